	.target	sm_90a

	.elftype	@"ET_EXEC"


//--------------------- .note.nv.tkinfo           --------------------------
	.section	.note.nv.tkinfo,"",@"SHT_NOTE"
	.sectionflags	@"SHF_NOTE_NV_TKINFO"
	.tkinfo
        /*0018*/ 	.word	0x00000002
        /*0030*/ 	.string	""
        /*0030*/ 	.string	"ptxas"
        /*0030*/ 	.string	"Cuda compilation tools, release 13.0, V13.0.88"
        /*0030*/ 	.string	"Build cuda_13.0.r13.0/compiler.36424714_0"
        /*0030*/ 	.string	"-arch sm_90a -m 64 "



//--------------------- .note.nv.cuinfo           --------------------------
	.section	.note.nv.cuinfo,"",@"SHT_NOTE"
	.sectionflags	@"SHF_NOTE_NV_CUINFO"
        /*0018*/ 	.short	0x0002
        /*001a*/ 	.short	0x005a
        /*001c*/ 	.short	0x0082
	.zero		2


//--------------------- .nv.info                  --------------------------
	.section	.nv.info,"",@"SHT_CUDA_INFO"
	.align	4


	//----- nvinfo : EIATTR_REGCOUNT
	.align		4
        /*0000*/ 	.byte	0x04, 0x2f
        /*0002*/ 	.short	(.L_12 - .L_11)
	.align		4
.L_11:
        /*0004*/ 	.word	index@(_ZN5flash25flash_bwd_dot_do_o_kernelILb1E23Flash_bwd_kernel_traitsILi64ELi128ELi128ELi8ELi4ELi4ELi4ELb0ELb0EN7cutlass6half_tE19Flash_kernel_traitsILi64ELi128ELi128ELi8ES3_EEEEvNS_16Flash_bwd_paramsE)
        /*0008*/ 	.word	0x00000024


	//----- nvinfo : EIATTR_FRAME_SIZE
	.align		4
.L_12:
        /*000c*/ 	.byte	0x04, 0x11
        /*000e*/ 	.short	(.L_14 - .L_13)
	.align		4
.L_13:
        /*0010*/ 	.word	index@(_ZN5flash25flash_bwd_dot_do_o_kernelILb1E23Flash_bwd_kernel_traitsILi64ELi128ELi128ELi8ELi4ELi4ELi4ELb0ELb0EN7cutlass6half_tE19Flash_kernel_traitsILi64ELi128ELi128ELi8ES3_EEEEvNS_16Flash_bwd_paramsE)
        /*0014*/ 	.word	0x00000000


	//----- nvinfo : EIATTR_REGCOUNT
	.align		4
.L_14:
        /*0018*/ 	.byte	0x04, 0x2f
        /*001a*/ 	.short	(.L_16 - .L_15)
	.align		4
.L_15:
        /*001c*/ 	.word	index@(_ZN5flash25flash_bwd_dot_do_o_kernelILb0E23Flash_bwd_kernel_traitsILi64ELi128ELi128ELi8ELi4ELi4ELi4ELb0ELb0EN7cutlass6half_tE19Flash_kernel_traitsILi64ELi128ELi128ELi8ES3_EEEEvNS_16Flash_bwd_paramsE)
        /*0020*/ 	.word	0x00000028


	//----- nvinfo : EIATTR_FRAME_SIZE
	.align		4
.L_16:
        /*0024*/ 	.byte	0x04, 0x11
        /*0026*/ 	.short	(.L_18 - .L_17)
	.align		4
.L_17:
        /*0028*/ 	.word	index@(_ZN5flash25flash_bwd_dot_do_o_kernelILb0E23Flash_bwd_kernel_traitsILi64ELi128ELi128ELi8ELi4ELi4ELi4ELb0ELb0EN7cutlass6half_tE19Flash_kernel_traitsILi64ELi128ELi128ELi8ES3_EEEEvNS_16Flash_bwd_paramsE)
        /*002c*/ 	.word	0x00000000


	//----- nvinfo : EIATTR_REGCOUNT
	.align		4
.L_18:
        /*0030*/ 	.byte	0x04, 0x2f
        /*0032*/ 	.short	(.L_20 - .L_19)
	.align		4
.L_19:
        /*0034*/ 	.word	index@(_ZN5flash44flash_bwd_dq_dk_dv_loop_seqk_parallel_kernelI23Flash_bwd_kernel_traitsILi64ELi128ELi128ELi8ELi4ELi4ELi4ELb0ELb0EN7cutlass6half_tE19Flash_kernel_traitsILi64ELi128ELi128ELi8ES3_EELb0ELb1ELb0ELb1ELb0ELb0ELb1EEEvNS_16Flash_bwd_paramsE)
        /*0038*/ 	.word	0x000000ff


	//----- nvinfo : EIATTR_FRAME_SIZE
	.align		4
.L_20:
        /*003c*/ 	.byte	0x04, 0x11
        /*003e*/ 	.short	(.L_22 - .L_21)
	.align		4
.L_21:
        /*0040*/ 	.word	index@(_ZN5flash44flash_bwd_dq_dk_dv_loop_seqk_parallel_kernelI23Flash_bwd_kernel_traitsILi64ELi128ELi128ELi8ELi4ELi4ELi4ELb0ELb0EN7cutlass6half_tE19Flash_kernel_traitsILi64ELi128ELi128ELi8ES3_EELb0ELb1ELb0ELb1ELb0ELb0ELb1EEEvNS_16Flash_bwd_paramsE)
        /*0044*/ 	.word	0x000001c8


	//----- nvinfo : EIATTR_REGCOUNT
	.align		4
.L_22:
        /*0048*/ 	.byte	0x04, 0x2f
        /*004a*/ 	.short	(.L_24 - .L_23)
	.align		4
.L_23:
        /*004c*/ 	.word	index@(_ZN5flash44flash_bwd_dq_dk_dv_loop_seqk_parallel_kernelI23Flash_bwd_kernel_traitsILi64ELi128ELi128ELi8ELi4ELi4ELi4ELb0ELb0EN7cutlass6half_tE19Flash_kernel_traitsILi64ELi128ELi128ELi8ES3_EELb1ELb1ELb0ELb1ELb0ELb0ELb0EEEvNS_16Flash_bwd_paramsE)
        /*0050*/ 	.word	0x000000ff


	//----- nvinfo : EIATTR_FRAME_SIZE
	.align		4
.L_24:
        /*0054*/ 	.byte	0x04, 0x11
        /*0056*/ 	.short	(.L_26 - .L_25)
	.align		4
.L_25:
        /*0058*/ 	.word	index@(_ZN5flash44flash_bwd_dq_dk_dv_loop_seqk_parallel_kernelI23Flash_bwd_kernel_traitsILi64ELi128ELi128ELi8ELi4ELi4ELi4ELb0ELb0EN7cutlass6half_tE19Flash_kernel_traitsILi64ELi128ELi128ELi8ES3_EELb1ELb1ELb0ELb1ELb0ELb0ELb0EEEvNS_16Flash_bwd_paramsE)
        /*005c*/ 	.word	0x000000c0


	//----- nvinfo : EIATTR_REGCOUNT
	.align		4
.L_26:
        /*0060*/ 	.byte	0x04, 0x2f
        /*0062*/ 	.short	(.L_28 - .L_27)
	.align		4
.L_27:
        /*0064*/ 	.word	index@(_ZN5flash44flash_bwd_dq_dk_dv_loop_seqk_parallel_kernelI23Flash_bwd_kernel_traitsILi64ELi128ELi128ELi8ELi4ELi4ELi4ELb0ELb0EN7cutlass6half_tE19Flash_kernel_traitsILi64ELi128ELi128ELi8ES3_EELb0ELb1ELb0ELb0ELb0ELb1ELb1EEEvNS_16Flash_bwd_paramsE)
        /*0068*/ 	.word	0x000000ff


	//----- nvinfo : EIATTR_FRAME_SIZE
	.align		4
.L_28:
        /*006c*/ 	.byte	0x04, 0x11
        /*006e*/ 	.short	(.L_30 - .L_29)
	.align		4
.L_29:
        /*0070*/ 	.word	index@(_ZN5flash44flash_bwd_dq_dk_dv_loop_seqk_parallel_kernelI23Flash_bwd_kernel_traitsILi64ELi128ELi128ELi8ELi4ELi4ELi4ELb0ELb0EN7cutlass6half_tE19Flash_kernel_traitsILi64ELi128ELi128ELi8ES3_EELb0ELb1ELb0ELb0ELb0ELb1ELb1EEEvNS_16Flash_bwd_paramsE)
        /*0074*/ 	.word	0x00000140


	//----- nvinfo : EIATTR_REGCOUNT
	.align		4
.L_30:
        /*0078*/ 	.byte	0x04, 0x2f
        /*007a*/ 	.short	(.L_32 - .L_31)
	.align		4
.L_31:
        /*007c*/ 	.word	index@(_ZN5flash44flash_bwd_dq_dk_dv_loop_seqk_parallel_kernelI23Flash_bwd_kernel_traitsILi64ELi128ELi128ELi8ELi4ELi4ELi4ELb0ELb0EN7cutlass6half_tE19Flash_kernel_traitsILi64ELi128ELi128ELi8ES3_EELb1ELb1ELb0ELb0ELb0ELb1ELb0EEEvNS_16Flash_bwd_paramsE)
        /*0080*/ 	.word	0x000000ff


	//----- nvinfo : EIATTR_FRAME_SIZE
	.align		4
.L_32:
        /*0084*/ 	.byte	0x04, 0x11
        /*0086*/ 	.short	(.L_34 - .L_33)
	.align		4
.L_33:
        /*0088*/ 	.word	index@(_ZN5flash44flash_bwd_dq_dk_dv_loop_seqk_parallel_kernelI23Flash_bwd_kernel_traitsILi64ELi128ELi128ELi8ELi4ELi4ELi4ELb0ELb0EN7cutlass6half_tE19Flash_kernel_traitsILi64ELi128ELi128ELi8ES3_EELb1ELb1ELb0ELb0ELb0ELb1ELb0EEEvNS_16Flash_bwd_paramsE)
        /*008c*/ 	.word	0x00000038


	//----- nvinfo : EIATTR_REGCOUNT
	.align		4
.L_34:
        /*0090*/ 	.byte	0x04, 0x2f
        /*0092*/ 	.short	(.L_36 - .L_35)
	.align		4
.L_35:
        /*0094*/ 	.word	index@(_ZN5flash44flash_bwd_dq_dk_dv_loop_seqk_parallel_kernelI23Flash_bwd_kernel_traitsILi64ELi128ELi128ELi8ELi4ELi4ELi4ELb0ELb0EN7cutlass6half_tE19Flash_kernel_traitsILi64ELi128ELi128ELi8ES3_EELb0ELb1ELb0ELb0ELb1ELb1ELb1EEEvNS_16Flash_bwd_paramsE)
        /*0098*/ 	.word	0x000000ff


	//----- nvinfo : EIATTR_FRAME_SIZE
	.align		4
.L_36:
        /*009c*/ 	.byte	0x04, 0x11
        /*009e*/ 	.short	(.L_38 - .L_37)
	.align		4
.L_37:
        /*00a0*/ 	.word	index@(_ZN5flash44flash_bwd_dq_dk_dv_loop_seqk_parallel_kernelI23Flash_bwd_kernel_traitsILi64ELi128ELi128ELi8ELi4ELi4ELi4ELb0ELb0EN7cutlass6half_tE19Flash_kernel_traitsILi64ELi128ELi128ELi8ES3_EELb0ELb1ELb0ELb0ELb1ELb1ELb1EEEvNS_16Flash_bwd_paramsE)
        /*00a4*/ 	.word	0x00000128


	//----- nvinfo : EIATTR_REGCOUNT
	.align		4
.L_38:
        /*00a8*/ 	.byte	0x04, 0x2f
        /*00aa*/ 	.short	(.L_40 - .L_39)
	.align		4
.L_39:
        /*00ac*/ 	.word	index@(_ZN5flash44flash_bwd_dq_dk_dv_loop_seqk_parallel_kernelI23Flash_bwd_kernel_traitsILi64ELi128ELi128ELi8ELi4ELi4ELi4ELb0ELb0EN7cutlass6half_tE19Flash_kernel_traitsILi64ELi128ELi128ELi8ES3_EELb1ELb1ELb0ELb0ELb1ELb1ELb0EEEvNS_16Flash_bwd_paramsE)
        /*00b0*/ 	.word	0x000000ff


	//----- nvinfo : EIATTR_FRAME_SIZE
	.align		4
.L_40:
        /*00b4*/ 	.byte	0x04, 0x11
        /*00b6*/ 	.short	(.L_42 - .L_41)
	.align		4
.L_41:
        /*00b8*/ 	.word	index@(_ZN5flash44flash_bwd_dq_dk_dv_loop_seqk_parallel_kernelI23Flash_bwd_kernel_traitsILi64ELi128ELi128ELi8ELi4ELi4ELi4ELb0ELb0EN7cutlass6half_tE19Flash_kernel_traitsILi64ELi128ELi128ELi8ES3_EELb1ELb1ELb0ELb0ELb1ELb1ELb0EEEvNS_16Flash_bwd_paramsE)
        /*00bc*/ 	.word	0x00000038


	//----- nvinfo : EIATTR_REGCOUNT
	.align		4
.L_42:
        /*00c0*/ 	.byte	0x04, 0x2f
        /*00c2*/ 	.short	(.L_44 - .L_43)
	.align		4
.L_43:
        /*00c4*/ 	.word	index@(_ZN5flash44flash_bwd_dq_dk_dv_loop_seqk_parallel_kernelI23Flash_bwd_kernel_traitsILi64ELi128ELi128ELi8ELi4ELi4ELi4ELb0ELb0EN7cutlass6half_tE19Flash_kernel_traitsILi64ELi128ELi128ELi8ES3_EELb0ELb1ELb0ELb0ELb0ELb0ELb1EEEvNS_16Flash_bwd_paramsE)
        /*00c8*/ 	.word	0x000000ff


	//----- nvinfo : EIATTR_FRAME_SIZE
	.align		4
.L_44:
        /*00cc*/ 	.byte	0x04, 0x11
        /*00ce*/ 	.short	(.L_46 - .L_45)
	.align		4
.L_45:
        /*00d0*/ 	.word	index@(_ZN5flash44flash_bwd_dq_dk_dv_loop_seqk_parallel_kernelI23Flash_bwd_kernel_traitsILi64ELi128ELi128ELi8ELi4ELi4ELi4ELb0ELb0EN7cutlass6half_tE19Flash_kernel_traitsILi64ELi128ELi128ELi8ES3_EELb0ELb1ELb0ELb0ELb0ELb0ELb1EEEvNS_16Flash_bwd_paramsE)
        /*00d4*/ 	.word	0x00000140


	//----- nvinfo : EIATTR_REGCOUNT
	.align		4
.L_46:
        /*00d8*/ 	.byte	0x04, 0x2f
        /*00da*/ 	.short	(.L_48 - .L_47)
	.align		4
.L_47:
        /*00dc*/ 	.word	index@(_ZN5flash44flash_bwd_dq_dk_dv_loop_seqk_parallel_kernelI23Flash_bwd_kernel_traitsILi64ELi128ELi128ELi8ELi4ELi4ELi4ELb0ELb0EN7cutlass6half_tE19Flash_kernel_traitsILi64ELi128ELi128ELi8ES3_EELb1ELb1ELb0ELb0ELb0ELb0ELb0EEEvNS_16Flash_bwd_paramsE)
        /*00e0*/ 	.word	0x000000ff


	//----- nvinfo : EIATTR_FRAME_SIZE
	.align		4
.L_48:
        /*00e4*/ 	.byte	0x04, 0x11
        /*00e6*/ 	.short	(.L_50 - .L_49)
	.align		4
.L_49:
        /*00e8*/ 	.word	index@(_ZN5flash44flash_bwd_dq_dk_dv_loop_seqk_parallel_kernelI23Flash_bwd_kernel_traitsILi64ELi128ELi128ELi8ELi4ELi4ELi4ELb0ELb0EN7cutlass6half_tE19Flash_kernel_traitsILi64ELi128ELi128ELi8ES3_EELb1ELb1ELb0ELb0ELb0ELb0ELb0EEEvNS_16Flash_bwd_paramsE)
        /*00ec*/ 	.word	0x00000040


	//----- nvinfo : EIATTR_REGCOUNT
	.align		4
.L_50:
        /*00f0*/ 	.byte	0x04, 0x2f
        /*00f2*/ 	.short	(.L_52 - .L_51)
	.align		4
.L_51:
        /*00f4*/ 	.word	index@(_ZN5flash27flash_bwd_convert_dq_kernelI23Flash_bwd_kernel_traitsILi64ELi128ELi128ELi8ELi4ELi4ELi4ELb0ELb0EN7cutlass6half_tE19Flash_kernel_traitsILi64ELi128ELi128ELi8ES3_EEEEvNS_16Flash_bwd_paramsEi)
        /*00f8*/ 	.word	0x00000040


	//----- nvinfo : EIATTR_FRAME_SIZE
	.align		4
.L_52:
        /*00fc*/ 	.byte	0x04, 0x11
        /*00fe*/ 	.short	(.L_54 - .L_53)
	.align		4
.L_53:
        /*0100*/ 	.word	index@(_ZN5flash27flash_bwd_convert_dq_kernelI23Flash_bwd_kernel_traitsILi64ELi128ELi128ELi8ELi4ELi4ELi4ELb0ELb0EN7cutlass6half_tE19Flash_kernel_traitsILi64ELi128ELi128ELi8ES3_EEEEvNS_16Flash_bwd_paramsEi)
        /*0104*/ 	.word	0x00000000


	//----- nvinfo : EIATTR_REGCOUNT
	.align		4
.L_54:
        /*0108*/ 	.byte	0x04, 0x2f
        /*010a*/ 	.short	(.L_56 - .L_55)
	.align		4
.L_55:
        /*010c*/ 	.word	index@(_ZN5flash25flash_bwd_dot_do_o_kernelILb1E23Flash_bwd_kernel_traitsILi64ELi64ELi128ELi8ELi2ELi4ELi4ELb1ELb0EN7cutlass6half_tE19Flash_kernel_traitsILi64ELi64ELi128ELi8ES3_EEEEvNS_16Flash_bwd_paramsE)
        /*0110*/ 	.word	0x00000020


	//----- nvinfo : EIATTR_FRAME_SIZE
	.align		4
.L_56:
        /*0114*/ 	.byte	0x04, 0x11
        /*0116*/ 	.short	(.L_58 - .L_57)
	.align		4
.L_57:
        /*0118*/ 	.word	index@(_ZN5flash25flash_bwd_dot_do_o_kernelILb1E23Flash_bwd_kernel_traitsILi64ELi64ELi128ELi8ELi2ELi4ELi4ELb1ELb0EN7cutlass6half_tE19Flash_kernel_traitsILi64ELi64ELi128ELi8ES3_EEEEvNS_16Flash_bwd_paramsE)
        /*011c*/ 	.word	0x00000000


	//----- nvinfo : EIATTR_REGCOUNT
	.align		4
.L_58:
        /*0120*/ 	.byte	0x04, 0x2f
        /*0122*/ 	.short	(.L_60 - .L_59)
	.align		4
.L_59:
        /*0124*/ 	.word	index@(_ZN5flash25flash_bwd_dot_do_o_kernelILb0E23Flash_bwd_kernel_traitsILi64ELi64ELi128ELi8ELi2ELi4ELi4ELb1ELb0EN7cutlass6half_tE19Flash_kernel_traitsILi64ELi64ELi128ELi8ES3_EEEEvNS_16Flash_bwd_paramsE)
        /*0128*/ 	.word	0x00000020


	//----- nvinfo : EIATTR_FRAME_SIZE
	.align		4
.L_60:
        /*012c*/ 	.byte	0x04, 0x11
        /*012e*/ 	.short	(.L_62 - .L_61)
	.align		4
.L_61:
        /*0130*/ 	.word	index@(_ZN5flash25flash_bwd_dot_do_o_kernelILb0E23Flash_bwd_kernel_traitsILi64ELi64ELi128ELi8ELi2ELi4ELi4ELb1ELb0EN7cutlass6half_tE19Flash_kernel_traitsILi64ELi64ELi128ELi8ES3_EEEEvNS_16Flash_bwd_paramsE)
        /*0134*/ 	.word	0x00000000


	//----- nvinfo : EIATTR_REGCOUNT
	.align		4
.L_62:
        /*0138*/ 	.byte	0x04, 0x2f
        /*013a*/ 	.short	(.L_64 - .L_63)
	.align		4
.L_63:
        /*013c*/ 	.word	index@(_ZN5flash44flash_bwd_dq_dk_dv_loop_seqk_parallel_kernelI23Flash_bwd_kernel_traitsILi64ELi64ELi128ELi8ELi2ELi4ELi4ELb1ELb0EN7cutlass6half_tE19Flash_kernel_traitsILi64ELi64ELi128ELi8ES3_EELb0ELb1ELb0ELb1ELb0ELb0ELb1EEEvNS_16Flash_bwd_paramsE)
        /*0140*/ 	.word	0x000000ff


	//----- nvinfo : EIATTR_FRAME_SIZE
	.align		4
.L_64:
        /*0144*/ 	.byte	0x04, 0x11
        /*0146*/ 	.short	(.L_66 - .L_65)
	.align		4
.L_65:
        /*0148*/ 	.word	index@(_ZN5flash44flash_bwd_dq_dk_dv_loop_seqk_parallel_kernelI23Flash_bwd_kernel_traitsILi64ELi64ELi128ELi8ELi2ELi4ELi4ELb1ELb0EN7cutlass6half_tE19Flash_kernel_traitsILi64ELi64ELi128ELi8ES3_EELb0ELb1ELb0ELb1ELb0ELb0ELb1EEEvNS_16Flash_bwd_paramsE)
        /*014c*/ 	.word	0x00000018


	//----- nvinfo : EIATTR_REGCOUNT
	.align		4
.L_66:
        /*0150*/ 	.byte	0x04, 0x2f
        /*0152*/ 	.short	(.L_68 - .L_67)
	.align		4
.L_67:
        /*0154*/ 	.word	index@(_ZN5flash44flash_bwd_dq_dk_dv_loop_seqk_parallel_kernelI23Flash_bwd_kernel_traitsILi64ELi64ELi128ELi8ELi2ELi4ELi4ELb1ELb0EN7cutlass6half_tE19Flash_kernel_traitsILi64ELi64ELi128ELi8ES3_EELb1ELb1ELb0ELb1ELb0ELb0ELb0EEEvNS_16Flash_bwd_paramsE)
        /*0158*/ 	.word	0x000000ff


	//----- nvinfo : EIATTR_FRAME_SIZE
	.align		4
.L_68:
        /*015c*/ 	.byte	0x04, 0x11
        /*015e*/ 	.short	(.L_70 - .L_69)
	.align		4
.L_69:
        /*0160*/ 	.word	index@(_ZN5flash44flash_bwd_dq_dk_dv_loop_seqk_parallel_kernelI23Flash_bwd_kernel_traitsILi64ELi64ELi128ELi8ELi2ELi4ELi4ELb1ELb0EN7cutlass6half_tE19Flash_kernel_traitsILi64ELi64ELi128ELi8ES3_EELb1ELb1ELb0ELb1ELb0ELb0ELb0EEEvNS_16Flash_bwd_paramsE)
        /*0164*/ 	.word	0x00000020


	//----- nvinfo : EIATTR_REGCOUNT
	.align		4
.L_70:
        /*0168*/ 	.byte	0x04, 0x2f
        /*016a*/ 	.short	(.L_72 - .L_71)
	.align		4
.L_71:
        /*016c*/ 	.word	index@(_ZN5flash44flash_bwd_dq_dk_dv_loop_seqk_parallel_kernelI23Flash_bwd_kernel_traitsILi64ELi64ELi128ELi8ELi2ELi4ELi4ELb1ELb0EN7cutlass6half_tE19Flash_kernel_traitsILi64ELi64ELi128ELi8ES3_EELb0ELb1ELb0ELb0ELb0ELb1ELb1EEEvNS_16Flash_bwd_paramsE)
        /*0170*/ 	.word	0x000000ff


	//----- nvinfo : EIATTR_FRAME_SIZE
	.align		4
.L_72:
        /*0174*/ 	.byte	0x04, 0x11
        /*0176*/ 	.short	(.L_74 - .L_73)
	.align		4
.L_73:
        /*0178*/ 	.word	index@(_ZN5flash44flash_bwd_dq_dk_dv_loop_seqk_parallel_kernelI23Flash_bwd_kernel_traitsILi64ELi64ELi128ELi8ELi2ELi4ELi4ELb1ELb0EN7cutlass6half_tE19Flash_kernel_traitsILi64ELi64ELi128ELi8ES3_EELb0ELb1ELb0ELb0ELb0ELb1ELb1EEEvNS_16Flash_bwd_paramsE)
        /*017c*/ 	.word	0x00000000


	//----- nvinfo : EIATTR_REGCOUNT
	.align		4
.L_74:
        /*0180*/ 	.byte	0x04, 0x2f
        /*0182*/ 	.short	(.L_76 - .L_75)
	.align		4
.L_75:
        /*0184*/ 	.word	index@(_ZN5flash44flash_bwd_dq_dk_dv_loop_seqk_parallel_kernelI23Flash_bwd_kernel_traitsILi64ELi64ELi128ELi8ELi2ELi4ELi4ELb1ELb0EN7cutlass6half_tE19Flash_kernel_traitsILi64ELi64ELi128ELi8ES3_EELb1ELb1ELb0ELb0ELb0ELb1ELb0EEEvNS_16Flash_bwd_paramsE)
        /*0188*/ 	.word	0x000000fe


	//----- nvinfo : EIATTR_FRAME_SIZE
	.align		4
.L_76:
        /*018c*/ 	.byte	0x04, 0x11
        /*018e*/ 	.short	(.L_78 - .L_77)
	.align		4
.L_77:
        /*0190*/ 	.word	index@(_ZN5flash44flash_bwd_dq_dk_dv_loop_seqk_parallel_kernelI23Flash_bwd_kernel_traitsILi64ELi64ELi128ELi8ELi2ELi4ELi4ELb1ELb0EN7cutlass6half_tE19Flash_kernel_traitsILi64ELi64ELi128ELi8ES3_EELb1ELb1ELb0ELb0ELb0ELb1ELb0EEEvNS_16Flash_bwd_paramsE)
        /*0194*/ 	.word	0x00000000


	//----- nvinfo : EIATTR_REGCOUNT
	.align		4
.L_78:
        /*0198*/ 	.byte	0x04, 0x2f
        /*019a*/ 	.short	(.L_80 - .L_79)
	.align		4
.L_79:
        /*019c*/ 	.word	index@(_ZN5flash44flash_bwd_dq_dk_dv_loop_seqk_parallel_kernelI23Flash_bwd_kernel_traitsILi64ELi64ELi128ELi8ELi2ELi4ELi4ELb1ELb0EN7cutlass6half_tE19Flash_kernel_traitsILi64ELi64ELi128ELi8ES3_EELb0ELb1ELb0ELb0ELb1ELb1ELb1EEEvNS_16Flash_bwd_paramsE)
        /*01a0*/ 	.word	0x000000ff


	//----- nvinfo : EIATTR_FRAME_SIZE
	.align		4
.L_80:
        /*01a4*/ 	.byte	0x04, 0x11
        /*01a6*/ 	.short	(.L_82 - .L_81)
	.align		4
.L_81:
        /*01a8*/ 	.word	index@(_ZN5flash44flash_bwd_dq_dk_dv_loop_seqk_parallel_kernelI23Flash_bwd_kernel_traitsILi64ELi64ELi128ELi8ELi2ELi4ELi4ELb1ELb0EN7cutlass6half_tE19Flash_kernel_traitsILi64ELi64ELi128ELi8ES3_EELb0ELb1ELb0ELb0ELb1ELb1ELb1EEEvNS_16Flash_bwd_paramsE)
        /*01ac*/ 	.word	0x00000000


	//----- nvinfo : EIATTR_REGCOUNT
	.align		4
.L_82:
        /*01b0*/ 	.byte	0x04, 0x2f
        /*01b2*/ 	.short	(.L_84 - .L_83)
	.align		4
.L_83:
        /*01b4*/ 	.word	index@(_ZN5flash44flash_bwd_dq_dk_dv_loop_seqk_parallel_kernelI23Flash_bwd_kernel_traitsILi64ELi64ELi128ELi8ELi2ELi4ELi4ELb1ELb0EN7cutlass6half_tE19Flash_kernel_traitsILi64ELi64ELi128ELi8ES3_EELb1ELb1ELb0ELb0ELb1ELb1ELb0EEEvNS_16Flash_bwd_paramsE)
        /*01b8*/ 	.word	0x000000ff


	//----- nvinfo : EIATTR_FRAME_SIZE
	.align		4
.L_84:
        /*01bc*/ 	.byte	0x04, 0x11
        /*01be*/ 	.short	(.L_86 - .L_85)
	.align		4
.L_85:
        /*01c0*/ 	.word	index@(_ZN5flash44flash_bwd_dq_dk_dv_loop_seqk_parallel_kernelI23Flash_bwd_kernel_traitsILi64ELi64ELi128ELi8ELi2ELi4ELi4ELb1ELb0EN7cutlass6half_tE19Flash_kernel_traitsILi64ELi64ELi128ELi8ES3_EELb1ELb1ELb0ELb0ELb1ELb1ELb0EEEvNS_16Flash_bwd_paramsE)
        /*01c4*/ 	.word	0x00000000


	//----- nvinfo : EIATTR_REGCOUNT
	.align		4
.L_86:
        /*01c8*/ 	.byte	0x04, 0x2f
        /*01ca*/ 	.short	(.L_88 - .L_87)
	.align		4
.L_87:
        /*01cc*/ 	.word	index@(_ZN5flash44flash_bwd_dq_dk_dv_loop_seqk_parallel_kernelI23Flash_bwd_kernel_traitsILi64ELi64ELi128ELi8ELi2ELi4ELi4ELb1ELb0EN7cutlass6half_tE19Flash_kernel_traitsILi64ELi64ELi128ELi8ES3_EELb0ELb1ELb0ELb0ELb0ELb0ELb1EEEvNS_16Flash_bwd_paramsE)
        /*01d0*/ 	.word	0x000000ff


	//----- nvinfo : EIATTR_FRAME_SIZE
	.align		4
.L_88:
        /*01d4*/ 	.byte	0x04, 0x11
        /*01d6*/ 	.short	(.L_90 - .L_89)
	.align		4
.L_89:
        /*01d8*/ 	.word	index@(_ZN5flash44flash_bwd_dq_dk_dv_loop_seqk_parallel_kernelI23Flash_bwd_kernel_traitsILi64ELi64ELi128ELi8ELi2ELi4ELi4ELb1ELb0EN7cutlass6half_tE19Flash_kernel_traitsILi64ELi64ELi128ELi8ES3_EELb0ELb1ELb0ELb0ELb0ELb0ELb1EEEvNS_16Flash_bwd_paramsE)
        /*01dc*/ 	.word	0x00000008


	//----- nvinfo : EIATTR_REGCOUNT
	.align		4
.L_90:
        /*01e0*/ 	.byte	0x04, 0x2f
        /*01e2*/ 	.short	(.L_92 - .L_91)
	.align		4
.L_91:
        /*01e4*/ 	.word	index@(_ZN5flash44flash_bwd_dq_dk_dv_loop_seqk_parallel_kernelI23Flash_bwd_kernel_traitsILi64ELi64ELi128ELi8ELi2ELi4ELi4ELb1ELb0EN7cutlass6half_tE19Flash_kernel_traitsILi64ELi64ELi128ELi8ES3_EELb1ELb1ELb0ELb0ELb0ELb0ELb0EEEvNS_16Flash_bwd_paramsE)
        /*01e8*/ 	.word	0x000000ff


	//----- nvinfo : EIATTR_FRAME_SIZE
	.align		4
.L_92:
        /*01ec*/ 	.byte	0x04, 0x11
        /*01ee*/ 	.short	(.L_94 - .L_93)
	.align		4
.L_93:
        /*01f0*/ 	.word	index@(_ZN5flash44flash_bwd_dq_dk_dv_loop_seqk_parallel_kernelI23Flash_bwd_kernel_traitsILi64ELi64ELi128ELi8ELi2ELi4ELi4ELb1ELb0EN7cutlass6half_tE19Flash_kernel_traitsILi64ELi64ELi128ELi8ES3_EELb1ELb1ELb0ELb0ELb0ELb0ELb0EEEvNS_16Flash_bwd_paramsE)
        /*01f4*/ 	.word	0x00000010


	//----- nvinfo : EIATTR_REGCOUNT
	.align		4
.L_94:
        /*01f8*/ 	.byte	0x04, 0x2f
        /*01fa*/ 	.short	(.L_96 - .L_95)
	.align		4
.L_95:
        /*01fc*/ 	.word	index@(_ZN5flash27flash_bwd_convert_dq_kernelI23Flash_bwd_kernel_traitsILi64ELi64ELi128ELi8ELi2ELi4ELi4ELb1ELb0EN7cutlass6half_tE19Flash_kernel_traitsILi64ELi64ELi128ELi8ES3_EEEEvNS_16Flash_bwd_paramsEi)
        /*0200*/ 	.word	0x00000020


	//----- nvinfo : EIATTR_FRAME_SIZE
	.align		4
.L_96:
        /*0204*/ 	.byte	0x04, 0x11
        /*0206*/ 	.short	(.L_98 - .L_97)
	.align		4
.L_97:
        /*0208*/ 	.word	index@(_ZN5flash27flash_bwd_convert_dq_kernelI23Flash_bwd_kernel_traitsILi64ELi64ELi128ELi8ELi2ELi4ELi4ELb1ELb0EN7cutlass6half_tE19Flash_kernel_traitsILi64ELi64ELi128ELi8ES3_EEEEvNS_16Flash_bwd_paramsEi)
        /*020c*/ 	.word	0x00000000


	//----- nvinfo : EIATTR_REGCOUNT
	.align		4
.L_98:
        /*0210*/ 	.byte	0x04, 0x2f
        /*0212*/ 	.short	(.L_100 - .L_99)
	.align		4
.L_99:
        /*0214*/ 	.word	index@(_ZN5flash44flash_bwd_dq_dk_dv_loop_seqk_parallel_kernelI23Flash_bwd_kernel_traitsILi64ELi128ELi128ELi8ELi4ELi4ELi4ELb0ELb0EN7cutlass6half_tE19Flash_kernel_traitsILi64ELi128ELi128ELi8ES3_EELb0ELb1ELb0ELb1ELb0ELb0ELb0EEEvNS_16Flash_bwd_paramsE)
        /*0218*/ 	.word	0x000000ff


	//----- nvinfo : EIATTR_FRAME_SIZE
	.align		4
.L_100:
        /*021c*/ 	.byte	0x04, 0x11
        /*021e*/ 	.short	(.L_102 - .L_101)
	.align		4
.L_101:
        /*0220*/ 	.word	index@(_ZN5flash44flash_bwd_dq_dk_dv_loop_seqk_parallel_kernelI23Flash_bwd_kernel_traitsILi64ELi128ELi128ELi8ELi4ELi4ELi4ELb0ELb0EN7cutlass6half_tE19Flash_kernel_traitsILi64ELi128ELi128ELi8ES3_EELb0ELb1ELb0ELb1ELb0ELb0ELb0EEEvNS_16Flash_bwd_paramsE)
        /*0224*/ 	.word	0x00000060


	//----- nvinfo : EIATTR_REGCOUNT
	.align		4
.L_102:
        /*0228*/ 	.byte	0x04, 0x2f
        /*022a*/ 	.short	(.L_104 - .L_103)
	.align		4
.L_103:
        /*022c*/ 	.word	index@(_ZN5flash44flash_bwd_dq_dk_dv_loop_seqk_parallel_kernelI23Flash_bwd_kernel_traitsILi64ELi128ELi128ELi8ELi4ELi4ELi4ELb0ELb0EN7cutlass6half_tE19Flash_kernel_traitsILi64ELi128ELi128ELi8ES3_EELb0ELb1ELb0ELb0ELb0ELb1ELb0EEEvNS_16Flash_bwd_paramsE)
        /*0230*/ 	.word	0x000000ff


	//----- nvinfo : EIATTR_FRAME_SIZE
	.align		4
.L_104:
        /*0234*/ 	.byte	0x04, 0x11
        /*0236*/ 	.short	(.L_106 - .L_105)
	.align		4
.L_105:
        /*0238*/ 	.word	index@(_ZN5flash44flash_bwd_dq_dk_dv_loop_seqk_parallel_kernelI23Flash_bwd_kernel_traitsILi64ELi128ELi128ELi8ELi4ELi4ELi4ELb0ELb0EN7cutlass6half_tE19Flash_kernel_traitsILi64ELi128ELi128ELi8ES3_EELb0ELb1ELb0ELb0ELb0ELb1ELb0EEEvNS_16Flash_bwd_paramsE)
        /*023c*/ 	.word	0x00000040


	//----- nvinfo : EIATTR_REGCOUNT
	.align		4
.L_106:
        /*0240*/ 	.byte	0x04, 0x2f
        /*0242*/ 	.short	(.L_108 - .L_107)
	.align		4
.L_107:
        /*0244*/ 	.word	index@(_ZN5flash44flash_bwd_dq_dk_dv_loop_seqk_parallel_kernelI23Flash_bwd_kernel_traitsILi64ELi128ELi128ELi8ELi4ELi4ELi4ELb0ELb0EN7cutlass6half_tE19Flash_kernel_traitsILi64ELi128ELi128ELi8ES3_EELb0ELb1ELb0ELb0ELb1ELb1ELb0EEEvNS_16Flash_bwd_paramsE)
        /*0248*/ 	.word	0x000000ff


	//----- nvinfo : EIATTR_FRAME_SIZE
	.align		4
.L_108:
        /*024c*/ 	.byte	0x04, 0x11
        /*024e*/ 	.short	(.L_110 - .L_109)
	.align		4
.L_109:
        /*0250*/ 	.word	index@(_ZN5flash44flash_bwd_dq_dk_dv_loop_seqk_parallel_kernelI23Flash_bwd_kernel_traitsILi64ELi128ELi128ELi8ELi4ELi4ELi4ELb0ELb0EN7cutlass6half_tE19Flash_kernel_traitsILi64ELi128ELi128ELi8ES3_EELb0ELb1ELb0ELb0ELb1ELb1ELb0EEEvNS_16Flash_bwd_paramsE)
        /*0254*/ 	.word	0x00000038


	//----- nvinfo : EIATTR_REGCOUNT
	.align		4
.L_110:
        /*0258*/ 	.byte	0x04, 0x2f
        /*025a*/ 	.short	(.L_112 - .L_111)
	.align		4
.L_111:
        /*025c*/ 	.word	index@(_ZN5flash44flash_bwd_dq_dk_dv_loop_seqk_parallel_kernelI23Flash_bwd_kernel_traitsILi64ELi128ELi128ELi8ELi4ELi4ELi4ELb0ELb0EN7cutlass6half_tE19Flash_kernel_traitsILi64ELi128ELi128ELi8ES3_EELb0ELb1ELb0ELb0ELb0ELb0ELb0EEEvNS_16Flash_bwd_paramsE)
        /*0260*/ 	.word	0x000000ff


	//----- nvinfo : EIATTR_FRAME_SIZE
	.align		4
.L_112:
        /*0264*/ 	.byte	0x04, 0x11
        /*0266*/ 	.short	(.L_114 - .L_113)
	.align		4
.L_113:
        /*0268*/ 	.word	index@(_ZN5flash44flash_bwd_dq_dk_dv_loop_seqk_parallel_kernelI23Flash_bwd_kernel_traitsILi64ELi128ELi128ELi8ELi4ELi4ELi4ELb0ELb0EN7cutlass6half_tE19Flash_kernel_traitsILi64ELi128ELi128ELi8ES3_EELb0ELb1ELb0ELb0ELb0ELb0ELb0EEEvNS_16Flash_bwd_paramsE)
        /*026c*/ 	.word	0x00000040


	//----- nvinfo : EIATTR_REGCOUNT
	.align		4
.L_114:
        /*0270*/ 	.byte	0x04, 0x2f
        /*0272*/ 	.short	(.L_116 - .L_115)
	.align		4
.L_115:
        /*0274*/ 	.word	index@(_ZN5flash44flash_bwd_dq_dk_dv_loop_seqk_parallel_kernelI23Flash_bwd_kernel_traitsILi64ELi64ELi128ELi8ELi2ELi4ELi4ELb1ELb0EN7cutlass6half_tE19Flash_kernel_traitsILi64ELi64ELi128ELi8ES3_EELb0ELb1ELb0ELb1ELb0ELb0ELb0EEEvNS_16Flash_bwd_paramsE)
        /*0278*/ 	.word	0x000000ff


	//----- nvinfo : EIATTR_FRAME_SIZE
	.align		4
.L_116:
        /*027c*/ 	.byte	0x04, 0x11
        /*027e*/ 	.short	(.L_118 - .L_117)
	.align		4
.L_117:
        /*0280*/ 	.word	index@(_ZN5flash44flash_bwd_dq_dk_dv_loop_seqk_parallel_kernelI23Flash_bwd_kernel_traitsILi64ELi64ELi128ELi8ELi2ELi4ELi4ELb1ELb0EN7cutlass6half_tE19Flash_kernel_traitsILi64ELi64ELi128ELi8ES3_EELb0ELb1ELb0ELb1ELb0ELb0ELb0EEEvNS_16Flash_bwd_paramsE)
        /*0284*/ 	.word	0x00000038


	//----- nvinfo : EIATTR_REGCOUNT
	.align		4
.L_118:
        /*0288*/ 	.byte	0x04, 0x2f
        /*028a*/ 	.short	(.L_120 - .L_119)
	.align		4
.L_119:
        /*028c*/ 	.word	index@(_ZN5flash44flash_bwd_dq_dk_dv_loop_seqk_parallel_kernelI23Flash_bwd_kernel_traitsILi64ELi64ELi128ELi8ELi2ELi4ELi4ELb1ELb0EN7cutlass6half_tE19Flash_kernel_traitsILi64ELi64ELi128ELi8ES3_EELb0ELb1ELb0ELb0ELb0ELb1ELb0EEEvNS_16Flash_bwd_paramsE)
        /*0290*/ 	.word	0x000000ff


	//----- nvinfo : EIATTR_FRAME_SIZE
	.align		4
.L_120:
        /*0294*/ 	.byte	0x04, 0x11
        /*0296*/ 	.short	(.L_122 - .L_121)
	.align		4
.L_121:
        /*0298*/ 	.word	index@(_ZN5flash44flash_bwd_dq_dk_dv_loop_seqk_parallel_kernelI23Flash_bwd_kernel_traitsILi64ELi64ELi128ELi8ELi2ELi4ELi4ELb1ELb0EN7cutlass6half_tE19Flash_kernel_traitsILi64ELi64ELi128ELi8ES3_EELb0ELb1ELb0ELb0ELb0ELb1ELb0EEEvNS_16Flash_bwd_paramsE)
        /*029c*/ 	.word	0x00000008


	//----- nvinfo : EIATTR_REGCOUNT
	.align		4
.L_122:
        /*02a0*/ 	.byte	0x04, 0x2f
        /*02a2*/ 	.short	(.L_124 - .L_123)
	.align		4
.L_123:
        /*02a4*/ 	.word	index@(_ZN5flash44flash_bwd_dq_dk_dv_loop_seqk_parallel_kernelI23Flash_bwd_kernel_traitsILi64ELi64ELi128ELi8ELi2ELi4ELi4ELb1ELb0EN7cutlass6half_tE19Flash_kernel_traitsILi64ELi64ELi128ELi8ES3_EELb0ELb1ELb0ELb0ELb1ELb1ELb0EEEvNS_16Flash_bwd_paramsE)
        /*02a8*/ 	.word	0x000000ff


	//----- nvinfo : EIATTR_FRAME_SIZE
	.align		4
.L_124:
        /*02ac*/ 	.byte	0x04, 0x11
        /*02ae*/ 	.short	(.L_126 - .L_125)
	.align		4
.L_125:
        /*02b0*/ 	.word	index@(_ZN5flash44flash_bwd_dq_dk_dv_loop_seqk_parallel_kernelI23Flash_bwd_kernel_traitsILi64ELi64ELi128ELi8ELi2ELi4ELi4ELb1ELb0EN7cutlass6half_tE19Flash_kernel_traitsILi64ELi64ELi128ELi8ES3_EELb0ELb1ELb0ELb0ELb1ELb1ELb0EEEvNS_16Flash_bwd_paramsE)
        /*02b4*/ 	.word	0x00000000


	//----- nvinfo : EIATTR_REGCOUNT
	.align		4
.L_126:
        /*02b8*/ 	.byte	0x04, 0x2f
        /*02ba*/ 	.short	(.L_128 - .L_127)
	.align		4
.L_127:
        /*02bc*/ 	.word	index@(_ZN5flash44flash_bwd_dq_dk_dv_loop_seqk_parallel_kernelI23Flash_bwd_kernel_traitsILi64ELi64ELi128ELi8ELi2ELi4ELi4ELb1ELb0EN7cutlass6half_tE19Flash_kernel_traitsILi64ELi64ELi128ELi8ES3_EELb0ELb1ELb0ELb0ELb0ELb0ELb0EEEvNS_16Flash_bwd_paramsE)
        /*02c0*/ 	.word	0x000000ff


	//----- nvinfo : EIATTR_FRAME_SIZE
	.align		4
.L_128:
        /*02c4*/ 	.byte	0x04, 0x11
        /*02c6*/ 	.short	(.L_130 - .L_129)
	.align		4
.L_129:
        /*02c8*/ 	.word	index@(_ZN5flash44flash_bwd_dq_dk_dv_loop_seqk_parallel_kernelI23Flash_bwd_kernel_traitsILi64ELi64ELi128ELi8ELi2ELi4ELi4ELb1ELb0EN7cutlass6half_tE19Flash_kernel_traitsILi64ELi64ELi128ELi8ES3_EELb0ELb1ELb0ELb0ELb0ELb0ELb0EEEvNS_16Flash_bwd_paramsE)
        /*02cc*/ 	.word	0x00000008


	//----- nvinfo : EIATTR_MIN_STACK_SIZE
	.align		4
.L_130:
        /*02d0*/ 	.byte	0x04, 0x12
        /*02d2*/ 	.short	(.L_132 - .L_131)
	.align		4
.L_131:
        /*02d4*/ 	.word	index@(_ZN5flash44flash_bwd_dq_dk_dv_loop_seqk_parallel_kernelI23Flash_bwd_kernel_traitsILi64ELi64ELi128ELi8ELi2ELi4ELi4ELb1ELb0EN7cutlass6half_tE19Flash_kernel_traitsILi64ELi64ELi128ELi8ES3_EELb0ELb1ELb0ELb0ELb0ELb0ELb0EEEvNS_16Flash_bwd_paramsE)
        /*02d8*/ 	.word	0x00000008


	//----- nvinfo : EIATTR_MIN_STACK_SIZE
	.align		4
.L_132:
        /*02dc*/ 	.byte	0x04, 0x12
        /*02de*/ 	.short	(.L_134 - .L_133)
	.align		4
.L_133:
        /*02e0*/ 	.word	index@(_ZN5flash44flash_bwd_dq_dk_dv_loop_seqk_parallel_kernelI23Flash_bwd_kernel_traitsILi64ELi64ELi128ELi8ELi2ELi4ELi4ELb1ELb0EN7cutlass6half_tE19Flash_kernel_traitsILi64ELi64ELi128ELi8ES3_EELb0ELb1ELb0ELb0ELb1ELb1ELb0EEEvNS_16Flash_bwd_paramsE)
        /*02e4*/ 	.word	0x00000000


	//----- nvinfo : EIATTR_MIN_STACK_SIZE
	.align		4
.L_134:
        /*02e8*/ 	.byte	0x04, 0x12
        /*02ea*/ 	.short	(.L_136 - .L_135)
	.align		4
.L_135:
        /*02ec*/ 	.word	index@(_ZN5flash44flash_bwd_dq_dk_dv_loop_seqk_parallel_kernelI23Flash_bwd_kernel_traitsILi64ELi64ELi128ELi8ELi2ELi4ELi4ELb1ELb0EN7cutlass6half_tE19Flash_kernel_traitsILi64ELi64ELi128ELi8ES3_EELb0ELb1ELb0ELb0ELb0ELb1ELb0EEEvNS_16Flash_bwd_paramsE)
        /*02f0*/ 	.word	0x00000008


	//----- nvinfo : EIATTR_MIN_STACK_SIZE
	.align		4
.L_136:
        /*02f4*/ 	.byte	0x04, 0x12
        /*02f6*/ 	.short	(.L_138 - .L_137)
	.align		4
.L_137:
        /*02f8*/ 	.word	index@(_ZN5flash44flash_bwd_dq_dk_dv_loop_seqk_parallel_kernelI23Flash_bwd_kernel_traitsILi64ELi64ELi128ELi8ELi2ELi4ELi4ELb1ELb0EN7cutlass6half_tE19Flash_kernel_traitsILi64ELi64ELi128ELi8ES3_EELb0ELb1ELb0ELb1ELb0ELb0ELb0EEEvNS_16Flash_bwd_paramsE)
        /*02fc*/ 	.word	0x00000038


	//----- nvinfo : EIATTR_MIN_STACK_SIZE
	.align		4
.L_138:
        /*0300*/ 	.byte	0x04, 0x12
        /*0302*/ 	.short	(.L_140 - .L_139)
	.align		4
.L_139:
        /*0304*/ 	.word	index@(_ZN5flash44flash_bwd_dq_dk_dv_loop_seqk_parallel_kernelI23Flash_bwd_kernel_traitsILi64ELi128ELi128ELi8ELi4ELi4ELi4ELb0ELb0EN7cutlass6half_tE19Flash_kernel_traitsILi64ELi128ELi128ELi8ES3_EELb0ELb1ELb0ELb0ELb0ELb0ELb0EEEvNS_16Flash_bwd_paramsE)
        /*0308*/ 	.word	0x00000040


	//----- nvinfo : EIATTR_MIN_STACK_SIZE
	.align		4
.L_140:
        /*030c*/ 	.byte	0x04, 0x12
        /*030e*/ 	.short	(.L_142 - .L_141)
	.align		4
.L_141:
        /*0310*/ 	.word	index@(_ZN5flash44flash_bwd_dq_dk_dv_loop_seqk_parallel_kernelI23Flash_bwd_kernel_traitsILi64ELi128ELi128ELi8ELi4ELi4ELi4ELb0ELb0EN7cutlass6half_tE19Flash_kernel_traitsILi64ELi128ELi128ELi8ES3_EELb0ELb1ELb0ELb0ELb1ELb1ELb0EEEvNS_16Flash_bwd_paramsE)
        /*0314*/ 	.word	0x00000038


	//----- nvinfo : EIATTR_MIN_STACK_SIZE
	.align		4
.L_142:
        /*0318*/ 	.byte	0x04, 0x12
        /*031a*/ 	.short	(.L_144 - .L_143)
	.align		4
.L_143:
        /*031c*/ 	.word	index@(_ZN5flash44flash_bwd_dq_dk_dv_loop_seqk_parallel_kernelI23Flash_bwd_kernel_traitsILi64ELi128ELi128ELi8ELi4ELi4ELi4ELb0ELb0EN7cutlass6half_tE19Flash_kernel_traitsILi64ELi128ELi128ELi8ES3_EELb0ELb1ELb0ELb0ELb0ELb1ELb0EEEvNS_16Flash_bwd_paramsE)
        /*0320*/ 	.word	0x00000040


	//----- nvinfo : EIATTR_MIN_STACK_SIZE
	.align		4
.L_144:
        /*0324*/ 	.byte	0x04, 0x12
        /*0326*/ 	.short	(.L_146 - .L_145)
	.align		4
.L_145:
        /*0328*/ 	.word	index@(_ZN5flash44flash_bwd_dq_dk_dv_loop_seqk_parallel_kernelI23Flash_bwd_kernel_traitsILi64ELi128ELi128ELi8ELi4ELi4ELi4ELb0ELb0EN7cutlass6half_tE19Flash_kernel_traitsILi64ELi128ELi128ELi8ES3_EELb0ELb1ELb0ELb1ELb0ELb0ELb0EEEvNS_16Flash_bwd_paramsE)
        /*032c*/ 	.word	0x00000060


	//----- nvinfo : EIATTR_MIN_STACK_SIZE
	.align		4
.L_146:
        /*0330*/ 	.byte	0x04, 0x12
        /*0332*/ 	.short	(.L_148 - .L_147)
	.align		4
.L_147:
        /*0334*/ 	.word	index@(_ZN5flash27flash_bwd_convert_dq_kernelI23Flash_bwd_kernel_traitsILi64ELi64ELi128ELi8ELi2ELi4ELi4ELb1ELb0EN7cutlass6half_tE19Flash_kernel_traitsILi64ELi64ELi128ELi8ES3_EEEEvNS_16Flash_bwd_paramsEi)
        /*0338*/ 	.word	0x00000000


	//----- nvinfo : EIATTR_MIN_STACK_SIZE
	.align		4
.L_148:
        /*033c*/ 	.byte	0x04, 0x12
        /*033e*/ 	.short	(.L_150 - .L_149)
	.align		4
.L_149:
        /*0340*/ 	.word	index@(_ZN5flash44flash_bwd_dq_dk_dv_loop_seqk_parallel_kernelI23Flash_bwd_kernel_traitsILi64ELi64ELi128ELi8ELi2ELi4ELi4ELb1ELb0EN7cutlass6half_tE19Flash_kernel_traitsILi64ELi64ELi128ELi8ES3_EELb1ELb1ELb0ELb0ELb0ELb0ELb0EEEvNS_16Flash_bwd_paramsE)
        /*0344*/ 	.word	0x00000010


	//----- nvinfo : EIATTR_MIN_STACK_SIZE
	.align		4
.L_150:
        /*0348*/ 	.byte	0x04, 0x12
        /*034a*/ 	.short	(.L_152 - .L_151)
	.align		4
.L_151:
        /*034c*/ 	.word	index@(_ZN5flash44flash_bwd_dq_dk_dv_loop_seqk_parallel_kernelI23Flash_bwd_kernel_traitsILi64ELi64ELi128ELi8ELi2ELi4ELi4ELb1ELb0EN7cutlass6half_tE19Flash_kernel_traitsILi64ELi64ELi128ELi8ES3_EELb0ELb1ELb0ELb0ELb0ELb0ELb1EEEvNS_16Flash_bwd_paramsE)
        /*0350*/ 	.word	0x00000008


	//----- nvinfo : EIATTR_MIN_STACK_SIZE
	.align		4
.L_152:
        /*0354*/ 	.byte	0x04, 0x12
        /*0356*/ 	.short	(.L_154 - .L_153)
	.align		4
.L_153:
        /*0358*/ 	.word	index@(_ZN5flash44flash_bwd_dq_dk_dv_loop_seqk_parallel_kernelI23Flash_bwd_kernel_traitsILi64ELi64ELi128ELi8ELi2ELi4ELi4ELb1ELb0EN7cutlass6half_tE19Flash_kernel_traitsILi64ELi64ELi128ELi8ES3_EELb1ELb1ELb0ELb0ELb1ELb1ELb0EEEvNS_16Flash_bwd_paramsE)
        /*035c*/ 	.word	0x00000000


	//----- nvinfo : EIATTR_MIN_STACK_SIZE
	.align		4
.L_154:
        /*0360*/ 	.byte	0x04, 0x12
        /*0362*/ 	.short	(.L_156 - .L_155)
	.align		4
.L_155:
        /*0364*/ 	.word	index@(_ZN5flash44flash_bwd_dq_dk_dv_loop_seqk_parallel_kernelI23Flash_bwd_kernel_traitsILi64ELi64ELi128ELi8ELi2ELi4ELi4ELb1ELb0EN7cutlass6half_tE19Flash_kernel_traitsILi64ELi64ELi128ELi8ES3_EELb0ELb1ELb0ELb0ELb1ELb1ELb1EEEvNS_16Flash_bwd_paramsE)
        /*0368*/ 	.word	0x00000000


	//----- nvinfo : EIATTR_MIN_STACK_SIZE
	.align		4
.L_156:
        /*036c*/ 	.byte	0x04, 0x12
        /*036e*/ 	.short	(.L_158 - .L_157)
	.align		4
.L_157:
        /*0370*/ 	.word	index@(_ZN5flash44flash_bwd_dq_dk_dv_loop_seqk_parallel_kernelI23Flash_bwd_kernel_traitsILi64ELi64ELi128ELi8ELi2ELi4ELi4ELb1ELb0EN7cutlass6half_tE19Flash_kernel_traitsILi64ELi64ELi128ELi8ES3_EELb1ELb1ELb0ELb0ELb0ELb1ELb0EEEvNS_16Flash_bwd_paramsE)
        /*0374*/ 	.word	0x00000000


	//----- nvinfo : EIATTR_MIN_STACK_SIZE
	.align		4
.L_158:
        /*0378*/ 	.byte	0x04, 0x12
        /*037a*/ 	.short	(.L_160 - .L_159)
	.align		4
.L_159:
        /*037c*/ 	.word	index@(_ZN5flash44flash_bwd_dq_dk_dv_loop_seqk_parallel_kernelI23Flash_bwd_kernel_traitsILi64ELi64ELi128ELi8ELi2ELi4ELi4ELb1ELb0EN7cutlass6half_tE19Flash_kernel_traitsILi64ELi64ELi128ELi8ES3_EELb0ELb1ELb0ELb0ELb0ELb1ELb1EEEvNS_16Flash_bwd_paramsE)
        /*0380*/ 	.word	0x00000000


	//----- nvinfo : EIATTR_MIN_STACK_SIZE
	.align		4
.L_160:
        /*0384*/ 	.byte	0x04, 0x12
        /*0386*/ 	.short	(.L_162 - .L_161)
	.align		4
.L_161:
        /*0388*/ 	.word	index@(_ZN5flash44flash_bwd_dq_dk_dv_loop_seqk_parallel_kernelI23Flash_bwd_kernel_traitsILi64ELi64ELi128ELi8ELi2ELi4ELi4ELb1ELb0EN7cutlass6half_tE19Flash_kernel_traitsILi64ELi64ELi128ELi8ES3_EELb1ELb1ELb0ELb1ELb0ELb0ELb0EEEvNS_16Flash_bwd_paramsE)
        /*038c*/ 	.word	0x00000020


	//----- nvinfo : EIATTR_MIN_STACK_SIZE
	.align		4
.L_162:
        /*0390*/ 	.byte	0x04, 0x12
        /*0392*/ 	.short	(.L_164 - .L_163)
	.align		4
.L_163:
        /*0394*/ 	.word	index@(_ZN5flash44flash_bwd_dq_dk_dv_loop_seqk_parallel_kernelI23Flash_bwd_kernel_traitsILi64ELi64ELi128ELi8ELi2ELi4ELi4ELb1ELb0EN7cutlass6half_tE19Flash_kernel_traitsILi64ELi64ELi128ELi8ES3_EELb0ELb1ELb0ELb1ELb0ELb0ELb1EEEvNS_16Flash_bwd_paramsE)
        /*0398*/ 	.word	0x00000018


	//----- nvinfo : EIATTR_MIN_STACK_SIZE
	.align		4
.L_164:
        /*039c*/ 	.byte	0x04, 0x12
        /*039e*/ 	.short	(.L_166 - .L_165)
	.align		4
.L_165:
        /*03a0*/ 	.word	index@(_ZN5flash25flash_bwd_dot_do_o_kernelILb0E23Flash_bwd_kernel_traitsILi64ELi64ELi128ELi8ELi2ELi4ELi4ELb1ELb0EN7cutlass6half_tE19Flash_kernel_traitsILi64ELi64ELi128ELi8ES3_EEEEvNS_16Flash_bwd_paramsE)
        /*03a4*/ 	.word	0x00000000


	//----- nvinfo : EIATTR_MIN_STACK_SIZE
	.align		4
.L_166:
        /*03a8*/ 	.byte	0x04, 0x12
        /*03aa*/ 	.short	(.L_168 - .L_167)
	.align		4
.L_167:
        /*03ac*/ 	.word	index@(_ZN5flash25flash_bwd_dot_do_o_kernelILb1E23Flash_bwd_kernel_traitsILi64ELi64ELi128ELi8ELi2ELi4ELi4ELb1ELb0EN7cutlass6half_tE19Flash_kernel_traitsILi64ELi64ELi128ELi8ES3_EEEEvNS_16Flash_bwd_paramsE)
        /*03b0*/ 	.word	0x00000000


	//----- nvinfo : EIATTR_MIN_STACK_SIZE
	.align		4
.L_168:
        /*03b4*/ 	.byte	0x04, 0x12
        /*03b6*/ 	.short	(.L_170 - .L_169)
	.align		4
.L_169:
        /*03b8*/ 	.word	index@(_ZN5flash27flash_bwd_convert_dq_kernelI23Flash_bwd_kernel_traitsILi64ELi128ELi128ELi8ELi4ELi4ELi4ELb0ELb0EN7cutlass6half_tE19Flash_kernel_traitsILi64ELi128ELi128ELi8ES3_EEEEvNS_16Flash_bwd_paramsEi)
        /*03bc*/ 	.word	0x00000000


	//----- nvinfo : EIATTR_MIN_STACK_SIZE
	.align		4
.L_170:
        /*03c0*/ 	.byte	0x04, 0x12
        /*03c2*/ 	.short	(.L_172 - .L_171)
	.align		4
.L_171:
        /*03c4*/ 	.word	index@(_ZN5flash44flash_bwd_dq_dk_dv_loop_seqk_parallel_kernelI23Flash_bwd_kernel_traitsILi64ELi128ELi128ELi8ELi4ELi4ELi4ELb0ELb0EN7cutlass6half_tE19Flash_kernel_traitsILi64ELi128ELi128ELi8ES3_EELb1ELb1ELb0ELb0ELb0ELb0ELb0EEEvNS_16Flash_bwd_paramsE)
        /*03c8*/ 	.word	0x00000040


	//----- nvinfo : EIATTR_MIN_STACK_SIZE
	.align		4
.L_172:
        /*03cc*/ 	.byte	0x04, 0x12
        /*03ce*/ 	.short	(.L_174 - .L_173)
	.align		4
.L_173:
        /*03d0*/ 	.word	index@(_ZN5flash44flash_bwd_dq_dk_dv_loop_seqk_parallel_kernelI23Flash_bwd_kernel_traitsILi64ELi128ELi128ELi8ELi4ELi4ELi4ELb0ELb0EN7cutlass6half_tE19Flash_kernel_traitsILi64ELi128ELi128ELi8ES3_EELb0ELb1ELb0ELb0ELb0ELb0ELb1EEEvNS_16Flash_bwd_paramsE)
        /*03d4*/ 	.word	0x00000140


	//----- nvinfo : EIATTR_MIN_STACK_SIZE
	.align		4
.L_174:
        /*03d8*/ 	.byte	0x04, 0x12
        /*03da*/ 	.short	(.L_176 - .L_175)
	.align		4
.L_175:
        /*03dc*/ 	.word	index@(_ZN5flash44flash_bwd_dq_dk_dv_loop_seqk_parallel_kernelI23Flash_bwd_kernel_traitsILi64ELi128ELi128ELi8ELi4ELi4ELi4ELb0ELb0EN7cutlass6half_tE19Flash_kernel_traitsILi64ELi128ELi128ELi8ES3_EELb1ELb1ELb0ELb0ELb1ELb1ELb0EEEvNS_16Flash_bwd_paramsE)
        /*03e0*/ 	.word	0x00000038


	//----- nvinfo : EIATTR_MIN_STACK_SIZE
	.align		4
.L_176:
        /*03e4*/ 	.byte	0x04, 0x12
        /*03e6*/ 	.short	(.L_178 - .L_177)
	.align		4
.L_177:
        /*03e8*/ 	.word	index@(_ZN5flash44flash_bwd_dq_dk_dv_loop_seqk_parallel_kernelI23Flash_bwd_kernel_traitsILi64ELi128ELi128ELi8ELi4ELi4ELi4ELb0ELb0EN7cutlass6half_tE19Flash_kernel_traitsILi64ELi128ELi128ELi8ES3_EELb0ELb1ELb0ELb0ELb1ELb1ELb1EEEvNS_16Flash_bwd_paramsE)
        /*03ec*/ 	.word	0x00000128


	//----- nvinfo : EIATTR_MIN_STACK_SIZE
	.align		4
.L_178:
        /*03f0*/ 	.byte	0x04, 0x12
        /*03f2*/ 	.short	(.L_180 - .L_179)
	.align		4
.L_179:
        /*03f4*/ 	.word	index@(_ZN5flash44flash_bwd_dq_dk_dv_loop_seqk_parallel_kernelI23Flash_bwd_kernel_traitsILi64ELi128ELi128ELi8ELi4ELi4ELi4ELb0ELb0EN7cutlass6half_tE19Flash_kernel_traitsILi64ELi128ELi128ELi8ES3_EELb1ELb1ELb0ELb0ELb0ELb1ELb0EEEvNS_16Flash_bwd_paramsE)
        /*03f8*/ 	.word	0x00000038


	//----- nvinfo : EIATTR_MIN_STACK_SIZE
	.align		4
.L_180:
        /*03fc*/ 	.byte	0x04, 0x12
        /*03fe*/ 	.short	(.L_182 - .L_181)
	.align		4
.L_181:
        /*0400*/ 	.word	index@(_ZN5flash44flash_bwd_dq_dk_dv_loop_seqk_parallel_kernelI23Flash_bwd_kernel_traitsILi64ELi128ELi128ELi8ELi4ELi4ELi4ELb0ELb0EN7cutlass6half_tE19Flash_kernel_traitsILi64ELi128ELi128ELi8ES3_EELb0ELb1ELb0ELb0ELb0ELb1ELb1EEEvNS_16Flash_bwd_paramsE)
        /*0404*/ 	.word	0x00000140


	//----- nvinfo : EIATTR_MIN_STACK_SIZE
	.align		4
.L_182:
        /*0408*/ 	.byte	0x04, 0x12
        /*040a*/ 	.short	(.L_184 - .L_183)
	.align		4
.L_183:
        /*040c*/ 	.word	index@(_ZN5flash44flash_bwd_dq_dk_dv_loop_seqk_parallel_kernelI23Flash_bwd_kernel_traitsILi64ELi128ELi128ELi8ELi4ELi4ELi4ELb0ELb0EN7cutlass6half_tE19Flash_kernel_traitsILi64ELi128ELi128ELi8ES3_EELb1ELb1ELb0ELb1ELb0ELb0ELb0EEEvNS_16Flash_bwd_paramsE)
        /*0410*/ 	.word	0x000000c0


	//----- nvinfo : EIATTR_MIN_STACK_SIZE
	.align		4
.L_184:
        /*0414*/ 	.byte	0x04, 0x12
        /*0416*/ 	.short	(.L_186 - .L_185)
	.align		4
.L_185:
        /*0418*/ 	.word	index@(_ZN5flash44flash_bwd_dq_dk_dv_loop_seqk_parallel_kernelI23Flash_bwd_kernel_traitsILi64ELi128ELi128ELi8ELi4ELi4ELi4ELb0ELb0EN7cutlass6half_tE19Flash_kernel_traitsILi64ELi128ELi128ELi8ES3_EELb0ELb1ELb0ELb1ELb0ELb0ELb1EEEvNS_16Flash_bwd_paramsE)
        /*041c*/ 	.word	0x000001c8


	//----- nvinfo : EIATTR_MIN_STACK_SIZE
	.align		4
.L_186:
        /*0420*/ 	.byte	0x04, 0x12
        /*0422*/ 	.short	(.L_188 - .L_187)
	.align		4
.L_187:
        /*0424*/ 	.word	index@(_ZN5flash25flash_bwd_dot_do_o_kernelILb0E23Flash_bwd_kernel_traitsILi64ELi128ELi128ELi8ELi4ELi4ELi4ELb0ELb0EN7cutlass6half_tE19Flash_kernel_traitsILi64ELi128ELi128ELi8ES3_EEEEvNS_16Flash_bwd_paramsE)
        /*0428*/ 	.word	0x00000000


	//----- nvinfo : EIATTR_MIN_STACK_SIZE
	.align		4
.L_188:
        /*042c*/ 	.byte	0x04, 0x12
        /*042e*/ 	.short	(.L_190 - .L_189)
	.align		4
.L_189:
        /*0430*/ 	.word	index@(_ZN5flash25flash_bwd_dot_do_o_kernelILb1E23Flash_bwd_kernel_traitsILi64ELi128ELi128ELi8ELi4ELi4ELi4ELb0ELb0EN7cutlass6half_tE19Flash_kernel_traitsILi64ELi128ELi128ELi8ES3_EEEEvNS_16Flash_bwd_paramsE)
        /*0434*/ 	.word	0x00000000
.L_190:


//--------------------- .nv.compat                --------------------------
	.section	.nv.compat,"",@"SHT_CUDA_COMPAT_INFO"
	.align	4
        /*0000*/ 	.byte	0x02, 0x09, 0x01, 0x00, 0x02, 0x02, 0x01, 0x00, 0x02, 0x05, 0x05, 0x00, 0x03, 0x07, 0x01, 0x01
        /*0010*/ 	.byte	0x02, 0x03, 0x00, 0x00, 0x02, 0x06, 0x01, 0x00, 0x04, 0x0b, 0x08, 0x00, 0x00, 0x00, 0x00, 0x00
        /*0020*/ 	.byte	0x00, 0x00, 0x00, 0x00


//--------------------- .nv.info._ZN5flash44flash_bwd_dq_dk_dv_loop_seqk_parallel_kernelI23Flash_bwd_kernel_traitsILi64ELi64ELi128ELi8ELi2ELi4ELi4ELb1ELb0EN7cutlass6half_tE19Flash_kernel_traitsILi64ELi64ELi128ELi8ES3_EELb0ELb1ELb0ELb0ELb0ELb0ELb0EEEvNS_16Flash_bwd_paramsE --------------------------
	.section	.nv.info._ZN5flash44flash_bwd_dq_dk_dv_loop_seqk_parallel_kernelI23Flash_bwd_kernel_traitsILi64ELi64ELi128ELi8ELi2ELi4ELi4ELb1ELb0EN7cutlass6half_tE19Flash_kernel_traitsILi64ELi64ELi128ELi8ES3_EELb0ELb1ELb0ELb0ELb0ELb0ELb0EEEvNS_16Flash_bwd_paramsE,"",@"SHT_CUDA_INFO"
	.sectionflags	@""
	.align	4


	//----- nvinfo : EIATTR_CUDA_API_VERSION
	.align		4
        /*0000*/ 	.byte	0x04, 0x37
        /*0002*/ 	.short	(.L_192 - .L_191)
.L_191:
        /*0004*/ 	.word	0x00000082


	//----- nvinfo : EIATTR_KPARAM_INFO
	.align		4
.L_192:
        /*0008*/ 	.byte	0x04, 0x17
        /*000a*/ 	.short	(.L_194 - .L_193)
.L_193:
        /*000c*/ 	.word	0x00000000
        /*0010*/ 	.short	0x0000
        /*0012*/ 	.short	0x0000
        /*0014*/ 	.byte	0x00, 0xf0, 0x01, 0x0a


	//----- nvinfo : EIATTR_SPARSE_MMA_MASK
	.align		4
.L_194:
        /*0018*/ 	.byte	0x03, 0x50
        /*001a*/ 	.short	0x0000


	//----- nvinfo : EIATTR_MAXREG_COUNT
	.align		4
        /*001c*/ 	.byte	0x03, 0x1b
        /*001e*/ 	.short	0x00ff


	//----- nvinfo : EIATTR_NUM_BARRIERS
	.align		4
        /*0020*/ 	.byte	0x02, 0x4c
        /*0022*/ 	.byte	0x01
	.zero		1


	//----- nvinfo : EIATTR_ANNOTATIONS
	.align		4
        /*0024*/ 	.byte	0x04, 0x55
        /*0026*/ 	.short	(.L_196 - .L_195)


	//   ....[0]....
.L_195:
        /*0028*/ 	.word	0x00000001
        /*002c*/ 	.byte	0x00, 0x06, 0x00, 0x00, 0x01, 0x00, 0x00, 0x00, 0x90, 0x07, 0x00, 0x00, 0x01, 0x00, 0x00, 0x00
        /*003c*/ 	.byte	0x40, 0x16, 0x00, 0x00, 0x01, 0x00, 0x00, 0x00, 0x70, 0x39, 0x00, 0x00


	//----- nvinfo : EIATTR_MERCURY_ISA_VERSION
	.align		4
.L_196:
        /*0048*/ 	.byte	0x03, 0x5f
        /*004a*/ 	.short	0x0101


	//----- nvinfo : EIATTR_EXIT_INSTR_OFFSETS
	.align		4
        /*004c*/ 	.byte	0x04, 0x1c
        /*004e*/ 	.short	(.L_198 - .L_197)


	//   ....[0]....
.L_197:
        /*0050*/ 	.word	0x00000090


	//   ....[1]....
        /*0054*/ 	.word	0x00007d80


	//----- nvinfo : EIATTR_CRS_STACK_SIZE
	.align		4
.L_198:
        /*0058*/ 	.byte	0x04, 0x1e
        /*005a*/ 	.short	(.L_200 - .L_199)
.L_199:
        /*005c*/ 	.word	0x00000000


	//----- nvinfo : EIATTR_CBANK_PARAM_SIZE
	.align		4
.L_200:
        /*0060*/ 	.byte	0x03, 0x19
        /*0062*/ 	.short	0x0280


	//----- nvinfo : EIATTR_PARAM_CBANK
	.align		4
        /*0064*/ 	.byte	0x04, 0x0a
        /*0066*/ 	.short	(.L_202 - .L_201)
	.align		4
.L_201:
        /*0068*/ 	.word	index@(.nv.constant0._ZN5flash44flash_bwd_dq_dk_dv_loop_seqk_parallel_kernelI23Flash_bwd_kernel_traitsILi64ELi64ELi128ELi8ELi2ELi4ELi4ELb1ELb0EN7cutlass6half_tE19Flash_kernel_traitsILi64ELi64ELi128ELi8ES3_EELb0ELb1ELb0ELb0ELb0ELb0ELb0EEEvNS_16Flash_bwd_paramsE)
        /*006c*/ 	.short	0x0210
        /*006e*/ 	.short	0x0280


	//----- nvinfo : EIATTR_SW_WAR
	.align		4
.L_202:
        /*0070*/ 	.byte	0x04, 0x36
        /*0072*/ 	.short	(.L_204 - .L_203)
.L_203:
        /*0074*/ 	.word	0x00000008
.L_204:


//--------------------- .nv.info._ZN5flash44flash_bwd_dq_dk_dv_loop_seqk_parallel_kernelI23Flash_bwd_kernel_traitsILi64ELi64ELi128ELi8ELi2ELi4ELi4ELb1ELb0EN7cutlass6half_tE19Flash_kernel_traitsILi64ELi64ELi128ELi8ES3_EELb0ELb1ELb0ELb0ELb1ELb1ELb0EEEvNS_16Flash_bwd_paramsE --------------------------
	.section	.nv.info._ZN5flash44flash_bwd_dq_dk_dv_loop_seqk_parallel_kernelI23Flash_bwd_kernel_traitsILi64ELi64ELi128ELi8ELi2ELi4ELi4ELb1ELb0EN7cutlass6half_tE19Flash_kernel_traitsILi64ELi64ELi128ELi8ES3_EELb0ELb1ELb0ELb0ELb1ELb1ELb0EEEvNS_16Flash_bwd_paramsE,"",@"SHT_CUDA_INFO"
	.sectionflags	@""
	.align	4


	//----- nvinfo : EIATTR_CUDA_API_VERSION
	.align		4
        /*0000*/ 	.byte	0x04, 0x37
        /*0002*/ 	.short	(.L_206 - .L_205)
.L_205:
        /*0004*/ 	.word	0x00000082


	//----- nvinfo : EIATTR_KPARAM_INFO
	.align		4
.L_206:
        /*0008*/ 	.byte	0x04, 0x17
        /*000a*/ 	.short	(.L_208 - .L_207)
.L_207:
        /*000c*/ 	.word	0x00000000
        /*0010*/ 	.short	0x0000
        /*0012*/ 	.short	0x0000
        /*0014*/ 	.byte	0x00, 0xf0, 0x01, 0x0a


	//----- nvinfo : EIATTR_SPARSE_MMA_MASK
	.align		4
.L_208:
        /*0018*/ 	.byte	0x03, 0x50
        /*001a*/ 	.short	0x0000


	//----- nvinfo : EIATTR_MAXREG_COUNT
	.align		4
        /*001c*/ 	.byte	0x03, 0x1b
        /*001e*/ 	.short	0x00ff


	//----- nvinfo : EIATTR_NUM_BARRIERS
	.align		4
        /*0020*/ 	.byte	0x02, 0x4c
        /*0022*/ 	.byte	0x01
	.zero		1


	//----- nvinfo : EIATTR_MERCURY_ISA_VERSION
	.align		4
        /*0024*/ 	.byte	0x03, 0x5f
        /*0026*/ 	.short	0x0101


	//----- nvinfo : EIATTR_EXIT_INSTR_OFFSETS
	.align		4
        /*0028*/ 	.byte	0x04, 0x1c
        /*002a*/ 	.short	(.L_210 - .L_209)


	//   ....[0]....
.L_209:
        /*002c*/ 	.word	0x00000090


	//   ....[1]....
        /*0030*/ 	.word	0x00005960


	//----- nvinfo : EIATTR_CBANK_PARAM_SIZE
	.align		4
.L_210:
        /*0034*/ 	.byte	0x03, 0x19
        /*0036*/ 	.short	0x0280


	//----- nvinfo : EIATTR_PARAM_CBANK
	.align		4
        /*0038*/ 	.byte	0x04, 0x0a
        /*003a*/ 	.short	(.L_212 - .L_211)
	.align		4
.L_211:
        /*003c*/ 	.word	index@(.nv.constant0._ZN5flash44flash_bwd_dq_dk_dv_loop_seqk_parallel_kernelI23Flash_bwd_kernel_traitsILi64ELi64ELi128ELi8ELi2ELi4ELi4ELb1ELb0EN7cutlass6half_tE19Flash_kernel_traitsILi64ELi64ELi128ELi8ES3_EELb0ELb1ELb0ELb0ELb1ELb1ELb0EEEvNS_16Flash_bwd_paramsE)
        /*0040*/ 	.short	0x0210
        /*0042*/ 	.short	0x0280


	//----- nvinfo : EIATTR_SW_WAR
	.align		4
.L_212:
        /*0044*/ 	.byte	0x04, 0x36
        /*0046*/ 	.short	(.L_214 - .L_213)
.L_213:
        /*0048*/ 	.word	0x00000008
.L_214:


//--------------------- .nv.info._ZN5flash44flash_bwd_dq_dk_dv_loop_seqk_parallel_kernelI23Flash_bwd_kernel_traitsILi64ELi64ELi128ELi8ELi2ELi4ELi4ELb1ELb0EN7cutlass6half_tE19Flash_kernel_traitsILi64ELi64ELi128ELi8ES3_EELb0ELb1ELb0ELb0ELb0ELb1ELb0EEEvNS_16Flash_bwd_paramsE --------------------------
	.section	.nv.info._ZN5flash44flash_bwd_dq_dk_dv_loop_seqk_parallel_kernelI23Flash_bwd_kernel_traitsILi64ELi64ELi128ELi8ELi2ELi4ELi4ELb1ELb0EN7cutlass6half_tE19Flash_kernel_traitsILi64ELi64ELi128ELi8ES3_EELb0ELb1ELb0ELb0ELb0ELb1ELb0EEEvNS_16Flash_bwd_paramsE,"",@"SHT_CUDA_INFO"
	.sectionflags	@""
	.align	4


	//----- nvinfo : EIATTR_CUDA_API_VERSION
	.align		4
        /*0000*/ 	.byte	0x04, 0x37
        /*0002*/ 	.short	(.L_216 - .L_215)
.L_215:
        /*0004*/ 	.word	0x00000082


	//----- nvinfo : EIATTR_KPARAM_INFO
	.align		4
.L_216:
        /*0008*/ 	.byte	0x04, 0x17
        /*000a*/ 	.short	(.L_218 - .L_217)
.L_217:
        /*000c*/ 	.word	0x00000000
        /*0010*/ 	.short	0x0000
        /*0012*/ 	.short	0x0000
        /*0014*/ 	.byte	0x00, 0xf0, 0x01, 0x0a


	//----- nvinfo : EIATTR_SPARSE_MMA_MASK
	.align		4
.L_218:
        /*0018*/ 	.byte	0x03, 0x50
        /*001a*/ 	.short	0x0000


	//----- nvinfo : EIATTR_MAXREG_COUNT
	.align		4
        /*001c*/ 	.byte	0x03, 0x1b
        /*001e*/ 	.short	0x00ff


	//----- nvinfo : EIATTR_NUM_BARRIERS
	.align		4
        /*0020*/ 	.byte	0x02, 0x4c
        /*0022*/ 	.byte	0x01
	.zero		1


	//----- nvinfo : EIATTR_ANNOTATIONS
	.align		4
        /*0024*/ 	.byte	0x04, 0x55
        /*0026*/ 	.short	(.L_220 - .L_219)


	//   ....[0]....
.L_219:
        /*0028*/ 	.word	0x00000001
        /*002c*/ 	.byte	0x50, 0x05, 0x00, 0x00, 0x01, 0x00, 0x00, 0x00, 0x40, 0x16, 0x00, 0x00


	//----- nvinfo : EIATTR_MERCURY_ISA_VERSION
	.align		4
.L_220:
        /*0038*/ 	.byte	0x03, 0x5f
        /*003a*/ 	.short	0x0101


	//----- nvinfo : EIATTR_EXIT_INSTR_OFFSETS
	.align		4
        /*003c*/ 	.byte	0x04, 0x1c
        /*003e*/ 	.short	(.L_222 - .L_221)


	//   ....[0]....
.L_221:
        /*0040*/ 	.word	0x00000090


	//   ....[1]....
        /*0044*/ 	.word	0x00007560


	//----- nvinfo : EIATTR_CRS_STACK_SIZE
	.align		4
.L_222:
        /*0048*/ 	.byte	0x04, 0x1e
        /*004a*/ 	.short	(.L_224 - .L_223)
.L_223:
        /*004c*/ 	.word	0x00000000


	//----- nvinfo : EIATTR_CBANK_PARAM_SIZE
	.align		4
.L_224:
        /*0050*/ 	.byte	0x03, 0x19
        /*0052*/ 	.short	0x0280


	//----- nvinfo : EIATTR_PARAM_CBANK
	.align		4
        /*0054*/ 	.byte	0x04, 0x0a
        /*0056*/ 	.short	(.L_226 - .L_225)
	.align		4
.L_225:
        /*0058*/ 	.word	index@(.nv.constant0._ZN5flash44flash_bwd_dq_dk_dv_loop_seqk_parallel_kernelI23Flash_bwd_kernel_traitsILi64ELi64ELi128ELi8ELi2ELi4ELi4ELb1ELb0EN7cutlass6half_tE19Flash_kernel_traitsILi64ELi64ELi128ELi8ES3_EELb0ELb1ELb0ELb0ELb0ELb1ELb0EEEvNS_16Flash_bwd_paramsE)
        /*005c*/ 	.short	0x0210
        /*005e*/ 	.short	0x0280


	//----- nvinfo : EIATTR_SW_WAR
	.align		4
.L_226:
        /*0060*/ 	.byte	0x04, 0x36
        /*0062*/ 	.short	(.L_228 - .L_227)
.L_227:
        /*0064*/ 	.word	0x00000008
.L_228:


//--------------------- .nv.info._ZN5flash44flash_bwd_dq_dk_dv_loop_seqk_parallel_kernelI23Flash_bwd_kernel_traitsILi64ELi64ELi128ELi8ELi2ELi4ELi4ELb1ELb0EN7cutlass6half_tE19Flash_kernel_traitsILi64ELi64ELi128ELi8ES3_EELb0ELb1ELb0ELb1ELb0ELb0ELb0EEEvNS_16Flash_bwd_paramsE --------------------------
	.section	.nv.info._ZN5flash44flash_bwd_dq_dk_dv_loop_seqk_parallel_kernelI23Flash_bwd_kernel_traitsILi64ELi64ELi128ELi8ELi2ELi4ELi4ELb1ELb0EN7cutlass6half_tE19Flash_kernel_traitsILi64ELi64ELi128ELi8ES3_EELb0ELb1ELb0ELb1ELb0ELb0ELb0EEEvNS_16Flash_bwd_paramsE,"",@"SHT_CUDA_INFO"
	.sectionflags	@""
	.align	4


	//----- nvinfo : EIATTR_CUDA_API_VERSION
	.align		4
        /*0000*/ 	.byte	0x04, 0x37
        /*0002*/ 	.short	(.L_230 - .L_229)
.L_229:
        /*0004*/ 	.word	0x00000082


	//----- nvinfo : EIATTR_KPARAM_INFO
	.align		4
.L_230:
        /*0008*/ 	.byte	0x04, 0x17
        /*000a*/ 	.short	(.L_232 - .L_231)
.L_231:
        /*000c*/ 	.word	0x00000000
        /*0010*/ 	.short	0x0000
        /*0012*/ 	.short	0x0000
        /*0014*/ 	.byte	0x00, 0xf0, 0x01, 0x0a


	//----- nvinfo : EIATTR_SPARSE_MMA_MASK
	.align		4
.L_232:
        /*0018*/ 	.byte	0x03, 0x50
        /*001a*/ 	.short	0x0000


	//----- nvinfo : EIATTR_MAXREG_COUNT
	.align		4
        /*001c*/ 	.byte	0x03, 0x1b
        /*001e*/ 	.short	0x00ff


	//----- nvinfo : EIATTR_NUM_BARRIERS
	.align		4
        /*0020*/ 	.byte	0x02, 0x4c
        /*0022*/ 	.byte	0x01
	.zero		1


	//----- nvinfo : EIATTR_ANNOTATIONS
	.align		4
        /*0024*/ 	.byte	0x04, 0x55
        /*0026*/ 	.short	(.L_234 - .L_233)


	//   ....[0]....
.L_233:
        /*0028*/ 	.word	0x00000001
        /*002c*/ 	.byte	0xe0, 0x04, 0x00, 0x00, 0x01, 0x00, 0x00, 0x00, 0x30, 0x05, 0x00, 0x00, 0x01, 0x00, 0x00, 0x00
        /* <DEDUP_REMOVED lines=14> */
        /*011c*/ 	.byte	0x70, 0x82, 0x00, 0x00


	//----- nvinfo : EIATTR_MERCURY_ISA_VERSION
	.align		4
.L_234:
        /*0120*/ 	.byte	0x03, 0x5f
        /*0122*/ 	.short	0x0101


	//----- nvinfo : EIATTR_EXIT_INSTR_OFFSETS
	.align		4
        /*0124*/ 	.byte	0x04, 0x1c
        /*0126*/ 	.short	(.L_236 - .L_235)


	//   ....[0]....
.L_235:
        /*0128*/ 	.word	0x00000090


	//   ....[1]....
        /*012c*/ 	.word	0x000082a0


	//----- nvinfo : EIATTR_CRS_STACK_SIZE
	.align		4
.L_236:
        /*0130*/ 	.byte	0x04, 0x1e
        /*0132*/ 	.short	(.L_238 - .L_237)
.L_237:
        /*0134*/ 	.word	0x00000000


	//----- nvinfo : EIATTR_CBANK_PARAM_SIZE
	.align		4
.L_238:
        /*0138*/ 	.byte	0x03, 0x19
        /*013a*/ 	.short	0x0280


	//----- nvinfo : EIATTR_PARAM_CBANK
	.align		4
        /*013c*/ 	.byte	0x04, 0x0a
        /*013e*/ 	.short	(.L_240 - .L_239)
	.align		4
.L_239:
        /*0140*/ 	.word	index@(.nv.constant0._ZN5flash44flash_bwd_dq_dk_dv_loop_seqk_parallel_kernelI23Flash_bwd_kernel_traitsILi64ELi64ELi128ELi8ELi2ELi4ELi4ELb1ELb0EN7cutlass6half_tE19Flash_kernel_traitsILi64ELi64ELi128ELi8ES3_EELb0ELb1ELb0ELb1ELb0ELb0ELb0EEEvNS_16Flash_bwd_paramsE)
        /*0144*/ 	.short	0x0210
        /*0146*/ 	.short	0x0280


	//----- nvinfo : EIATTR_SW_WAR
	.align		4
.L_240:
        /*0148*/ 	.byte	0x04, 0x36
        /*014a*/ 	.short	(.L_242 - .L_241)
.L_241:
        /*014c*/ 	.word	0x00000008
.L_242:


//--------------------- .nv.info._ZN5flash44flash_bwd_dq_dk_dv_loop_seqk_parallel_kernelI23Flash_bwd_kernel_traitsILi64ELi128ELi128ELi8ELi4ELi4ELi4ELb0ELb0EN7cutlass6half_tE19Flash_kernel_traitsILi64ELi128ELi128ELi8ES3_EELb0ELb1ELb0ELb0ELb0ELb0ELb0EEEvNS_16Flash_bwd_paramsE --------------------------
	.section	.nv.info._ZN5flash44flash_bwd_dq_dk_dv_loop_seqk_parallel_kernelI23Flash_bwd_kernel_traitsILi64ELi128ELi128ELi8ELi4ELi4ELi4ELb0ELb0EN7cutlass6half_tE19Flash_kernel_traitsILi64ELi128ELi128ELi8ES3_EELb0ELb1ELb0ELb0ELb0ELb0ELb0EEEvNS_16Flash_bwd_paramsE,"",@"SHT_CUDA_INFO"
	.sectionflags	@""
	.align	4


	//----- nvinfo : EIATTR_CUDA_API_VERSION
	.align		4
        /*0000*/ 	.byte	0x04, 0x37
        /*0002*/ 	.short	(.L_244 - .L_243)
.L_243:
        /*0004*/ 	.word	0x00000082


	//----- nvinfo : EIATTR_KPARAM_INFO
	.align		4
.L_244:
        /*0008*/ 	.byte	0x04, 0x17
        /*000a*/ 	.short	(.L_246 - .L_245)
.L_245:
        /*000c*/ 	.word	0x00000000
        /*0010*/ 	.short	0x0000
        /*0012*/ 	.short	0x0000
        /*0014*/ 	.byte	0x00, 0xf0, 0x01, 0x0a


	//----- nvinfo : EIATTR_SPARSE_MMA_MASK
	.align		4
.L_246:
        /*0018*/ 	.byte	0x03, 0x50
        /*001a*/ 	.short	0x0000


	//----- nvinfo : EIATTR_MAXREG_COUNT
	.align		4
        /*001c*/ 	.byte	0x03, 0x1b
        /*001e*/ 	.short	0x00ff


	//----- nvinfo : EIATTR_NUM_BARRIERS
	.align		4
        /*0020*/ 	.byte	0x02, 0x4c
        /*0022*/ 	.byte	0x01
	.zero		1


	//----- nvinfo : EIATTR_ANNOTATIONS
	.align		4
        /*0024*/ 	.byte	0x04, 0x55
        /*0026*/ 	.short	(.L_248 - .L_247)


	//   ....[0]....
.L_247:
        /* <DEDUP_REMOVED lines=15> */
        /*010c*/ 	.byte	0xf0, 0x9e, 0x00, 0x00, 0x01, 0x00, 0x00, 0x00, 0x00, 0x9f, 0x00, 0x00


	//----- nvinfo : EIATTR_MERCURY_ISA_VERSION
	.align		4
.L_248:
        /*0118*/ 	.byte	0x03, 0x5f
        /*011a*/ 	.short	0x0101


	//----- nvinfo : EIATTR_EXIT_INSTR_OFFSETS
	.align		4
        /*011c*/ 	.byte	0x04, 0x1c
        /*011e*/ 	.short	(.L_250 - .L_249)


	//   ....[0]....
.L_249:
        /*0120*/ 	.word	0x000000a0


	//   ....[1]....
        /*0124*/ 	.word	0x0000b310


	//----- nvinfo : EIATTR_CRS_STACK_SIZE
	.align		4
.L_250:
        /*0128*/ 	.byte	0x04, 0x1e
        /*012a*/ 	.short	(.L_252 - .L_251)
.L_251:
        /*012c*/ 	.word	0x00000000


	//----- nvinfo : EIATTR_CBANK_PARAM_SIZE
	.align		4
.L_252:
        /*0130*/ 	.byte	0x03, 0x19
        /*0132*/ 	.short	0x0280


	//----- nvinfo : EIATTR_PARAM_CBANK
	.align		4
        /*0134*/ 	.byte	0x04, 0x0a
        /*0136*/ 	.short	(.L_254 - .L_253)
	.align		4
.L_253:
        /*0138*/ 	.word	index@(.nv.constant0._ZN5flash44flash_bwd_dq_dk_dv_loop_seqk_parallel_kernelI23Flash_bwd_kernel_traitsILi64ELi128ELi128ELi8ELi4ELi4ELi4ELb0ELb0EN7cutlass6half_tE19Flash_kernel_traitsILi64ELi128ELi128ELi8ES3_EELb0ELb1ELb0ELb0ELb0ELb0ELb0EEEvNS_16Flash_bwd_paramsE)
        /*013c*/ 	.short	0x0210
        /*013e*/ 	.short	0x0280


	//----- nvinfo : EIATTR_SW_WAR
	.align		4
.L_254:
        /*0140*/ 	.byte	0x04, 0x36
        /*0142*/ 	.short	(.L_256 - .L_255)
.L_255:
        /*0144*/ 	.word	0x00000008
.L_256:


//--------------------- .nv.info._ZN5flash44flash_bwd_dq_dk_dv_loop_seqk_parallel_kernelI23Flash_bwd_kernel_traitsILi64ELi128ELi128ELi8ELi4ELi4ELi4ELb0ELb0EN7cutlass6half_tE19Flash_kernel_traitsILi64ELi128ELi128ELi8ES3_EELb0ELb1ELb0ELb0ELb1ELb1ELb0EEEvNS_16Flash_bwd_paramsE --------------------------
	.section	.nv.info._ZN5flash44flash_bwd_dq_dk_dv_loop_seqk_parallel_kernelI23Flash_bwd_kernel_traitsILi64ELi128ELi128ELi8ELi4ELi4ELi4ELb0ELb0EN7cutlass6half_tE19Flash_kernel_traitsILi64ELi128ELi128ELi8ES3_EELb0ELb1ELb0ELb0ELb1ELb1ELb0EEEvNS_16Flash_bwd_paramsE,"",@"SHT_CUDA_INFO"
	.sectionflags	@""
	.align	4


	//----- nvinfo : EIATTR_CUDA_API_VERSION
	.align		4
        /*0000*/ 	.byte	0x04, 0x37
        /*0002*/ 	.short	(.L_258 - .L_257)
.L_257:
        /*0004*/ 	.word	0x00000082


	//----- nvinfo : EIATTR_KPARAM_INFO
	.align		4
.L_258:
        /*0008*/ 	.byte	0x04, 0x17
        /*000a*/ 	.short	(.L_260 - .L_259)
.L_259:
        /*000c*/ 	.word	0x00000000
        /*0010*/ 	.short	0x0000
        /*0012*/ 	.short	0x0000
        /*0014*/ 	.byte	0x00, 0xf0, 0x01, 0x0a


	//----- nvinfo : EIATTR_SPARSE_MMA_MASK
	.align		4
.L_260:
        /*0018*/ 	.byte	0x03, 0x50
        /*001a*/ 	.short	0x0000


	//----- nvinfo : EIATTR_MAXREG_COUNT
	.align		4
        /*001c*/ 	.byte	0x03, 0x1b
        /*001e*/ 	.short	0x00ff


	//----- nvinfo : EIATTR_NUM_BARRIERS
	.align		4
        /*0020*/ 	.byte	0x02, 0x4c
        /*0022*/ 	.byte	0x01
	.zero		1


	//----- nvinfo : EIATTR_ANNOTATIONS
	.align		4
        /*0024*/ 	.byte	0x04, 0x55
        /*0026*/ 	.short	(.L_262 - .L_261)


	//   ....[0]....
.L_261:
        /* <DEDUP_REMOVED lines=14> */


	//----- nvinfo : EIATTR_MERCURY_ISA_VERSION
	.align		4
.L_262:
        /*00f8*/ 	.byte	0x03, 0x5f
        /*00fa*/ 	.short	0x0101


	//----- nvinfo : EIATTR_EXIT_INSTR_OFFSETS
	.align		4
        /*00fc*/ 	.byte	0x04, 0x1c
        /*00fe*/ 	.short	(.L_264 - .L_263)


	//   ....[0]....
.L_263:
        /*0100*/ 	.word	0x000000a0


	//   ....[1]....
        /*0104*/ 	.word	0x00007f50


	//----- nvinfo : EIATTR_CBANK_PARAM_SIZE
	.align		4
.L_264:
        /*0108*/ 	.byte	0x03, 0x19
        /*010a*/ 	.short	0x0280


	//----- nvinfo : EIATTR_PARAM_CBANK
	.align		4
        /*010c*/ 	.byte	0x04, 0x0a
        /*010e*/ 	.short	(.L_266 - .L_265)
	.align		4
.L_265:
        /*0110*/ 	.word	index@(.nv.constant0._ZN5flash44flash_bwd_dq_dk_dv_loop_seqk_parallel_kernelI23Flash_bwd_kernel_traitsILi64ELi128ELi128ELi8ELi4ELi4ELi4ELb0ELb0EN7cutlass6half_tE19Flash_kernel_traitsILi64ELi128ELi128ELi8ES3_EELb0ELb1ELb0ELb0ELb1ELb1ELb0EEEvNS_16Flash_bwd_paramsE)
        /*0114*/ 	.short	0x0210
        /*0116*/ 	.short	0x0280


	//----- nvinfo : EIATTR_SW_WAR
	.align		4
.L_266:
        /*0118*/ 	.byte	0x04, 0x36
        /*011a*/ 	.short	(.L_268 - .L_267)
.L_267:
        /*011c*/ 	.word	0x00000008
.L_268:


//--------------------- .nv.info._ZN5flash44flash_bwd_dq_dk_dv_loop_seqk_parallel_kernelI23Flash_bwd_kernel_traitsILi64ELi128ELi128ELi8ELi4ELi4ELi4ELb0ELb0EN7cutlass6half_tE19Flash_kernel_traitsILi64ELi128ELi128ELi8ES3_EELb0ELb1ELb0ELb0ELb0ELb1ELb0EEEvNS_16Flash_bwd_paramsE --------------------------
	.section	.nv.info._ZN5flash44flash_bwd_dq_dk_dv_loop_seqk_parallel_kernelI23Flash_bwd_kernel_traitsILi64ELi128ELi128ELi8ELi4ELi4ELi4ELb0ELb0EN7cutlass6half_tE19Flash_kernel_traitsILi64ELi128ELi128ELi8ES3_EELb0ELb1ELb0ELb0ELb0ELb1ELb0EEEvNS_16Flash_bwd_paramsE,"",@"SHT_CUDA_INFO"
	.sectionflags	@""
	.align	4


	//----- nvinfo : EIATTR_CUDA_API_VERSION
	.align		4
        /*0000*/ 	.byte	0x04, 0x37
        /*0002*/ 	.short	(.L_270 - .L_269)
.L_269:
        /*0004*/ 	.word	0x00000082


	//----- nvinfo : EIATTR_KPARAM_INFO
	.align		4
.L_270:
        /*0008*/ 	.byte	0x04, 0x17
        /*000a*/ 	.short	(.L_272 - .L_271)
.L_271:
        /*000c*/ 	.word	0x00000000
        /*0010*/ 	.short	0x0000
        /*0012*/ 	.short	0x0000
        /*0014*/ 	.byte	0x00, 0xf0, 0x01, 0x0a


	//----- nvinfo : EIATTR_SPARSE_MMA_MASK
	.align		4
.L_272:
        /*0018*/ 	.byte	0x03, 0x50
        /*001a*/ 	.short	0x0000


	//----- nvinfo : EIATTR_MAXREG_COUNT
	.align		4
        /*001c*/ 	.byte	0x03, 0x1b
        /*001e*/ 	.short	0x00ff


	//----- nvinfo : EIATTR_NUM_BARRIERS
	.align		4
        /*0020*/ 	.byte	0x02, 0x4c
        /*0022*/ 	.byte	0x01
	.zero		1


	//----- nvinfo : EIATTR_ANNOTATIONS
	.align		4
        /*0024*/ 	.byte	0x04, 0x55
        /*0026*/ 	.short	(.L_274 - .L_273)


	//   ....[0]....
.L_273:
        /* <DEDUP_REMOVED lines=16> */


	//----- nvinfo : EIATTR_MERCURY_ISA_VERSION
	.align		4
.L_274:
        /*0118*/ 	.byte	0x03, 0x5f
        /*011a*/ 	.short	0x0101


	//----- nvinfo : EIATTR_INT_WARP_WIDE_INSTR_OFFSETS
	.align		4
        /*011c*/ 	.byte	0x04, 0x31
        /*011e*/ 	.short	(.L_276 - .L_275)


	//   ....[0]....
.L_275:
        /*0120*/ 	.word	0x00002d50


	//----- nvinfo : EIATTR_EXIT_INSTR_OFFSETS
	.align		4
.L_276:
        /*0124*/ 	.byte	0x04, 0x1c
        /*0126*/ 	.short	(.L_278 - .L_277)


	//   ....[0]....
.L_277:
        /*0128*/ 	.word	0x000000c0


	//   ....[1]....
        /*012c*/ 	.word	0x0000a310


	//----- nvinfo : EIATTR_CRS_STACK_SIZE
	.align		4
.L_278:
        /*0130*/ 	.byte	0x04, 0x1e
        /*0132*/ 	.short	(.L_280 - .L_279)
.L_279:
        /*0134*/ 	.word	0x00000000


	//----- nvinfo : EIATTR_CBANK_PARAM_SIZE
	.align		4
.L_280:
        /*0138*/ 	.byte	0x03, 0x19
        /*013a*/ 	.short	0x0280


	//----- nvinfo : EIATTR_PARAM_CBANK
	.align		4
        /*013c*/ 	.byte	0x04, 0x0a
        /*013e*/ 	.short	(.L_282 - .L_281)
	.align		4
.L_281:
        /*0140*/ 	.word	index@(.nv.constant0._ZN5flash44flash_bwd_dq_dk_dv_loop_seqk_parallel_kernelI23Flash_bwd_kernel_traitsILi64ELi128ELi128ELi8ELi4ELi4ELi4ELb0ELb0EN7cutlass6half_tE19Flash_kernel_traitsILi64ELi128ELi128ELi8ES3_EELb0ELb1ELb0ELb0ELb0ELb1ELb0EEEvNS_16Flash_bwd_paramsE)
        /*0144*/ 	.short	0x0210
        /*0146*/ 	.short	0x0280


	//----- nvinfo : EIATTR_SW_WAR
	.align		4
.L_282:
        /*0148*/ 	.byte	0x04, 0x36
        /*014a*/ 	.short	(.L_284 - .L_283)
.L_283:
        /*014c*/ 	.word	0x00000008
.L_284:


//--------------------- .nv.info._ZN5flash44flash_bwd_dq_dk_dv_loop_seqk_parallel_kernelI23Flash_bwd_kernel_traitsILi64ELi128ELi128ELi8ELi4ELi4ELi4ELb0ELb0EN7cutlass6half_tE19Flash_kernel_traitsILi64ELi128ELi128ELi8ES3_EELb0ELb1ELb0ELb1ELb0ELb0ELb0EEEvNS_16Flash_bwd_paramsE --------------------------
	.section	.nv.info._ZN5flash44flash_bwd_dq_dk_dv_loop_seqk_parallel_kernelI23Flash_bwd_kernel_traitsILi64ELi128ELi128ELi8ELi4ELi4ELi4ELb0ELb0EN7cutlass6half_tE19Flash_kernel_traitsILi64ELi128ELi128ELi8ES3_EELb0ELb1ELb0ELb1ELb0ELb0ELb0EEEvNS_16Flash_bwd_paramsE,"",@"SHT_CUDA_INFO"
	.sectionflags	@""
	.align	4


	//----- nvinfo : EIATTR_CUDA_API_VERSION
	.align		4
        /*0000*/ 	.byte	0x04, 0x37
        /*0002*/ 	.short	(.L_286 - .L_285)
.L_285:
        /*0004*/ 	.word	0x00000082


	//----- nvinfo : EIATTR_KPARAM_INFO
	.align		4
.L_286:
        /*0008*/ 	.byte	0x04, 0x17
        /*000a*/ 	.short	(.L_288 - .L_287)
.L_287:
        /*000c*/ 	.word	0x00000000
        /*0010*/ 	.short	0x0000
        /*0012*/ 	.short	0x0000
        /*0014*/ 	.byte	0x00, 0xf0, 0x01, 0x0a


	//----- nvinfo : EIATTR_SPARSE_MMA_MASK
	.align		4
.L_288:
        /*0018*/ 	.byte	0x03, 0x50
        /*001a*/ 	.short	0x0000


	//----- nvinfo : EIATTR_MAXREG_COUNT
	.align		4
        /*001c*/ 	.byte	0x03, 0x1b
        /*001e*/ 	.short	0x00ff


	//----- nvinfo : EIATTR_NUM_BARRIERS
	.align		4
        /*0020*/ 	.byte	0x02, 0x4c
        /*0022*/ 	.byte	0x01
	.zero		1


	//----- nvinfo : EIATTR_ANNOTATIONS
	.align		4
        /*0024*/ 	.byte	0x04, 0x55
        /*0026*/ 	.short	(.L_290 - .L_289)


	//   ....[0]....
.L_289:
        /* <DEDUP_REMOVED lines=26> */


	//----- nvinfo : EIATTR_MERCURY_ISA_VERSION
	.align		4
.L_290:
        /*01b0*/ 	.byte	0x03, 0x5f
        /*01b2*/ 	.short	0x0101


	//----- nvinfo : EIATTR_EXIT_INSTR_OFFSETS
	.align		4
        /*01b4*/ 	.byte	0x04, 0x1c
        /*01b6*/ 	.short	(.L_292 - .L_291)


	//   ....[0]....
.L_291:
        /*01b8*/ 	.word	0x000000c0


	//   ....[1]....
        /*01bc*/ 	.word	0x0000b9c0


	//----- nvinfo : EIATTR_CRS_STACK_SIZE
	.align		4
.L_292:
        /*01c0*/ 	.byte	0x04, 0x1e
        /*01c2*/ 	.short	(.L_294 - .L_293)
.L_293:
        /*01c4*/ 	.word	0x00000000


	//----- nvinfo : EIATTR_CBANK_PARAM_SIZE
	.align		4
.L_294:
        /*01c8*/ 	.byte	0x03, 0x19
        /*01ca*/ 	.short	0x0280


	//----- nvinfo : EIATTR_PARAM_CBANK
	.align		4
        /*01cc*/ 	.byte	0x04, 0x0a
        /*01ce*/ 	.short	(.L_296 - .L_295)
	.align		4
.L_295:
        /*01d0*/ 	.word	index@(.nv.constant0._ZN5flash44flash_bwd_dq_dk_dv_loop_seqk_parallel_kernelI23Flash_bwd_kernel_traitsILi64ELi128ELi128ELi8ELi4ELi4ELi4ELb0ELb0EN7cutlass6half_tE19Flash_kernel_traitsILi64ELi128ELi128ELi8ES3_EELb0ELb1ELb0ELb1ELb0ELb0ELb0EEEvNS_16Flash_bwd_paramsE)
        /*01d4*/ 	.short	0x0210
        /*01d6*/ 	.short	0x0280


	//----- nvinfo : EIATTR_SW_WAR
	.align		4
.L_296:
        /*01d8*/ 	.byte	0x04, 0x36
        /*01da*/ 	.short	(.L_298 - .L_297)
.L_297:
        /*01dc*/ 	.word	0x00000008
.L_298:


//--------------------- .nv.info._ZN5flash27flash_bwd_convert_dq_kernelI23Flash_bwd_kernel_traitsILi64ELi64ELi128ELi8ELi2ELi4ELi4ELb1ELb0EN7cutlass6half_tE19Flash_kernel_traitsILi64ELi64ELi128ELi8ES3_EEEEvNS_16Flash_bwd_paramsEi --------------------------
	.section	.nv.info._ZN5flash27flash_bwd_convert_dq_kernelI23Flash_bwd_kernel_traitsILi64ELi64ELi128ELi8ELi2ELi4ELi4ELb1ELb0EN7cutlass6half_tE19Flash_kernel_traitsILi64ELi64ELi128ELi8ES3_EEEEvNS_16Flash_bwd_paramsEi,"",@"SHT_CUDA_INFO"
	.sectionflags	@""
	.align	4


	//----- nvinfo : EIATTR_CUDA_API_VERSION
	.align		4
        /*0000*/ 	.byte	0x04, 0x37
        /*0002*/ 	.short	(.L_300 - .L_299)
.L_299:
        /*0004*/ 	.word	0x00000082


	//----- nvinfo : EIATTR_KPARAM_INFO
	.align		4
.L_300:
        /*0008*/ 	.byte	0x04, 0x17
        /*000a*/ 	.short	(.L_302 - .L_301)
.L_301:
        /*000c*/ 	.word	0x00000000
        /*0010*/ 	.short	0x0001
        /*0012*/ 	.short	0x0280
        /*0014*/ 	.byte	0x00, 0xf0, 0x11, 0x00


	//----- nvinfo : EIATTR_KPARAM_INFO
	.align		4
.L_302:
        /*0018*/ 	.byte	0x04, 0x17
        /*001a*/ 	.short	(.L_304 - .L_303)
.L_303:
        /*001c*/ 	.word	0x00000000
        /*0020*/ 	.short	0x0000
        /*0022*/ 	.short	0x0000
        /*0024*/ 	.byte	0x00, 0xf0, 0x01, 0x0a


	//----- nvinfo : EIATTR_SPARSE_MMA_MASK
	.align		4
.L_304:
        /*0028*/ 	.byte	0x03, 0x50
        /*002a*/ 	.short	0x0000


	//----- nvinfo : EIATTR_MAXREG_COUNT
	.align		4
        /*002c*/ 	.byte	0x03, 0x1b
        /*002e*/ 	.short	0x00ff


	//----- nvinfo : EIATTR_NUM_BARRIERS
	.align		4
        /*0030*/ 	.byte	0x02, 0x4c
        /*0032*/ 	.byte	0x01
	.zero		1


	//----- nvinfo : EIATTR_MERCURY_ISA_VERSION
	.align		4
        /*0034*/ 	.byte	0x03, 0x5f
        /*0036*/ 	.short	0x0101


	//----- nvinfo : EIATTR_EXIT_INSTR_OFFSETS
	.align		4
        /*0038*/ 	.byte	0x04, 0x1c
        /*003a*/ 	.short	(.L_306 - .L_305)


	//   ....[0]....
.L_305:
        /*003c*/ 	.word	0x00000160


	//   ....[1]....
        /*0040*/ 	.word	0x00001c40


	//   ....[2]....
        /*0044*/ 	.word	0x00001d00


	//----- nvinfo : EIATTR_CRS_STACK_SIZE
	.align		4
.L_306:
        /*0048*/ 	.byte	0x04, 0x1e
        /*004a*/ 	.short	(.L_308 - .L_307)
.L_307:
        /*004c*/ 	.word	0x00000000


	//----- nvinfo : EIATTR_CBANK_PARAM_SIZE
	.align		4
.L_308:
        /*0050*/ 	.byte	0x03, 0x19
        /*0052*/ 	.short	0x0284


	//----- nvinfo : EIATTR_PARAM_CBANK
	.align		4
        /*0054*/ 	.byte	0x04, 0x0a
        /*0056*/ 	.short	(.L_310 - .L_309)
	.align		4
.L_309:
        /*0058*/ 	.word	index@(.nv.constant0._ZN5flash27flash_bwd_convert_dq_kernelI23Flash_bwd_kernel_traitsILi64ELi64ELi128ELi8ELi2ELi4ELi4ELb1ELb0EN7cutlass6half_tE19Flash_kernel_traitsILi64ELi64ELi128ELi8ES3_EEEEvNS_16Flash_bwd_paramsEi)
        /*005c*/ 	.short	0x0210
        /*005e*/ 	.short	0x0284


	//----- nvinfo : EIATTR_SW_WAR
	.align		4
.L_310:
        /*0060*/ 	.byte	0x04, 0x36
        /*0062*/ 	.short	(.L_312 - .L_311)
.L_311:
        /*0064*/ 	.word	0x00000008
.L_312:


//--------------------- .nv.info._ZN5flash44flash_bwd_dq_dk_dv_loop_seqk_parallel_kernelI23Flash_bwd_kernel_traitsILi64ELi64ELi128ELi8ELi2ELi4ELi4ELb1ELb0EN7cutlass6half_tE19Flash_kernel_traitsILi64ELi64ELi128ELi8ES3_EELb1ELb1ELb0ELb0ELb0ELb0ELb0EEEvNS_16Flash_bwd_paramsE --------------------------
	.section	.nv.info._ZN5flash44flash_bwd_dq_dk_dv_loop_seqk_parallel_kernelI23Flash_bwd_kernel_traitsILi64ELi64ELi128ELi8ELi2ELi4ELi4ELb1ELb0EN7cutlass6half_tE19Flash_kernel_traitsILi64ELi64ELi128ELi8ES3_EELb1ELb1ELb0ELb0ELb0ELb0ELb0EEEvNS_16Flash_bwd_paramsE,"",@"SHT_CUDA_INFO"
	.sectionflags	@""
	.align	4


	//----- nvinfo : EIATTR_CUDA_API_VERSION
	.align		4
        /*0000*/ 	.byte	0x04, 0x37
        /*0002*/ 	.short	(.L_314 - .L_313)
.L_313:
        /*0004*/ 	.word	0x00000082


	//----- nvinfo : EIATTR_KPARAM_INFO
	.align		4
.L_314:
        /*0008*/ 	.byte	0x04, 0x17
        /*000a*/ 	.short	(.L_316 - .L_315)
.L_315:
        /*000c*/ 	.word	0x00000000
        /*0010*/ 	.short	0x0000
        /*0012*/ 	.short	0x0000
        /*0014*/ 	.byte	0x00, 0xf0, 0x01, 0x0a


	//----- nvinfo : EIATTR_SPARSE_MMA_MASK
	.align		4
.L_316:
        /*0018*/ 	.byte	0x03, 0x50
        /*001a*/ 	.short	0x0000


	//----- nvinfo : EIATTR_MAXREG_COUNT
	.align		4
        /*001c*/ 	.byte	0x03, 0x1b
        /*001e*/ 	.short	0x00ff


	//----- nvinfo : EIATTR_NUM_BARRIERS
	.align		4
        /*0020*/ 	.byte	0x02, 0x4c
        /*0022*/ 	.byte	0x01
	.zero		1


	//----- nvinfo : EIATTR_ANNOTATIONS
	.align		4
        /*0024*/ 	.byte	0x04, 0x55
        /*0026*/ 	.short	(.L_318 - .L_317)


	//   ....[0]....
.L_317:
        /*0028*/ 	.word	0x00000001
        /*002c*/ 	.byte	0x50, 0x08, 0x00, 0x00, 0x01, 0x00, 0x00, 0x00, 0x80, 0x08, 0x00, 0x00, 0x01, 0x00, 0x00, 0x00
        /*003c*/ 	.byte	0xb0, 0x08, 0x00, 0x00, 0x01, 0x00, 0x00, 0x00, 0x10, 0x09, 0x00, 0x00, 0x01, 0x00, 0x00, 0x00
        /*004c*/ 	.byte	0x50, 0x7a, 0x00, 0x00, 0x01, 0x00, 0x00, 0x00, 0x80, 0x7a, 0x00, 0x00, 0x01, 0x00, 0x00, 0x00
        /*005c*/ 	.byte	0x90, 0x7a, 0x00, 0x00, 0x01, 0x00, 0x00, 0x00, 0xa0, 0x7a, 0x00, 0x00


	//----- nvinfo : EIATTR_MERCURY_ISA_VERSION
	.align		4
.L_318:
        /*0068*/ 	.byte	0x03, 0x5f
        /*006a*/ 	.short	0x0101


	//----- nvinfo : EIATTR_EXIT_INSTR_OFFSETS
	.align		4
        /*006c*/ 	.byte	0x04, 0x1c
        /*006e*/ 	.short	(.L_320 - .L_319)


	//   ....[0]....
.L_319:
        /*0070*/ 	.word	0x00000090


	//   ....[1]....
        /*0074*/ 	.word	0x00008f90


	//----- nvinfo : EIATTR_CRS_STACK_SIZE
	.align		4
.L_320:
        /*0078*/ 	.byte	0x04, 0x1e
        /*007a*/ 	.short	(.L_322 - .L_321)
.L_321:
        /*007c*/ 	.word	0x00000000


	//----- nvinfo : EIATTR_CBANK_PARAM_SIZE
	.align		4
.L_322:
        /*0080*/ 	.byte	0x03, 0x19
        /*0082*/ 	.short	0x0280


	//----- nvinfo : EIATTR_PARAM_CBANK
	.align		4
        /*0084*/ 	.byte	0x04, 0x0a
        /*0086*/ 	.short	(.L_324 - .L_323)
	.align		4
.L_323:
        /*0088*/ 	.word	index@(.nv.constant0._ZN5flash44flash_bwd_dq_dk_dv_loop_seqk_parallel_kernelI23Flash_bwd_kernel_traitsILi64ELi64ELi128ELi8ELi2ELi4ELi4ELb1ELb0EN7cutlass6half_tE19Flash_kernel_traitsILi64ELi64ELi128ELi8ES3_EELb1ELb1ELb0ELb0ELb0ELb0ELb0EEEvNS_16Flash_bwd_paramsE)
        /*008c*/ 	.short	0x0210
        /*008e*/ 	.short	0x0280


	//----- nvinfo : EIATTR_SW_WAR
	.align		4
.L_324:
        /*0090*/ 	.byte	0x04, 0x36
        /*0092*/ 	.short	(.L_326 - .L_325)
.L_325:
        /*0094*/ 	.word	0x00000008
.L_326:


//--------------------- .nv.info._ZN5flash44flash_bwd_dq_dk_dv_loop_seqk_parallel_kernelI23Flash_bwd_kernel_traitsILi64ELi64ELi128ELi8ELi2ELi4ELi4ELb1ELb0EN7cutlass6half_tE19Flash_kernel_traitsILi64ELi64ELi128ELi8ES3_EELb0ELb1ELb0ELb0ELb0ELb0ELb1EEEvNS_16Flash_bwd_paramsE --------------------------
	.section	.nv.info._ZN5flash44flash_bwd_dq_dk_dv_loop_seqk_parallel_kernelI23Flash_bwd_kernel_traitsILi64ELi64ELi128ELi8ELi2ELi4ELi4ELb1ELb0EN7cutlass6half_tE19Flash_kernel_traitsILi64ELi64ELi128ELi8ES3_EELb0ELb1ELb0ELb0ELb0ELb0ELb1EEEvNS_16Flash_bwd_paramsE,"",@"SHT_CUDA_INFO"
	.sectionflags	@""
	.align	4


	//----- nvinfo : EIATTR_CUDA_API_VERSION
	.align		4
        /*0000*/ 	.byte	0x04, 0x37
        /*0002*/ 	.short	(.L_328 - .L_327)
.L_327:
        /*0004*/ 	.word	0x00000082


	//----- nvinfo : EIATTR_KPARAM_INFO
	.align		4
.L_328:
        /*0008*/ 	.byte	0x04, 0x17
        /*000a*/ 	.short	(.L_330 - .L_329)
.L_329:
        /*000c*/ 	.word	0x00000000
        /*0010*/ 	.short	0x0000
        /*0012*/ 	.short	0x0000
        /*0014*/ 	.byte	0x00, 0xf0, 0x01, 0x0a


	//----- nvinfo : EIATTR_SPARSE_MMA_MASK
	.align		4
.L_330:
        /*0018*/ 	.byte	0x03, 0x50
        /*001a*/ 	.short	0x0000


	//----- nvinfo : EIATTR_MAXREG_COUNT
	.align		4
        /*001c*/ 	.byte	0x03, 0x1b
        /*001e*/ 	.short	0x00ff


	//----- nvinfo : EIATTR_NUM_BARRIERS
	.align		4
        /*0020*/ 	.byte	0x02, 0x4c
        /*0022*/ 	.byte	0x01
	.zero		1


	//----- nvinfo : EIATTR_ANNOTATIONS
	.align		4
        /*0024*/ 	.byte	0x04, 0x55
        /*0026*/ 	.short	(.L_332 - .L_331)


	//   ....[0]....
.L_331:
        /*0028*/ 	.word	0x00000001
        /*002c*/ 	.byte	0xa0, 0x00, 0x00, 0x00, 0x01, 0x00, 0x00, 0x00, 0x80, 0x8f, 0x00, 0x00


	//----- nvinfo : EIATTR_MERCURY_ISA_VERSION
	.align		4
.L_332:
        /*0038*/ 	.byte	0x03, 0x5f
        /*003a*/ 	.short	0x0101


	//----- nvinfo : EIATTR_EXIT_INSTR_OFFSETS
	.align		4
        /*003c*/ 	.byte	0x04, 0x1c
        /*003e*/ 	.short	(.L_334 - .L_333)


	//   ....[0]....
.L_333:
        /*0040*/ 	.word	0x000000c0


	//   ....[1]....
        /*0044*/ 	.word	0x00009000


	//----- nvinfo : EIATTR_CRS_STACK_SIZE
	.align		4
.L_334:
        /*0048*/ 	.byte	0x04, 0x1e
        /*004a*/ 	.short	(.L_336 - .L_335)
.L_335:
        /*004c*/ 	.word	0x00000000


	//----- nvinfo : EIATTR_CBANK_PARAM_SIZE
	.align		4
.L_336:
        /*0050*/ 	.byte	0x03, 0x19
        /*0052*/ 	.short	0x0280


	//----- nvinfo : EIATTR_PARAM_CBANK
	.align		4
        /*0054*/ 	.byte	0x04, 0x0a
        /*0056*/ 	.short	(.L_338 - .L_337)
	.align		4
.L_337:
        /*0058*/ 	.word	index@(.nv.constant0._ZN5flash44flash_bwd_dq_dk_dv_loop_seqk_parallel_kernelI23Flash_bwd_kernel_traitsILi64ELi64ELi128ELi8ELi2ELi4ELi4ELb1ELb0EN7cutlass6half_tE19Flash_kernel_traitsILi64ELi64ELi128ELi8ES3_EELb0ELb1ELb0ELb0ELb0ELb0ELb1EEEvNS_16Flash_bwd_paramsE)
        /*005c*/ 	.short	0x0210
        /*005e*/ 	.short	0x0280


	//----- nvinfo : EIATTR_SW_WAR
	.align		4
.L_338:
        /*0060*/ 	.byte	0x04, 0x36
        /*0062*/ 	.short	(.L_340 - .L_339)
.L_339:
        /*0064*/ 	.word	0x00000008
.L_340:


//--------------------- .nv.info._ZN5flash44flash_bwd_dq_dk_dv_loop_seqk_parallel_kernelI23Flash_bwd_kernel_traitsILi64ELi64ELi128ELi8ELi2ELi4ELi4ELb1ELb0EN7cutlass6half_tE19Flash_kernel_traitsILi64ELi64ELi128ELi8ES3_EELb1ELb1ELb0ELb0ELb1ELb1ELb0EEEvNS_16Flash_bwd_paramsE --------------------------
	.section	.nv.info._ZN5flash44flash_bwd_dq_dk_dv_loop_seqk_parallel_kernelI23Flash_bwd_kernel_traitsILi64ELi64ELi128ELi8ELi2ELi4ELi4ELb1ELb0EN7cutlass6half_tE19Flash_kernel_traitsILi64ELi64ELi128ELi8ES3_EELb1ELb1ELb0ELb0ELb1ELb1ELb0EEEvNS_16Flash_bwd_paramsE,"",@"SHT_CUDA_INFO"
	.sectionflags	@""
	.align	4


	//----- nvinfo : EIATTR_CUDA_API_VERSION
	.align		4
        /*0000*/ 	.byte	0x04, 0x37
        /*0002*/ 	.short	(.L_342 - .L_341)
.L_341:
        /*0004*/ 	.word	0x00000082


	//----- nvinfo : EIATTR_KPARAM_INFO
	.align		4
.L_342:
        /*0008*/ 	.byte	0x04, 0x17
        /*000a*/ 	.short	(.L_344 - .L_343)
.L_343:
        /*000c*/ 	.word	0x00000000
        /*0010*/ 	.short	0x0000
        /*0012*/ 	.short	0x0000
        /*0014*/ 	.byte	0x00, 0xf0, 0x01, 0x0a


	//----- nvinfo : EIATTR_SPARSE_MMA_MASK
	.align		4
.L_344:
        /*0018*/ 	.byte	0x03, 0x50
        /*001a*/ 	.short	0x0000


	//----- nvinfo : EIATTR_MAXREG_COUNT
	.align		4
        /*001c*/ 	.byte	0x03, 0x1b
        /*001e*/ 	.short	0x00ff


	//----- nvinfo : EIATTR_NUM_BARRIERS
	.align		4
        /*0020*/ 	.byte	0x02, 0x4c
        /*0022*/ 	.byte	0x01
	.zero		1


	//----- nvinfo : EIATTR_MERCURY_ISA_VERSION
	.align		4
        /*0024*/ 	.byte	0x03, 0x5f
        /*0026*/ 	.short	0x0101


	//----- nvinfo : EIATTR_EXIT_INSTR_OFFSETS
	.align		4
        /*0028*/ 	.byte	0x04, 0x1c
        /*002a*/ 	.short	(.L_346 - .L_345)


	//   ....[0]....
.L_345:
        /*002c*/ 	.word	0x00000090


	//   ....[1]....
        /*0030*/ 	.word	0x00006c50


	//----- nvinfo : EIATTR_CBANK_PARAM_SIZE
	.align		4
.L_346:
        /*0034*/ 	.byte	0x03, 0x19
        /*0036*/ 	.short	0x0280


	//----- nvinfo : EIATTR_PARAM_CBANK
	.align		4
        /*0038*/ 	.byte	0x04, 0x0a
        /*003a*/ 	.short	(.L_348 - .L_347)
	.align		4
.L_347:
        /*003c*/ 	.word	index@(.nv.constant0._ZN5flash44flash_bwd_dq_dk_dv_loop_seqk_parallel_kernelI23Flash_bwd_kernel_traitsILi64ELi64ELi128ELi8ELi2ELi4ELi4ELb1ELb0EN7cutlass6half_tE19Flash_kernel_traitsILi64ELi64ELi128ELi8ES3_EELb1ELb1ELb0ELb0ELb1ELb1ELb0EEEvNS_16Flash_bwd_paramsE)
        /*0040*/ 	.short	0x0210
        /*0042*/ 	.short	0x0280


	//----- nvinfo : EIATTR_SW_WAR
	.align		4
.L_348:
        /*0044*/ 	.byte	0x04, 0x36
        /*0046*/ 	.short	(.L_350 - .L_349)
.L_349:
        /*0048*/ 	.word	0x00000008
.L_350:


//--------------------- .nv.info._ZN5flash44flash_bwd_dq_dk_dv_loop_seqk_parallel_kernelI23Flash_bwd_kernel_traitsILi64ELi64ELi128ELi8ELi2ELi4ELi4ELb1ELb0EN7cutlass6half_tE19Flash_kernel_traitsILi64ELi64ELi128ELi8ES3_EELb0ELb1ELb0ELb0ELb1ELb1ELb1EEEvNS_16Flash_bwd_paramsE --------------------------
	.section	.nv.info._ZN5flash44flash_bwd_dq_dk_dv_loop_seqk_parallel_kernelI23Flash_bwd_kernel_traitsILi64ELi64ELi128ELi8ELi2ELi4ELi4ELb1ELb0EN7cutlass6half_tE19Flash_kernel_traitsILi64ELi64ELi128ELi8ES3_EELb0ELb1ELb0ELb0ELb1ELb1ELb1EEEvNS_16Flash_bwd_paramsE,"",@"SHT_CUDA_INFO"
	.sectionflags	@""
	.align	4


	//----- nvinfo : EIATTR_CUDA_API_VERSION
	.align		4
        /*0000*/ 	.byte	0x04, 0x37
        /*0002*/ 	.short	(.L_352 - .L_351)
.L_351:
        /*0004*/ 	.word	0x00000082


	//----- nvinfo : EIATTR_KPARAM_INFO
	.align		4
.L_352:
        /*0008*/ 	.byte	0x04, 0x17
        /*000a*/ 	.short	(.L_354 - .L_353)
.L_353:
        /*000c*/ 	.word	0x00000000
        /*0010*/ 	.short	0x0000
        /*0012*/ 	.short	0x0000
        /*0014*/ 	.byte	0x00, 0xf0, 0x01, 0x0a


	//----- nvinfo : EIATTR_SPARSE_MMA_MASK
	.align		4
.L_354:
        /*0018*/ 	.byte	0x03, 0x50
        /*001a*/ 	.short	0x0000


	//----- nvinfo : EIATTR_MAXREG_COUNT
	.align		4
        /*001c*/ 	.byte	0x03, 0x1b
        /*001e*/ 	.short	0x00ff


	//----- nvinfo : EIATTR_NUM_BARRIERS
	.align		4
        /*0020*/ 	.byte	0x02, 0x4c
        /*0022*/ 	.byte	0x01
	.zero		1


	//----- nvinfo : EIATTR_MERCURY_ISA_VERSION
	.align		4
        /*0024*/ 	.byte	0x03, 0x5f
        /*0026*/ 	.short	0x0101


	//----- nvinfo : EIATTR_EXIT_INSTR_OFFSETS
	.align		4
        /*0028*/ 	.byte	0x04, 0x1c
        /*002a*/ 	.short	(.L_356 - .L_355)


	//   ....[0]....
.L_355:
        /*002c*/ 	.word	0x00000090


	//   ....[1]....
        /*0030*/ 	.word	0x00006710


	//----- nvinfo : EIATTR_CBANK_PARAM_SIZE
	.align		4
.L_356:
        /*0034*/ 	.byte	0x03, 0x19
        /*0036*/ 	.short	0x0280


	//----- nvinfo : EIATTR_PARAM_CBANK
	.align		4
        /*0038*/ 	.byte	0x04, 0x0a
        /*003a*/ 	.short	(.L_358 - .L_357)
	.align		4
.L_357:
        /*003c*/ 	.word	index@(.nv.constant0._ZN5flash44flash_bwd_dq_dk_dv_loop_seqk_parallel_kernelI23Flash_bwd_kernel_traitsILi64ELi64ELi128ELi8ELi2ELi4ELi4ELb1ELb0EN7cutlass6half_tE19Flash_kernel_traitsILi64ELi64ELi128ELi8ES3_EELb0ELb1ELb0ELb0ELb1ELb1ELb1EEEvNS_16Flash_bwd_paramsE)
        /*0040*/ 	.short	0x0210
        /*0042*/ 	.short	0x0280


	//----- nvinfo : EIATTR_SW_WAR
	.align		4
.L_358:
        /*0044*/ 	.byte	0x04, 0x36
        /*0046*/ 	.short	(.L_360 - .L_359)
.L_359:
        /*0048*/ 	.word	0x00000008
.L_360:


//--------------------- .nv.info._ZN5flash44flash_bwd_dq_dk_dv_loop_seqk_parallel_kernelI23Flash_bwd_kernel_traitsILi64ELi64ELi128ELi8ELi2ELi4ELi4ELb1ELb0EN7cutlass6half_tE19Flash_kernel_traitsILi64ELi64ELi128ELi8ES3_EELb1ELb1ELb0ELb0ELb0ELb1ELb0EEEvNS_16Flash_bwd_paramsE --------------------------
	.section	.nv.info._ZN5flash44flash_bwd_dq_dk_dv_loop_seqk_parallel_kernelI23Flash_bwd_kernel_traitsILi64ELi64ELi128ELi8ELi2ELi4ELi4ELb1ELb0EN7cutlass6half_tE19Flash_kernel_traitsILi64ELi64ELi128ELi8ES3_EELb1ELb1ELb0ELb0ELb0ELb1ELb0EEEvNS_16Flash_bwd_paramsE,"",@"SHT_CUDA_INFO"
	.sectionflags	@""
	.align	4


	//----- nvinfo : EIATTR_CUDA_API_VERSION
	.align		4
        /*0000*/ 	.byte	0x04, 0x37
        /*0002*/ 	.short	(.L_362 - .L_361)
.L_361:
        /*0004*/ 	.word	0x00000082


	//----- nvinfo : EIATTR_KPARAM_INFO
	.align		4
.L_362:
        /*0008*/ 	.byte	0x04, 0x17
        /*000a*/ 	.short	(.L_364 - .L_363)
.L_363:
        /*000c*/ 	.word	0x00000000
        /*0010*/ 	.short	0x0000
        /*0012*/ 	.short	0x0000
        /*0014*/ 	.byte	0x00, 0xf0, 0x01, 0x0a


	//----- nvinfo : EIATTR_SPARSE_MMA_MASK
	.align		4
.L_364:
        /*0018*/ 	.byte	0x03, 0x50
        /*001a*/ 	.short	0x0000


	//----- nvinfo : EIATTR_MAXREG_COUNT
	.align		4
        /*001c*/ 	.byte	0x03, 0x1b
        /*001e*/ 	.short	0x00ff


	//----- nvinfo : EIATTR_NUM_BARRIERS
	.align		4
        /*0020*/ 	.byte	0x02, 0x4c
        /*0022*/ 	.byte	0x01
	.zero		1


	//----- nvinfo : EIATTR_MERCURY_ISA_VERSION
	.align		4
        /*0024*/ 	.byte	0x03, 0x5f
        /*0026*/ 	.short	0x0101


	//----- nvinfo : EIATTR_EXIT_INSTR_OFFSETS
	.align		4
        /*0028*/ 	.byte	0x04, 0x1c
        /*002a*/ 	.short	(.L_366 - .L_365)


	//   ....[0]....
.L_365:
        /*002c*/ 	.word	0x00000080


	//   ....[1]....
        /*0030*/ 	.word	0x00008670


	//----- nvinfo : EIATTR_CRS_STACK_SIZE
	.align		4
.L_366:
        /*0034*/ 	.byte	0x04, 0x1e
        /*0036*/ 	.short	(.L_368 - .L_367)
.L_367:
        /*0038*/ 	.word	0x00000000


	//----- nvinfo : EIATTR_CBANK_PARAM_SIZE
	.align		4
.L_368:
        /*003c*/ 	.byte	0x03, 0x19
        /*003e*/ 	.short	0x0280


	//----- nvinfo : EIATTR_PARAM_CBANK
	.align		4
        /*0040*/ 	.byte	0x04, 0x0a
        /*0042*/ 	.short	(.L_370 - .L_369)
	.align		4
.L_369:
        /*0044*/ 	.word	index@(.nv.constant0._ZN5flash44flash_bwd_dq_dk_dv_loop_seqk_parallel_kernelI23Flash_bwd_kernel_traitsILi64ELi64ELi128ELi8ELi2ELi4ELi4ELb1ELb0EN7cutlass6half_tE19Flash_kernel_traitsILi64ELi64ELi128ELi8ES3_EELb1ELb1ELb0ELb0ELb0ELb1ELb0EEEvNS_16Flash_bwd_paramsE)
        /*0048*/ 	.short	0x0210
        /*004a*/ 	.short	0x0280


	//----- nvinfo : EIATTR_SW_WAR
	.align		4
.L_370:
        /*004c*/ 	.byte	0x04, 0x36
        /*004e*/ 	.short	(.L_372 - .L_371)
.L_371:
        /*0050*/ 	.word	0x00000008
.L_372:


//--------------------- .nv.info._ZN5flash44flash_bwd_dq_dk_dv_loop_seqk_parallel_kernelI23Flash_bwd_kernel_traitsILi64ELi64ELi128ELi8ELi2ELi4ELi4ELb1ELb0EN7cutlass6half_tE19Flash_kernel_traitsILi64ELi64ELi128ELi8ES3_EELb0ELb1ELb0ELb0ELb0ELb1ELb1EEEvNS_16Flash_bwd_paramsE --------------------------
	.section	.nv.info._ZN5flash44flash_bwd_dq_dk_dv_loop_seqk_parallel_kernelI23Flash_bwd_kernel_traitsILi64ELi64ELi128ELi8ELi2ELi4ELi4ELb1ELb0EN7cutlass6half_tE19Flash_kernel_traitsILi64ELi64ELi128ELi8ES3_EELb0ELb1ELb0ELb0ELb0ELb1ELb1EEEvNS_16Flash_bwd_paramsE,"",@"SHT_CUDA_INFO"
	.sectionflags	@""
	.align	4


	//----- nvinfo : EIATTR_CUDA_API_VERSION
	.align		4
        /*0000*/ 	.byte	0x04, 0x37
        /*0002*/ 	.short	(.L_374 - .L_373)
.L_373:
        /*0004*/ 	.word	0x00000082


	//----- nvinfo : EIATTR_KPARAM_INFO
	.align		4
.L_374:
        /*0008*/ 	.byte	0x04, 0x17
        /*000a*/ 	.short	(.L_376 - .L_375)
.L_375:
        /*000c*/ 	.word	0x00000000
        /*0010*/ 	.short	0x0000
        /*0012*/ 	.short	0x0000
        /*0014*/ 	.byte	0x00, 0xf0, 0x01, 0x0a


	//----- nvinfo : EIATTR_SPARSE_MMA_MASK
	.align		4
.L_376:
        /*0018*/ 	.byte	0x03, 0x50
        /*001a*/ 	.short	0x0000


	//----- nvinfo : EIATTR_MAXREG_COUNT
	.align		4
        /*001c*/ 	.byte	0x03, 0x1b
        /*001e*/ 	.short	0x00ff


	//----- nvinfo : EIATTR_NUM_BARRIERS
	.align		4
        /*0020*/ 	.byte	0x02, 0x4c
        /*0022*/ 	.byte	0x01
	.zero		1


	//----- nvinfo : EIATTR_MERCURY_ISA_VERSION
	.align		4
        /*0024*/ 	.byte	0x03, 0x5f
        /*0026*/ 	.short	0x0101


	//----- nvinfo : EIATTR_EXIT_INSTR_OFFSETS
	.align		4
        /*0028*/ 	.byte	0x04, 0x1c
        /*002a*/ 	.short	(.L_378 - .L_377)


	//   ....[0]....
.L_377:
        /*002c*/ 	.word	0x000000a0


	//   ....[1]....
        /*0030*/ 	.word	0x00008870


	//----- nvinfo : EIATTR_CRS_STACK_SIZE
	.align		4
.L_378:
        /*0034*/ 	.byte	0x04, 0x1e
        /*0036*/ 	.short	(.L_380 - .L_379)
.L_379:
        /*0038*/ 	.word	0x00000000


	//----- nvinfo : EIATTR_CBANK_PARAM_SIZE
	.align		4
.L_380:
        /*003c*/ 	.byte	0x03, 0x19
        /*003e*/ 	.short	0x0280


	//----- nvinfo : EIATTR_PARAM_CBANK
	.align		4
        /*0040*/ 	.byte	0x04, 0x0a
        /*0042*/ 	.short	(.L_382 - .L_381)
	.align		4
.L_381:
        /*0044*/ 	.word	index@(.nv.constant0._ZN5flash44flash_bwd_dq_dk_dv_loop_seqk_parallel_kernelI23Flash_bwd_kernel_traitsILi64ELi64ELi128ELi8ELi2ELi4ELi4ELb1ELb0EN7cutlass6half_tE19Flash_kernel_traitsILi64ELi64ELi128ELi8ES3_EELb0ELb1ELb0ELb0ELb0ELb1ELb1EEEvNS_16Flash_bwd_paramsE)
        /*0048*/ 	.short	0x0210
        /*004a*/ 	.short	0x0280


	//----- nvinfo : EIATTR_SW_WAR
	.align		4
.L_382:
        /*004c*/ 	.byte	0x04, 0x36
        /*004e*/ 	.short	(.L_384 - .L_383)
.L_383:
        /*0050*/ 	.word	0x00000008
.L_384:


//--------------------- .nv.info._ZN5flash44flash_bwd_dq_dk_dv_loop_seqk_parallel_kernelI23Flash_bwd_kernel_traitsILi64ELi64ELi128ELi8ELi2ELi4ELi4ELb1ELb0EN7cutlass6half_tE19Flash_kernel_traitsILi64ELi64ELi128ELi8ES3_EELb1ELb1ELb0ELb1ELb0ELb0ELb0EEEvNS_16Flash_bwd_paramsE --------------------------
	.section	.nv.info._ZN5flash44flash_bwd_dq_dk_dv_loop_seqk_parallel_kernelI23Flash_bwd_kernel_traitsILi64ELi64ELi128ELi8ELi2ELi4ELi4ELb1ELb0EN7cutlass6half_tE19Flash_kernel_traitsILi64ELi64ELi128ELi8ES3_EELb1ELb1ELb0ELb1ELb0ELb0ELb0EEEvNS_16Flash_bwd_paramsE,"",@"SHT_CUDA_INFO"
	.sectionflags	@""
	.align	4


	//----- nvinfo : EIATTR_CUDA_API_VERSION
	.align		4
        /*0000*/ 	.byte	0x04, 0x37
        /*0002*/ 	.short	(.L_386 - .L_385)
.L_385:
        /*0004*/ 	.word	0x00000082


	//----- nvinfo : EIATTR_KPARAM_INFO
	.align		4
.L_386:
        /*0008*/ 	.byte	0x04, 0x17
        /*000a*/ 	.short	(.L_388 - .L_387)
.L_387:
        /*000c*/ 	.word	0x00000000
        /*0010*/ 	.short	0x0000
        /*0012*/ 	.short	0x0000
        /*0014*/ 	.byte	0x00, 0xf0, 0x01, 0x0a


	//----- nvinfo : EIATTR_SPARSE_MMA_MASK
	.align		4
.L_388:
        /*0018*/ 	.byte	0x03, 0x50
        /*001a*/ 	.short	0x0000


	//----- nvinfo : EIATTR_MAXREG_COUNT
	.align		4
        /*001c*/ 	.byte	0x03, 0x1b
        /*001e*/ 	.short	0x00ff


	//----- nvinfo : EIATTR_NUM_BARRIERS
	.align		4
        /*0020*/ 	.byte	0x02, 0x4c
        /*0022*/ 	.byte	0x01
	.zero		1


	//----- nvinfo : EIATTR_ANNOTATIONS
	.align		4
        /*0024*/ 	.byte	0x04, 0x55
        /*0026*/ 	.short	(.L_390 - .L_389)


	//   ....[0]....
.L_389:
        /*0028*/ 	.word	0x00000001
        /*002c*/ 	.byte	0x80, 0x03, 0x00, 0x00, 0x01, 0x00, 0x00, 0x00, 0x30, 0x08, 0x00, 0x00, 0x01, 0x00, 0x00, 0x00
        /*003c*/ 	.byte	0x90, 0x08, 0x00, 0x00, 0x01, 0x00, 0x00, 0x00, 0xc0, 0x08, 0x00, 0x00, 0x01, 0x00, 0x00, 0x00
        /*004c*/ 	.byte	0xf0, 0x08, 0x00, 0x00, 0x01, 0x00, 0x00, 0x00, 0x40, 0x09, 0x00, 0x00, 0x01, 0x00, 0x00, 0x00
        /*005c*/ 	.byte	0x10, 0x0c, 0x00, 0x00, 0x01, 0x00, 0x00, 0x00, 0x30, 0x42, 0x00, 0x00, 0x01, 0x00, 0x00, 0x00
        /*006c*/ 	.byte	0x30, 0x7e, 0x00, 0x00, 0x01, 0x00, 0x00, 0x00, 0x60, 0x7e, 0x00, 0x00, 0x01, 0x00, 0x00, 0x00
        /*007c*/ 	.byte	0x70, 0x7e, 0x00, 0x00, 0x01, 0x00, 0x00, 0x00, 0x80, 0x7e, 0x00, 0x00, 0x01, 0x00, 0x00, 0x00
        /*008c*/ 	.byte	0x90, 0x7e, 0x00, 0x00, 0x01, 0x00, 0x00, 0x00, 0xa0, 0x7e, 0x00, 0x00


	//----- nvinfo : EIATTR_MERCURY_ISA_VERSION
	.align		4
.L_390:
        /*0098*/ 	.byte	0x03, 0x5f
        /*009a*/ 	.short	0x0101


	//----- nvinfo : EIATTR_EXIT_INSTR_OFFSETS
	.align		4
        /*009c*/ 	.byte	0x04, 0x1c
        /*009e*/ 	.short	(.L_392 - .L_391)


	//   ....[0]....
.L_391:
        /*00a0*/ 	.word	0x00000090


	//   ....[1]....
        /*00a4*/ 	.word	0x000093d0


	//----- nvinfo : EIATTR_CRS_STACK_SIZE
	.align		4
.L_392:
        /*00a8*/ 	.byte	0x04, 0x1e
        /*00aa*/ 	.short	(.L_394 - .L_393)
.L_393:
        /*00ac*/ 	.word	0x00000000


	//----- nvinfo : EIATTR_CBANK_PARAM_SIZE
	.align		4
.L_394:
        /*00b0*/ 	.byte	0x03, 0x19
        /*00b2*/ 	.short	0x0280


	//----- nvinfo : EIATTR_PARAM_CBANK
	.align		4
        /*00b4*/ 	.byte	0x04, 0x0a
        /*00b6*/ 	.short	(.L_396 - .L_395)
	.align		4
.L_395:
        /*00b8*/ 	.word	index@(.nv.constant0._ZN5flash44flash_bwd_dq_dk_dv_loop_seqk_parallel_kernelI23Flash_bwd_kernel_traitsILi64ELi64ELi128ELi8ELi2ELi4ELi4ELb1ELb0EN7cutlass6half_tE19Flash_kernel_traitsILi64ELi64ELi128ELi8ES3_EELb1ELb1ELb0ELb1ELb0ELb0ELb0EEEvNS_16Flash_bwd_paramsE)
        /*00bc*/ 	.short	0x0210
        /*00be*/ 	.short	0x0280


	//----- nvinfo : EIATTR_SW_WAR
	.align		4
.L_396:
        /*00c0*/ 	.byte	0x04, 0x36
        /*00c2*/ 	.short	(.L_398 - .L_397)
.L_397:
        /*00c4*/ 	.word	0x00000008
.L_398:


//--------------------- .nv.info._ZN5flash44flash_bwd_dq_dk_dv_loop_seqk_parallel_kernelI23Flash_bwd_kernel_traitsILi64ELi64ELi128ELi8ELi2ELi4ELi4ELb1ELb0EN7cutlass6half_tE19Flash_kernel_traitsILi64ELi64ELi128ELi8ES3_EELb0ELb1ELb0ELb1ELb0ELb0ELb1EEEvNS_16Flash_bwd_paramsE --------------------------
	.section	.nv.info._ZN5flash44flash_bwd_dq_dk_dv_loop_seqk_parallel_kernelI23Flash_bwd_kernel_traitsILi64ELi64ELi128ELi8ELi2ELi4ELi4ELb1ELb0EN7cutlass6half_tE19Flash_kernel_traitsILi64ELi64ELi128ELi8ES3_EELb0ELb1ELb0ELb1ELb0ELb0ELb1EEEvNS_16Flash_bwd_paramsE,"",@"SHT_CUDA_INFO"
	.sectionflags	@""
	.align	4


	//----- nvinfo : EIATTR_CUDA_API_VERSION
	.align		4
        /*0000*/ 	.byte	0x04, 0x37
        /*0002*/ 	.short	(.L_400 - .L_399)
.L_399:
        /*0004*/ 	.word	0x00000082


	//----- nvinfo : EIATTR_KPARAM_INFO
	.align		4
.L_400:
        /*0008*/ 	.byte	0x04, 0x17
        /*000a*/ 	.short	(.L_402 - .L_401)
.L_401:
        /*000c*/ 	.word	0x00000000
        /*0010*/ 	.short	0x0000
        /*0012*/ 	.short	0x0000
        /*0014*/ 	.byte	0x00, 0xf0, 0x01, 0x0a


	//----- nvinfo : EIATTR_SPARSE_MMA_MASK
	.align		4
.L_402:
        /*0018*/ 	.byte	0x03, 0x50
        /*001a*/ 	.short	0x0000


	//----- nvinfo : EIATTR_MAXREG_COUNT
	.align		4
        /*001c*/ 	.byte	0x03, 0x1b
        /*001e*/ 	.short	0x00ff


	//----- nvinfo : EIATTR_NUM_BARRIERS
	.align		4
        /*0020*/ 	.byte	0x02, 0x4c
        /*0022*/ 	.byte	0x01
	.zero		1


	//----- nvinfo : EIATTR_ANNOTATIONS
	.align		4
        /*0024*/ 	.byte	0x04, 0x55
        /*0026*/ 	.short	(.L_404 - .L_403)


	//   ....[0]....
.L_403:
        /*0028*/ 	.word	0x00000001
        /*002c*/ 	.byte	0xa0, 0x00, 0x00, 0x00, 0x01, 0x00, 0x00, 0x00, 0xd0, 0x05, 0x00, 0x00, 0x01, 0x00, 0x00, 0x00
        /*003c*/ 	.byte	0xa0, 0x09, 0x00, 0x00, 0x01, 0x00, 0x00, 0x00, 0xd0, 0x09, 0x00, 0x00, 0x01, 0x00, 0x00, 0x00
        /*004c*/ 	.byte	0x00, 0x0a, 0x00, 0x00, 0x01, 0x00, 0x00, 0x00, 0x30, 0x0a, 0x00, 0x00, 0x01, 0x00, 0x00, 0x00
        /*005c*/ 	.byte	0x60, 0x18, 0x00, 0x00, 0x01, 0x00, 0x00, 0x00, 0x70, 0x7e, 0x00, 0x00, 0x01, 0x00, 0x00, 0x00
        /*006c*/ 	.byte	0x90, 0x7e, 0x00, 0x00, 0x01, 0x00, 0x00, 0x00, 0xa0, 0x7e, 0x00, 0x00, 0x01, 0x00, 0x00, 0x00
        /*007c*/ 	.byte	0xb0, 0x7e, 0x00, 0x00, 0x01, 0x00, 0x00, 0x00, 0xd0, 0x91, 0x00, 0x00


	//----- nvinfo : EIATTR_MERCURY_ISA_VERSION
	.align		4
.L_404:
        /*0088*/ 	.byte	0x03, 0x5f
        /*008a*/ 	.short	0x0101


	//----- nvinfo : EIATTR_EXIT_INSTR_OFFSETS
	.align		4
        /*008c*/ 	.byte	0x04, 0x1c
        /*008e*/ 	.short	(.L_406 - .L_405)


	//   ....[0]....
.L_405:
        /*0090*/ 	.word	0x000000c0


	//   ....[1]....
        /*0094*/ 	.word	0x00009250


	//----- nvinfo : EIATTR_CRS_STACK_SIZE
	.align		4
.L_406:
        /*0098*/ 	.byte	0x04, 0x1e
        /*009a*/ 	.short	(.L_408 - .L_407)
.L_407:
        /*009c*/ 	.word	0x00000000


	//----- nvinfo : EIATTR_CBANK_PARAM_SIZE
	.align		4
.L_408:
        /*00a0*/ 	.byte	0x03, 0x19
        /*00a2*/ 	.short	0x0280


	//----- nvinfo : EIATTR_PARAM_CBANK
	.align		4
        /*00a4*/ 	.byte	0x04, 0x0a
        /*00a6*/ 	.short	(.L_410 - .L_409)
	.align		4
.L_409:
        /*00a8*/ 	.word	index@(.nv.constant0._ZN5flash44flash_bwd_dq_dk_dv_loop_seqk_parallel_kernelI23Flash_bwd_kernel_traitsILi64ELi64ELi128ELi8ELi2ELi4ELi4ELb1ELb0EN7cutlass6half_tE19Flash_kernel_traitsILi64ELi64ELi128ELi8ES3_EELb0ELb1ELb0ELb1ELb0ELb0ELb1EEEvNS_16Flash_bwd_paramsE)
        /*00ac*/ 	.short	0x0210
        /*00ae*/ 	.short	0x0280


	//----- nvinfo : EIATTR_SW_WAR
	.align		4
.L_410:
        /*00b0*/ 	.byte	0x04, 0x36
        /*00b2*/ 	.short	(.L_412 - .L_411)
.L_411:
        /*00b4*/ 	.word	0x00000008
.L_412:


//--------------------- .nv.info._ZN5flash25flash_bwd_dot_do_o_kernelILb0E23Flash_bwd_kernel_traitsILi64ELi64ELi128ELi8ELi2ELi4ELi4ELb1ELb0EN7cutlass6half_tE19Flash_kernel_traitsILi64ELi64ELi128ELi8ES3_EEEEvNS_16Flash_bwd_paramsE --------------------------
	.section	.nv.info._ZN5flash25flash_bwd_dot_do_o_kernelILb0E23Flash_bwd_kernel_traitsILi64ELi64ELi128ELi8ELi2ELi4ELi4ELb1ELb0EN7cutlass6half_tE19Flash_kernel_traitsILi64ELi64ELi128ELi8ES3_EEEEvNS_16Flash_bwd_paramsE,"",@"SHT_CUDA_INFO"
	.sectionflags	@""
	.align	4


	//----- nvinfo : EIATTR_CUDA_API_VERSION
	.align		4
        /*0000*/ 	.byte	0x04, 0x37
        /*0002*/ 	.short	(.L_414 - .L_413)
.L_413:
        /*0004*/ 	.word	0x00000082


	//----- nvinfo : EIATTR_KPARAM_INFO
	.align		4
.L_414:
        /*0008*/ 	.byte	0x04, 0x17
        /*000a*/ 	.short	(.L_416 - .L_415)
.L_415:
        /*000c*/ 	.word	0x00000000
        /*0010*/ 	.short	0x0000
        /*0012*/ 	.short	0x0000
        /*0014*/ 	.byte	0x00, 0xf0, 0x01, 0x0a


	//----- nvinfo : EIATTR_SPARSE_MMA_MASK
	.align		4
.L_416:
        /*0018*/ 	.byte	0x03, 0x50
        /*001a*/ 	.short	0x0000


	//----- nvinfo : EIATTR_MAXREG_COUNT
	.align		4
        /*001c*/ 	.byte	0x03, 0x1b
        /*001e*/ 	.short	0x00ff


	//----- nvinfo : EIATTR_MERCURY_ISA_VERSION
	.align		4
        /*0020*/ 	.byte	0x03, 0x5f
        /*0022*/ 	.short	0x0101


	//----- nvinfo : EIATTR_COOP_GROUP_MASK_REGIDS
	.align		4
        /*0024*/ 	.byte	0x04, 0x29
        /*0026*/ 	.short	(.L_418 - .L_417)


	//   ....[0]....
.L_417:
        /*0028*/ 	.word	0xffffffff


	//   ....[1]....
        /*002c*/ 	.word	0xffffffff


	//   ....[2]....
        /*0030*/ 	.word	0xffffffff


	//   ....[3]....
        /*0034*/ 	.word	0xffffffff


	//   ....[4]....
        /*0038*/ 	.word	0xffffffff


	//   ....[5]....
        /*003c*/ 	.word	0xffffffff


	//----- nvinfo : EIATTR_COOP_GROUP_INSTR_OFFSETS
	.align		4
.L_418:
        /*0040*/ 	.byte	0x04, 0x28
        /*0042*/ 	.short	(.L_420 - .L_419)


	//   ....[0]....
.L_419:
        /*0044*/ 	.word	0x00000bc0


	//   ....[1]....
        /*0048*/ 	.word	0x00000be0


	//   ....[2]....
        /*004c*/ 	.word	0x00000c10


	//   ....[3]....
        /*0050*/ 	.word	0x00000c20


	//   ....[4]....
        /*0054*/ 	.word	0x00000c50


	//   ....[5]....
        /*0058*/ 	.word	0x00000c60


	//----- nvinfo : EIATTR_EXIT_INSTR_OFFSETS
	.align		4
.L_420:
        /*005c*/ 	.byte	0x04, 0x1c
        /*005e*/ 	.short	(.L_422 - .L_421)


	//   ....[0]....
.L_421:
        /*0060*/ 	.word	0x00000100


	//   ....[1]....
        /*0064*/ 	.word	0x00000d40


	//   ....[2]....
        /*0068*/ 	.word	0x00000d60


	//----- nvinfo : EIATTR_CBANK_PARAM_SIZE
	.align		4
.L_422:
        /*006c*/ 	.byte	0x03, 0x19
        /*006e*/ 	.short	0x0280


	//----- nvinfo : EIATTR_PARAM_CBANK
	.align		4
        /*0070*/ 	.byte	0x04, 0x0a
        /*0072*/ 	.short	(.L_424 - .L_423)
	.align		4
.L_423:
        /*0074*/ 	.word	index@(.nv.constant0._ZN5flash25flash_bwd_dot_do_o_kernelILb0E23Flash_bwd_kernel_traitsILi64ELi64ELi128ELi8ELi2ELi4ELi4ELb1ELb0EN7cutlass6half_tE19Flash_kernel_traitsILi64ELi64ELi128ELi8ES3_EEEEvNS_16Flash_bwd_paramsE)
        /*0078*/ 	.short	0x0210
        /*007a*/ 	.short	0x0280


	//----- nvinfo : EIATTR_SW_WAR
	.align		4
.L_424:
        /*007c*/ 	.byte	0x04, 0x36
        /*007e*/ 	.short	(.L_426 - .L_425)
.L_425:
        /*0080*/ 	.word	0x00000008
.L_426:


//--------------------- .nv.info._ZN5flash25flash_bwd_dot_do_o_kernelILb1E23Flash_bwd_kernel_traitsILi64ELi64ELi128ELi8ELi2ELi4ELi4ELb1ELb0EN7cutlass6half_tE19Flash_kernel_traitsILi64ELi64ELi128ELi8ES3_EEEEvNS_16Flash_bwd_paramsE --------------------------
	.section	.nv.info._ZN5flash25flash_bwd_dot_do_o_kernelILb1E23Flash_bwd_kernel_traitsILi64ELi64ELi128ELi8ELi2ELi4ELi4ELb1ELb0EN7cutlass6half_tE19Flash_kernel_traitsILi64ELi64ELi128ELi8ES3_EEEEvNS_16Flash_bwd_paramsE,"",@"SHT_CUDA_INFO"
	.sectionflags	@""
	.align	4


	//----- nvinfo : EIATTR_CUDA_API_VERSION
	.align		4
        /*0000*/ 	.byte	0x04, 0x37
        /*0002*/ 	.short	(.L_428 - .L_427)
.L_427:
        /*0004*/ 	.word	0x00000082


	//----- nvinfo : EIATTR_KPARAM_INFO
	.align		4
.L_428:
        /*0008*/ 	.byte	0x04, 0x17
        /*000a*/ 	.short	(.L_430 - .L_429)
.L_429:
        /*000c*/ 	.word	0x00000000
        /*0010*/ 	.short	0x0000
        /*0012*/ 	.short	0x0000
        /*0014*/ 	.byte	0x00, 0xf0, 0x01, 0x0a


	//----- nvinfo : EIATTR_SPARSE_MMA_MASK
	.align		4
.L_430:
        /*0018*/ 	.byte	0x03, 0x50
        /*001a*/ 	.short	0x0000


	//----- nvinfo : EIATTR_MAXREG_COUNT
	.align		4
        /*001c*/ 	.byte	0x03, 0x1b
        /*001e*/ 	.short	0x00ff


	//----- nvinfo : EIATTR_MERCURY_ISA_VERSION
	.align		4
        /*0020*/ 	.byte	0x03, 0x5f
        /*0022*/ 	.short	0x0101


	//----- nvinfo : EIATTR_COOP_GROUP_MASK_REGIDS
	.align		4
        /*0024*/ 	.byte	0x04, 0x29
        /*0026*/ 	.short	(.L_432 - .L_431)


	//   ....[0]....
.L_431:
        /*0028*/ 	.word	0xffffffff


	//   ....[1]....
        /*002c*/ 	.word	0xffffffff


	//   ....[2]....
        /*0030*/ 	.word	0xffffffff


	//   ....[3]....
        /*0034*/ 	.word	0xffffffff


	//   ....[4]....
        /*0038*/ 	.word	0xffffffff


	//   ....[5]....
        /*003c*/ 	.word	0xffffffff


	//----- nvinfo : EIATTR_COOP_GROUP_INSTR_OFFSETS
	.align		4
.L_432:
        /*0040*/ 	.byte	0x04, 0x28
        /*0042*/ 	.short	(.L_434 - .L_433)


	//   ....[0]....
.L_433:
        /*0044*/ 	.word	0x00000e00


	//   ....[1]....
        /*0048*/ 	.word	0x00000e10


	//   ....[2]....
        /*004c*/ 	.word	0x00000e40


	//   ....[3]....
        /*0050*/ 	.word	0x00000e50


	//   ....[4]....
        /*0054*/ 	.word	0x00000ec0


	//   ....[5]....
        /*0058*/ 	.word	0x00000ee0


	//----- nvinfo : EIATTR_EXIT_INSTR_OFFSETS
	.align		4
.L_434:
        /*005c*/ 	.byte	0x04, 0x1c
        /*005e*/ 	.short	(.L_436 - .L_435)


	//   ....[0]....
.L_435:
        /*0060*/ 	.word	0x00000100


	//   ....[1]....
        /*0064*/ 	.word	0x00001090


	//----- nvinfo : EIATTR_CBANK_PARAM_SIZE
	.align		4
.L_436:
        /*0068*/ 	.byte	0x03, 0x19
        /*006a*/ 	.short	0x0280


	//----- nvinfo : EIATTR_PARAM_CBANK
	.align		4
        /*006c*/ 	.byte	0x04, 0x0a
        /*006e*/ 	.short	(.L_438 - .L_437)
	.align		4
.L_437:
        /*0070*/ 	.word	index@(.nv.constant0._ZN5flash25flash_bwd_dot_do_o_kernelILb1E23Flash_bwd_kernel_traitsILi64ELi64ELi128ELi8ELi2ELi4ELi4ELb1ELb0EN7cutlass6half_tE19Flash_kernel_traitsILi64ELi64ELi128ELi8ES3_EEEEvNS_16Flash_bwd_paramsE)
        /*0074*/ 	.short	0x0210
        /*0076*/ 	.short	0x0280


	//----- nvinfo : EIATTR_SW_WAR
	.align		4
.L_438:
        /*0078*/ 	.byte	0x04, 0x36
        /*007a*/ 	.short	(.L_440 - .L_439)
.L_439:
        /*007c*/ 	.word	0x00000008
.L_440:


//--------------------- .nv.info._ZN5flash27flash_bwd_convert_dq_kernelI23Flash_bwd_kernel_traitsILi64ELi128ELi128ELi8ELi4ELi4ELi4ELb0ELb0EN7cutlass6half_tE19Flash_kernel_traitsILi64ELi128ELi128ELi8ES3_EEEEvNS_16Flash_bwd_paramsEi --------------------------
	.section	.nv.info._ZN5flash27flash_bwd_convert_dq_kernelI23Flash_bwd_kernel_traitsILi64ELi128ELi128ELi8ELi4ELi4ELi4ELb0ELb0EN7cutlass6half_tE19Flash_kernel_traitsILi64ELi128ELi128ELi8ES3_EEEEvNS_16Flash_bwd_paramsEi,"",@"SHT_CUDA_INFO"
	.sectionflags	@""
	.align	4


	//----- nvinfo : EIATTR_CUDA_API_VERSION
	.align		4
        /*0000*/ 	.byte	0x04, 0x37
        /*0002*/ 	.short	(.L_442 - .L_441)
.L_441:
        /*0004*/ 	.word	0x00000082


	//----- nvinfo : EIATTR_KPARAM_INFO
	.align		4
.L_442:
        /*0008*/ 	.byte	0x04, 0x17
        /*000a*/ 	.short	(.L_444 - .L_443)
.L_443:
        /*000c*/ 	.word	0x00000000
        /*0010*/ 	.short	0x0001
        /*0012*/ 	.short	0x0280
        /*0014*/ 	.byte	0x00, 0xf0, 0x11, 0x00


	//----- nvinfo : EIATTR_KPARAM_INFO
	.align		4
.L_444:
        /*0018*/ 	.byte	0x04, 0x17
        /*001a*/ 	.short	(.L_446 - .L_445)
.L_445:
        /*001c*/ 	.word	0x00000000
        /*0020*/ 	.short	0x0000
        /*0022*/ 	.short	0x0000
        /*0024*/ 	.byte	0x00, 0xf0, 0x01, 0x0a


	//----- nvinfo : EIATTR_SPARSE_MMA_MASK
	.align		4
.L_446:
        /*0028*/ 	.byte	0x03, 0x50
        /*002a*/ 	.short	0x0000


	//----- nvinfo : EIATTR_MAXREG_COUNT
	.align		4
        /*002c*/ 	.byte	0x03, 0x1b
        /*002e*/ 	.short	0x00ff


	//----- nvinfo : EIATTR_NUM_BARRIERS
	.align		4
        /*0030*/ 	.byte	0x02, 0x4c
        /*0032*/ 	.byte	0x01
	.zero		1


	//----- nvinfo : EIATTR_MERCURY_ISA_VERSION
	.align		4
        /*0034*/ 	.byte	0x03, 0x5f
        /*0036*/ 	.short	0x0101


	//----- nvinfo : EIATTR_EXIT_INSTR_OFFSETS
	.align		4
        /*0038*/ 	.byte	0x04, 0x1c
        /*003a*/ 	.short	(.L_448 - .L_447)


	//   ....[0]....
.L_447:
        /*003c*/ 	.word	0x00000100


	//   ....[1]....
        /*0040*/ 	.word	0x00001a20


	//   ....[2]....
        /*0044*/ 	.word	0x00001ae0


	//----- nvinfo : EIATTR_CRS_STACK_SIZE
	.align		4
.L_448:
        /*0048*/ 	.byte	0x04, 0x1e
        /*004a*/ 	.short	(.L_450 - .L_449)
.L_449:
        /*004c*/ 	.word	0x00000000


	//----- nvinfo : EIATTR_CBANK_PARAM_SIZE
	.align		4
.L_450:
        /*0050*/ 	.byte	0x03, 0x19
        /*0052*/ 	.short	0x0284


	//----- nvinfo : EIATTR_PARAM_CBANK
	.align		4
        /*0054*/ 	.byte	0x04, 0x0a
        /*0056*/ 	.short	(.L_452 - .L_451)
	.align		4
.L_451:
        /*0058*/ 	.word	index@(.nv.constant0._ZN5flash27flash_bwd_convert_dq_kernelI23Flash_bwd_kernel_traitsILi64ELi128ELi128ELi8ELi4ELi4ELi4ELb0ELb0EN7cutlass6half_tE19Flash_kernel_traitsILi64ELi128ELi128ELi8ES3_EEEEvNS_16Flash_bwd_paramsEi)
        /*005c*/ 	.short	0x0210
        /*005e*/ 	.short	0x0284


	//----- nvinfo : EIATTR_SW_WAR
	.align		4
.L_452:
        /*0060*/ 	.byte	0x04, 0x36
        /*0062*/ 	.short	(.L_454 - .L_453)
.L_453:
        /*0064*/ 	.word	0x00000008
.L_454:


//--------------------- .nv.info._ZN5flash44flash_bwd_dq_dk_dv_loop_seqk_parallel_kernelI23Flash_bwd_kernel_traitsILi64ELi128ELi128ELi8ELi4ELi4ELi4ELb0ELb0EN7cutlass6half_tE19Flash_kernel_traitsILi64ELi128ELi128ELi8ES3_EELb1ELb1ELb0ELb0ELb0ELb0ELb0EEEvNS_16Flash_bwd_paramsE --------------------------
	.section	.nv.info._ZN5flash44flash_bwd_dq_dk_dv_loop_seqk_parallel_kernelI23Flash_bwd_kernel_traitsILi64ELi128ELi128ELi8ELi4ELi4ELi4ELb0ELb0EN7cutlass6half_tE19Flash_kernel_traitsILi64ELi128ELi128ELi8ES3_EELb1ELb1ELb0ELb0ELb0ELb0ELb0EEEvNS_16Flash_bwd_paramsE,"",@"SHT_CUDA_INFO"
	.sectionflags	@""
	.align	4


	//----- nvinfo : EIATTR_CUDA_API_VERSION
	.align		4
        /*0000*/ 	.byte	0x04, 0x37
        /*0002*/ 	.short	(.L_456 - .L_455)
.L_455:
        /*0004*/ 	.word	0x00000082


	//----- nvinfo : EIATTR_KPARAM_INFO
	.align		4
.L_456:
        /*0008*/ 	.byte	0x04, 0x17
        /*000a*/ 	.short	(.L_458 - .L_457)
.L_457:
        /*000c*/ 	.word	0x00000000
        /*0010*/ 	.short	0x0000
        /*0012*/ 	.short	0x0000
        /*0014*/ 	.byte	0x00, 0xf0, 0x01, 0x0a


	//----- nvinfo : EIATTR_SPARSE_MMA_MASK
	.align		4
.L_458:
        /*0018*/ 	.byte	0x03, 0x50
        /*001a*/ 	.short	0x0000


	//----- nvinfo : EIATTR_MAXREG_COUNT
	.align		4
        /*001c*/ 	.byte	0x03, 0x1b
        /*001e*/ 	.short	0x00ff


	//----- nvinfo : EIATTR_NUM_BARRIERS
	.align		4
        /*0020*/ 	.byte	0x02, 0x4c
        /*0022*/ 	.byte	0x01
	.zero		1


	//----- nvinfo : EIATTR_ANNOTATIONS
	.align		4
        /*0024*/ 	.byte	0x04, 0x55
        /*0026*/ 	.short	(.L_460 - .L_459)


	//   ....[0]....
.L_459:
        /* <DEDUP_REMOVED lines=18> */


	//----- nvinfo : EIATTR_MERCURY_ISA_VERSION
	.align		4
.L_460:
        /*0130*/ 	.byte	0x03, 0x5f
        /*0132*/ 	.short	0x0101


	//----- nvinfo : EIATTR_EXIT_INSTR_OFFSETS
	.align		4
        /*0134*/ 	.byte	0x04, 0x1c
        /*0136*/ 	.short	(.L_462 - .L_461)


	//   ....[0]....
.L_461:
        /*0138*/ 	.word	0x000000a0


	//   ....[1]....
        /*013c*/ 	.word	0x0000d490


	//----- nvinfo : EIATTR_CRS_STACK_SIZE
	.align		4
.L_462:
        /*0140*/ 	.byte	0x04, 0x1e
        /*0142*/ 	.short	(.L_464 - .L_463)
.L_463:
        /*0144*/ 	.word	0x00000000


	//----- nvinfo : EIATTR_CBANK_PARAM_SIZE
	.align		4
.L_464:
        /*0148*/ 	.byte	0x03, 0x19
        /*014a*/ 	.short	0x0280


	//----- nvinfo : EIATTR_PARAM_CBANK
	.align		4
        /*014c*/ 	.byte	0x04, 0x0a
        /*014e*/ 	.short	(.L_466 - .L_465)
	.align		4
.L_465:
        /*0150*/ 	.word	index@(.nv.constant0._ZN5flash44flash_bwd_dq_dk_dv_loop_seqk_parallel_kernelI23Flash_bwd_kernel_traitsILi64ELi128ELi128ELi8ELi4ELi4ELi4ELb0ELb0EN7cutlass6half_tE19Flash_kernel_traitsILi64ELi128ELi128ELi8ES3_EELb1ELb1ELb0ELb0ELb0ELb0ELb0EEEvNS_16Flash_bwd_paramsE)
        /*0154*/ 	.short	0x0210
        /*0156*/ 	.short	0x0280


	//----- nvinfo : EIATTR_SW_WAR
	.align		4
.L_466:
        /*0158*/ 	.byte	0x04, 0x36
        /*015a*/ 	.short	(.L_468 - .L_467)
.L_467:
        /*015c*/ 	.word	0x00000008
.L_468:


//--------------------- .nv.info._ZN5flash44flash_bwd_dq_dk_dv_loop_seqk_parallel_kernelI23Flash_bwd_kernel_traitsILi64ELi128ELi128ELi8ELi4ELi4ELi4ELb0ELb0EN7cutlass6half_tE19Flash_kernel_traitsILi64ELi128ELi128ELi8ES3_EELb0ELb1ELb0ELb0ELb0ELb0ELb1EEEvNS_16Flash_bwd_paramsE --------------------------
	.section	.nv.info._ZN5flash44flash_bwd_dq_dk_dv_loop_seqk_parallel_kernelI23Flash_bwd_kernel_traitsILi64ELi128ELi128ELi8ELi4ELi4ELi4ELb0ELb0EN7cutlass6half_tE19Flash_kernel_traitsILi64ELi128ELi128ELi8ES3_EELb0ELb1ELb0ELb0ELb0ELb0ELb1EEEvNS_16Flash_bwd_paramsE,"",@"SHT_CUDA_INFO"
	.sectionflags	@""
	.align	4


	//----- nvinfo : EIATTR_CUDA_API_VERSION
	.align		4
        /*0000*/ 	.byte	0x04, 0x37
        /*0002*/ 	.short	(.L_470 - .L_469)
.L_469:
        /*0004*/ 	.word	0x00000082


	//----- nvinfo : EIATTR_KPARAM_INFO
	.align		4
.L_470:
        /*0008*/ 	.byte	0x04, 0x17
        /*000a*/ 	.short	(.L_472 - .L_471)
.L_471:
        /*000c*/ 	.word	0x00000000
        /*0010*/ 	.short	0x0000
        /*0012*/ 	.short	0x0000
        /*0014*/ 	.byte	0x00, 0xf0, 0x01, 0x0a


	//----- nvinfo : EIATTR_SPARSE_MMA_MASK
	.align		4
.L_472:
        /*0018*/ 	.byte	0x03, 0x50
        /*001a*/ 	.short	0x0000


	//----- nvinfo : EIATTR_MAXREG_COUNT
	.align		4
        /*001c*/ 	.byte	0x03, 0x1b
        /*001e*/ 	.short	0x00ff


	//----- nvinfo : EIATTR_NUM_BARRIERS
	.align		4
        /*0020*/ 	.byte	0x02, 0x4c
        /*0022*/ 	.byte	0x01
	.zero		1


	//----- nvinfo : EIATTR_ANNOTATIONS
	.align		4
        /*0024*/ 	.byte	0x04, 0x55
        /*0026*/ 	.short	(.L_474 - .L_473)


	//   ....[0]....
.L_473:
        /* <DEDUP_REMOVED lines=93> */


	//----- nvinfo : EIATTR_MERCURY_ISA_VERSION
	.align		4
.L_474:
        /*05e8*/ 	.byte	0x03, 0x5f
        /*05ea*/ 	.short	0x0101


	//----- nvinfo : EIATTR_EXIT_INSTR_OFFSETS
	.align		4
        /*05ec*/ 	.byte	0x04, 0x1c
        /*05ee*/ 	.short	(.L_476 - .L_475)


	//   ....[0]....
.L_475:
        /*05f0*/ 	.word	0x000000a0


	//   ....[1]....
        /*05f4*/ 	.word	0x0000d060


	//----- nvinfo : EIATTR_CRS_STACK_SIZE
	.align		4
.L_476:
        /*05f8*/ 	.byte	0x04, 0x1e
        /*05fa*/ 	.short	(.L_478 - .L_477)
.L_477:
        /*05fc*/ 	.word	0x00000000


	//----- nvinfo : EIATTR_CBANK_PARAM_SIZE
	.align		4
.L_478:
        /*0600*/ 	.byte	0x03, 0x19
        /*0602*/ 	.short	0x0280


	//----- nvinfo : EIATTR_PARAM_CBANK
	.align		4
        /*0604*/ 	.byte	0x04, 0x0a
        /*0606*/ 	.short	(.L_480 - .L_479)
	.align		4
.L_479:
        /*0608*/ 	.word	index@(.nv.constant0._ZN5flash44flash_bwd_dq_dk_dv_loop_seqk_parallel_kernelI23Flash_bwd_kernel_traitsILi64ELi128ELi128ELi8ELi4ELi4ELi4ELb0ELb0EN7cutlass6half_tE19Flash_kernel_traitsILi64ELi128ELi128ELi8ES3_EELb0ELb1ELb0ELb0ELb0ELb0ELb1EEEvNS_16Flash_bwd_paramsE)
        /*060c*/ 	.short	0x0210
        /*060e*/ 	.short	0x0280


	//----- nvinfo : EIATTR_SW_WAR
	.align		4
.L_480:
        /*0610*/ 	.byte	0x04, 0x36
        /*0612*/ 	.short	(.L_482 - .L_481)
.L_481:
        /*0614*/ 	.word	0x00000008
.L_482:


//--------------------- .nv.info._ZN5flash44flash_bwd_dq_dk_dv_loop_seqk_parallel_kernelI23Flash_bwd_kernel_traitsILi64ELi128ELi128ELi8ELi4ELi4ELi4ELb0ELb0EN7cutlass6half_tE19Flash_kernel_traitsILi64ELi128ELi128ELi8ES3_EELb1ELb1ELb0ELb0ELb1ELb1ELb0EEEvNS_16Flash_bwd_paramsE --------------------------
	.section	.nv.info._ZN5flash44flash_bwd_dq_dk_dv_loop_seqk_parallel_kernelI23Flash_bwd_kernel_traitsILi64ELi128ELi128ELi8ELi4ELi4ELi4ELb0ELb0EN7cutlass6half_tE19Flash_kernel_traitsILi64ELi128ELi128ELi8ES3_EELb1ELb1ELb0ELb0ELb1ELb1ELb0EEEvNS_16Flash_bwd_paramsE,"",@"SHT_CUDA_INFO"
	.sectionflags	@""
	.align	4


	//----- nvinfo : EIATTR_CUDA_API_VERSION
	.align		4
        /*0000*/ 	.byte	0x04, 0x37
        /*0002*/ 	.short	(.L_484 - .L_483)
.L_483:
        /*0004*/ 	.word	0x00000082


	//----- nvinfo : EIATTR_KPARAM_INFO
	.align		4
.L_484:
        /*0008*/ 	.byte	0x04, 0x17
        /*000a*/ 	.short	(.L_486 - .L_485)
.L_485:
        /*000c*/ 	.word	0x00000000
        /*0010*/ 	.short	0x0000
        /*0012*/ 	.short	0x0000
        /*0014*/ 	.byte	0x00, 0xf0, 0x01, 0x0a


	//----- nvinfo : EIATTR_SPARSE_MMA_MASK
	.align		4
.L_486:
        /*0018*/ 	.byte	0x03, 0x50
        /*001a*/ 	.short	0x0000


	//----- nvinfo : EIATTR_MAXREG_COUNT
	.align		4
        /*001c*/ 	.byte	0x03, 0x1b
        /*001e*/ 	.short	0x00ff


	//----- nvinfo : EIATTR_NUM_BARRIERS
	.align		4
        /*0020*/ 	.byte	0x02, 0x4c
        /*0022*/ 	.byte	0x01
	.zero		1


	//----- nvinfo : EIATTR_ANNOTATIONS
	.align		4
        /*0024*/ 	.byte	0x04, 0x55
        /*0026*/ 	.short	(.L_488 - .L_487)


	//   ....[0]....
.L_487:
        /* <DEDUP_REMOVED lines=15> */


	//----- nvinfo : EIATTR_MERCURY_ISA_VERSION
	.align		4
.L_488:
        /*0108*/ 	.byte	0x03, 0x5f
        /*010a*/ 	.short	0x0101


	//----- nvinfo : EIATTR_EXIT_INSTR_OFFSETS
	.align		4
        /*010c*/ 	.byte	0x04, 0x1c
        /*010e*/ 	.short	(.L_490 - .L_489)


	//   ....[0]....
.L_489:
        /*0110*/ 	.word	0x000000a0


	//   ....[1]....
        /*0114*/ 	.word	0x0000a060


	//----- nvinfo : EIATTR_CBANK_PARAM_SIZE
	.align		4
.L_490:
        /*0118*/ 	.byte	0x03, 0x19
        /*011a*/ 	.short	0x0280


	//----- nvinfo : EIATTR_PARAM_CBANK
	.align		4
        /*011c*/ 	.byte	0x04, 0x0a
        /*011e*/ 	.short	(.L_492 - .L_491)
	.align		4
.L_491:
        /*0120*/ 	.word	index@(.nv.constant0._ZN5flash44flash_bwd_dq_dk_dv_loop_seqk_parallel_kernelI23Flash_bwd_kernel_traitsILi64ELi128ELi128ELi8ELi4ELi4ELi4ELb0ELb0EN7cutlass6half_tE19Flash_kernel_traitsILi64ELi128ELi128ELi8ES3_EELb1ELb1ELb0ELb0ELb1ELb1ELb0EEEvNS_16Flash_bwd_paramsE)
        /*0124*/ 	.short	0x0210
        /*0126*/ 	.short	0x0280


	//----- nvinfo : EIATTR_SW_WAR
	.align		4
.L_492:
        /*0128*/ 	.byte	0x04, 0x36
        /*012a*/ 	.short	(.L_494 - .L_493)
.L_493:
        /*012c*/ 	.word	0x00000008
.L_494:


//--------------------- .nv.info._ZN5flash44flash_bwd_dq_dk_dv_loop_seqk_parallel_kernelI23Flash_bwd_kernel_traitsILi64ELi128ELi128ELi8ELi4ELi4ELi4ELb0ELb0EN7cutlass6half_tE19Flash_kernel_traitsILi64ELi128ELi128ELi8ES3_EELb0ELb1ELb0ELb0ELb1ELb1ELb1EEEvNS_16Flash_bwd_paramsE --------------------------
	.section	.nv.info._ZN5flash44flash_bwd_dq_dk_dv_loop_seqk_parallel_kernelI23Flash_bwd_kernel_traitsILi64ELi128ELi128ELi8ELi4ELi4ELi4ELb0ELb0EN7cutlass6half_tE19Flash_kernel_traitsILi64ELi128ELi128ELi8ES3_EELb0ELb1ELb0ELb0ELb1ELb1ELb1EEEvNS_16Flash_bwd_paramsE,"",@"SHT_CUDA_INFO"
	.sectionflags	@""
	.align	4


	//----- nvinfo : EIATTR_CUDA_API_VERSION
	.align		4
        /*0000*/ 	.byte	0x04, 0x37
        /*0002*/ 	.short	(.L_496 - .L_495)
.L_495:
        /*0004*/ 	.word	0x00000082


	//----- nvinfo : EIATTR_KPARAM_INFO
	.align		4
.L_496:
        /*0008*/ 	.byte	0x04, 0x17
        /*000a*/ 	.short	(.L_498 - .L_497)
.L_497:
        /*000c*/ 	.word	0x00000000
        /*0010*/ 	.short	0x0000
        /*0012*/ 	.short	0x0000
        /*0014*/ 	.byte	0x00, 0xf0, 0x01, 0x0a


	//----- nvinfo : EIATTR_SPARSE_MMA_MASK
	.align		4
.L_498:
        /*0018*/ 	.byte	0x03, 0x50
        /*001a*/ 	.short	0x0000


	//----- nvinfo : EIATTR_MAXREG_COUNT
	.align		4
        /*001c*/ 	.byte	0x03, 0x1b
        /*001e*/ 	.short	0x00ff


	//----- nvinfo : EIATTR_NUM_BARRIERS
	.align		4
        /*0020*/ 	.byte	0x02, 0x4c
        /*0022*/ 	.byte	0x01
	.zero		1


	//----- nvinfo : EIATTR_ANNOTATIONS
	.align		4
        /*0024*/ 	.byte	0x04, 0x55
        /*0026*/ 	.short	(.L_500 - .L_499)


	//   ....[0]....
.L_499:
        /* <DEDUP_REMOVED lines=84> */


	//----- nvinfo : EIATTR_MERCURY_ISA_VERSION
	.align		4
.L_500:
        /*0550*/ 	.byte	0x03, 0x5f
        /*0552*/ 	.short	0x0101


	//----- nvinfo : EIATTR_EXIT_INSTR_OFFSETS
	.align		4
        /*0554*/ 	.byte	0x04, 0x1c
        /*0556*/ 	.short	(.L_502 - .L_501)


	//   ....[0]....
.L_501:
        /*0558*/ 	.word	0x000000a0


	//   ....[1]....
        /*055c*/ 	.word	0x0000a0a0


	//----- nvinfo : EIATTR_CBANK_PARAM_SIZE
	.align		4
.L_502:
        /*0560*/ 	.byte	0x03, 0x19
        /*0562*/ 	.short	0x0280


	//----- nvinfo : EIATTR_PARAM_CBANK
	.align		4
        /*0564*/ 	.byte	0x04, 0x0a
        /*0566*/ 	.short	(.L_504 - .L_503)
	.align		4
.L_503:
        /*0568*/ 	.word	index@(.nv.constant0._ZN5flash44flash_bwd_dq_dk_dv_loop_seqk_parallel_kernelI23Flash_bwd_kernel_traitsILi64ELi128ELi128ELi8ELi4ELi4ELi4ELb0ELb0EN7cutlass6half_tE19Flash_kernel_traitsILi64ELi128ELi128ELi8ES3_EELb0ELb1ELb0ELb0ELb1ELb1ELb1EEEvNS_16Flash_bwd_paramsE)
        /*056c*/ 	.short	0x0210
        /*056e*/ 	.short	0x0280


	//----- nvinfo : EIATTR_SW_WAR
	.align		4
.L_504:
        /*0570*/ 	.byte	0x04, 0x36
        /*0572*/ 	.short	(.L_506 - .L_505)
.L_505:
        /*0574*/ 	.word	0x00000008
.L_506:


//--------------------- .nv.info._ZN5flash44flash_bwd_dq_dk_dv_loop_seqk_parallel_kernelI23Flash_bwd_kernel_traitsILi64ELi128ELi128ELi8ELi4ELi4ELi4ELb0ELb0EN7cutlass6half_tE19Flash_kernel_traitsILi64ELi128ELi128ELi8ES3_EELb1ELb1ELb0ELb0ELb0ELb1ELb0EEEvNS_16Flash_bwd_paramsE --------------------------
	.section	.nv.info._ZN5flash44flash_bwd_dq_dk_dv_loop_seqk_parallel_kernelI23Flash_bwd_kernel_traitsILi64ELi128ELi128ELi8ELi4ELi4ELi4ELb0ELb0EN7cutlass6half_tE19Flash_kernel_traitsILi64ELi128ELi128ELi8ES3_EELb1ELb1ELb0ELb0ELb0ELb1ELb0EEEvNS_16Flash_bwd_paramsE,"",@"SHT_CUDA_INFO"
	.sectionflags	@""
	.align	4


	//----- nvinfo : EIATTR_CUDA_API_VERSION
	.align		4
        /*0000*/ 	.byte	0x04, 0x37
        /*0002*/ 	.short	(.L_508 - .L_507)
.L_507:
        /*0004*/ 	.word	0x00000082


	//----- nvinfo : EIATTR_KPARAM_INFO
	.align		4
.L_508:
        /*0008*/ 	.byte	0x04, 0x17
        /*000a*/ 	.short	(.L_510 - .L_509)
.L_509:
        /*000c*/ 	.word	0x00000000
        /*0010*/ 	.short	0x0000
        /*0012*/ 	.short	0x0000
        /*0014*/ 	.byte	0x00, 0xf0, 0x01, 0x0a


	//----- nvinfo : EIATTR_SPARSE_MMA_MASK
	.align		4
.L_510:
        /*0018*/ 	.byte	0x03, 0x50
        /*001a*/ 	.short	0x0000


	//----- nvinfo : EIATTR_MAXREG_COUNT
	.align		4
        /*001c*/ 	.byte	0x03, 0x1b
        /*001e*/ 	.short	0x00ff


	//----- nvinfo : EIATTR_NUM_BARRIERS
	.align		4
        /*0020*/ 	.byte	0x02, 0x4c
        /*0022*/ 	.byte	0x01
	.zero		1


	//----- nvinfo : EIATTR_ANNOTATIONS
	.align		4
        /*0024*/ 	.byte	0x04, 0x55
        /*0026*/ 	.short	(.L_512 - .L_511)


	//   ....[0]....
.L_511:
        /* <DEDUP_REMOVED lines=15> */


	//----- nvinfo : EIATTR_MERCURY_ISA_VERSION
	.align		4
.L_512:
        /*0108*/ 	.byte	0x03, 0x5f
        /*010a*/ 	.short	0x0101


	//----- nvinfo : EIATTR_INT_WARP_WIDE_INSTR_OFFSETS
	.align		4
        /*010c*/ 	.byte	0x04, 0x31
        /*010e*/ 	.short	(.L_514 - .L_513)


	//   ....[0]....
.L_513:
        /*0110*/ 	.word	0x00002ca0


	//----- nvinfo : EIATTR_EXIT_INSTR_OFFSETS
	.align		4
.L_514:
        /*0114*/ 	.byte	0x04, 0x1c
        /*0116*/ 	.short	(.L_516 - .L_515)


	//   ....[0]....
.L_515:
        /*0118*/ 	.word	0x000000c0


	//   ....[1]....
        /*011c*/ 	.word	0x0000c3d0


	//----- nvinfo : EIATTR_CRS_STACK_SIZE
	.align		4
.L_516:
        /*0120*/ 	.byte	0x04, 0x1e
        /*0122*/ 	.short	(.L_518 - .L_517)
.L_517:
        /*0124*/ 	.word	0x00000000


	//----- nvinfo : EIATTR_CBANK_PARAM_SIZE
	.align		4
.L_518:
        /*0128*/ 	.byte	0x03, 0x19
        /*012a*/ 	.short	0x0280


	//----- nvinfo : EIATTR_PARAM_CBANK
	.align		4
        /*012c*/ 	.byte	0x04, 0x0a
        /*012e*/ 	.short	(.L_520 - .L_519)
	.align		4
.L_519:
        /*0130*/ 	.word	index@(.nv.constant0._ZN5flash44flash_bwd_dq_dk_dv_loop_seqk_parallel_kernelI23Flash_bwd_kernel_traitsILi64ELi128ELi128ELi8ELi4ELi4ELi4ELb0ELb0EN7cutlass6half_tE19Flash_kernel_traitsILi64ELi128ELi128ELi8ES3_EELb1ELb1ELb0ELb0ELb0ELb1ELb0EEEvNS_16Flash_bwd_paramsE)
        /*0134*/ 	.short	0x0210
        /*0136*/ 	.short	0x0280


	//----- nvinfo : EIATTR_SW_WAR
	.align		4
.L_520:
        /*0138*/ 	.byte	0x04, 0x36
        /*013a*/ 	.short	(.L_522 - .L_521)
.L_521:
        /*013c*/ 	.word	0x00000008
.L_522:


//--------------------- .nv.info._ZN5flash44flash_bwd_dq_dk_dv_loop_seqk_parallel_kernelI23Flash_bwd_kernel_traitsILi64ELi128ELi128ELi8ELi4ELi4ELi4ELb0ELb0EN7cutlass6half_tE19Flash_kernel_traitsILi64ELi128ELi128ELi8ES3_EELb0ELb1ELb0ELb0ELb0ELb1ELb1EEEvNS_16Flash_bwd_paramsE --------------------------
	.section	.nv.info._ZN5flash44flash_bwd_dq_dk_dv_loop_seqk_parallel_kernelI23Flash_bwd_kernel_traitsILi64ELi128ELi128ELi8ELi4ELi4ELi4ELb0ELb0EN7cutlass6half_tE19Flash_kernel_traitsILi64ELi128ELi128ELi8ES3_EELb0ELb1ELb0ELb0ELb0ELb1ELb1EEEvNS_16Flash_bwd_paramsE,"",@"SHT_CUDA_INFO"
	.sectionflags	@""
	.align	4


	//----- nvinfo : EIATTR_CUDA_API_VERSION
	.align		4
        /*0000*/ 	.byte	0x04, 0x37
        /*0002*/ 	.short	(.L_524 - .L_523)
.L_523:
        /*0004*/ 	.word	0x00000082


	//----- nvinfo : EIATTR_KPARAM_INFO
	.align		4
.L_524:
        /*0008*/ 	.byte	0x04, 0x17
        /*000a*/ 	.short	(.L_526 - .L_525)
.L_525:
        /*000c*/ 	.word	0x00000000
        /*0010*/ 	.short	0x0000
        /*0012*/ 	.short	0x0000
        /*0014*/ 	.byte	0x00, 0xf0, 0x01, 0x0a


	//----- nvinfo : EIATTR_SPARSE_MMA_MASK
	.align		4
.L_526:
        /*0018*/ 	.byte	0x03, 0x50
        /*001a*/ 	.short	0x0000


	//----- nvinfo : EIATTR_MAXREG_COUNT
	.align		4
        /*001c*/ 	.byte	0x03, 0x1b
        /*001e*/ 	.short	0x00ff


	//----- nvinfo : EIATTR_NUM_BARRIERS
	.align		4
        /*0020*/ 	.byte	0x02, 0x4c
        /*0022*/ 	.byte	0x01
	.zero		1


	//----- nvinfo : EIATTR_ANNOTATIONS
	.align		4
        /*0024*/ 	.byte	0x04, 0x55
        /*0026*/ 	.short	(.L_528 - .L_527)


	//   ....[0]....
.L_527:
        /* <DEDUP_REMOVED lines=92> */


	//----- nvinfo : EIATTR_MERCURY_ISA_VERSION
	.align		4
.L_528:
        /*05d8*/ 	.byte	0x03, 0x5f
        /*05da*/ 	.short	0x0101


	//----- nvinfo : EIATTR_INT_WARP_WIDE_INSTR_OFFSETS
	.align		4
        /*05dc*/ 	.byte	0x04, 0x31
        /*05de*/ 	.short	(.L_530 - .L_529)


	//   ....[0]....
.L_529:
        /*05e0*/ 	.word	0x000030f0


	//----- nvinfo : EIATTR_EXIT_INSTR_OFFSETS
	.align		4
.L_530:
        /*05e4*/ 	.byte	0x04, 0x1c
        /*05e6*/ 	.short	(.L_532 - .L_531)


	//   ....[0]....
.L_531:
        /*05e8*/ 	.word	0x000000c0


	//   ....[1]....
        /*05ec*/ 	.word	0x0000c480


	//----- nvinfo : EIATTR_CRS_STACK_SIZE
	.align		4
.L_532:
        /*05f0*/ 	.byte	0x04, 0x1e
        /*05f2*/ 	.short	(.L_534 - .L_533)
.L_533:
        /*05f4*/ 	.word	0x00000000


	//----- nvinfo : EIATTR_CBANK_PARAM_SIZE
	.align		4
.L_534:
        /*05f8*/ 	.byte	0x03, 0x19
        /*05fa*/ 	.short	0x0280


	//----- nvinfo : EIATTR_PARAM_CBANK
	.align		4
        /*05fc*/ 	.byte	0x04, 0x0a
        /*05fe*/ 	.short	(.L_536 - .L_535)
	.align		4
.L_535:
        /*0600*/ 	.word	index@(.nv.constant0._ZN5flash44flash_bwd_dq_dk_dv_loop_seqk_parallel_kernelI23Flash_bwd_kernel_traitsILi64ELi128ELi128ELi8ELi4ELi4ELi4ELb0ELb0EN7cutlass6half_tE19Flash_kernel_traitsILi64ELi128ELi128ELi8ES3_EELb0ELb1ELb0ELb0ELb0ELb1ELb1EEEvNS_16Flash_bwd_paramsE)
        /*0604*/ 	.short	0x0210
        /*0606*/ 	.short	0x0280


	//----- nvinfo : EIATTR_SW_WAR
	.align		4
.L_536:
        /*0608*/ 	.byte	0x04, 0x36
        /*060a*/ 	.short	(.L_538 - .L_537)
.L_537:
        /*060c*/ 	.word	0x00000008
.L_538:


//--------------------- .nv.info._ZN5flash44flash_bwd_dq_dk_dv_loop_seqk_parallel_kernelI23Flash_bwd_kernel_traitsILi64ELi128ELi128ELi8ELi4ELi4ELi4ELb0ELb0EN7cutlass6half_tE19Flash_kernel_traitsILi64ELi128ELi128ELi8ES3_EELb1ELb1ELb0ELb1ELb0ELb0ELb0EEEvNS_16Flash_bwd_paramsE --------------------------
	.section	.nv.info._ZN5flash44flash_bwd_dq_dk_dv_loop_seqk_parallel_kernelI23Flash_bwd_kernel_traitsILi64ELi128ELi128ELi8ELi4ELi4ELi4ELb0ELb0EN7cutlass6half_tE19Flash_kernel_traitsILi64ELi128ELi128ELi8ES3_EELb1ELb1ELb0ELb1ELb0ELb0ELb0EEEvNS_16Flash_bwd_paramsE,"",@"SHT_CUDA_INFO"
	.sectionflags	@""
	.align	4


	//----- nvinfo : EIATTR_CUDA_API_VERSION
	.align		4
        /*0000*/ 	.byte	0x04, 0x37
        /*0002*/ 	.short	(.L_540 - .L_539)
.L_539:
        /*0004*/ 	.word	0x00000082


	//----- nvinfo : EIATTR_KPARAM_INFO
	.align		4
.L_540:
        /*0008*/ 	.byte	0x04, 0x17
        /*000a*/ 	.short	(.L_542 - .L_541)
.L_541:
        /*000c*/ 	.word	0x00000000
        /*0010*/ 	.short	0x0000
        /*0012*/ 	.short	0x0000
        /*0014*/ 	.byte	0x00, 0xf0, 0x01, 0x0a


	//----- nvinfo : EIATTR_SPARSE_MMA_MASK
	.align		4
.L_542:
        /*0018*/ 	.byte	0x03, 0x50
        /*001a*/ 	.short	0x0000


	//----- nvinfo : EIATTR_MAXREG_COUNT
	.align		4
        /*001c*/ 	.byte	0x03, 0x1b
        /*001e*/ 	.short	0x00ff


	//----- nvinfo : EIATTR_NUM_BARRIERS
	.align		4
        /*0020*/ 	.byte	0x02, 0x4c
        /*0022*/ 	.byte	0x01
	.zero		1


	//----- nvinfo : EIATTR_ANNOTATIONS
	.align		4
        /*0024*/ 	.byte	0x04, 0x55
        /*0026*/ 	.short	(.L_544 - .L_543)


	//   ....[0]....
.L_543:
        /* <DEDUP_REMOVED lines=51> */


	//----- nvinfo : EIATTR_MERCURY_ISA_VERSION
	.align		4
.L_544:
        /*0348*/ 	.byte	0x03, 0x5f
        /*034a*/ 	.short	0x0101


	//----- nvinfo : EIATTR_EXIT_INSTR_OFFSETS
	.align		4
        /*034c*/ 	.byte	0x04, 0x1c
        /*034e*/ 	.short	(.L_546 - .L_545)


	//   ....[0]....
.L_545:
        /*0350*/ 	.word	0x000000a0


	//   ....[1]....
        /*0354*/ 	.word	0x0000dfe0


	//----- nvinfo : EIATTR_CRS_STACK_SIZE
	.align		4
.L_546:
        /*0358*/ 	.byte	0x04, 0x1e
        /*035a*/ 	.short	(.L_548 - .L_547)
.L_547:
        /*035c*/ 	.word	0x00000000


	//----- nvinfo : EIATTR_CBANK_PARAM_SIZE
	.align		4
.L_548:
        /*0360*/ 	.byte	0x03, 0x19
        /*0362*/ 	.short	0x0280


	//----- nvinfo : EIATTR_PARAM_CBANK
	.align		4
        /*0364*/ 	.byte	0x04, 0x0a
        /*0366*/ 	.short	(.L_550 - .L_549)
	.align		4
.L_549:
        /*0368*/ 	.word	index@(.nv.constant0._ZN5flash44flash_bwd_dq_dk_dv_loop_seqk_parallel_kernelI23Flash_bwd_kernel_traitsILi64ELi128ELi128ELi8ELi4ELi4ELi4ELb0ELb0EN7cutlass6half_tE19Flash_kernel_traitsILi64ELi128ELi128ELi8ES3_EELb1ELb1ELb0ELb1ELb0ELb0ELb0EEEvNS_16Flash_bwd_paramsE)
        /*036c*/ 	.short	0x0210
        /*036e*/ 	.short	0x0280


	//----- nvinfo : EIATTR_SW_WAR
	.align		4
.L_550:
        /*0370*/ 	.byte	0x04, 0x36
        /*0372*/ 	.short	(.L_552 - .L_551)
.L_551:
        /*0374*/ 	.word	0x00000008
.L_552:


//--------------------- .nv.info._ZN5flash44flash_bwd_dq_dk_dv_loop_seqk_parallel_kernelI23Flash_bwd_kernel_traitsILi64ELi128ELi128ELi8ELi4ELi4ELi4ELb0ELb0EN7cutlass6half_tE19Flash_kernel_traitsILi64ELi128ELi128ELi8ES3_EELb0ELb1ELb0ELb1ELb0ELb0ELb1EEEvNS_16Flash_bwd_paramsE --------------------------
	.section	.nv.info._ZN5flash44flash_bwd_dq_dk_dv_loop_seqk_parallel_kernelI23Flash_bwd_kernel_traitsILi64ELi128ELi128ELi8ELi4ELi4ELi4ELb0ELb0EN7cutlass6half_tE19Flash_kernel_traitsILi64ELi128ELi128ELi8ES3_EELb0ELb1ELb0ELb1ELb0ELb0ELb1EEEvNS_16Flash_bwd_paramsE,"",@"SHT_CUDA_INFO"
	.sectionflags	@""
	.align	4


	//----- nvinfo : EIATTR_CUDA_API_VERSION
	.align		4
        /*0000*/ 	.byte	0x04, 0x37
        /*0002*/ 	.short	(.L_554 - .L_553)
.L_553:
        /*0004*/ 	.word	0x00000082


	//----- nvinfo : EIATTR_KPARAM_INFO
	.align		4
.L_554:
        /*0008*/ 	.byte	0x04, 0x17
        /*000a*/ 	.short	(.L_556 - .L_555)
.L_555:
        /*000c*/ 	.word	0x00000000
        /*0010*/ 	.short	0x0000
        /*0012*/ 	.short	0x0000
        /*0014*/ 	.byte	0x00, 0xf0, 0x01, 0x0a


	//----- nvinfo : EIATTR_SPARSE_MMA_MASK
	.align		4
.L_556:
        /*0018*/ 	.byte	0x03, 0x50
        /*001a*/ 	.short	0x0000


	//----- nvinfo : EIATTR_MAXREG_COUNT
	.align		4
        /*001c*/ 	.byte	0x03, 0x1b
        /*001e*/ 	.short	0x00ff


	//----- nvinfo : EIATTR_NUM_BARRIERS
	.align		4
        /*0020*/ 	.byte	0x02, 0x4c
        /*0022*/ 	.byte	0x01
	.zero		1


	//----- nvinfo : EIATTR_ANNOTATIONS
	.align		4
        /*0024*/ 	.byte	0x04, 0x55
        /*0026*/ 	.short	(.L_558 - .L_557)


	//   ....[0]....
.L_557:
        /* <DEDUP_REMOVED lines=128> */


	//----- nvinfo : EIATTR_MERCURY_ISA_VERSION
	.align		4
.L_558:
        /*0818*/ 	.byte	0x03, 0x5f
        /*081a*/ 	.short	0x0101


	//----- nvinfo : EIATTR_EXIT_INSTR_OFFSETS
	.align		4
        /*081c*/ 	.byte	0x04, 0x1c
        /*081e*/ 	.short	(.L_560 - .L_559)


	//   ....[0]....
.L_559:
        /*0820*/ 	.word	0x000000c0


	//   ....[1]....
        /*0824*/ 	.word	0x0000d730


	//----- nvinfo : EIATTR_CRS_STACK_SIZE
	.align		4
.L_560:
        /*0828*/ 	.byte	0x04, 0x1e
        /*082a*/ 	.short	(.L_562 - .L_561)
.L_561:
        /*082c*/ 	.word	0x00000000


	//----- nvinfo : EIATTR_CBANK_PARAM_SIZE
	.align		4
.L_562:
        /*0830*/ 	.byte	0x03, 0x19
        /*0832*/ 	.short	0x0280


	//----- nvinfo : EIATTR_PARAM_CBANK
	.align		4
        /*0834*/ 	.byte	0x04, 0x0a
        /*0836*/ 	.short	(.L_564 - .L_563)
	.align		4
.L_563:
        /*0838*/ 	.word	index@(.nv.constant0._ZN5flash44flash_bwd_dq_dk_dv_loop_seqk_parallel_kernelI23Flash_bwd_kernel_traitsILi64ELi128ELi128ELi8ELi4ELi4ELi4ELb0ELb0EN7cutlass6half_tE19Flash_kernel_traitsILi64ELi128ELi128ELi8ES3_EELb0ELb1ELb0ELb1ELb0ELb0ELb1EEEvNS_16Flash_bwd_paramsE)
        /*083c*/ 	.short	0x0210
        /*083e*/ 	.short	0x0280


	//----- nvinfo : EIATTR_SW_WAR
	.align		4
.L_564:
        /*0840*/ 	.byte	0x04, 0x36
        /*0842*/ 	.short	(.L_566 - .L_565)
.L_565:
        /*0844*/ 	.word	0x00000008
.L_566:


//--------------------- .nv.info._ZN5flash25flash_bwd_dot_do_o_kernelILb0E23Flash_bwd_kernel_traitsILi64ELi128ELi128ELi8ELi4ELi4ELi4ELb0ELb0EN7cutlass6half_tE19Flash_kernel_traitsILi64ELi128ELi128ELi8ES3_EEEEvNS_16Flash_bwd_paramsE --------------------------
	.section	.nv.info._ZN5flash25flash_bwd_dot_do_o_kernelILb0E23Flash_bwd_kernel_traitsILi64ELi128ELi128ELi8ELi4ELi4ELi4ELb0ELb0EN7cutlass6half_tE19Flash_kernel_traitsILi64ELi128ELi128ELi8ES3_EEEEvNS_16Flash_bwd_paramsE,"",@"SHT_CUDA_INFO"
	.sectionflags	@""
	.align	4


	//----- nvinfo : EIATTR_CUDA_API_VERSION
	.align		4
        /*0000*/ 	.byte	0x04, 0x37
        /*0002*/ 	.short	(.L_568 - .L_567)
.L_567:
        /*0004*/ 	.word	0x00000082


	//----- nvinfo : EIATTR_KPARAM_INFO
	.align		4
.L_568:
        /*0008*/ 	.byte	0x04, 0x17
        /*000a*/ 	.short	(.L_570 - .L_569)
.L_569:
        /*000c*/ 	.word	0x00000000
        /*0010*/ 	.short	0x0000
        /*0012*/ 	.short	0x0000
        /*0014*/ 	.byte	0x00, 0xf0, 0x01, 0x0a


	//----- nvinfo : EIATTR_SPARSE_MMA_MASK
	.align		4
.L_570:
        /*0018*/ 	.byte	0x03, 0x50
        /*001a*/ 	.short	0x0000


	//----- nvinfo : EIATTR_MAXREG_COUNT
	.align		4
        /*001c*/ 	.byte	0x03, 0x1b
        /*001e*/ 	.short	0x00ff


	//----- nvinfo : EIATTR_MERCURY_ISA_VERSION
	.align		4
        /*0020*/ 	.byte	0x03, 0x5f
        /*0022*/ 	.short	0x0101


	//----- nvinfo : EIATTR_COOP_GROUP_MASK_REGIDS
	.align		4
        /*0024*/ 	.byte	0x04, 0x29
        /*0026*/ 	.short	(.L_572 - .L_571)


	//   ....[0]....
.L_571:
        /*0028*/ 	.word	0xffffffff


	//   ....[1]....
        /*002c*/ 	.word	0xffffffff


	//   ....[2]....
        /*0030*/ 	.word	0xffffffff


	//   ....[3]....
        /*0034*/ 	.word	0xffffffff


	//   ....[4]....
        /*0038*/ 	.word	0xffffffff


	//   ....[5]....
        /*003c*/ 	.word	0xffffffff


	//   ....[6]....
        /*0040*/ 	.word	0xffffffff


	//   ....[7]....
        /*0044*/ 	.word	0xffffffff


	//   ....[8]....
        /*0048*/ 	.word	0xffffffff


	//   ....[9]....
        /*004c*/ 	.word	0xffffffff


	//   ....[10]....
        /*0050*/ 	.word	0xffffffff


	//   ....[11]....
        /*0054*/ 	.word	0xffffffff


	//----- nvinfo : EIATTR_COOP_GROUP_INSTR_OFFSETS
	.align		4
.L_572:
        /*0058*/ 	.byte	0x04, 0x28
        /*005a*/ 	.short	(.L_574 - .L_573)


	//   ....[0]....
.L_573:
        /*005c*/ 	.word	0x00001230


	//   ....[1]....
        /*0060*/ 	.word	0x00001250


	//   ....[2]....
        /*0064*/ 	.word	0x00001260


	//   ....[3]....
        /*0068*/ 	.word	0x00001270


	//   ....[4]....
        /*006c*/ 	.word	0x000012b0


	//   ....[5]....
        /*0070*/ 	.word	0x000012d0


	//   ....[6]....
        /*0074*/ 	.word	0x000012e0


	//   ....[7]....
        /*0078*/ 	.word	0x000012f0


	//   ....[8]....
        /*007c*/ 	.word	0x00001330


	//   ....[9]....
        /*0080*/ 	.word	0x00001350


	//   ....[10]....
        /*0084*/ 	.word	0x00001360


	//   ....[11]....
        /*0088*/ 	.word	0x00001370


	//----- nvinfo : EIATTR_EXIT_INSTR_OFFSETS
	.align		4
.L_574:
        /*008c*/ 	.byte	0x04, 0x1c
        /*008e*/ 	.short	(.L_576 - .L_575)


	//   ....[0]....
.L_575:
        /*0090*/ 	.word	0x00000100


	//   ....[1]....
        /*0094*/ 	.word	0x000014a0


	//   ....[2]....
        /*0098*/ 	.word	0x000014c0


	//----- nvinfo : EIATTR_CBANK_PARAM_SIZE
	.align		4
.L_576:
        /*009c*/ 	.byte	0x03, 0x19
        /*009e*/ 	.short	0x0280


	//----- nvinfo : EIATTR_PARAM_CBANK
	.align		4
        /*00a0*/ 	.byte	0x04, 0x0a
        /*00a2*/ 	.short	(.L_578 - .L_577)
	.align		4
.L_577:
        /*00a4*/ 	.word	index@(.nv.constant0._ZN5flash25flash_bwd_dot_do_o_kernelILb0E23Flash_bwd_kernel_traitsILi64ELi128ELi128ELi8ELi4ELi4ELi4ELb0ELb0EN7cutlass6half_tE19Flash_kernel_traitsILi64ELi128ELi128ELi8ES3_EEEEvNS_16Flash_bwd_paramsE)
        /*00a8*/ 	.short	0x0210
        /*00aa*/ 	.short	0x0280


	//----- nvinfo : EIATTR_SW_WAR
	.align		4
.L_578:
        /*00ac*/ 	.byte	0x04, 0x36
        /*00ae*/ 	.short	(.L_580 - .L_579)
.L_579:
        /*00b0*/ 	.word	0x00000008
.L_580:


//--------------------- .nv.info._ZN5flash25flash_bwd_dot_do_o_kernelILb1E23Flash_bwd_kernel_traitsILi64ELi128ELi128ELi8ELi4ELi4ELi4ELb0ELb0EN7cutlass6half_tE19Flash_kernel_traitsILi64ELi128ELi128ELi8ES3_EEEEvNS_16Flash_bwd_paramsE --------------------------
	.section	.nv.info._ZN5flash25flash_bwd_dot_do_o_kernelILb1E23Flash_bwd_kernel_traitsILi64ELi128ELi128ELi8ELi4ELi4ELi4ELb0ELb0EN7cutlass6half_tE19Flash_kernel_traitsILi64ELi128ELi128ELi8ES3_EEEEvNS_16Flash_bwd_paramsE,"",@"SHT_CUDA_INFO"
	.sectionflags	@""
	.align	4


	//----- nvinfo : EIATTR_CUDA_API_VERSION
	.align		4
        /*0000*/ 	.byte	0x04, 0x37
        /*0002*/ 	.short	(.L_582 - .L_581)
.L_581:
        /*0004*/ 	.word	0x00000082


	//----- nvinfo : EIATTR_KPARAM_INFO
	.align		4
.L_582:
        /*0008*/ 	.byte	0x04, 0x17
        /*000a*/ 	.short	(.L_584 - .L_583)
.L_583:
        /*000c*/ 	.word	0x00000000
        /*0010*/ 	.short	0x0000
        /*0012*/ 	.short	0x0000
        /*0014*/ 	.byte	0x00, 0xf0, 0x01, 0x0a


	//----- nvinfo : EIATTR_SPARSE_MMA_MASK
	.align		4
.L_584:
        /*0018*/ 	.byte	0x03, 0x50
        /*001a*/ 	.short	0x0000


	//----- nvinfo : EIATTR_MAXREG_COUNT
	.align		4
        /*001c*/ 	.byte	0x03, 0x1b
        /*001e*/ 	.short	0x00ff


	//----- nvinfo : EIATTR_MERCURY_ISA_VERSION
	.align		4
        /*0020*/ 	.byte	0x03, 0x5f
        /*0022*/ 	.short	0x0101


	//----- nvinfo : EIATTR_COOP_GROUP_MASK_REGIDS
	.align		4
        /*0024*/ 	.byte	0x04, 0x29
        /*0026*/ 	.short	(.L_586 - .L_585)


	//   ....[0]....
.L_585:
        /*0028*/ 	.word	0xffffffff


	//   ....[1]....
        /*002c*/ 	.word	0xffffffff


	//   ....[2]....
        /*0030*/ 	.word	0xffffffff


	//   ....[3]....
        /*0034*/ 	.word	0xffffffff


	//   ....[4]....
        /*0038*/ 	.word	0xffffffff


	//   ....[5]....
        /*003c*/ 	.word	0xffffffff


	//   ....[6]....
        /*0040*/ 	.word	0xffffffff


	//   ....[7]....
        /*0044*/ 	.word	0xffffffff


	//   ....[8]....
        /*0048*/ 	.word	0xffffffff


	//   ....[9]....
        /*004c*/ 	.word	0xffffffff


	//   ....[10]....
        /*0050*/ 	.word	0xffffffff


	//   ....[11]....
        /*0054*/ 	.word	0xffffffff


	//----- nvinfo : EIATTR_COOP_GROUP_INSTR_OFFSETS
	.align		4
.L_586:
        /*0058*/ 	.byte	0x04, 0x28
        /*005a*/ 	.short	(.L_588 - .L_587)


	//   ....[0]....
.L_587:
        /*005c*/ 	.word	0x000012a0


	//   ....[1]....
        /*0060*/ 	.word	0x000012c0


	//   ....[2]....
        /*0064*/ 	.word	0x000015f0


	//   ....[3]....
        /*0068*/ 	.word	0x00001600


	//   ....[4]....
        /*006c*/ 	.word	0x00001610


	//   ....[5]....
        /*0070*/ 	.word	0x00001620


	//   ....[6]....
        /*0074*/ 	.word	0x00001650


	//   ....[7]....
        /*0078*/ 	.word	0x00001670


	//   ....[8]....
        /*007c*/ 	.word	0x00001680


	//   ....[9]....
        /*0080*/ 	.word	0x000016e0


	//   ....[10]....
        /*0084*/ 	.word	0x00001720


	//   ....[11]....
        /*0088*/ 	.word	0x00001740


	//----- nvinfo : EIATTR_EXIT_INSTR_OFFSETS
	.align		4
.L_588:
        /*008c*/ 	.byte	0x04, 0x1c
        /*008e*/ 	.short	(.L_590 - .L_589)


	//   ....[0]....
.L_589:
        /*0090*/ 	.word	0x00000100


	//   ....[1]....
        /*0094*/ 	.word	0x000018e0


	//----- nvinfo : EIATTR_CBANK_PARAM_SIZE
	.align		4
.L_590:
        /*0098*/ 	.byte	0x03, 0x19
        /*009a*/ 	.short	0x0280


	//----- nvinfo : EIATTR_PARAM_CBANK
	.align		4
        /*009c*/ 	.byte	0x04, 0x0a
        /*009e*/ 	.short	(.L_592 - .L_591)
	.align		4
.L_591:
        /*00a0*/ 	.word	index@(.nv.constant0._ZN5flash25flash_bwd_dot_do_o_kernelILb1E23Flash_bwd_kernel_traitsILi64ELi128ELi128ELi8ELi4ELi4ELi4ELb0ELb0EN7cutlass6half_tE19Flash_kernel_traitsILi64ELi128ELi128ELi8ES3_EEEEvNS_16Flash_bwd_paramsE)
        /*00a4*/ 	.short	0x0210
        /*00a6*/ 	.short	0x0280


	//----- nvinfo : EIATTR_SW_WAR
	.align		4
.L_592:
        /*00a8*/ 	.byte	0x04, 0x36
        /*00aa*/ 	.short	(.L_594 - .L_593)
.L_593:
        /*00ac*/ 	.word	0x00000008
.L_594:


//--------------------- .nv.callgraph             --------------------------
	.section	.nv.callgraph,"",@"SHT_CUDA_CALLGRAPH"
	.align	4
	.sectionentsize	8
	.align		4
        /*0000*/ 	.word	0x00000000
	.align		4
        /*0004*/ 	.word	0xffffffff
	.align		4
        /*0008*/ 	.word	0x00000000
	.align		4
        /*000c*/ 	.word	0xfffffffe
	.align		4
        /*0010*/ 	.word	0x00000000
	.align		4
        /*0014*/ 	.word	0xfffffffd
	.align		4
        /*0018*/ 	.word	0x00000000
	.align		4
        /*001c*/ 	.word	0xfffffffc


//--------------------- .nv.constant4             --------------------------
	.section	.nv.constant4,"a",@progbits
	.align	8
	.align		8
.nv.constant4:
        /*0000*/ 	.dword	_ZN72_INTERNAL_5bd93074_36_flash_bwd_hdim64_fp16_causal_sm80_cu_ea41c527_28914cuda3std3__45__cpo5beginE
	.align		8
        /*0008*/ 	.dword	_ZN72_INTERNAL_5bd93074_36_flash_bwd_hdim64_fp16_causal_sm80_cu_ea41c527_28914cuda3std3__45__cpo3endE
	.align		8
        /*0010*/ 	.dword	_ZN72_INTERNAL_5bd93074_36_flash_bwd_hdim64_fp16_causal_sm80_cu_ea41c527_28914cuda3std3__45__cpo6cbeginE
	.align		8
        /*0018*/ 	.dword	_ZN72_INTERNAL_5bd93074_36_flash_bwd_hdim64_fp16_causal_sm80_cu_ea41c527_28914cuda3std3__45__cpo4cendE
	.align		8
        /*0020*/ 	.dword	_ZN72_INTERNAL_5bd93074_36_flash_bwd_hdim64_fp16_causal_sm80_cu_ea41c527_28914cuda3std3__474_GLOBAL__N__5bd93074_36_flash_bwd_hdim64_fp16_causal_sm80_cu_ea41c527_28916ignoreE
	.align		8
        /*0028*/ 	.dword	_ZN72_INTERNAL_5bd93074_36_flash_bwd_hdim64_fp16_causal_sm80_cu_ea41c527_28914cuda3std3__419piecewise_constructE
	.align		8
        /*0030*/ 	.dword	_ZN72_INTERNAL_5bd93074_36_flash_bwd_hdim64_fp16_causal_sm80_cu_ea41c527_28914cuda3std3__48in_placeE
	.align		8
        /*0038*/ 	.dword	_ZN72_INTERNAL_5bd93074_36_flash_bwd_hdim64_fp16_causal_sm80_cu_ea41c527_28914cuda3std6ranges3__45__cpo4swapE
	.align		8
        /*0040*/ 	.dword	_ZN72_INTERNAL_5bd93074_36_flash_bwd_hdim64_fp16_causal_sm80_cu_ea41c527_28914cuda3std6ranges3__45__cpo9iter_moveE
	.align		8
        /*0048*/ 	.dword	_ZN72_INTERNAL_5bd93074_36_flash_bwd_hdim64_fp16_causal_sm80_cu_ea41c527_28914cute7productE
	.align		8
        /*0050*/ 	.dword	_ZN72_INTERNAL_5bd93074_36_flash_bwd_hdim64_fp16_causal_sm80_cu_ea41c527_28914cute1_E


//--------------------- .text._ZN5flash44flash_bwd_dq_dk_dv_loop_seqk_parallel_kernelI23Flash_bwd_kernel_traitsILi64ELi64ELi128ELi8ELi2ELi4ELi4ELb1ELb0EN7cutlass6half_tE19Flash_kernel_traitsILi64ELi64ELi128ELi8ES3_EELb0ELb1ELb0ELb0ELb0ELb0ELb0EEEvNS_16Flash_bwd_paramsE --------------------------
	.section	.text._ZN5flash44flash_bwd_dq_dk_dv_loop_seqk_parallel_kernelI23Flash_bwd_kernel_traitsILi64ELi64ELi128ELi8ELi2ELi4ELi4ELb1ELb0EN7cutlass6half_tE19Flash_kernel_traitsILi64ELi64ELi128ELi8ES3_EELb0ELb1ELb0ELb0ELb0ELb0ELb0EEEvNS_16Flash_bwd_paramsE,"ax",@progbits
	.align	128
        .global         _ZN5flash44flash_bwd_dq_dk_dv_loop_seqk_parallel_kernelI23Flash_bwd_kernel_traitsILi64ELi64ELi128ELi8ELi2ELi4ELi4ELb1ELb0EN7cutlass6half_tE19Flash_kernel_traitsILi64ELi64ELi128ELi8ES3_EELb0ELb1ELb0ELb0ELb0ELb0ELb0EEEvNS_16Flash_bwd_paramsE
        .type           _ZN5flash44flash_bwd_dq_dk_dv_loop_seqk_parallel_kernelI23Flash_bwd_kernel_traitsILi64ELi64ELi128ELi8ELi2ELi4ELi4ELb1ELb0EN7cutlass6half_tE19Flash_kernel_traitsILi64ELi64ELi128ELi8ES3_EELb0ELb1ELb0ELb0ELb0ELb0ELb0EEEvNS_16Flash_bwd_paramsE,@function
        .size           _ZN5flash44flash_bwd_dq_dk_dv_loop_seqk_parallel_kernelI23Flash_bwd_kernel_traitsILi64ELi64ELi128ELi8ELi2ELi4ELi4ELb1ELb0EN7cutlass6half_tE19Flash_kernel_traitsILi64ELi64ELi128ELi8ES3_EELb0ELb1ELb0ELb0ELb0ELb0ELb0EEEvNS_16Flash_bwd_paramsE,(.L_x_1255 - _ZN5flash44flash_bwd_dq_dk_dv_loop_seqk_parallel_kernelI23Flash_bwd_kernel_traitsILi64ELi64ELi128ELi8ELi2ELi4ELi4ELb1ELb0EN7cutlass6half_tE19Flash_kernel_traitsILi64ELi64ELi128ELi8ES3_EELb0ELb1ELb0ELb0ELb0ELb0ELb0EEEvNS_16Flash_bwd_paramsE)
        .other          _ZN5flash44flash_bwd_dq_dk_dv_loop_seqk_parallel_kernelI23Flash_bwd_kernel_traitsILi64ELi64ELi128ELi8ELi2ELi4ELi4ELb1ELb0EN7cutlass6half_tE19Flash_kernel_traitsILi64ELi64ELi128ELi8ES3_EELb0ELb1ELb0ELb0ELb0ELb0ELb0EEEvNS_16Flash_bwd_paramsE,@"STO_CUDA_ENTRY STV_DEFAULT"
_ZN5flash44flash_bwd_dq_dk_dv_loop_seqk_parallel_kernelI23Flash_bwd_kernel_traitsILi64ELi64ELi128ELi8ELi2ELi4ELi4ELb1ELb0EN7cutlass6half_tE19Flash_kernel_traitsILi64ELi64ELi128ELi8ES3_EELb0ELb1ELb0ELb0ELb0ELb0ELb0EEEvNS_16Flash_bwd_paramsE:
.text._ZN5flash44flash_bwd_dq_dk_dv_loop_seqk_parallel_kernelI23Flash_bwd_kernel_traitsILi64ELi64ELi128ELi8ELi2ELi4ELi4ELb1ELb0EN7cutlass6half_tE19Flash_kernel_traitsILi64ELi64ELi128ELi8ES3_EELb0ELb1ELb0ELb0ELb0ELb0ELb0EEEvNS_16Flash_bwd_paramsE:
[----:B------:R-:W1:Y:S01]  /*0000*/  LDC R1, c[0x0][0x28] ;  /* 0x00000a00ff017b82 */ /* 0x000e620000000800 */
[----:B------:R-:W2:Y:S01]  /*0010*/  S2R R232, SR_CTAID.X ;  /* 0x0000000000e87919 */ /* 0x000ea20000002500 */
[----:B------:R-:W-:Y:S01]  /*0020*/  ULDC UR5, c[0x0][0x2c8] ;  /* 0x0000b20000057ab9 */ /* 0x000fe20000000800 */
[----:B-1----:R-:W-:Y:S01]  /*0030*/  IADD3 R1, R1, -0x8, RZ ;  /* 0xfffffff801017810 */ /* 0x002fe20007ffe0ff */
[----:B------:R-:W-:-:S04]  /*0040*/  UIADD3 UR5, UR5, 0x7f, URZ ;  /* 0x0000007f05057890 */ /* 0x000fc8000fffe03f */
[----:B------:R-:W-:-:S04]  /*0050*/  USHF.R.S32.HI UR4, URZ, 0x1f, UR5 ;  /* 0x0000001f3f047899 */ /* 0x000fc80008011405 */
[----:B------:R-:W-:-:S04]  /*0060*/  ULEA.HI UR4, UR4, UR5, URZ, 0x7 ;  /* 0x0000000504047291 */ /* 0x000fc8000f8f383f */
[----:B------:R-:W-:-:S06]  /*0070*/  USHF.R.S32.HI UR10, URZ, 0x7, UR4 ;  /* 0x000000073f0a7899 */ /* 0x000fcc0008011404 */
[----:B--2---:R-:W-:-:S13]  /*0080*/  ISETP.GE.AND P0, PT, R232, UR10, PT ;  /* 0x0000000ae8007c0c */ /* 0x004fda000bf06270 */
[----:B------:R-:W-:Y:S05]  /*0090*/  @P0 EXIT ;  /* 0x000000000000094d */ /* 0x000fea0003800000 */
[----:B------:R-:W1:Y:S01]  /*00a0*/  S2R R16, SR_TID.X ;  /* 0x0000000000107919 */ /* 0x000e620000002100 */
[----:B------:R-:W-:Y:S01]  /*00b0*/  MOV R3, 0x400 ;  /* 0x0000040000037802 */ /* 0x000fe20000000f00 */
[----:B------:R-:W-:Y:S01]  /*00c0*/  IMAD.MOV.U32 R248, RZ, RZ, 0x20 ;  /* 0x00000020fff87424 */ /* 0x000fe200078e00ff */
[----:B------:R-:W-:Y:S01]  /*00d0*/  ULDC.64 UR12, c[0x0][0x208] ;  /* 0x00008200000c7ab9 */ /* 0x000fe20000000a00 */
[----:B------:R-:W2:Y:S01]  /*00e0*/  S2R R181, SR_CgaCtaId ;  /* 0x0000000000b57919 */ /* 0x000ea20000008800 */
[----:B------:R-:W-:Y:S01]  /*00f0*/  IMAD.MOV.U32 R174, RZ, RZ, 0x40 ;  /* 0x00000040ffae7424 */ /* 0x000fe200078e00ff */
[----:B------:R-:W-:Y:S01]  /*0100*/  ULDC.64 UR8, c[0x0][0x300] ;  /* 0x0000c00000087ab9 */ /* 0x000fe20000000a00 */
[----:B------:R-:W-:Y:S01]  /*0110*/  IMAD.MOV.U32 R191, RZ, RZ, -0x10 ;  /* 0xfffffff0ffbf7424 */ /* 0x000fe200078e00ff */
[----:B------:R-:W3:Y:S01]  /*0120*/  S2R R251, SR_CTAID.Y ;  /* 0x0000000000fb7919 */ /* 0x000ee20000002600 */
[----:B-1----:R-:W-:Y:S01]  /*0130*/  SHF.R.S32.HI R15, RZ, 0x1f, R16 ;  /* 0x0000001fff0f7819 */ /* 0x002fe20000011410 */
[----:B------:R-:W-:-:S03]  /*0140*/  IMAD.SHL.U32 R243, R16, 0x2, RZ ;  /* 0x0000000210f37824 */ /* 0x000fc600078e00ff */
[CC--:B------:R-:W-:Y:S02]  /*0150*/  LEA.HI R4, R15.reuse, R16.reuse, RZ, 0x4 ;  /* 0x000000100f047211 */ /* 0x0c0fe400078f20ff */
[C---:B------:R-:W-:Y:S02]  /*0160*/  LEA.HI R18, R15.reuse, R16, RZ, 0x3 ;  /* 0x000000100f127211 */ /* 0x040fe400078f18ff */
[----:B------:R-:W-:Y:S02]  /*0170*/  SHF.R.S32.HI R2, RZ, 0x4, R4 ;  /* 0x00000004ff027819 */ /* 0x000fe40000011404 */
[----:B------:R-:W-:Y:S02]  /*0180*/  SHF.R.S32.HI R219, RZ, 0x3, R18 ;  /* 0x00000003ffdb7819 */ /* 0x000fe40000011412 */
[----:B------:R-:W-:Y:S02]  /*0190*/  LEA.HI R0, R4, R2, RZ, 0x1 ;  /* 0x0000000204007211 */ /* 0x000fe400078f08ff */
[----:B------:R-:W-:-:S02]  /*01a0*/  LEA.HI R17, R15, R16, RZ, 0x2 ;  /* 0x000000100f117211 */ /* 0x000fc400078f10ff */
[----:B------:R-:W-:Y:S02]  /*01b0*/  LOP3.LUT R0, R0, 0xfffffffe, RZ, 0xc0, !PT ;  /* 0xfffffffe00007812 */ /* 0x000fe400078ec0ff */
[----:B--2---:R-:W-:Y:S02]  /*01c0*/  LEA R181, R181, R3, 0x18 ;  /* 0x00000003b5b57211 */ /* 0x004fe400078ec0ff */
[--C-:B------:R-:W-:Y:S01]  /*01d0*/  SHF.R.S32.HI R9, RZ, 0x2, R17.reuse ;  /* 0x00000002ff097819 */ /* 0x100fe20000011411 */
[----:B------:R-:W-:Y:S01]  /*01e0*/  IMAD.IADD R13, R2, 0x1, -R0 ;  /* 0x00000001020d7824 */ /* 0x000fe200078e0a00 */
[----:B------:R-:W-:Y:S01]  /*01f0*/  LOP3.LUT R0, R18, 0xfffffff8, RZ, 0xc0, !PT ;  /* 0xfffffff812007812 */ /* 0x000fe200078ec0ff */
[----:B------:R-:W-:Y:S01]  /*0200*/  IMAD.SHL.U32 R2, R219, 0x40, RZ ;  /* 0x00000040db027824 */ /* 0x000fe200078e00ff */
[----:B------:R-:W-:Y:S01]  /*0210*/  SHF.R.S32.HI R3, RZ, 0x1f, R17 ;  /* 0x0000001fff037819 */ /* 0x000fe20000011411 */
[----:B------:R-:W-:Y:S01]  /*0220*/  VIADD R179, R181, 0x6000 ;  /* 0x00006000b5b37836 */ /* 0x000fe20000000000 */
[----:B------:R-:W-:Y:S01]  /*0230*/  LEA.HI R10, R15, R16, RZ, 0x5 ;  /* 0x000000100f0a7211 */ /* 0x000fe200078f28ff */
[----:B------:R-:W-:Y:S01]  /*0240*/  IMAD.IADD R0, R16, 0x1, -R0 ;  /* 0x0000000110007824 */ /* 0x000fe200078e0a00 */
[----:B------:R-:W-:-:S02]  /*0250*/  LEA.HI R3, R3, R9, RZ, 0x3 ;  /* 0x0000000903037211 */ /* 0x000fc400078f18ff */
[----:B------:R-:W-:Y:S01]  /*0260*/  LOP3.LUT R2, R2, 0x1c0, RZ, 0xc0, !PT ;  /* 0x000001c002027812 */ /* 0x000fe200078ec0ff */
[----:B------:R-:W-:Y:S01]  /*0270*/  IMAD.SHL.U32 R212, R0, 0x8, RZ ;  /* 0x0000000800d47824 */ /* 0x000fe200078e00ff */
[--C-:B------:R-:W-:Y:S02]  /*0280*/  SHF.R.S32.HI R20, RZ, 0x5, R10.reuse ;  /* 0x00000005ff147819 */ /* 0x100fe4000001140a */
[----:B------:R-:W-:Y:S02]  /*0290*/  SHF.R.S32.HI R7, RZ, 0x1f, R10 ;  /* 0x0000001fff077819 */ /* 0x000fe4000001140a */
[----:B------:R-:W-:Y:S02]  /*02a0*/  LOP3.LUT R5, R3, 0xfffffff8, RZ, 0xc0, !PT ;  /* 0xfffffff803057812 */ /* 0x000fe400078ec0ff */
[----:B------:R-:W-:Y:S02]  /*02b0*/  SHF.R.U32.HI R6, RZ, 0x3, R2 ;  /* 0x00000003ff067819 */ /* 0x000fe40000011602 */
[----:B------:R-:W-:Y:S01]  /*02c0*/  LOP3.LUT R3, R2, 0x38, R212, 0xf8, !PT ;  /* 0x0000003802037812 */ /* 0x000fe200078ef8d4 */
[----:B------:R-:W-:Y:S01]  /*02d0*/  IMAD.IADD R9, R9, 0x1, -R5 ;  /* 0x0000000109097824 */ /* 0x000fe200078e0a05 */
[----:B------:R-:W-:-:S02]  /*02e0*/  LOP3.LUT R2, R4, 0xfffffff0, RZ, 0xc0, !PT ;  /* 0xfffffff004027812 */ /* 0x000fc400078ec0ff */
[----:B------:R-:W-:Y:S02]  /*02f0*/  LEA.HI R4, R7, R20, RZ, 0x2 ;  /* 0x0000001407047211 */ /* 0x000fe400078f10ff */
[----:B------:R-:W-:Y:S01]  /*0300*/  LOP3.LUT R240, R3, R6, RZ, 0x3c, !PT ;  /* 0x0000000603f07212 */ /* 0x000fe200078e3cff */
[----:B------:R-:W-:Y:S01]  /*0310*/  IMAD.IADD R2, R16, 0x1, -R2 ;  /* 0x0000000110027824 */ /* 0x000fe200078e0a02 */
[----:B------:R-:W-:Y:S02]  /*0320*/  LOP3.LUT R3, R4, 0xfffffffc, RZ, 0xc0, !PT ;  /* 0xfffffffc04037812 */ /* 0x000fe400078ec0ff */
[C---:B------:R-:W-:Y:S02]  /*0330*/  LOP3.LUT P4, RZ, R0.reuse, 0x2, RZ, 0xc0, !PT ;  /* 0x0000000200ff7812 */ /* 0x040fe4000788c0ff */
[C---:B------:R-:W-:Y:S01]  /*0340*/  LOP3.LUT P3, RZ, R0.reuse, 0x4, RZ, 0xc0, !PT ;  /* 0x0000000400ff7812 */ /* 0x040fe2000786c0ff */
[----:B------:R-:W-:Y:S01]  /*0350*/  IMAD.SHL.U32 R0, R0, 0x40, RZ ;  /* 0x0000004000007824 */ /* 0x000fe200078e00ff */
[----:B------:R-:W-:Y:S01]  /*0360*/  SHF.R.S32.HI R5, RZ, 0x1f, R2 ;  /* 0x0000001fff057819 */ /* 0x000fe20000011402 */
[----:B------:R-:W-:Y:S01]  /*0370*/  IMAD.IADD R12, R20, 0x1, -R3 ;  /* 0x00000001140c7824 */ /* 0x000fe200078e0a03 */
[----:B------:R-:W-:-:S02]  /*0380*/  LEA.HI R3, R15, R16, RZ, 0x6 ;  /* 0x000000100f037211 */ /* 0x000fc400078f30ff */
[----:B------:R-:W-:Y:S01]  /*0390*/  LEA.HI R14, R5, R2, RZ, 0x3 ;  /* 0x00000002050e7211 */ /* 0x000fe200078f18ff */
[----:B------:R-:W-:Y:S01]  /*03a0*/  IMAD.SHL.U32 R4, R12, 0x10, RZ ;  /* 0x000000100c047824 */ /* 0x000fe200078e00ff */
[----:B------:R-:W-:Y:S02]  /*03b0*/  LOP3.LUT R0, R0, 0x1c0, RZ, 0xc0, !PT ;  /* 0x000001c000007812 */ /* 0x000fe400078ec0ff */
[----:B------:R-:W-:Y:S02]  /*03c0*/  LOP3.LUT R7, R14, 0xfffffff8, RZ, 0xc0, !PT ;  /* 0xfffffff80e077812 */ /* 0x000fe400078ec0ff */
[C---:B------:R-:W-:Y:S01]  /*03d0*/  LOP3.LUT R8, R0.reuse, 0x30, R4, 0xf8, !PT ;  /* 0x0000003000087812 */ /* 0x040fe200078ef804 */
[----:B------:R-:W-:Y:S01]  /*03e0*/  IMAD.SHL.U32 R4, R13, 0x200, RZ ;  /* 0x000002000d047824 */ /* 0x000fe200078e00ff */
[----:B------:R-:W-:Y:S01]  /*03f0*/  LOP3.LUT R182, R0, 0x8, R18, 0xf8, !PT ;  /* 0x0000000800b67812 */ /* 0x000fe200078ef812 */
[----:B------:R-:W-:Y:S01]  /*0400*/  IMAD.IADD R11, R2, 0x1, -R7 ;  /* 0x00000001020b7824 */ /* 0x000fe200078e0a07 */
[----:B------:R-:W-:-:S02]  /*0410*/  SHF.R.S32.HI R3, RZ, 0x6, R3 ;  /* 0x00000006ff037819 */ /* 0x000fc40000011403 */
[----:B------:R-:W-:Y:S02]  /*0420*/  SHF.R.U32.HI R0, RZ, 0x3, R0 ;  /* 0x00000003ff007819 */ /* 0x000fe40000011600 */
[----:B------:R-:W-:Y:S01]  /*0430*/  LOP3.LUT R2, R8, 0x8, R18, 0xf8, !PT ;  /* 0x0000000808027812 */ /* 0x000fe200078ef812 */
[----:B------:R-:W-:Y:S01]  /*0440*/  IMAD R6, R3, 0x800, R4 ;  /* 0x0000080003067824 */ /* 0x000fe200078e0204 */
[----:B------:R-:W-:Y:S01]  /*0450*/  LOP3.LUT R5, R9, 0x1, RZ, 0xc0, !PT ;  /* 0x0000000109057812 */ /* 0x000fe200078ec0ff */
[C---:B------:R-:W-:Y:S01]  /*0460*/  IMAD R240, R3.reuse, 0x200, R240 ;  /* 0x0000020003f07824 */ /* 0x040fe200078e02f0 */
[----:B------:R-:W-:Y:S01]  /*0470*/  LOP3.LUT R182, R182, R0, RZ, 0x3c, !PT ;  /* 0x00000000b6b67212 */ /* 0x000fe200078e3cff */
[----:B------:R-:W-:Y:S01]  /*0480*/  IMAD.SHL.U32 R3, R3, 0x20, RZ ;  /* 0x0000002003037824 */ /* 0x000fe200078e00ff */
[----:B------:R-:W-:Y:S01]  /*0490*/  LOP3.LUT R2, R4, R2, R0, 0xf6, !PT ;  /* 0x0000000204027212 */ /* 0x000fe200078ef600 */
[----:B------:R-:W-:Y:S01]  /*04a0*/  IMAD.SHL.U32 R8, R13, 0x10, RZ ;  /* 0x000000100d087824 */ /* 0x000fe200078e00ff */
[----:B------:R-:W-:Y:S01]  /*04b0*/  LEA.HI R4, R15, R16, RZ, 0x7 ;  /* 0x000000100f047211 */ /* 0x000fe200078f38ff */
[----:B------:R-:W-:Y:S01]  /*04c0*/  IMAD.IADD R182, R6, 0x1, R182 ;  /* 0x0000000106b67824 */ /* 0x000fe200078e02b6 */
[----:B------:R-:W-:Y:S01]  /*04d0*/  ISETP.NE.U32.AND P0, PT, R5, 0x1, PT ;  /* 0x000000010500780c */ /* 0x000fe20003f05070 */
[----:B------:R-:W-:Y:S01]  /*04e0*/  IMAD R2, R2, 0x2, R181 ;  /* 0x0000000202027824 */ /* 0x000fe200078e02b5 */
[----:B------:R-:W-:-:S02]  /*04f0*/  LOP3.LUT R5, R17, 0x7ffffffc, RZ, 0xc0, !PT ;  /* 0x7ffffffc11057812 */ /* 0x000fc400078ec0ff */
[----:B------:R-:W-:Y:S02]  /*0500*/  LOP3.LUT R6, R10, 0xffffffe0, RZ, 0xc0, !PT ;  /* 0xffffffe00a067812 */ /* 0x000fe400078ec0ff */
[----:B------:R-:W-:Y:S01]  /*0510*/  SHF.R.S32.HI R4, RZ, 0x7, R4 ;  /* 0x00000007ff047819 */ /* 0x000fe20000011404 */
[----:B------:R-:W-:Y:S01]  /*0520*/  IMAD.IADD R5, R16, 0x1, -R5 ;  /* 0x0000000110057824 */ /* 0x000fe200078e0a05 */
[----:B------:R-:W-:Y:S01]  /*0530*/  LEA.HI R0, R10, R20, RZ, 0x1 ;  /* 0x000000140a007211 */ /* 0x000fe200078f08ff */
[----:B------:R-:W-:Y:S01]  /*0540*/  IMAD.IADD R19, R16, 0x1, -R6 ;  /* 0x0000000110137824 */ /* 0x000fe200078e0a06 */
[C---:B------:R-:W-:Y:S01]  /*0550*/  R2P PR, R9.reuse, 0x6 ;  /* 0x0000000609007804 */ /* 0x040fe20000000000 */
[----:B------:R-:W-:Y:S01]  /*0560*/  IMAD.SHL.U32 R7, R4, 0x8, RZ ;  /* 0x0000000804077824 */ /* 0x000fe200078e00ff */
[----:B------:R-:W-:Y:S01]  /*0570*/  LOP3.LUT R6, R0, 0xfffffffe, RZ, 0xc0, !PT ;  /* 0xfffffffe00067812 */ /* 0x000fe200078ec0ff */
[----:B------:R-:W-:Y:S01]  /*0580*/  IMAD.SHL.U32 R0, R9, 0x40, RZ ;  /* 0x0000004009007824 */ /* 0x000fe200078e00ff */
[----:B------:R-:W-:Y:S01]  /*0590*/  LOP3.LUT R243, R3, 0x6, R243, 0xf8, !PT ;  /* 0x0000000603f37812 */ /* 0x000fe200078ef8f3 */
[----:B------:R-:W-:Y:S01]  /*05a0*/  IMAD.SHL.U32 R10, R5, 0x2, RZ ;  /* 0x00000002050a7824 */ /* 0x000fe200078e00ff */
[----:B------:R-:W-:Y:S01]  /*05b0*/  LOP3.LUT R5, R7, 0x8, RZ, 0xc0, !PT ;  /* 0x0000000807057812 */ /* 0x000fe200078ec0ff */
[----:B------:R-:W-:Y:S01]  /*05c0*/  IMAD.IADD R6, R20, 0x1, -R6 ;  /* 0x0000000114067824 */ /* 0x000fe200078e0a06 */
[----:B------:R-:W-:Y:S01]  /*05d0*/  LOP3.LUT R0, R0, 0x1c0, RZ, 0xc0, !PT ;  /* 0x000001c000007812 */ /* 0x000fe200078ec0ff */
[----:B------:R-:W-:Y:S01]  /*05e0*/  IMAD R7, R4, 0x1000, R10 ;  /* 0x0000100004077824 */ /* 0x000fe200078e020a */
[----:B------:R-:W-:Y:S01]  /*05f0*/  LOP3.LUT R8, R5, 0x10, R8, 0xf8, !PT ;  /* 0x0000001005087812 */ /* 0x000fe200078ef808 */
[----:B------:R1:W-:Y:S01]  /*0600*/  STL [R1+0x4], R19 ;  /* 0x0000041301007387 */ /* 0x0003e20000100800 */
[----:B------:R-:W-:Y:S01]  /*0610*/  LOP3.LUT R4, R0, 0x20, R3, 0xf8, !PT ;  /* 0x0000002000047812 */ /* 0x000fe200078ef803 */
[----:B------:R-:W-:Y:S01]  /*0620*/  IMAD R9, R6, 0x400, R7 ;  /* 0x0000040006097824 */ /* 0x000fe200078e0207 */
[----:B------:R-:W-:Y:S01]  /*0630*/  SHF.R.U32.HI R3, RZ, 0x3, R0 ;  /* 0x00000003ff037819 */ /* 0x000fe20000011600 */
[----:B------:R-:W-:Y:S01]  /*0640*/  IMAD.SHL.U32 R7, R11, 0x40, RZ ;  /* 0x000000400b077824 */ /* 0x000fe200078e00ff */
[----:B------:R-:W-:-:S02]  /*0650*/  SEL R175, R248, 0xffffffe0, !P4 ;  /* 0xffffffe0f8af7807 */ /* 0x000fc40006000000 */
[----:B------:R-:W-:Y:S02]  /*0660*/  LOP3.LUT R4, R4, R3, RZ, 0x3c, !PT ;  /* 0x0000000304047212 */ /* 0x000fe400078e3cff */
[----:B------:R-:W-:Y:S01]  /*0670*/  LOP3.LUT R11, R3, R0, R5, 0x1e, !PT ;  /* 0x00000000030b7212 */ /* 0x000fe200078e1e05 */
[----:B------:R-:W-:Y:S01]  /*0680*/  IMAD.SHL.U32 R5, R13, 0x8, RZ ;  /* 0x000000080d057824 */ /* 0x000fe200078e00ff */
[----:B------:R-:W-:Y:S01]  /*0690*/  LOP3.LUT R0, R7, 0x1c0, RZ, 0xc0, !PT ;  /* 0x000001c007007812 */ /* 0x000fe200078ec0ff */
[----:B------:R-:W-:Y:S01]  /*06a0*/  IMAD.IADD R9, R4, 0x1, R9 ;  /* 0x0000000104097824 */ /* 0x000fe200078e0209 */
[----:B------:R-:W-:Y:S02]  /*06b0*/  SHF.R.S32.HI R7, RZ, 0x1f, R19 ;  /* 0x0000001fff077819 */ /* 0x000fe40000011413 */
[----:B------:R-:W-:Y:S01]  /*06c0*/  SHF.R.U32.HI R3, RZ, 0x3, R0 ;  /* 0x00000003ff037819 */ /* 0x000fe20000011600 */
[----:B------:R-:W-:Y:S01]  /*06d0*/  IMAD R190, R9, 0x2, R181 ;  /* 0x0000000209be7824 */ /* 0x000fe200078e02b5 */
[----:B------:R-:W-:Y:S01]  /*06e0*/  LEA.HI R4, R7, R19, RZ, 0x2 ;  /* 0x0000001307047211 */ /* 0x000fe200078f10ff */
[----:B------:R-:W-:Y:S01]  /*06f0*/  IMAD.SHL.U32 R7, R14, 0x40, RZ ;  /* 0x000000400e077824 */ /* 0x000fe200078e00ff */
[----:B------:R-:W-:-:S02]  /*0700*/  LOP3.LUT R5, R0, 0x8, R5, 0xf8, !PT ;  /* 0x0000000800057812 */ /* 0x000fc400078ef805 */
[----:B------:R-:W-:Y:S02]  /*0710*/  LOP3.LUT R8, R3, R8, R0, 0x1e, !PT ;  /* 0x0000000803087212 */ /* 0x000fe400078e1e00 */
[----:B------:R-:W-:Y:S02]  /*0720*/  LOP3.LUT R0, R7, 0xfffffe00, RZ, 0xc0, !PT ;  /* 0xfffffe0007007812 */ /* 0x000fe400078ec0ff */
[----:B------:R-:W-:Y:S02]  /*0730*/  SHF.R.S32.HI R4, RZ, 0x2, R4 ;  /* 0x00000002ff047819 */ /* 0x000fe40000011404 */
[----:B------:R-:W-:Y:S01]  /*0740*/  LOP3.LUT R13, R8, R0, RZ, 0xfc, !PT ;  /* 0x00000000080d7212 */ /* 0x000fe200078efcff */
[C---:B------:R-:W-:Y:S01]  /*0750*/  IMAD R180, R6.reuse, 0x400, R0 ;  /* 0x0000040006b47824 */ /* 0x040fe200078e0200 */
[----:B------:R-:W-:Y:S01]  /*0760*/  LOP3.LUT R3, R5, R3, RZ, 0x3c, !PT ;  /* 0x0000000305037212 */ /* 0x000fe200078e3cff */
[----:B------:R-:W-:Y:S01]  /*0770*/  IMAD R245, R6, 0x10, R4 ;  /* 0x0000001006f57824 */ /* 0x000fe200078e0204 */
[----:B------:R-:W-:Y:S01]  /*0780*/  SEL R174, R174, 0xffffffc0, !P3 ;  /* 0xffffffc0aeae7807 */ /* 0x000fe20005800000 */
[----:B------:R1:W-:Y:S01]  /*0790*/  STL [R1], R13 ;  /* 0x0000000d01007387 */ /* 0x0003e20000100800 */
[----:B------:R-:W-:Y:S01]  /*07a0*/  IMAD R4, R12, 0x400, R0 ;  /* 0x000004000c047824 */ /* 0x000fe200078e0200 */
[----:B------:R-:W-:Y:S01]  /*07b0*/  SEL R248, R248, 0xffffffe0, !P1 ;  /* 0xffffffe0f8f87807 */ /* 0x000fe20004800000 */
[----:B------:R-:W-:Y:S01]  /*07c0*/  IMAD R5, R12, 0x400, R10 ;  /* 0x000004000c057824 */ /* 0x000fe200078e020a */
[----:B------:R-:W-:Y:S01]  /*07d0*/  SEL R191, R191, 0x10, !P0 ;  /* 0x00000010bfbf7807 */ /* 0x000fe20004000000 */
[----:B------:R-:W-:-:S02]  /*07e0*/  IMAD.IADD R180, R180, 0x1, R3 ;  /* 0x00000001b4b47824 */ /* 0x000fc400078e0203 */
[----:B------:R-:W-:Y:S02]  /*07f0*/  IMAD.IADD R0, R3, 0x1, R4 ;  /* 0x0000000103007824 */ /* 0x000fe400078e0204 */
[----:B------:R-:W-:Y:S02]  /*0800*/  IMAD.IADD R5, R5, 0x1, R11 ;  /* 0x0000000105057824 */ /* 0x000fe400078e020b */
[----:B------:R-:W-:Y:S02]  /*0810*/  VIADD R3, R181, 0xa000 ;  /* 0x0000a000b5037836 */ /* 0x000fe40000000000 */
[----:B------:R-:W-:Y:S02]  /*0820*/  VIADD R4, R245, 0xffffffc0 ;  /* 0xffffffc0f5047836 */ /* 0x000fe40000000000 */
[----:B------:R-:W-:Y:S02]  /*0830*/  IMAD R173, R0, 0x2, R3 ;  /* 0x0000000200ad7824 */ /* 0x000fe400078e0203 */
[----:B------:R-:W-:Y:S01]  /*0840*/  IMAD R246, R5, 0x2, R179 ;  /* 0x0000000205f67824 */ /* 0x000fe200078e02b3 */
[----:B------:R-:W-:Y:S01]  /*0850*/  SHF.R.S32.HI R242, RZ, 0x1f, R4 ;  /* 0x0000001ffff27819 */ /* 0x000fe20000011404 */
[----:B------:R-:W-:-:S02]  /*0860*/  IMAD R0, R182, 0x2, R3 ;  /* 0x00000002b6007824 */ /* 0x000fc400078e0203 */
[----:B------:R-:W-:Y:S01]  /*0870*/  VIADD R247, R246, 0x40 ;  /* 0x00000040f6f77836 */ /* 0x000fe20000000000 */
[----:B------:R-:W-:Y:S01]  /*0880*/  SHF.L.U64.HI R242, R4, 0x2, R242 ;  /* 0x0000000204f27819 */ /* 0x000fe200000102f2 */
[----:B------:R-:W-:Y:S02]  /*0890*/  IMAD.SHL.U32 R3, R13, 0x2, RZ ;  /* 0x000000020d037824 */ /* 0x000fe400078e00ff */
[----:B------:R-:W-:Y:S02]  /*08a0*/  IMAD.IADD R174, R0, 0x1, R174 ;  /* 0x0000000100ae7824 */ /* 0x000fe400078e02ae */
[----:B------:R-:W-:Y:S02]  /*08b0*/  IMAD.IADD R185, R190, 0x1, R248 ;  /* 0x00000001beb97824 */ /* 0x000fe400078e02f8 */
[----:B------:R-:W-:Y:S02]  /*08c0*/  @P2 VIADD R247, R246, 0xffffffc0 ;  /* 0xffffffc0f6f72836 */ /* 0x000fe40000000000 */
[----:B------:R-:W-:-:S02]  /*08d0*/  IMAD.IADD R176, R0, 0x1, R175 ;  /* 0x0000000100b07824 */ /* 0x000fc400078e02af */
[----:B------:R-:W-:Y:S02]  /*08e0*/  VIADD R252, R246, 0x420 ;  /* 0x00000420f6fc7836 */ /* 0x000fe40000000000 */
[----:B------:R-:W-:Y:S02]  /*08f0*/  IMAD.IADD R192, R190, 0x1, R191 ;  /* 0x00000001bec07824 */ /* 0x000fe400078e02bf */
[----:B------:R-:W-:Y:S02]  /*0900*/  IMAD.IADD R249, R248, 0x1, R246 ;  /* 0x00000001f8f97824 */ /* 0x000fe400078e02f6 */
[----:B------:R-:W-:Y:S01]  /*0910*/  IMAD.IADD R179, R179, 0x1, R3 ;  /* 0x00000001b3b37824 */ /* 0x000fe200078e0203 */
[----:B------:R-:W-:Y:S01]  /*0920*/  IADD3 R3, R3, 0x4000, R181 ;  /* 0x0000400003037810 */ /* 0x000fe20007ffe0b5 */
[----:B------:R-:W-:Y:S02]  /*0930*/  IMAD.SHL.U32 R241, R4, 0x4, RZ ;  /* 0x0000000404f17824 */ /* 0x000fe400078e00ff */
[----:B------:R-:W-:-:S02]  /*0940*/  IMAD.IADD R175, R175, 0x1, R174 ;  /* 0x00000001afaf7824 */ /* 0x000fc400078e02ae */
[----:B------:R-:W-:Y:S02]  /*0950*/  @P1 VIADD R252, R246, 0x3e0 ;  /* 0x000003e0f6fc1836 */ /* 0x000fe40000000000 */
[----:B------:R-:W-:Y:S02]  /*0960*/  IMAD.IADD R191, R191, 0x1, R185 ;  /* 0x00000001bfbf7824 */ /* 0x000fe400078e02b9 */
[----:B-1-3--:R-:W-:-:S07]  /*0970*/  IMAD.IADD R248, R248, 0x1, R247 ;  /* 0x00000001f8f87824 */ /* 0x00afce00078e02f7 */
.L_x_68:
[----:B--234-:R-:W1:Y:S01]  /*0980*/  LDC.64 R4, c[0x0][0x2f0] ;  /* 0x0000bc00ff047b82 */ /* 0x01ce620000000a00 */
[----:B------:R-:W-:Y:S01]  /*0990*/  IMAD.SHL.U32 R14, R251, 0x4, RZ ;  /* 0x00000004fb0e7824 */ /* 0x000fe200078e00ff */
[----:B------:R-:W-:Y:S01]  /*09a0*/  SHF.R.S32.HI R43, RZ, 0x1f, R251 ;  /* 0x0000001fff2b7819 */ /* 0x000fe200000114fb */
[----:B------:R-:W-:-:S03]  /*09b0*/  IMAD.MOV.U32 R0, RZ, RZ, -0x1 ;  /* 0xffffffffff007424 */ /* 0x000fc600078e00ff */
[----:B------:R-:W-:Y:S02]  /*09c0*/  SHF.L.U64.HI R13, R251, 0x2, R43 ;  /* 0x00000002fb0d7819 */ /* 0x000fe4000001022b */
[----:B------:R-:W2:Y:S08]  /*09d0*/  LDC.64 R10, c[0x0][0x308] ;  /* 0x0000c200ff0a7b82 */ /* 0x000eb00000000a00 */
[----:B------:R-:W3:Y:S01]  /*09e0*/  LDC.U8 R15, c[0x0][0x3c2] ;  /* 0x0000f080ff0f7b82 */ /* 0x000ee20000000000 */
[----:B-1----:R-:W-:-:S07]  /*09f0*/  ISETP.NE.U32.AND P0, PT, R4, RZ, PT ;  /* 0x000000ff0400720c */ /* 0x002fce0003f05070 */
[----:B------:R-:W1:Y:S01]  /*0a00*/  LDC.64 R6, c[0x0][0x2f8] ;  /* 0x0000be00ff067b82 */ /* 0x000e620000000a00 */
[----:B------:R-:W-:Y:S02]  /*0a10*/  ISETP.NE.AND.EX P5, PT, R5, RZ, PT, P0 ;  /* 0x000000ff0500720c */ /* 0x000fe40003fa5300 */
[----:B------:R-:W-:Y:S02]  /*0a20*/  IADD3 R4, P0, R14, R4, RZ ;  /* 0x000000040e047210 */ /* 0x000fe40007f1e0ff */
[----:B--2---:R-:W-:-:S03]  /*0a30*/  ISETP.NE.U32.AND P2, PT, R10, RZ, PT ;  /* 0x000000ff0a00720c */ /* 0x004fc60003f45070 */
[----:B------:R-:W-:Y:S01]  /*0a40*/  IMAD.X R5, R13, 0x1, R5, P0 ;  /* 0x000000010d057824 */ /* 0x000fe200000e0605 */
[----:B------:R-:W-:-:S04]  /*0a50*/  ISETP.NE.U32.AND P0, PT, RZ, UR8, PT ;  /* 0x00000008ff007c0c */ /* 0x000fc8000bf05070 */
[----:B------:R-:W-:Y:S01]  /*0a60*/  ISETP.NE.AND.EX P1, PT, RZ, UR9, PT, P0 ;  /* 0x00000009ff007c0c */ /* 0x000fe2000bf25300 */
[----:B------:R-:W2:Y:S01]  /*0a70*/  @P5 LDG.E R0, desc[UR12][R4.64] ;  /* 0x0000000c04005981 */ /* 0x000ea2000c1e1900 */
[----:B------:R-:W-:-:S03]  /*0a80*/  ISETP.NE.AND.EX P0, PT, R11, RZ, PT, P2 ;  /* 0x000000ff0b00720c */ /* 0x000fc60003f05320 */
[----:B------:R4:W2:Y:S01]  /*0a90*/  @P5 LDG.E R12, desc[UR12][R4.64+0x4] ;  /* 0x0000040c040c5981 */ /* 0x0008a2000c1e1900 */
[----:B------:R-:W-:-:S07]  /*0aa0*/  IMAD.MOV.U32 R231, RZ, RZ, RZ ;  /* 0x000000ffffe77224 */ /* 0x000fce00078e00ff */
[----:B------:R-:W-:-:S04]  /*0ab0*/  @P1 IADD3 R8, P3, R14, UR8, RZ ;  /* 0x000000080e081c10 */ /* 0x000fc8000ff7e0ff */
[----:B------:R-:W-:-:S05]  /*0ac0*/  @P1 IADD3.X R9, R13, UR9, RZ, P3, !PT ;  /* 0x000000090d091c10 */ /* 0x000fca0009ffe4ff */
[----:B------:R1:W2:Y:S01]  /*0ad0*/  @P1 LDG.E R231, desc[UR12][R8.64] ;  /* 0x0000000c08e71981 */ /* 0x0002a2000c1e1900 */
[----:B----4-:R-:W-:-:S05]  /*0ae0*/  @P0 IADD3 R4, P2, R14, R10, RZ ;  /* 0x0000000a0e040210 */ /* 0x010fca0007f5e0ff */
[----:B------:R-:W-:Y:S01]  /*0af0*/  @P0 IMAD.X R5, R13, 0x1, R11, P2 ;  /* 0x000000010d050824 */ /* 0x000fe200010e060b */
[----:B---3--:R-:W-:Y:S01]  /*0b00*/  ISETP.NE.AND P3, PT, R15, RZ, PT ;  /* 0x000000ff0f00720c */ /* 0x008fe20003f65270 */
[----:B------:R-:W-:Y:S01]  /*0b10*/  IMAD.MOV.U32 R244, RZ, RZ, -0x1 ;  /* 0xfffffffffff47424 */ /* 0x000fe200078e00ff */
[----:B-1----:R-:W-:Y:S01]  /*0b20*/  ISETP.EQ.U32.AND P1, PT, R6, RZ, PT ;  /* 0x000000ff0600720c */ /* 0x002fe20003f22070 */
[----:B------:R-:W1:Y:S01]  /*0b30*/  @!P0 LDC R11, c[0x0][0x2cc] ;  /* 0x0000b300ff0b8b82 */ /* 0x000e620000000800 */
[----:B------:R3:W4:Y:S02]  /*0b40*/  @P0 LDG.E R10, desc[UR12][R4.64] ;  /* 0x0000000c040a0981 */ /* 0x000724000c1e1900 */
[----:B------:R-:W-:-:S05]  /*0b50*/  ISETP.EQ.OR.EX P2, PT, R7, RZ, !P3, P1 ;  /* 0x000000ff0700720c */ /* 0x000fca0005f42710 */
[----:B------:R-:W1:Y:S01]  /*0b60*/  @!P0 LDC.64 R8, c[0x0][0x318] ;  /* 0x0000c600ff088b82 */ /* 0x000e620000000a00 */
[----:B---3--:R-:W-:-:S05]  /*0b70*/  IADD3 R4, P1, R14, R6, RZ ;  /* 0x000000060e047210 */ /* 0x008fca0007f3e0ff */
[----:B------:R-:W-:-:S05]  /*0b80*/  IMAD.X R5, R13, 0x1, R7, P1 ;  /* 0x000000010d057824 */ /* 0x000fca00008e0607 */
[----:B-----5:R3:W5:Y:S01]  /*0b90*/  @!P2 LDG.E R244, desc[UR12][R4.64] ;  /* 0x0000000c04f4a981 */ /* 0x020762000c1e1900 */
[----:B------:R-:W-:Y:S02]  /*0ba0*/  ISETP.NE.U32.AND P2, PT, R6, RZ, PT ;  /* 0x000000ff0600720c */ /* 0x000fe40003f45070 */
[----:B------:R-:W2:Y:S02]  /*0bb0*/  LDC R6, c[0x0][0x2c8] ;  /* 0x0000b200ff067b82 */ /* 0x000ea40000000800 */
[----:B------:R-:W-:Y:S02]  /*0bc0*/  ISETP.NE.AND.EX P2, PT, R7, RZ, PT, P2 ;  /* 0x000000ff0700720c */ /* 0x000fe40003f45320 */
[----:B-1----:R-:W-:-:S04]  /*0bd0*/  @!P0 ISETP.NE.U32.AND P1, PT, R8, RZ, PT ;  /* 0x000000ff0800820c */ /* 0x002fc80003f25070 */
[----:B------:R-:W-:-:S04]  /*0be0*/  @!P0 ISETP.NE.AND.EX P1, PT, R9, RZ, PT, P1 ;  /* 0x000000ff0900820c */ /* 0x000fc80003f25310 */
[----:B------:R-:W-:Y:S01]  /*0bf0*/  @!P0 SEL R7, R11, RZ, P1 ;  /* 0x000000ff0b078207 */ /* 0x000fe20000800000 */
[----:B--2---:R-:W-:-:S06]  /*0c00*/  @P5 IMAD.IADD R31, R12, 0x1, -R0 ;  /* 0x000000010c1f5824 */ /* 0x004fcc00078e0a00 */
[----:B------:R-:W1:Y:S01]  /*0c10*/  @!P5 LDC R31, c[0x0][0x2c4] ;  /* 0x0000b100ff1fdb82 */ /* 0x000e620000000800 */
[----:B----4-:R-:W-:Y:S01]  /*0c20*/  @P0 IMAD.IADD R193, R10, 0x1, -R231 ;  /* 0x000000010ac10824 */ /* 0x010fe200078e0ae7 */
[----:B---3--:R-:W-:Y:S06]  /*0c30*/  @!P2 BRA `(.L_x_0) ;  /* 0x00000000000ca947 */ /* 0x008fec0003800000 */
[----:B------:R-:W2:Y:S02]  /*0c40*/  @P3 LDG.E R6, desc[UR12][R4.64+0x4] ;  /* 0x0000040c04063981 */ /* 0x000ea4000c1e1900 */
[----:B--2--5:R-:W-:-:S06]  /*0c50*/  @P3 IADD3 R6, R6, -R244, RZ ;  /* 0x800000f406063210 */ /* 0x024fcc0007ffe0ff */
[----:B------:R2:W5:Y:S02]  /*0c60*/  @!P3 LDG.E R6, desc[UR12][R4.64] ;  /* 0x0000000c0406b981 */ /* 0x000564000c1e1900 */
.L_x_0:
[----:B------:R-:W-:Y:S01]  /*0c70*/  IMAD.SHL.U32 R239, R232, 0x80, RZ ;  /* 0x00000080e8ef7824 */ /* 0x000fe200078e00ff */
[----:B-----5:R-:W-:-:S04]  /*0c80*/  @!P0 IADD3 R193, R7, R6, -R231 ;  /* 0x0000000607c18210 */ /* 0x020fc80007ffe8e7 */
[----:B------:R-:W-:-:S13]  /*0c90*/  ISETP.GT.AND P0, PT, R193, R239, PT ;  /* 0x000000efc100720c */ /* 0x000fda0003f04270 */
[----:B------:R-:W-:Y:S05]  /*0ca0*/  @!P0 BRA `(.L_x_1) ;  /* 0x0000007000208947 */ /* 0x000fea0003800000 */
[----:B------:R-:W3:Y:S01]  /*0cb0*/  LDC R18, c[0x0][0x278] ;  /* 0x00009e00ff127b82 */ /* 0x000ee20000000800 */
[----:B------:R-:W4:Y:S01]  /*0cc0*/  S2R R48, SR_CTAID.Z ;  /* 0x0000000000307919 */ /* 0x000f220000002700 */
[----:B------:R-:W-:Y:S02]  /*0cd0*/  ISETP.NE.AND P0, PT, R244, -0x1, PT ;  /* 0xfffffffff400780c */ /* 0x000fe40003f05270 */
[----:B------:R-:W-:Y:S01]  /*0ce0*/  ISETP.NE.AND P1, PT, R0, -0x1, PT ;  /* 0xffffffff0000780c */ /* 0x000fe20003f25270 */
[----:B------:R-:W5:Y:S03]  /*0cf0*/  S2R R38, SR_CTAID.X ;  /* 0x0000000000267919 */ /* 0x000f660000002500 */
[----:B------:R-:W1:Y:S08]  /*0d00*/  LDC.64 R8, c[0x0][0x228] ;  /* 0x00008a00ff087b82 */ /* 0x000e700000000a00 */
[----:B------:R-:W5:Y:S01]  /*0d10*/  LDC.64 R32, c[0x0][0x240] ;  /* 0x00009000ff207b82 */ /* 0x000f620000000a00 */
[----:B---3--:R-:W-:-:S07]  /*0d20*/  IABS R12, R18 ;  /* 0x00000012000c7213 */ /* 0x008fce0000000000 */
[----:B------:R-:W3:Y:S01]  /*0d30*/  LDC R45, c[0x0][0x2d4] ;  /* 0x0000b500ff2d7b82 */ /* 0x000ee20000000800 */
[----:B------:R-:W-:Y:S01]  /*0d40*/  ISETP.NE.AND P6, PT, R18, RZ, PT ;  /* 0x000000ff1200720c */ /* 0x000fe20003fc5270 */
[----:B--2---:R-:W2:Y:S01]  /*0d50*/  I2F.RP R4, R12 ;  /* 0x0000000c00047306 */ /* 0x004ea20000209400 */
[----:B-1----:R-:W-:Y:S01]  /*0d60*/  IMAD R11, R43, R8, RZ ;  /* 0x000000082b0b7224 */ /* 0x002fe200078e02ff */
[----:B----4-:R-:W-:-:S04]  /*0d70*/  IABS R7, R48 ;  /* 0x0000003000077213 */ /* 0x010fc80000000000 */
[----:B------:R-:W1:Y:S01]  /*0d80*/  LDC R42, c[0x0][0x2dc] ;  /* 0x0000b700ff2a7b82 */ /* 0x000e620000000800 */
[----:B------:R-:W-:Y:S01]  /*0d90*/  LOP3.LUT R16, R48, R18, RZ, 0x3c, !PT ;  /* 0x0000001230107212 */ /* 0x000fe200078e3cff */
[C---:B------:R-:W-:Y:S01]  /*0da0*/  IMAD R11, R251.reuse, R9, R11 ;  /* 0x00000009fb0b7224 */ /* 0x040fe200078e020b */
[----:B------:R-:W-:Y:S01]  /*0db0*/  SHF.R.S32.HI R44, RZ, 0x1f, R48 ;  /* 0x0000001fff2c7819 */ /* 0x000fe20000011430 */
[----:B------:R-:W-:Y:S01]  /*0dc0*/  IMAD.WIDE.U32 R8, R251, R8, RZ ;  /* 0x00000008fb087225 */ /* 0x000fe200078e00ff */
[----:B------:R-:W-:-:S03]  /*0dd0*/  ISETP.GE.AND P4, PT, R16, RZ, PT ;  /* 0x000000ff1000720c */ /* 0x000fc60003f86270 */
[----:B------:R-:W1:Y:S01]  /*0de0*/  LDC R224, c[0x0][0x270] ;  /* 0x00009c00ffe07b82 */ /* 0x000e620000000800 */
[----:B--2---:R-:W2:Y:S01]  /*0df0*/  MUFU.RCP R4, R4 ;  /* 0x0000000400047308 */ /* 0x004ea20000001000 */
[----:B-----5:R-:W-:Y:S01]  /*0e00*/  IMAD R10, R0, R33, RZ ;  /* 0x00000021000a7224 */ /* 0x020fe200078e02ff */
[----:B------:R-:W-:-:S05]  /*0e10*/  IADD3 R34, R9, R11, RZ ;  /* 0x0000000b09227210 */ /* 0x000fca0007ffe0ff */
[----:B------:R-:W4:Y:S08]  /*0e20*/  @P0 LDC.64 R14, c[0x0][0x250] ;  /* 0x00009400ff0e0b82 */ /* 0x000f300000000a00 */
[----:B------:R-:W5:Y:S01]  /*0e30*/  LDC.U8 R19, c[0x0][0x3d8] ;  /* 0x0000f600ff137b82 */ /* 0x000f620000000000 */
[----:B--2---:R-:W-:-:S04]  /*0e40*/  IADD3 R4, R4, 0xffffffe, RZ ;  /* 0x0ffffffe04047810 */ /* 0x004fc80007ffe0ff */
[----:B------:R-:W2:Y:S01]  /*0e50*/  F2I.FTZ.U32.TRUNC.NTZ R5, R4 ;  /* 0x0000000400057305 */ /* 0x000ea2000021f000 */
[----:B-1----:R-:W-:Y:S02]  /*0e60*/  IMAD.WIDE R28, R42, R224, RZ ;  /* 0x000000e02a1c7225 */ /* 0x002fe400078e02ff */
[----:B------:R-:W1:Y:S08]  /*0e70*/  LDC R30, c[0x0][0x2c4] ;  /* 0x0000b100ff1e7b82 */ /* 0x000e700000000800 */
[----:B------:R-:W1:Y:S01]  /*0e80*/  LDC.64 R22, c[0x0][0x488] ;  /* 0x00012200ff167b82 */ /* 0x000e620000000a00 */
[----:B--2---:R-:W-:-:S04]  /*0e90*/  IMAD.MOV R4, RZ, RZ, -R5 ;  /* 0x000000ffff047224 */ /* 0x004fc800078e0a05 */
[----:B------:R-:W-:Y:S01]  /*0ea0*/  IMAD R6, R4, R12, RZ ;  /* 0x0000000c04067224 */ /* 0x000fe200078e02ff */
[----:B------:R-:W-:Y:S02]  /*0eb0*/  MOV R4, RZ ;  /* 0x000000ff00047202 */ /* 0x000fe40000000f00 */
[----:B------:R-:W2:Y:S03]  /*0ec0*/  LDC.U8 R39, c[0x0][0x480] ;  /* 0x00012000ff277b82 */ /* 0x000ea60000000000 */
[----:B------:R-:W-:-:S04]  /*0ed0*/  IMAD.HI.U32 R4, R5, R6, R4 ;  /* 0x0000000605047227 */ /* 0x000fc800078e0004 */
[----:B------:R-:W-:-:S04]  /*0ee0*/  IMAD.MOV.U32 R6, RZ, RZ, R7 ;  /* 0x000000ffff067224 */ /* 0x000fc800078e0007 */
[----:B------:R-:W-:-:S05]  /*0ef0*/  IMAD.HI.U32 R4, R4, R6, RZ ;  /* 0x0000000604047227 */ /* 0x000fca00078e00ff */
[----:B------:R-:W-:-:S05]  /*0f00*/  IADD3 R5, -R4, RZ, RZ ;  /* 0x000000ff04057210 */ /* 0x000fca0007ffe1ff */
[----:B------:R-:W-:Y:S02]  /*0f10*/  IMAD R5, R12, R5, R6 ;  /* 0x000000050c057224 */ /* 0x000fe400078e0206 */
[----:B------:R-:W-:-:S03]  /*0f20*/  VIADD R6, R31, 0x3f ;  /* 0x0000003f1f067836 */ /* 0x000fc60000000000 */
[----:B------:R-:W-:Y:S02]  /*0f30*/  ISETP.GT.U32.AND P2, PT, R12, R5, PT ;  /* 0x000000050c00720c */ /* 0x000fe40003f44070 */
[----:B------:R-:W-:-:S04]  /*0f40*/  SHF.R.S32.HI R7, RZ, 0x1f, R6 ;  /* 0x0000001fff077819 */ /* 0x000fc80000011406 */
[----:B------:R-:W-:Y:S01]  /*0f50*/  LEA.HI R24, R7, R6, RZ, 0x6 ;  /* 0x0000000607187211 */ /* 0x000fe200078f30ff */
[----:B------:R-:W-:-:S03]  /*0f60*/  IMAD.WIDE.U32 R6, R0, R32, RZ ;  /* 0x0000002000067225 */ /* 0x000fc600078e00ff */
[----:B------:R-:W-:Y:S02]  /*0f70*/  SHF.R.S32.HI R184, RZ, 0x6, R24 ;  /* 0x00000006ffb87819 */ /* 0x000fe40000011418 */
[----:B------:R-:W-:Y:S01]  /*0f80*/  SEL R40, R8, R6, !P1 ;  /* 0x0000000608287207 */ /* 0x000fe20004800000 */
[----:B------:R-:W-:Y:S01]  /*0f90*/  @!P2 IMAD.IADD R5, R5, 0x1, -R12 ;  /* 0x000000010505a824 */ /* 0x000fe200078e0a0c */
[----:B---3--:R-:W-:Y:S02]  /*0fa0*/  SHF.R.S32.HI R8, RZ, 0x1f, R45 ;  /* 0x0000001fff087819 */ /* 0x008fe4000001142d */
[----:B------:R-:W-:Y:S01]  /*0fb0*/  @P1 IADD3 R34, R7, R10, RZ ;  /* 0x0000000a07221210 */ /* 0x000fe20007ffe0ff */
[----:B------:R-:W-:Y:S01]  /*0fc0*/  IMAD.WIDE.U32 R10, R251, R45, RZ ;  /* 0x0000002dfb0a7225 */ /* 0x000fe200078e00ff */
[----:B------:R-:W-:Y:S02]  /*0fd0*/  ISETP.GE.U32.AND P3, PT, R5, R12, PT ;  /* 0x0000000c0500720c */ /* 0x000fe40003f66070 */
[----:B------:R-:W-:Y:S01]  /*0fe0*/  @P0 IADD3 R5, R231, R244, RZ ;  /* 0x000000f4e7050210 */ /* 0x000fe20007ffe0ff */
[----:B------:R-:W-:Y:S01]  /*0ff0*/  IMAD R8, R8, R251, RZ ;  /* 0x000000fb08087224 */ /* 0x000fe200078e02ff */
[----:B------:R-:W3:Y:S01]  /*1000*/  @!P1 LDC.64 R12, c[0x0][0x418] ;  /* 0x00010600ff0c9b82 */ /* 0x000ee20000000a00 */
[----:B------:R-:W-:Y:S01]  /*1010*/  IMAD R16, R29, R10, RZ ;  /* 0x0000000a1d107224 */ /* 0x000fe200078e02ff */
[----:B------:R-:W-:Y:S01]  /*1020*/  @!P2 IADD3 R4, R4, 0x1, RZ ;  /* 0x000000010404a810 */ /* 0x000fe20007ffe0ff */
[----:B------:R-:W-:Y:S01]  /*1030*/  IMAD R8, R43, R45, R8 ;  /* 0x0000002d2b087224 */ /* 0x000fe200078e0208 */
[----:B-----5:R-:W-:Y:S01]  /*1040*/  ISETP.NE.AND P2, PT, R19, RZ, PT ;  /* 0x000000ff1300720c */ /* 0x020fe20003f45270 */
[----:B----4-:R-:W-:-:S02]  /*1050*/  @P0 IMAD R9, R5, R15, RZ ;  /* 0x0000000f05090224 */ /* 0x010fc400078e02ff */
[----:B------:R-:W-:Y:S02]  /*1060*/  @P0 IMAD.WIDE.U32 R6, R5, R14, RZ ;  /* 0x0000000e05060225 */ /* 0x000fe400078e00ff */
[----:B------:R-:W-:Y:S02]  /*1070*/  @P3 IADD3 R4, R4, 0x1, RZ ;  /* 0x0000000104043810 */ /* 0x000fe40007ffe0ff */
[----:B------:R-:W-:Y:S01]  /*1080*/  IMAD.IADD R5, R11, 0x1, R8 ;  /* 0x000000010b057824 */ /* 0x000fe200078e0208 */
[----:B------:R-:W-:Y:S01]  /*1090*/  @P0 IADD3 R37, R7, R9, RZ ;  /* 0x0000000907250210 */ /* 0x000fe20007ffe0ff */
[----:B------:R-:W-:Y:S01]  /*10a0*/  @P0 IMAD.MOV.U32 R36, RZ, RZ, R6 ;  /* 0x000000ffff240224 */ /* 0x000fe200078e0006 */
[----:B------:R-:W-:Y:S01]  /*10b0*/  MOV R21, R4 ;  /* 0x0000000400157202 */ /* 0x000fe20000000f00 */
[C---:B------:R-:W-:Y:S02]  /*10c0*/  IMAD R9, R28.reuse, R5, R16 ;  /* 0x000000051c097224 */ /* 0x040fe400078e0210 */
[----:B------:R-:W4:Y:S01]  /*10d0*/  @P1 LDC.64 R16, c[0x0][0x420] ;  /* 0x00010800ff101b82 */ /* 0x000f220000000a00 */
[----:B------:R-:W-:Y:S01]  /*10e0*/  IMAD.WIDE.U32 R6, R28, R10, RZ ;  /* 0x0000000a1c067225 */ /* 0x000fe200078e00ff */
[----:B------:R-:W-:-:S03]  /*10f0*/  SHF.L.U64.HI R10, R251, 0x7, R43 ;  /* 0x00000007fb0a7819 */ /* 0x000fc6000001022b */
[-C--:B------:R-:W-:Y:S01]  /*1100*/  IMAD.WIDE.U32 R4, R28, R0.reuse, RZ ;  /* 0x000000001c047225 */ /* 0x080fe200078e00ff */
[----:B------:R-:W-:Y:S02]  /*1110*/  IADD3 R26, R7, R9, RZ ;  /* 0x00000009071a7210 */ /* 0x000fe40007ffe0ff */
[----:B------:R-:W5:Y:S01]  /*1120*/  @P2 LDC R27, c[0x0][0x2e4] ;  /* 0x0000b900ff1b2b82 */ /* 0x000f620000000800 */
[----:B------:R-:W-:Y:S01]  /*1130*/  IMAD R8, R29, R0, RZ ;  /* 0x000000001d087224 */ /* 0x000fe200078e02ff */
[----:B------:R-:W-:Y:S01]  /*1140*/  SEL R35, R6, R4, !P1 ;  /* 0x0000000406237207 */ /* 0x000fe20004800000 */
[----:B------:R-:W-:Y:S01]  /*1150*/  @!P4 IMAD.MOV R21, RZ, RZ, -R21 ;  /* 0x000000ffff15c224 */ /* 0x000fe200078e0a15 */
[----:B------:R-:W-:Y:S01]  /*1160*/  @!P6 LOP3.LUT R21, RZ, R18, RZ, 0x33, !PT ;  /* 0x00000012ff15e212 */ /* 0x000fe200078e33ff */
[----:B------:R-:W-:Y:S01]  /*1170*/  IMAD.SHL.U32 R6, R251, 0x80, RZ ;  /* 0x00000080fb067824 */ /* 0x000fe200078e00ff */
[----:B------:R-:W-:Y:S01]  /*1180*/  @P1 IADD3 R26, R5, R8, RZ ;  /* 0x00000008051a1210 */ /* 0x000fe20007ffe0ff */
[----:B---3--:R-:W-:Y:S01]  /*1190*/  @!P1 IMAD R4, R43, R12, RZ ;  /* 0x0000000c2b049224 */ /* 0x008fe200078e02ff */
[----:B------:R-:W3:Y:S01]  /*11a0*/  @P0 LDC.64 R18, c[0x0][0x248] ;  /* 0x00009200ff120b82 */ /* 0x000ee20000000a00 */
[----:B------:R-:W-:-:S02]  /*11b0*/  LOP3.LUT R5, R24, 0xffffffc0, RZ, 0xc0, !PT ;  /* 0xffffffc018057812 */ /* 0x000fc400078ec0ff */
[C---:B------:R-:W-:Y:S01]  /*11c0*/  @!P1 IMAD R11, R251.reuse, R13, R4 ;  /* 0x0000000dfb0b9224 */ /* 0x040fe200078e0204 */
[----:B------:R-:W-:Y:S01]  /*11d0*/  SEL R6, R6, RZ, P5 ;  /* 0x000000ff06067207 */ /* 0x000fe20002800000 */
[----:B-1----:R-:W-:Y:S01]  /*11e0*/  @P2 IMAD R13, R251, R30, RZ ;  /* 0x0000001efb0d2224 */ /* 0x002fe200078e02ff */
[----:B------:R-:W-:Y:S01]  /*11f0*/  IADD3 R4, R5, -0x40, RZ ;  /* 0xffffffc005047810 */ /* 0x000fe20007ffe0ff */
[----:B----4-:R-:W-:Y:S01]  /*1200*/  @P1 IMAD.WIDE.U32 R8, R0, R16, RZ ;  /* 0x0000001000081225 */ /* 0x010fe200078e00ff */
[----:B------:R-:W-:Y:S02]  /*1210*/  SEL R10, R10, RZ, P5 ;  /* 0x000000ff0a0a7207 */ /* 0x000fe40002800000 */
[----:B------:R-:W-:Y:S01]  /*1220*/  IADD3 R5, P3, R4, R6, RZ ;  /* 0x0000000604057210 */ /* 0x000fe20007f7e0ff */
[----:B------:R-:W-:Y:S01]  /*1230*/  @P1 IMAD R25, R0, R17, R9 ;  /* 0x0000001100191224 */ /* 0x000fe200078e0209 */
[----:B------:R-:W-:Y:S01]  /*1240*/  SHF.R.S32.HI R20, RZ, 0x1f, R4 ;  /* 0x0000001fff147819 */ /* 0x000fe20000011404 */
[----:B------:R-:W-:Y:S01]  /*1250*/  @!P1 IMAD.WIDE.U32 R6, R251, R12, RZ ;  /* 0x0000000cfb069225 */ /* 0x000fe200078e00ff */
[----:B--2---:R-:W-:-:S02]  /*1260*/  ISETP.NE.AND P5, PT, R39, RZ, PT ;  /* 0x000000ff2700720c */ /* 0x004fc40003fa5270 */
[----:B------:R-:W-:Y:S01]  /*1270*/  IADD3.X R10, R20, R10, RZ, P3, !PT ;  /* 0x0000000a140a7210 */ /* 0x000fe20001ffe4ff */
[----:B------:R-:W-:Y:S01]  /*1280*/  @P1 IMAD.MOV.U32 R17, RZ, RZ, R8 ;  /* 0x000000ffff111224 */ /* 0x000fe200078e0008 */
[----:B------:R-:W-:Y:S01]  /*1290*/  @P2 SEL R8, R13, R0, !P1 ;  /* 0x000000000d082207 */ /* 0x000fe20004800000 */
[----:B------:R-:W-:Y:S01]  /*12a0*/  IMAD R9, R29, R5, RZ ;  /* 0x000000051d097224 */ /* 0x000fe200078e02ff */
[----:B------:R-:W-:Y:S01]  /*12b0*/  @!P1 IADD3 R25, R7, R11, RZ ;  /* 0x0000000b07199210 */ /* 0x000fe20007ffe0ff */
[----:B------:R-:W-:Y:S01]  /*12c0*/  IMAD.WIDE.U32 R12, R28, R5, RZ ;  /* 0x000000051c0c7225 */ /* 0x000fe200078e00ff */
[----:B------:R-:W-:Y:S02]  /*12d0*/  @!P1 MOV R17, R6 ;  /* 0x0000000600119202 */ /* 0x000fe40000000f00 */
[----:B------:R-:W-:Y:S01]  /*12e0*/  SHF.R.S32.HI R29, RZ, 0x1f, R239 ;  /* 0x0000001fff1d7819 */ /* 0x000fe200000114ef */
[----:B-----5:R-:W-:Y:S02]  /*12f0*/  @P2 IMAD R11, R48, R27, R8 ;  /* 0x0000001b300b2224 */ /* 0x020fe400078e0208 */
[----:B------:R-:W-:-:S04]  /*1300*/  IMAD.WIDE.U32 R6, R38, R22, RZ ;  /* 0x0000001626067225 */ /* 0x000fc800078e00ff */
[----:B------:R-:W-:Y:S01]  /*1310*/  @!P2 IMAD R8, R251, R224, R48 ;  /* 0x000000e0fb08a224 */ /* 0x000fe200078e0230 */
[----:B------:R-:W-:Y:S01]  /*1320*/  SEL R27, R6, RZ, P5 ;  /* 0x000000ff061b7207 */ /* 0x000fe20002800000 */
[----:B------:R-:W-:Y:S02]  /*1330*/  @P0 IMAD.IADD R5, R231, 0x1, R244 ;  /* 0x00000001e7050824 */ /* 0x000fe400078e02f4 */
[----:B------:R-:W-:Y:S02]  /*1340*/  IMAD R10, R28, R10, R9 ;  /* 0x0000000a1c0a7224 */ /* 0x000fe400078e0209 */
[----:B------:R-:W-:Y:S02]  /*1350*/  @!P2 IMAD R11, R8, R30, RZ ;  /* 0x0000001e080ba224 */ /* 0x000fe400078e02ff */
[----:B------:R-:W-:Y:S02]  /*1360*/  IMAD R9, R38, R23, R7 ;  /* 0x0000001726097224 */ /* 0x000fe400078e0207 */
[----:B------:R-:W-:-:S02]  /*1370*/  IMAD R39, R48, R42, RZ ;  /* 0x0000002a30277224 */ /* 0x000fc400078e02ff */
[----:B---3--:R-:W-:Y:S01]  /*1380*/  @P0 IMAD R8, R5, R19, RZ ;  /* 0x0000001305080224 */ /* 0x008fe200078e02ff */
[----:B------:R-:W-:Y:S01]  /*1390*/  SEL R16, R9, RZ, P5 ;  /* 0x000000ff09107207 */ /* 0x000fe20002800000 */
[----:B------:R-:W-:Y:S01]  /*13a0*/  @P0 IMAD.WIDE.U32 R6, R5, R18, RZ ;  /* 0x0000001205060225 */ /* 0x000fe200078e00ff */
[----:B------:R-:W-:-:S04]  /*13b0*/  SHF.R.S32.HI R41, RZ, 0x1f, R39 ;  /* 0x0000001fff297819 */ /* 0x000fc80000011427 */
[----:B------:R-:W-:Y:S02]  /*13c0*/  @P0 IADD3 R30, R7, R8, RZ ;  /* 0x00000008071e0210 */ /* 0x000fe40007ffe0ff */
[----:B------:R-:W-:Y:S01]  /*13d0*/  @P0 MOV R28, R6 ;  /* 0x00000006001c0202 */ /* 0x000fe20000000f00 */
[----:B------:R-:W-:Y:S06]  /*13e0*/  @P0 BRA `(.L_x_2) ;  /* 0x0000000000300947 */ /* 0x000fec0003800000 */
[----:B------:R-:W1:Y:S01]  /*13f0*/  LDC.64 R18, c[0x0][0x248] ;  /* 0x00009200ff127b82 */ /* 0x000e620000000a00 */
[----:B------:R-:W-:-:S07]  /*1400*/  SHF.R.S32.HI R5, RZ, 0x1f, R231 ;  /* 0x0000001fff057819 */ /* 0x000fce00000114e7 */
[----:B------:R-:W2:Y:S01]  /*1410*/  LDC.64 R8, c[0x0][0x230] ;  /* 0x00008c00ff087b82 */ /* 0x000ea20000000a00 */
[-C--:B-1----:R-:W-:Y:S02]  /*1420*/  IMAD R5, R5, R18.reuse, RZ ;  /* 0x0000001205057224 */ /* 0x082fe400078e02ff */
[----:B------:R-:W-:-:S04]  /*1430*/  IMAD.WIDE.U32 R6, R231, R18, RZ ;  /* 0x00000012e7067225 */ /* 0x000fc800078e00ff */
[----:B------:R-:W-:Y:S02]  /*1440*/  IMAD R5, R231, R19, R5 ;  /* 0x00000013e7057224 */ /* 0x000fe400078e0205 */
[----:B--2---:R-:W-:-:S03]  /*1450*/  IMAD R22, R43, R8, RZ ;  /* 0x000000082b167224 */ /* 0x004fc600078e02ff */
[----:B------:R-:W-:Y:S01]  /*1460*/  IADD3 R7, R7, R5, RZ ;  /* 0x0000000507077210 */ /* 0x000fe20007ffe0ff */
[C---:B------:R-:W-:Y:S02]  /*1470*/  IMAD R9, R251.reuse, R9, R22 ;  /* 0x00000009fb097224 */ /* 0x040fe400078e0216 */
[----:B------:R-:W-:-:S05]  /*1480*/  IMAD.WIDE.U32 R6, R251, R8, R6 ;  /* 0x00000008fb067225 */ /* 0x000fca00078e0006 */
[----:B------:R-:W-:Y:S02]  /*1490*/  IADD3 R30, R7, R9, RZ ;  /* 0x00000009071e7210 */ /* 0x000fe40007ffe0ff */
[----:B------:R-:W-:Y:S02]  /*14a0*/  MOV R28, R6 ;  /* 0x00000006001c7202 */ /* 0x000fe40000000f00 */
.L_x_2:
[----:B------:R-:W-:Y:S05]  /*14b0*/  @P0 BRA `(.L_x_3) ;  /* 0x0000000000300947 */ /* 0x000fea0003800000 */
        /* <DEDUP_REMOVED lines=11> */
[----:B------:R-:W-:-:S07]  /*1570*/  MOV R36, R6 ;  /* 0x0000000600247202 */ /* 0x000fce0000000f00 */
.L_x_3:
[----:B------:R-:W-:Y:S02]  /*1580*/  IADD3 R7, R13, R10, RZ ;  /* 0x0000000a0d077210 */ /* 0x000fe40007ffe0ff */
[----:B------:R-:W-:Y:S01]  /*1590*/  SHF.R.S32.HI R38, RZ, 0x1f, R21 ;  /* 0x0000001fff267819 */ /* 0x000fe20000011415 */
[----:B------:R-:W-:Y:S05]  /*15a0*/  @!P2 BRA `(.L_x_4) ;  /* 0x00000000001ca947 */ /* 0x000fea0003800000 */
[----:B------:R-:W1:Y:S01]  /*15b0*/  LDC R6, c[0x0][0x2c0] ;  /* 0x0000b000ff067b82 */ /* 0x000e620000000800 */
[----:B------:R-:W-:-:S05]  /*15c0*/  @!P1 IMAD R0, R251, R45, RZ ;  /* 0x0000002dfb009224 */ /* 0x000fca00078e02ff */
[----:B------:R-:W-:Y:S02]  /*15d0*/  LEA R0, R251, R0, 0x7 ;  /* 0x00000000fb007211 */ /* 0x000fe400078e38ff */
[----:B------:R-:W1:Y:S02]  /*15e0*/  LDC R5, c[0x0][0x2e4] ;  /* 0x0000b900ff057b82 */ /* 0x000e640000000800 */
[----:B-1----:R-:W-:-:S05]  /*15f0*/  LEA R5, R6, R5, 0x7 ;  /* 0x0000000506057211 */ /* 0x002fca00078e38ff */
[----:B------:R-:W-:Y:S01]  /*1600*/  IMAD R0, R5, R48, R0 ;  /* 0x0000003005007224 */ /* 0x000fe200078e0200 */
[----:B------:R-:W-:Y:S06]  /*1610*/  BRA `(.L_x_5) ;  /* 0x0000000000087947 */ /* 0x000fec0003800000 */
.L_x_4:
[----:B------:R-:W-:-:S04]  /*1620*/  IMAD R0, R251, R224, R48 ;  /* 0x000000e0fb007224 */ /* 0x000fc800078e0230 */
[----:B------:R-:W-:-:S07]  /*1630*/  IMAD R0, R0, R45, RZ ;  /* 0x0000002d00007224 */ /* 0x000fce00078e02ff */
.L_x_5:
[----:B------:R-:W2:Y:S01]  /*1640*/  LDL R49, [R1+0x4] ;  /* 0x0000040001317983 */ /* 0x000ea20000100800 */
[----:B------:R-:W1:Y:S01]  /*1650*/  LDC.64 R22, c[0x0][0x420] ;  /* 0x00010800ff167b82 */ /* 0x000e620000000a00 */
[----:B------:R-:W-:Y:S01]  /*1660*/  IMAD R224, R42, R224, RZ ;  /* 0x000000e02ae07224 */ /* 0x000fe200078e02ff */
[----:B------:R-:W-:Y:S01]  /*1670*/  SHF.R.S32.HI R213, RZ, 0x1f, R212 ;  /* 0x0000001fffd57819 */ /* 0x000fe200000114d4 */
[----:B------:R-:W3:Y:S01]  /*1680*/  S2R R8, SR_TID.X ;  /* 0x0000000000087919 */ /* 0x000ee20000002100 */
[----:B------:R-:W-:Y:S01]  /*1690*/  ULDC UR4, c[0x0][0x398] ;  /* 0x0000e60000047ab9 */ /* 0x000fe20000000800 */
[----:B------:R-:W-:Y:S01]  /*16a0*/  IMAD.SHL.U32 R229, R224, 0x40, RZ ;  /* 0x00000040e0e57824 */ /* 0x000fe200078e00ff */
[----:B------:R-:W-:Y:S01]  /*16b0*/  ULDC.64 UR6, c[0x0][0x258] ;  /* 0x0000960000067ab9 */ /* 0x000fe20000000a00 */
[----:B------:R-:W4:Y:S01]  /*16c0*/  S2R R45, SR_TID.X ;  /* 0x00000000002d7919 */ /* 0x000f220000002100 */
[----:B------:R-:W-:Y:S01]  /*16d0*/  IMAD.IADD R24, R4, 0x1, R11 ;  /* 0x0000000104187824 */ /* 0x000fe200078e020b */
[----:B------:R-:W5:Y:S01]  /*16e0*/  LDC.64 R46, c[0x0][0x2b0] ;  /* 0x0000ac00ff2e7b82 */ /* 0x000f620000000a00 */
[----:B------:R-:W-:Y:S01]  /*16f0*/  IADD3 R6, P2, P1, R12, R229, R39 ;  /* 0x000000e50c067210 */ /* 0x000fe2000795e027 */
[----:B------:R-:W-:Y:S01]  /*1700*/  BSSY B1, `(.L_x_1) ;  /* 0x0000662000017945 */ /* 0x000fe20003800000 */
[----:B------:R-:W-:-:S04]  /*1710*/  SHF.R.S32.HI R5, RZ, 0x1f, R229 ;  /* 0x0000001fff057819 */ /* 0x000fc800000114e5 */
[----:B------:R-:W-:Y:S02]  /*1720*/  IADD3.X R5, R7, R5, R41, P2, P1 ;  /* 0x0000000507057210 */ /* 0x000fe400017e2429 */
[----:B------:R-:W-:Y:S01]  /*1730*/  IADD3 R10, P2, P1, R27, R6, R35 ;  /* 0x000000061b0a7210 */ /* 0x000fe2000795e023 */
[----:B------:R-:W-:Y:S01]  /*1740*/  IMAD.IADD R27, R4, 0x1, R0 ;  /* 0x00000001041b7824 */ /* 0x000fe200078e0200 */
[----:B------:R-:W-:Y:S02]  /*1750*/  IADD3 R0, -R193, R31, R239 ;  /* 0x0000001fc1007210 */ /* 0x000fe40007ffe1ef */
[----:B------:R-:W-:Y:S02]  /*1760*/  IADD3.X R16, R16, R5, R26, P2, P1 ;  /* 0x0000000510107210 */ /* 0x000fe400017e241a */
[----:B------:R-:W-:Y:S01]  /*1770*/  IADD3 R6, P1, R212, R17, RZ ;  /* 0x00000011d4067210 */ /* 0x000fe20007f3e0ff */
[----:B-1----:R-:W-:Y:S01]  /*1780*/  IMAD R5, R20, R22, RZ ;  /* 0x0000001614057224 */ /* 0x002fe200078e02ff */
[----:B------:R-:W-:Y:S01]  /*1790*/  IADD3 R9, P2, R219, R4, RZ ;  /* 0x00000004db097210 */ /* 0x000fe20007f5e0ff */
[----:B------:R-:W-:Y:S01]  /*17a0*/  VIADD R0, R0, -UR4 ;  /* 0x8000000400007c36 */ /* 0x000fe20008000000 */
[----:B------:R-:W-:Y:S01]  /*17b0*/  SHF.R.S32.HI R26, RZ, 0x1f, R219 ;  /* 0x0000001fff1a7819 */ /* 0x000fe200000114db */
[----:B------:R-:W-:Y:S01]  /*17c0*/  ULDC.64 UR4, c[0x0][0x428] ;  /* 0x00010a0000047ab9 */ /* 0x000fe20000000a00 */
[----:B------:R-:W-:-:S02]  /*17d0*/  IADD3.X R7, R213, R25, RZ, P1, !PT ;  /* 0x00000019d5077210 */ /* 0x000fc40000ffe4ff */
[----:B------:R-:W-:Y:S01]  /*17e0*/  SHF.R.S32.HI R13, RZ, 0x1f, R0 ;  /* 0x0000001fff0d7819 */ /* 0x000fe20000011400 */
[----:B------:R-:W-:Y:S01]  /*17f0*/  IMAD.X R12, R26, 0x1, R20, P2 ;  /* 0x000000011a0c7824 */ /* 0x000fe200010e0614 */
[----:B---3--:R-:W-:-:S03]  /*1800*/  SHF.R.S32.HI R8, RZ, 0x1f, R8 ;  /* 0x0000001fff087819 */ /* 0x008fc60000011408 */
[----:B------:R-:W-:Y:S01]  /*1810*/  IMAD R12, R12, R32, RZ ;  /* 0x000000200c0c7224 */ /* 0x000fe200078e02ff */
[----:B------:R-:W-:Y:S01]  /*1820*/  LEA.HI R13, R13, R0, RZ, 0x6 ;  /* 0x000000000d0d7211 */ /* 0x000fe200078f30ff */
[----:B------:R-:W-:Y:S01]  /*1830*/  IMAD R0, R44, UR4, RZ ;  /* 0x000000042c007c24 */ /* 0x000fe2000f8e02ff */
[----:B----4-:R-:W-:Y:S01]  /*1840*/  LEA.HI R8, R8, R45, RZ, 0x5 ;  /* 0x0000002d08087211 */ /* 0x010fe200078f28ff */
[----:B------:R-:W-:Y:S02]  /*1850*/  IMAD R12, R9, R33, R12 ;  /* 0x00000021090c7224 */ /* 0x000fe400078e020c */
[----:B------:R-:W-:Y:S01]  /*1860*/  IMAD R0, R48, UR5, R0 ;  /* 0x0000000530007c24 */ /* 0x000fe2000f8e0200 */
[----:B------:R-:W-:-:S05]  /*1870*/  SHF.R.S32.HI R8, RZ, 0x5, R8 ;  /* 0x00000005ff087819 */ /* 0x000fca0000011408 */
[----:B--2---:R-:W-:-:S05]  /*1880*/  IMAD R8, R8, R224, R49 ;  /* 0x000000e008087224 */ /* 0x004fca00078e0231 */
[----:B------:R-:W-:Y:S01]  /*1890*/  IADD3 R11, P1, R8, R10, RZ ;  /* 0x0000000a080b7210 */ /* 0x000fe20007f3e0ff */
[C---:B------:R-:W-:Y:S02]  /*18a0*/  IMAD R10, R4.reuse, R23, R5 ;  /* 0x00000017040a7224 */ /* 0x040fe400078e0205 */
[----:B------:R-:W-:Y:S01]  /*18b0*/  IMAD.WIDE.U32 R4, R4, R22, R6 ;  /* 0x0000001604047225 */ /* 0x000fe200078e0006 */
[----:B------:R-:W-:Y:S02]  /*18c0*/  LEA.HI.X.SX32 R16, R8, R16, 0x1, P1 ;  /* 0x0000001008107211 */ /* 0x000fe400008f0eff */
[----:B------:R-:W-:Y:S01]  /*18d0*/  SHF.R.S32.HI R8, RZ, 0x6, R13 ;  /* 0x00000006ff087819 */ /* 0x000fe2000001140d */
[----:B------:R-:W-:-:S03]  /*18e0*/  IMAD.WIDE.U32 R6, R9, R32, R212 ;  /* 0x0000002009067225 */ /* 0x000fc600078e00d4 */
[----:B------:R-:W-:Y:S01]  /*18f0*/  VIMNMX R230, RZ, R8, !PT ;  /* 0x00000008ffe67248 */ /* 0x000fe20007fe0100 */
[----:B------:R-:W-:Y:S01]  /*1900*/  IMAD.IADD R5, R5, 0x1, R10 ;  /* 0x0000000105057824 */ /* 0x000fe200078e020a */
[----:B------:R-:W-:Y:S01]  /*1910*/  IADD3 R6, P2, R40, R6, RZ ;  /* 0x0000000628067210 */ /* 0x000fe20007f5e0ff */
[----:B------:R-:W-:Y:S01]  /*1920*/  IMAD R9, R44, UR6, RZ ;  /* 0x000000062c097c24 */ /* 0x000fe2000f8e02ff */
[----:B------:R-:W1:Y:S01]  /*1930*/  LDC.64 R40, c[0x0][0x478] ;  /* 0x00011e00ff287b82 */ /* 0x000e620000000a00 */
[----:B------:R-:W-:Y:S01]  /*1940*/  IMAD.WIDE.U32 R4, R48, UR4, R4 ;  /* 0x0000000430047c25 */ /* 0x000fe2000f8e0004 */
[----:B------:R-:W-:Y:S01]  /*1950*/  IADD3.X R7, R34, R7, R12, P2, !PT ;  /* 0x0000000722077210 */ /* 0x000fe200017fe40c */
[----:B------:R-:W-:Y:S02]  /*1960*/  ULDC.64 UR4, c[0x0][0x400] ;  /* 0x0001000000047ab9 */ /* 0x000fe40000000a00 */
[----:B------:R-:W-:Y:S01]  /*1970*/  LEA R195, P1, R11, UR4, 0x2 ;  /* 0x000000040bc37c11 */ /* 0x000fe2000f8210ff */
[C---:B------:R-:W-:Y:S01]  /*1980*/  IMAD R9, R48.reuse, UR7, R9 ;  /* 0x0000000730097c24 */ /* 0x040fe2000f8e0209 */
[----:B------:R-:W-:Y:S01]  /*1990*/  IADD3 R5, R5, R0, RZ ;  /* 0x0000000005057210 */ /* 0x000fe20007ffe0ff */
[----:B------:R-:W-:Y:S01]  /*19a0*/  IMAD.WIDE.U32 R6, R48, UR6, R6 ;  /* 0x0000000630067c25 */ /* 0x000fe2000f8e0006 */
[----:B------:R-:W-:Y:S01]  /*19b0*/  ULDC.64 UR6, c[0x0][0x210] ;  /* 0x0000840000067ab9 */ /* 0x000fe20000000a00 */
[----:B------:R-:W-:Y:S01]  /*19c0*/  LEA.HI.X R194, R11, UR5, R16, 0x2, P1 ;  /* 0x000000050bc27c11 */ /* 0x000fe200088f1410 */
[----:B------:R-:W-:Y:S01]  /*19d0*/  ULDC.64 UR4, c[0x0][0x3e0] ;  /* 0x0000f80000047ab9 */ /* 0x000fe20000000a00 */
[----:B------:R-:W-:Y:S01]  /*19e0*/  IMAD.IADD R9, R7, 0x1, R9 ;  /* 0x0000000107097824 */ /* 0x000fe200078e0209 */
[----:B------:R-:W-:Y:S01]  /*19f0*/  LEA R188, P1, R6, UR6, 0x1 ;  /* 0x0000000606bc7c11 */ /* 0x000fe2000f8208ff */
[----:B------:R-:W-:-:S02]  /*1a00*/  IMAD R0, R26, R22, RZ ;  /* 0x000000161a007224 */ /* 0x000fc400078e02ff */
[C---:B------:R-:W-:Y:S01]  /*1a10*/  IMAD.WIDE.U32 R4, R219.reuse, R22, R4 ;  /* 0x00000016db047225 */ /* 0x040fe200078e0004 */
[----:B------:R-:W-:Y:S02]  /*1a20*/  LEA.HI.X R189, R6, UR7, R9, 0x1, P1 ;  /* 0x0000000706bd7c11 */ /* 0x000fe400088f0c09 */
[----:B------:R-:W-:Y:S01]  /*1a30*/  ISETP.GT.AND P1, PT, R184, R230, PT ;  /* 0x000000e6b800720c */ /* 0x000fe20003f24270 */
[----:B------:R-:W-:Y:S01]  /*1a40*/  IMAD R0, R219, R23, R0 ;  /* 0x00000017db007224 */ /* 0x000fe200078e0200 */
[----:B------:R-:W-:Y:S01]  /*1a50*/  LEA R186, P2, R4, UR4, 0x1 ;  /* 0x0000000404ba7c11 */ /* 0x000fe2000f8408ff */
[----:B-----5:R-:W-:-:S04]  /*1a60*/  IMAD.WIDE R10, R24, 0x4, R46 ;  /* 0x00000004180a7825 */ /* 0x020fc800078e022e */
[----:B------:R-:W-:Y:S01]  /*1a70*/  IMAD.IADD R0, R5, 0x1, R0 ;  /* 0x0000000105007824 */ /* 0x000fe200078e0200 */
[----:B------:R-:W-:Y:S01]  /*1a80*/  MOV R214, R10 ;  /* 0x0000000a00d67202 */ /* 0x000fe20000000f00 */
[----:B-1----:R-:W-:-:S03]  /*1a90*/  IMAD.WIDE R6, R27, 0x4, R40 ;  /* 0x000000041b067825 */ /* 0x002fc600078e0228 */
[----:B------:R-:W-:Y:S01]  /*1aa0*/  LEA.HI.X R187, R4, UR5, R0, 0x1, P2 ;  /* 0x0000000504bb7c11 */ /* 0x000fe200090f0c00 */
[----:B------:R-:W-:Y:S01]  /*1ab0*/  IMAD.MOV.U32 R211, RZ, RZ, R11 ;  /* 0x000000ffffd37224 */ /* 0x000fe200078e000b */
[----:B------:R-:W-:Y:S01]  /*1ac0*/  MOV R215, R7 ;  /* 0x0000000700d77202 */ /* 0x000fe20000000f00 */
[----:B------:R-:W-:Y:S02]  /*1ad0*/  IMAD.MOV.U32 R216, RZ, RZ, R6 ;  /* 0x000000ffffd87224 */ /* 0x000fe400078e0006 */
[----:B------:R-:W-:Y:S01]  /*1ae0*/  VIADD R184, R184, 0xffffffff ;  /* 0xffffffffb8b87836 */ /* 0x000fe20000000000 */
[----:B------:R-:W-:Y:S06]  /*1af0*/  @P1 BRA `(.L_x_6) ;  /* 0x0000000800d81947 */ /* 0x000fec0003800000 */
[----:B------:R-:W1:Y:S01]  /*1b00*/  @P0 LDC.64 R12, c[0x0][0x458] ;  /* 0x00011600ff0c0b82 */ /* 0x000e620000000a00 */
[CC--:B------:R-:W-:Y:S02]  /*1b10*/  @P0 IADD3 R0, R231.reuse, R244.reuse, RZ ;  /* 0x000000f4e7000210 */ /* 0x0c0fe40007ffe0ff */
[----:B------:R-:W-:-:S05]  /*1b20*/  @P0 IADD3 R8, R231, R244, RZ ;  /* 0x000000f4e7080210 */ /* 0x000fca0007ffe0ff */
[----:B------:R-:W2:Y:S01]  /*1b30*/  @P0 LDC.64 R4, c[0x0][0x450] ;  /* 0x00011400ff040b82 */ /* 0x000ea20000000a00 */
[C---:B-1----:R-:W-:Y:S02]  /*1b40*/  @P0 IMAD R10, R0.reuse, R13, RZ ;  /* 0x0000000d000a0224 */ /* 0x042fe400078e02ff */
[----:B------:R-:W-:-:S05]  /*1b50*/  @P0 IMAD.WIDE.U32 R6, R0, R12, RZ ;  /* 0x0000000c00060225 */ /* 0x000fca00078e00ff */
[----:B------:R-:W-:Y:S01]  /*1b60*/  @P0 IADD3 R15, R7, R10, RZ ;  /* 0x0000000a070f0210 */ /* 0x000fe20007ffe0ff */
[C---:B--2---:R-:W-:Y:S01]  /*1b70*/  @P0 IMAD R0, R8.reuse, R5, RZ ;  /* 0x0000000508000224 */ /* 0x044fe200078e02ff */
[----:B------:R-:W-:Y:S01]  /*1b80*/  @P0 MOV R14, R6 ;  /* 0x00000006000e0202 */ /* 0x000fe20000000f00 */
[----:B------:R-:W-:-:S05]  /*1b90*/  @P0 IMAD.WIDE.U32 R8, R8, R4, RZ ;  /* 0x0000000408080225 */ /* 0x000fca00078e00ff */
        /* <DEDUP_REMOVED lines=15> */
.L_x_7:
        /* <DEDUP_REMOVED lines=13> */
.L_x_8:
[-C--:B------:R-:W-:Y:S01]  /*1d60*/  IMAD R0, R29, R4.reuse, RZ ;  /* 0x000000041d007224 */ /* 0x080fe200078e02ff */
[----:B------:R-:W-:Y:S01]  /*1d70*/  ULDC UR4, c[0x0][0x2d0] ;  /* 0x0000b40000047ab9 */ /* 0x000fe20000000800 */
[----:B------:R-:W-:Y:S01]  /*1d80*/  IMAD.WIDE.U32 R6, R239, R4, R212 ;  /* 0x00000004ef067225 */ /* 0x000fe200078e00d4 */
[----:B------:R-:W-:Y:S01]  /*1d90*/  IADD3 R9, R219, 0x60, RZ ;  /* 0x00000060db097810 */ /* 0x000fe20007ffe0ff */
[----:B------:R-:W-:Y:S02]  /*1da0*/  BSSY B0, `(.L_x_9) ;  /* 0x000001c000007945 */ /* 0x000fe40003800000 */
[----:B------:R-:W-:Y:S01]  /*1db0*/  IMAD R8, R239, R5, R0 ;  /* 0x00000005ef087224 */ /* 0x000fe200078e0200 */
[----:B------:R-:W-:Y:S01]  /*1dc0*/  IADD3 R6, P0, R10, R6, RZ ;  /* 0x000000060a067210 */ /* 0x000fe20007f1e0ff */
[----:B------:R-:W-:Y:S02]  /*1dd0*/  IMAD R0, R232, -0x80, R193 ;  /* 0xffffff80e8007824 */ /* 0x000fe400078e02c1 */
[----:B------:R-:W-:Y:S01]  /*1de0*/  VIADD R10, R219, 0x40 ;  /* 0x00000040db0a7836 */ /* 0x000fe20000000000 */
[----:B------:R-:W-:Y:S01]  /*1df0*/  IADD3.X R7, R11, R7, R8, P0, !PT ;  /* 0x000000070b077210 */ /* 0x000fe200007fe408 */
[----:B------:R-:W-:Y:S01]  /*1e00*/  VIADD R8, R219, 0x20 ;  /* 0x00000020db087836 */ /* 0x000fe20000000000 */
[----:B------:R-:W-:Y:S01]  /*1e10*/  ISETP.GE.AND P0, PT, R212, UR4, PT ;  /* 0x00000004d4007c0c */ /* 0x000fe2000bf06270 */
[----:B------:R-:W-:-:S02]  /*1e20*/  ULDC.64 UR4, c[0x0][0x468] ;  /* 0x00011a0000047ab9 */ /* 0x000fc40000000a00 */
[----:B------:R-:W-:Y:S01]  /*1e30*/  IMAD.WIDE.U32 R6, R48, UR4, R6 ;  /* 0x0000000430067c25 */ /* 0x000fe2000f8e0006 */
[-C--:B------:R-:W-:Y:S02]  /*1e40*/  ISETP.GE.OR P1, PT, R219, R0.reuse, P0 ;  /* 0x00000000db00720c */ /* 0x080fe40000726670 */
[-C--:B------:R-:W-:Y:S01]  /*1e50*/  ISETP.GE.OR P2, PT, R8, R0.reuse, P0 ;  /* 0x000000000800720c */ /* 0x080fe20000746670 */
[----:B------:R-:W-:Y:S01]  /*1e60*/  IMAD R8, R44, UR4, RZ ;  /* 0x000000042c087c24 */ /* 0x000fe2000f8e02ff */
[-C--:B------:R-:W-:Y:S02]  /*1e70*/  ISETP.GE.OR P3, PT, R10, R0.reuse, P0 ;  /* 0x000000000a00720c */ /* 0x080fe40000766670 */
[----:B------:R-:W-:Y:S01]  /*1e80*/  ISETP.GE.OR P4, PT, R9, R0, P0 ;  /* 0x000000000900720c */ /* 0x000fe20000786670 */
[----:B------:R-:W-:-:S05]  /*1e90*/  IMAD R0, R48, UR5, R8 ;  /* 0x0000000530007c24 */ /* 0x000fca000f8e0208 */
[----:B------:R-:W-:Y:S01]  /*1ea0*/  IADD3 R0, R7, R0, RZ ;  /* 0x0000000007007210 */ /* 0x000fe20007ffe0ff */
[----:B------:R-:W-:Y:S06]  /*1eb0*/  @P1 BRA `(.L_x_10) ;  /* 0x0000000000281947 */ /* 0x000fec0003800000 */
[----:B------:R-:W-:Y:S01]  /*1ec0*/  MOV R8, R6 ;  /* 0x0000000600087202 */ /* 0x000fe20000000f00 */
[----:B------:R-:W-:Y:S01]  /*1ed0*/  IMAD R10, R26, R4, RZ ;  /* 0x000000041a0a7224 */ /* 0x000fe200078e02ff */
[----:B------:R-:W-:Y:S01]  /*1ee0*/  MOV R9, R0 ;  /* 0x0000000000097202 */ /* 0x000fe20000000f00 */
[----:B------:R-:W-:Y:S02]  /*1ef0*/  ULDC.64 UR4, c[0x0][0x3f0] ;  /* 0x0000fc0000047ab9 */ /* 0x000fe40000000a00 */
[C---:B------:R-:W-:Y:S02]  /*1f00*/  IMAD R10, R219.reuse, R5, R10 ;  /* 0x00000005db0a7224 */ /* 0x040fe400078e020a */
[----:B------:R-:W-:-:S05]  /*1f10*/  IMAD.WIDE.U32 R8, R219, R4, R8 ;  /* 0x00000004db087225 */ /* 0x000fca00078e0008 */
[----:B------:R-:W-:Y:S02]  /*1f20*/  IADD3 R9, R9, R10, RZ ;  /* 0x0000000a09097210 */ /* 0x000fe40007ffe0ff */
[----:B------:R-:W-:-:S04]  /*1f30*/  LEA R10, P0, R8, UR4, 0x1 ;  /* 0x00000004080a7c11 */ /* 0x000fc8000f8008ff */
[----:B------:R-:W-:-:S05]  /*1f40*/  LEA.HI.X R11, R8, UR5, R9, 0x1, P0 ;  /* 0x00000005080b7c11 */ /* 0x000fca00080f0c09 */
[----:B------:R1:W-:Y:S04]  /*1f50*/  STG.E.128 desc[UR12][R10.64], RZ ;  /* 0x000000ff0a007986 */ /* 0x0003e8000c101d0c */
.L_x_10:
[----:B------:R-:W-:Y:S05]  /*1f60*/  BSYNC B0 ;  /* 0x0000000000007941 */ /* 0x000fea0003800000 */
.L_x_9:
[----:B------:R-:W-:Y:S04]  /*1f70*/  BSSY B0, `(.L_x_11) ;  /* 0x000000e000007945 */ /* 0x000fe80003800000 */
[----:B------:R-:W-:Y:S05]  /*1f80*/  @P2 BRA `(.L_x_12) ;  /* 0x0000000000302947 */ /* 0x000fea0003800000 */
[----:B-1----:R-:W-:Y:S01]  /*1f90*/  IADD3 R10, P0, R219, 0x20, RZ ;  /* 0x00000020db0a7810 */ /* 0x002fe20007f1e0ff */
[----:B------:R-:W-:Y:S01]  /*1fa0*/  ULDC.64 UR4, c[0x0][0x3f0] ;  /* 0x0000fc0000047ab9 */ /* 0x000fe20000000a00 */
[----:B------:R-:W-:-:S03]  /*1fb0*/  MOV R9, R0 ;  /* 0x0000000000097202 */ /* 0x000fc60000000f00 */
[----:B------:R-:W-:-:S04]  /*1fc0*/  IMAD.X R8, RZ, RZ, R26, P0 ;  /* 0x000000ffff087224 */ /* 0x000fc800000e061a */
[-C--:B------:R-:W-:Y:S02]  /*1fd0*/  IMAD R11, R8, R4.reuse, RZ ;  /* 0x00000004080b7224 */ /* 0x080fe400078e02ff */
[----:B------:R-:W-:Y:S02]  /*1fe0*/  IMAD.MOV.U32 R8, RZ, RZ, R6 ;  /* 0x000000ffff087224 */ /* 0x000fe400078e0006 */
[C---:B------:R-:W-:Y:S02]  /*1ff0*/  IMAD R11, R10.reuse, R5, R11 ;  /* 0x000000050a0b7224 */ /* 0x040fe400078e020b */
[----:B------:R-:W-:-:S03]  /*2000*/  IMAD.WIDE.U32 R8, R10, R4, R8 ;  /* 0x000000040a087225 */ /* 0x000fc600078e0008 */
[----:B------:R-:W-:Y:S02]  /*2010*/  LEA R10, P0, R8, UR4, 0x1 ;  /* 0x00000004080a7c11 */ /* 0x000fe4000f8008ff */
[----:B------:R-:W-:-:S04]  /*2020*/  IADD3 R11, R9, R11, RZ ;  /* 0x0000000b090b7210 */ /* 0x000fc80007ffe0ff */
[----:B------:R-:W-:-:S05]  /*2030*/  LEA.HI.X R11, R8, UR5, R11, 0x1, P0 ;  /* 0x00000005080b7c11 */ /* 0x000fca00080f0c0b */
[----:B------:R2:W-:Y:S02]  /*2040*/  STG.E.128 desc[UR12][R10.64], RZ ;  /* 0x000000ff0a007986 */ /* 0x0005e4000c101d0c */
.L_x_12:
[----:B------:R-:W-:Y:S05]  /*2050*/  BSYNC B0 ;  /* 0x0000000000007941 */ /* 0x000fea0003800000 */
.L_x_11:
[----:B------:R-:W-:Y:S04]  /*2060*/  BSSY B0, `(.L_x_13) ;  /* 0x000000e000007945 */ /* 0x000fe80003800000 */
[----:B------:R-:W-:Y:S05]  /*2070*/  @P3 BRA `(.L_x_14) ;  /* 0x0000000000303947 */ /* 0x000fea0003800000 */
[----:B-12---:R-:W-:Y:S01]  /*2080*/  IADD3 R10, P0, R219, 0x40, RZ ;  /* 0x00000040db0a7810 */ /* 0x006fe20007f1e0ff */
        /* <DEDUP_REMOVED lines=11> */
.L_x_14:
[----:B------:R-:W-:Y:S05]  /*2140*/  BSYNC B0 ;  /* 0x0000000000007941 */ /* 0x000fea0003800000 */
.L_x_13:
[----:B------:R-:W-:Y:S04]  /*2150*/  BSSY B0, `(.L_x_15) ;  /* 0x000000d000007945 */ /* 0x000fe80003800000 */
[----:B------:R-:W-:Y:S05]  /*2160*/  @P4 BRA `(.L_x_16) ;  /* 0x00000000002c4947 */ /* 0x000fea0003800000 */
[----:B------:R-:W-:Y:S01]  /*2170*/  IADD3 R8, P0, R219, 0x60, RZ ;  /* 0x00000060db087810 */ /* 0x000fe20007f1e0ff */
[----:B------:R-:W-:-:S03]  /*2180*/  ULDC.64 UR4, c[0x0][0x3f0] ;  /* 0x0000fc0000047ab9 */ /* 0x000fc60000000a00 */
[----:B------:R-:W-:-:S05]  /*2190*/  IADD3.X R7, RZ, R26, RZ, P0, !PT ;  /* 0x0000001aff077210 */ /* 0x000fca00007fe4ff */
[----:B------:R-:W-:Y:S01]  /*21a0*/  IMAD R9, R7, R4, RZ ;  /* 0x0000000407097224 */ /* 0x000fe200078e02ff */
[----:B------:R-:W-:-:S03]  /*21b0*/  MOV R7, R0 ;  /* 0x0000000000077202 */ /* 0x000fc60000000f00 */
[C---:B------:R-:W-:Y:S02]  /*21c0*/  IMAD R5, R8.reuse, R5, R9 ;  /* 0x0000000508057224 */ /* 0x040fe400078e0209 */
[----:B------:R-:W-:-:S03]  /*21d0*/  IMAD.WIDE.U32 R6, R8, R4, R6 ;  /* 0x0000000408067225 */ /* 0x000fc600078e0006 */
[----:B------:R-:W-:Y:S02]  /*21e0*/  LEA R4, P0, R6, UR4, 0x1 ;  /* 0x0000000406047c11 */ /* 0x000fe4000f8008ff */
[----:B------:R-:W-:-:S04]  /*21f0*/  IADD3 R5, R7, R5, RZ ;  /* 0x0000000507057210 */ /* 0x000fc80007ffe0ff */
[----:B------:R-:W-:-:S05]  /*2200*/  LEA.HI.X R5, R6, UR5, R5, 0x1, P0 ;  /* 0x0000000506057c11 */ /* 0x000fca00080f0c05 */
[----:B------:R4:W-:Y:S02]  /*2210*/  STG.E.128 desc[UR12][R4.64], RZ ;  /* 0x000000ff04007986 */ /* 0x0009e4000c101d0c */
.L_x_16:
[----:B------:R-:W-:Y:S05]  /*2220*/  BSYNC B0 ;  /* 0x0000000000007941 */ /* 0x000fea0003800000 */
.L_x_15:
[-C--:B----4-:R-:W-:Y:S01]  /*2230*/  IMAD.WIDE.U32 R4, R239, R12.reuse, R212 ;  /* 0x0000000cef047225 */ /* 0x090fe200078e00d4 */
[----:B------:R-:W-:Y:S01]  /*2240*/  ULDC.64 UR4, c[0x0][0x470] ;  /* 0x00011c0000047ab9 */ /* 0x000fe20000000a00 */
[----:B------:R-:W-:Y:S02]  /*2250*/  BSSY B0, `(.L_x_17) ;  /* 0x0000014000007945 */ /* 0x000fe40003800000 */
[----:B------:R-:W-:Y:S01]  /*2260*/  IMAD R0, R29, R12, RZ ;  /* 0x0000000c1d007224 */ /* 0x000fe200078e02ff */
[----:B------:R-:W-:Y:S01]  /*2270*/  IADD3 R4, P0, R14, R4, RZ ;  /* 0x000000040e047210 */ /* 0x000fe20007f1e0ff */
[----:B------:R-:W-:Y:S02]  /*2280*/  IMAD R6, R44, UR4, RZ ;  /* 0x000000042c067c24 */ /* 0x000fe4000f8e02ff */
[----:B------:R-:W-:-:S05]  /*2290*/  IMAD R0, R239, R13, R0 ;  /* 0x0000000def007224 */ /* 0x000fca00078e0200 */
[----:B------:R-:W-:Y:S01]  /*22a0*/  IADD3.X R5, R15, R5, R0, P0, !PT ;  /* 0x000000050f057210 */ /* 0x000fe200007fe400 */
[C---:B------:R-:W-:Y:S02]  /*22b0*/  IMAD R0, R48.reuse, UR5, R6 ;  /* 0x0000000530007c24 */ /* 0x040fe4000f8e0206 */
[----:B------:R-:W-:-:S05]  /*22c0*/  IMAD.WIDE.U32 R4, R48, UR4, R4 ;  /* 0x0000000430047c25 */ /* 0x000fca000f8e0004 */
        /* <DEDUP_REMOVED lines=12> */
.L_x_18:
[----:B------:R-:W-:Y:S05]  /*2390*/  BSYNC B0 ;  /* 0x0000000000007941 */ /* 0x000fea0003800000 */
.L_x_17:
[----:B------:R-:W-:Y:S04]  /*23a0*/  BSSY B0, `(.L_x_19) ;  /* 0x000000e000007945 */ /* 0x000fe80003800000 */
[----:B------:R-:W-:Y:S05]  /*23b0*/  @P2 BRA `(.L_x_20) ;  /* 0x0000000000302947 */ /* 0x000fea0003800000 */
[----:B----4-:R-:W-:Y:S01]  /*23c0*/  IADD3 R8, P0, R219, 0x20, RZ ;  /* 0x00000020db087810 */ /* 0x010fe20007f1e0ff */
        /* <DEDUP_REMOVED lines=11> */
.L_x_20:
[----:B------:R-:W-:Y:S05]  /*2480*/  BSYNC B0 ;  /* 0x0000000000007941 */ /* 0x000fea0003800000 */
.L_x_19:
        /* <DEDUP_REMOVED lines=14> */
.L_x_22:
[----:B------:R-:W-:Y:S05]  /*2570*/  BSYNC B0 ;  /* 0x0000000000007941 */ /* 0x000fea0003800000 */
.L_x_21:
[----:B------:R-:W-:Y:S05]  /*2580*/  @P4 BRA `(.L_x_23) ;  /* 0x0000005400e44947 */ /* 0x000fea0003800000 */
[----:B------:R-:W-:Y:S01]  /*2590*/  IADD3 R5, P0, R219, 0x60, RZ ;  /* 0x00000060db057810 */ /* 0x000fe20007f1e0ff */
[----:B------:R-:W-:Y:S01]  /*25a0*/  ULDC.64 UR4, c[0x0][0x3f8] ;  /* 0x0000fe0000047ab9 */ /* 0x000fe20000000a00 */
[----:B------:R-:W-:-:S03]  /*25b0*/  MOV R7, R0 ;  /* 0x0000000000077202 */ /* 0x000fc60000000f00 */
[----:B------:R-:W-:-:S04]  /*25c0*/  IMAD.X R6, RZ, RZ, R26, P0 ;  /* 0x000000ffff067224 */ /* 0x000fc800000e061a */
[----:B----4-:R-:W-:Y:S02]  /*25d0*/  IMAD R8, R6, R12, RZ ;  /* 0x0000000c06087224 */ /* 0x010fe400078e02ff */
[----:B------:R-:W-:-:S04]  /*25e0*/  IMAD.MOV.U32 R6, RZ, RZ, R4 ;  /* 0x000000ffff067224 */ /* 0x000fc800078e0004 */
[----:B------:R-:W-:-:S04]  /*25f0*/  IMAD.WIDE.U32 R6, R5, R12, R6 ;  /* 0x0000000c05067225 */ /* 0x000fc800078e0006 */
[----:B------:R-:W-:Y:S01]  /*2600*/  IMAD R5, R5, R13, R8 ;  /* 0x0000000d05057224 */ /* 0x000fe200078e0208 */
[----:B------:R-:W-:-:S04]  /*2610*/  LEA R4, P0, R6, UR4, 0x1 ;  /* 0x0000000406047c11 */ /* 0x000fc8000f8008ff */
[----:B------:R-:W-:-:S04]  /*2620*/  IADD3 R5, R7, R5, RZ ;  /* 0x0000000507057210 */ /* 0x000fc80007ffe0ff */
[----:B------:R-:W-:-:S05]  /*2630*/  LEA.HI.X R5, R6, UR5, R5, 0x1, P0 ;  /* 0x0000000506057c11 */ /* 0x000fca00080f0c05 */
[----:B------:R4:W-:Y:S01]  /*2640*/  STG.E.128 desc[UR12][R4.64], RZ ;  /* 0x000000ff04007986 */ /* 0x0009e2000c101d0c */
[----:B------:R-:W-:Y:S05]  /*2650*/  BRA `(.L_x_23) ;  /* 0x0000005400b07947 */ /* 0x000fea0003800000 */
.L_x_6:
[----:B------:R-:W-:Y:S01]  /*2660*/  @P5 BAR.SYNC.DEFER_BLOCKING 0x0 ;  /* 0x0000000000005b1d */ /* 0x000fe20000010000 */
[----:B------:R-:W-:Y:S01]  /*2670*/  IMAD R0, R232, -0x80, R193 ;  /* 0xffffff80e8007824 */ /* 0x000fe200078e02c1 */
[C---:B------:R-:W-:Y:S01]  /*2680*/  IADD3 R7, R219.reuse, 0x60, RZ ;  /* 0x00000060db077810 */ /* 0x040fe20007ffe0ff */
[----:B------:R-:W-:Y:S01]  /*2690*/  VIADD R4, R219, 0x40 ;  /* 0x00000040db047836 */ /* 0x000fe20000000000 */
[C---:B------:R-:W-:Y:S01]  /*26a0*/  LEA.HI R11, R184.reuse, R184, RZ, 0x1 ;  /* 0x000000b8b80b7211 */ /* 0x040fe200078f08ff */
[----:B------:R-:W-:Y:S01]  /*26b0*/  IMAD R6, R29, R14, RZ ;  /* 0x0000000e1d067224 */ /* 0x000fe200078e02ff */
[-C--:B------:R-:W-:Y:S01]  /*26c0*/  ISETP.GE.AND P3, PT, R219, R0.reuse, PT ;  /* 0x00000000db00720c */ /* 0x080fe20003f66270 */
[----:B------:R-:W-:Y:S01]  /*26d0*/  IMAD R13, R184, -0x40, R31 ;  /* 0xffffffc0b80d7824 */ /* 0x000fe200078e021f */
[-C--:B------:R-:W-:Y:S01]  /*26e0*/  ISETP.GE.AND P0, PT, R7, R0.reuse, PT ;  /* 0x000000000700720c */ /* 0x080fe20003f06270 */
[----:B------:R-:W-:Y:S01]  /*26f0*/  VIADD R7, R219, 0x20 ;  /* 0x00000020db077836 */ /* 0x000fe20000000000 */
[----:B------:R-:W-:Y:S01]  /*2700*/  ISETP.GE.AND P6, PT, R4, R0, PT ;  /* 0x000000000400720c */ /* 0x000fe20003fc6270 */
[----:B------:R-:W-:Y:S01]  /*2710*/  IMAD.WIDE.U32 R4, R239, R14, R212 ;  /* 0x0000000eef047225 */ /* 0x000fe200078e00d4 */
[----:B------:R-:W-:Y:S01]  /*2720*/  P2R R24, PR, RZ, 0x1 ;  /* 0x00000001ff187803 */ /* 0x000fe20000000000 */
[----:B------:R-:W-:Y:S01]  /*2730*/  ULDC.64 UR4, c[0x0][0x268] ;  /* 0x00009a0000047ab9 */ /* 0x000fe20000000a00 */
[----:B------:R-:W-:Y:S01]  /*2740*/  ISETP.GE.AND P4, PT, R7, R0, PT ;  /* 0x000000000700720c */ /* 0x000fe20003f86270 */
[----:B------:R-:W-:Y:S01]  /*2750*/  IMAD R6, R239, R15, R6 ;  /* 0x0000000fef067224 */ /* 0x000fe200078e0206 */
[----:B------:R-:W-:Y:S01]  /*2760*/  LEA R0, R240, R181, 0x1 ;  /* 0x000000b5f0007211 */ /* 0x000fe200078e08ff */
[----:B------:R-:W-:Y:S01]  /*2770*/  IMAD R8, R29, R18, RZ ;  /* 0x000000121d087224 */ /* 0x000fe200078e02ff */
[----:B------:R-:W-:Y:S01]  /*2780*/  IADD3 R4, P0, R36, R4, RZ ;  /* 0x0000000424047210 */ /* 0x000fe20007f1e0ff */
[----:B------:R-:W-:Y:S01]  /*2790*/  IMAD R9, R38, UR4, RZ ;  /* 0x0000000426097c24 */ /* 0x000fe2000f8e02ff */
[----:B------:R-:W-:Y:S01]  /*27a0*/  ISETP.GE.AND P2, PT, R7, R13, PT ;  /* 0x0000000d0700720c */ /* 0x000fe20003f46270 */
[----:B------:R-:W-:Y:S01]  /*27b0*/  IMAD R10, R239, R19, R8 ;  /* 0x00000013ef0a7224 */ /* 0x000fe200078e0208 */
[----:B------:R-:W-:Y:S01]  /*27c0*/  IADD3.X R5, R37, R5, R6, P0, !PT ;  /* 0x0000000525057210 */ /* 0x000fe200007fe406 */
[----:B------:R-:W-:Y:S01]  /*27d0*/  IMAD.WIDE.U32 R6, R239, R18, R212 ;  /* 0x00000012ef067225 */ /* 0x000fe200078e00d4 */
[----:B------:R1:W-:Y:S01]  /*27e0*/  @P3 STS.128 [R0+0xa000], RZ ;  /* 0x00a000ff00003388 */ /* 0x0003e20000000c00 */
[----:B------:R-:W-:Y:S01]  /*27f0*/  BSSY B0, `(.L_x_24) ;  /* 0x000001a000007945 */ /* 0x000fe20003800000 */
[----:B------:R-:W-:Y:S01]  /*2800*/  ISETP.GE.AND P1, PT, R219, R13, PT ;  /* 0x0000000ddb00720c */ /* 0x000fe20003f26270 */
[C---:B------:R-:W-:Y:S01]  /*2810*/  IMAD R8, R21.reuse, UR5, R9 ;  /* 0x0000000515087c24 */ /* 0x040fe2000f8e0209 */
[----:B------:R-:W-:Y:S01]  /*2820*/  IADD3 R16, P0, R28, R6, RZ ;  /* 0x000000061c107210 */ /* 0x000fe20007f1e0ff */
[----:B------:R-:W-:Y:S01]  /*2830*/  IMAD.WIDE.U32 R4, R21, UR4, R4 ;  /* 0x0000000415047c25 */ /* 0x000fe2000f8e0004 */
[----:B------:R-:W-:-:S02]  /*2840*/  LOP3.LUT R12, R11, 0xfffffffe, RZ, 0xc0, !PT ;  /* 0xfffffffe0b0c7812 */ /* 0x000fc400078ec0ff */
[----:B------:R-:W-:Y:S01]  /*2850*/  IADD3.X R17, R30, R7, R10, P0, !PT ;  /* 0x000000071e117210 */ /* 0x000fe200007fe40a */
[----:B------:R-:W-:Y:S01]  /*2860*/  IMAD.IADD R8, R5, 0x1, R8 ;  /* 0x0000000105087824 */ /* 0x000fe200078e0208 */
[----:B------:R-:W-:Y:S07]  /*2870*/  @P3 BRA `(.L_x_25) ;  /* 0x0000000000443947 */ /* 0x000fee0003800000 */
[----:B------:R-:W-:Y:S02]  /*2880*/  ULDC UR4, c[0x0][0x2d0] ;  /* 0x0000b40000047ab9 */ /* 0x000fe40000000800 */
[----:B------:R-:W-:-:S13]  /*2890*/  ISETP.GE.AND P0, PT, R212, UR4, PT ;  /* 0x00000004d4007c0c */ /* 0x000fda000bf06270 */
[----:B------:R2:W-:Y:S01]  /*28a0*/  @P0 STS.128 [R0+0xa000], RZ ;  /* 0x00a000ff00000388 */ /* 0x0005e20000000c00 */
[----:B------:R-:W-:Y:S05]  /*28b0*/  @P0 BRA `(.L_x_25) ;  /* 0x0000000000340947 */ /* 0x000fea0003800000 */
        /* <DEDUP_REMOVED lines=9> */
[----:B------:R-:W-:Y:S01]  /*2950*/  @!PT LDS RZ, [RZ] ;  /* 0x00000000fffff984 */ /* 0x000fe20000000800 */
[----:B------:R-:W-:Y:S01]  /*2960*/  @!PT LDS RZ, [RZ] ;  /* 0x00000000fffff984 */ /* 0x000fe20000000800 */
[----:B------:R-:W-:Y:S01]  /*2970*/  @!PT LDS RZ, [RZ] ;  /* 0x00000000fffff984 */ /* 0x000fe20000000800 */
[----:B------:R3:W-:Y:S04]  /*2980*/  LDGSTS.E.BYPASS.LTC128B.128 [R0+0xa000], desc[UR12][R10.64] ;  /* 0x0a0000000a007fae */ /* 0x0007e8000b901d4c */
.L_x_25:
[----:B------:R-:W-:Y:S05]  /*2990*/  BSYNC B0 ;  /* 0x0000000000007941 */ /* 0x000fea0003800000 */
.L_x_24:
[----:B------:R4:W-:Y:S01]  /*29a0*/  @P4 STS.128 [R0+0xb000], RZ ;  /* 0x00b000ff00004388 */ /* 0x0009e20000000c00 */
[----:B------:R-:W-:Y:S04]  /*29b0*/  BSSY B0, `(.L_x_26) ;  /* 0x0000015000007945 */ /* 0x000fe80003800000 */
[----:B------:R-:W-:Y:S05]  /*29c0*/  @P4 BRA `(.L_x_27) ;  /* 0x00000000004c4947 */ /* 0x000fea0003800000 */
[----:B------:R-:W-:Y:S02]  /*29d0*/  ULDC UR4, c[0x0][0x2d0] ;  /* 0x0000b40000047ab9 */ /* 0x000fe40000000800 */
[----:B------:R-:W-:-:S13]  /*29e0*/  ISETP.GE.AND P0, PT, R212, UR4, PT ;  /* 0x00000004d4007c0c */ /* 0x000fda000bf06270 */
[----:B------:R1:W-:Y:S01]  /*29f0*/  @P0 STS.128 [R0+0xb000], RZ ;  /* 0x00b000ff00000388 */ /* 0x0003e20000000c00 */
[----:B------:R-:W-:Y:S05]  /*2a00*/  @P0 BRA `(.L_x_27) ;  /* 0x00000000003c0947 */ /* 0x000fea0003800000 */
[----:B------:R-:W-:Y:S01]  /*2a10*/  IADD3 R9, P0, R219, 0x20, RZ ;  /* 0x00000020db097810 */ /* 0x000fe20007f1e0ff */
[----:B------:R-:W-:Y:S01]  /*2a20*/  ULDC.64 UR4, c[0x0][0x220] ;  /* 0x0000880000047ab9 */ /* 0x000fe20000000a00 */
[----:B------:R-:W-:-:S03]  /*2a30*/  MOV R7, R8 ;  /* 0x0000000800077202 */ /* 0x000fc60000000f00 */
[----:B------:R-:W-:-:S04]  /*2a40*/  IMAD.X R6, RZ, RZ, R26, P0 ;  /* 0x000000ffff067224 */ /* 0x000fc800000e061a */
[----:B---3--:R-:W-:Y:S02]  /*2a50*/  IMAD R10, R6, R14, RZ ;  /* 0x0000000e060a7224 */ /* 0x008fe400078e02ff */
[----:B------:R-:W-:-:S04]  /*2a60*/  IMAD.MOV.U32 R6, RZ, RZ, R4 ;  /* 0x000000ffff067224 */ /* 0x000fc800078e0004 */
[----:B------:R-:W-:-:S04]  /*2a70*/  IMAD.WIDE.U32 R6, R9, R14, R6 ;  /* 0x0000000e09067225 */ /* 0x000fc800078e0006 */
[----:B------:R-:W-:Y:S01]  /*2a80*/  IMAD R9, R9, R15, R10 ;  /* 0x0000000f09097224 */ /* 0x000fe200078e020a */
[----:B------:R-:W-:-:S04]  /*2a90*/  LEA R10, P0, R6, UR4, 0x1 ;  /* 0x00000004060a7c11 */ /* 0x000fc8000f8008ff */
[----:B------:R-:W-:-:S04]  /*2aa0*/  IADD3 R9, R7, R9, RZ ;  /* 0x0000000907097210 */ /* 0x000fc80007ffe0ff */
[----:B------:R-:W-:-:S05]  /*2ab0*/  LEA.HI.X R11, R6, UR5, R9, 0x1, P0 ;  /* 0x00000005060b7c11 */ /* 0x000fca00080f0c09 */
[----:B------:R-:W-:Y:S01]  /*2ac0*/  @!PT LDS RZ, [RZ] ;  /* 0x00000000fffff984 */ /* 0x000fe20000000800 */
[----:B------:R-:W-:Y:S01]  /*2ad0*/  @!PT LDS RZ, [RZ] ;  /* 0x00000000fffff984 */ /* 0x000fe20000000800 */
[----:B------:R-:W-:Y:S01]  /*2ae0*/  @!PT LDS RZ, [RZ] ;  /* 0x00000000fffff984 */ /* 0x000fe20000000800 */
[----:B------:R3:W-:Y:S02]  /*2af0*/  LDGSTS.E.BYPASS.LTC128B.128 [R0+0xb000], desc[UR12][R10.64] ;  /* 0x0b0000000a007fae */ /* 0x0007e4000b901d4c */
.L_x_27:
[----:B------:R-:W-:Y:S05]  /*2b00*/  BSYNC B0 ;  /* 0x0000000000007941 */ /* 0x000fea0003800000 */
.L_x_26:
        /* <DEDUP_REMOVED lines=22> */
.L_x_29:
[----:B------:R-:W-:Y:S05]  /*2c70*/  BSYNC B0 ;  /* 0x0000000000007941 */ /* 0x000fea0003800000 */
.L_x_28:
[----:B------:R-:W-:Y:S01]  /*2c80*/  ISETP.NE.AND P0, PT, R24, RZ, PT ;  /* 0x000000ff1800720c */ /* 0x000fe20003f05270 */
[----:B------:R-:W-:-:S12]  /*2c90*/  BSSY B0, `(.L_x_30) ;  /* 0x0000016000007945 */ /* 0x000fd80003800000 */
[----:B------:R1:W-:Y:S01]  /*2ca0*/  @P0 STS.128 [R0+0xd000], RZ ;  /* 0x00d000ff00000388 */ /* 0x0003e20000000c00 */
        /* <DEDUP_REMOVED lines=9> */
[----:B------:R-:W-:Y:S02]  /*2d40*/  IMAD R9, R6, R14, RZ ;  /* 0x0000000e06097224 */ /* 0x000fe400078e02ff */
        /* <DEDUP_REMOVED lines=10> */
.L_x_31:
[----:B------:R-:W-:Y:S05]  /*2df0*/  BSYNC B0 ;  /* 0x0000000000007941 */ /* 0x000fea0003800000 */
.L_x_30:
[----:B------:R-:W0:Y:S01]  /*2e00*/  LDGDEPBAR ;  /* 0x00000000000079af */ /* 0x000e220000000000 */
[----:B------:R-:W-:Y:S01]  /*2e10*/  BSSY B0, `(.L_x_32) ;  /* 0x000000c000007945 */ /* 0x000fe20003800000 */
[----:B-1----:R-:W-:Y:S02]  /*2e20*/  IADD3 R4, R184, -R12, RZ ;  /* 0x8000000cb8047210 */ /* 0x002fe40007ffe0ff */
[----:B------:R1:W-:Y:S01]  /*2e30*/  @P1 STS.128 [R0+0x4000], RZ ;  /* 0x004000ff00001388 */ /* 0x0003e20000000c00 */
[----:B------:R-:W-:Y:S05]  /*2e40*/  @P1 BRA `(.L_x_33) ;  /* 0x0000000000201947 */ /* 0x000fea0003800000 */
[----:B------:R-:W-:Y:S02]  /*2e50*/  ULDC UR4, c[0x0][0x2d0] ;  /* 0x0000b40000047ab9 */ /* 0x000fe40000000800 */
[----:B------:R-:W-:-:S13]  /*2e60*/  ISETP.GE.AND P0, PT, R212, UR4, PT ;  /* 0x00000004d4007c0c */ /* 0x000fda000bf06270 */
[----:B------:R1:W-:Y:S01]  /*2e70*/  @P0 STS.128 [R0+0x4000], RZ ;  /* 0x004000ff00000388 */ /* 0x0003e20000000c00 */
[----:B------:R-:W-:Y:S05]  /*2e80*/  @P0 BRA `(.L_x_33) ;  /* 0x0000000000100947 */ /* 0x000fea0003800000 */
[----:B------:R-:W-:Y:S01]  /*2e90*/  @!PT LDS RZ, [RZ] ;  /* 0x00000000fffff984 */ /* 0x000fe20000000800 */
[----:B------:R-:W-:Y:S01]  /*2ea0*/  @!PT LDS RZ, [RZ] ;  /* 0x00000000fffff984 */ /* 0x000fe20000000800 */
[----:B------:R-:W-:Y:S01]  /*2eb0*/  @!PT LDS RZ, [RZ] ;  /* 0x00000000fffff984 */ /* 0x000fe20000000800 */
[----:B------:R1:W-:Y:S02]  /*2ec0*/  LDGSTS.E.BYPASS.LTC128B.128 [R0+0x4000], desc[UR12][R186.64] ;  /* 0x04000000ba007fae */ /* 0x0003e4000b901d4c */
.L_x_33:
[----:B------:R-:W-:Y:S05]  /*2ed0*/  BSYNC B0 ;  /* 0x0000000000007941 */ /* 0x000fea0003800000 */
.L_x_32:
[----:B------:R1:W-:Y:S01]  /*2ee0*/  @P2 STS.128 [R0+0x5000], RZ ;  /* 0x005000ff00002388 */ /* 0x0003e20000000c00 */
[----:B------:R-:W-:Y:S01]  /*2ef0*/  ISETP.NE.AND P0, PT, R4, 0x1, PT ;  /* 0x000000010400780c */ /* 0x000fe20003f05270 */
[----:B------:R-:W-:Y:S01]  /*2f00*/  VIADD R4, R240, 0x1000 ;  /* 0x00001000f0047836 */ /* 0x000fe20000000000 */
[----:B------:R-:W-:Y:S02]  /*2f10*/  BSSY B0, `(.L_x_34) ;  /* 0x000000f000007945 */ /* 0x000fe40003800000 */
[----:B------:R-:W-:Y:S02]  /*2f20*/  P2R R25, PR, RZ, 0x1 ;  /* 0x00000001ff197803 */ /* 0x000fe40000000000 */
[----:B------:R-:W-:-:S05]  /*2f30*/  SEL R4, R4, R240, !P0 ;  /* 0x000000f004047207 */ /* 0x000fca0004000000 */
[----:B------:R-:W-:Y:S01]  /*2f40*/  IMAD R183, R4, 0x2, R181 ;  /* 0x0000000204b77824 */ /* 0x000fe200078e02b5 */
[----:B------:R-:W-:Y:S06]  /*2f50*/  @P2 BRA `(.L_x_35) ;  /* 0x0000000000282947 */ /* 0x000fec0003800000 */
[----:B------:R-:W-:Y:S02]  /*2f60*/  ULDC UR4, c[0x0][0x2d0] ;  /* 0x0000b40000047ab9 */ /* 0x000fe40000000800 */
[----:B------:R-:W-:-:S13]  /*2f70*/  ISETP.GE.AND P0, PT, R212, UR4, PT ;  /* 0x00000004d4007c0c */ /* 0x000fda000bf06270 */
[----:B------:R1:W-:Y:S01]  /*2f80*/  @P0 STS.128 [R0+0x5000], RZ ;  /* 0x005000ff00000388 */ /* 0x0003e20000000c00 */
[----:B------:R-:W-:Y:S05]  /*2f90*/  @P0 BRA `(.L_x_35) ;  /* 0x0000000000180947 */ /* 0x000fea0003800000 */
[----:B------:R-:W-:-:S04]  /*2fa0*/  LEA R4, P0, R22, R186, 0x6 ;  /* 0x000000ba16047211 */ /* 0x000fc800078030ff */
[----:B------:R-:W-:-:S05]  /*2fb0*/  LEA.HI.X R5, R22, R187, R23, 0x6, P0 ;  /* 0x000000bb16057211 */ /* 0x000fca00000f3417 */
[----:B------:R-:W-:Y:S01]  /*2fc0*/  @!PT LDS RZ, [RZ] ;  /* 0x00000000fffff984 */ /* 0x000fe20000000800 */
[----:B------:R-:W-:Y:S01]  /*2fd0*/  @!PT LDS RZ, [RZ] ;  /* 0x00000000fffff984 */ /* 0x000fe20000000800 */
[----:B------:R-:W-:Y:S01]  /*2fe0*/  @!PT LDS RZ, [RZ] ;  /* 0x00000000fffff984 */ /* 0x000fe20000000800 */
[----:B------:R1:W-:Y:S04]  /*2ff0*/  LDGSTS.E.BYPASS.LTC128B.128 [R0+0x5000], desc[UR12][R4.64] ;  /* 0x0500000004007fae */ /* 0x0003e8000b901d4c */
.L_x_35:
[----:B------:R-:W-:Y:S05]  /*3000*/  BSYNC B0 ;  /* 0x0000000000007941 */ /* 0x000fea0003800000 */
.L_x_34:
[----:B------:R2:W-:Y:S01]  /*3010*/  @P1 STS [R183], RZ ;  /* 0x000000ffb7001388 */ /* 0x0005e20000000800 */
[----:B------:R-:W-:Y:S01]  /*3020*/  BSSY B0, `(.L_x_36) ;  /* 0x0000011000007945 */ /* 0x000fe20003800000 */
[----:B-1----:R-:W-:Y:S02]  /*3030*/  IADD3 R4, R245, 0x28, RZ ;  /* 0x00000028f5047810 */ /* 0x002fe40007ffe0ff */
[----:B------:R2:W-:Y:S04]  /*3040*/  @P1 STS [R183+0x4], RZ ;  /* 0x000004ffb7001388 */ /* 0x0005e80000000800 */
[----:B------:R2:W-:Y:S04]  /*3050*/  @P1 STS [R183+0x8], RZ ;  /* 0x000008ffb7001388 */ /* 0x0005e80000000800 */
[----:B------:R2:W-:Y:S01]  /*3060*/  @P1 STS [R183+0xc], RZ ;  /* 0x00000cffb7001388 */ /* 0x0005e20000000800 */
[----:B------:R-:W-:Y:S05]  /*3070*/  @P1 BRA `(.L_x_37) ;  /* 0x00000000002c1947 */ /* 0x000fea0003800000 */
[----:B------:R-:W-:Y:S02]  /*3080*/  ULDC UR4, c[0x0][0x2d0] ;  /* 0x0000b40000047ab9 */ /* 0x000fe40000000800 */
[----:B------:R-:W-:-:S13]  /*3090*/  ISETP.GE.AND P0, PT, R212, UR4, PT ;  /* 0x00000004d4007c0c */ /* 0x000fda000bf06270 */
[----:B------:R1:W-:Y:S04]  /*30a0*/  @P0 STS [R183], RZ ;  /* 0x000000ffb7000388 */ /* 0x0003e80000000800 */
[----:B------:R1:W-:Y:S04]  /*30b0*/  @P0 STS [R183+0x4], RZ ;  /* 0x000004ffb7000388 */ /* 0x0003e80000000800 */
[----:B------:R1:W-:Y:S04]  /*30c0*/  @P0 STS [R183+0x8], RZ ;  /* 0x000008ffb7000388 */ /* 0x0003e80000000800 */
[----:B------:R1:W-:Y:S01]  /*30d0*/  @P0 STS [R183+0xc], RZ ;  /* 0x00000cffb7000388 */ /* 0x0003e20000000800 */
[----:B------:R-:W-:Y:S05]  /*30e0*/  @P0 BRA `(.L_x_37) ;  /* 0x0000000000100947 */ /* 0x000fea0003800000 */
[----:B------:R-:W-:Y:S01]  /*30f0*/  @!PT LDS RZ, [RZ] ;  /* 0x00000000fffff984 */ /* 0x000fe20000000800 */
[----:B------:R-:W-:Y:S01]  /*3100*/  @!PT LDS RZ, [RZ] ;  /* 0x00000000fffff984 */ /* 0x000fe20000000800 */
[----:B------:R-:W-:Y:S01]  /*3110*/  @!PT LDS RZ, [RZ] ;  /* 0x00000000fffff984 */ /* 0x000fe20000000800 */
[----:B------:R1:W-:Y:S02]  /*3120*/  LDGSTS.E.BYPASS.LTC128B.128 [R183], desc[UR12][R188.64] ;  /* 0x00000000bcb77fae */ /* 0x0003e4000b901d4c */
.L_x_37:
[----:B------:R-:W-:Y:S05]  /*3130*/  BSYNC B0 ;  /* 0x0000000000007941 */ /* 0x000fea0003800000 */
.L_x_36:
[----:B------:R1:W-:Y:S01]  /*3140*/  @P2 STS [R183+0x1000], RZ ;  /* 0x001000ffb7002388 */ /* 0x0003e20000000800 */
[----:B------:R-:W-:Y:S01]  /*3150*/  ISETP.GE.AND P5, PT, R4, R13, PT ;  /* 0x0000000d0400720c */ /* 0x000fe20003fa6270 */
[----:B------:R-:W-:Y:S01]  /*3160*/  BSSY B0, `(.L_x_38) ;  /* 0x0000016000007945 */ /* 0x000fe20003800000 */
[----:B------:R-:W-:Y:S01]  /*3170*/  SHF.R.S32.HI R5, RZ, 0x1f, R4 ;  /* 0x0000001fff057819 */ /* 0x000fe20000011404 */
[----:B------:R1:W-:Y:S01]  /*3180*/  @P2 STS [R183+0x1004], RZ ;  /* 0x001004ffb7002388 */ /* 0x0003e20000000800 */
[----:B------:R-:W-:-:S03]  /*3190*/  VIADD R6, R245, 0x8 ;  /* 0x00000008f5067836 */ /* 0x000fc60000000000 */
[----:B------:R1:W-:Y:S04]  /*31a0*/  @P2 STS [R183+0x1008], RZ ;  /* 0x001008ffb7002388 */ /* 0x0003e80000000800 */
[----:B------:R1:W-:Y:S02]  /*31b0*/  @P2 STS [R183+0x100c], RZ ;  /* 0x00100cffb7002388 */ /* 0x0003e40000000800 */
[----:B------:R-:W-:-:S04]  /*31c0*/  @!P5 LEA R14, P0, R4, R214, 0x2 ;  /* 0x000000d6040ed211 */ /* 0x000fc800078010ff */
[----:B------:R-:W-:Y:S01]  /*31d0*/  @!P5 LEA.HI.X R15, R4, R211, R5, 0x2, P0 ;  /* 0x000000d3040fd211 */ /* 0x000fe200000f1405 */
[----:B------:R-:W-:Y:S08]  /*31e0*/  @P2 BRA `(.L_x_39) ;  /* 0x0000000000342947 */ /* 0x000ff00003800000 */
[----:B------:R-:W-:Y:S02]  /*31f0*/  ULDC UR4, c[0x0][0x2d0] ;  /* 0x0000b40000047ab9 */ /* 0x000fe40000000800 */
[----:B------:R-:W-:-:S13]  /*3200*/  ISETP.GE.AND P0, PT, R212, UR4, PT ;  /* 0x00000004d4007c0c */ /* 0x000fda000bf06270 */
[----:B------:R1:W-:Y:S04]  /*3210*/  @P0 STS [R183+0x1000], RZ ;  /* 0x001000ffb7000388 */ /* 0x0003e80000000800 */
[----:B------:R1:W-:Y:S04]  /*3220*/  @P0 STS [R183+0x1004], RZ ;  /* 0x001004ffb7000388 */ /* 0x0003e80000000800 */
[----:B------:R1:W-:Y:S04]  /*3230*/  @P0 STS [R183+0x1008], RZ ;  /* 0x001008ffb7000388 */ /* 0x0003e80000000800 */
[----:B------:R1:W-:Y:S01]  /*3240*/  @P0 STS [R183+0x100c], RZ ;  /* 0x00100cffb7000388 */ /* 0x0003e20000000800 */
[----:B------:R-:W-:Y:S05]  /*3250*/  @P0 BRA `(.L_x_39) ;  /* 0x0000000000180947 */ /* 0x000fea0003800000 */
[----:B------:R-:W-:-:S04]  /*3260*/  LEA R4, P0, R32, R188, 0x6 ;  /* 0x000000bc20047211 */ /* 0x000fc800078030ff */
[----:B------:R-:W-:-:S05]  /*3270*/  LEA.HI.X R5, R32, R189, R33, 0x6, P0 ;  /* 0x000000bd20057211 */ /* 0x000fca00000f3421 */
[----:B------:R-:W-:Y:S01]  /*3280*/  @!PT LDS RZ, [RZ] ;  /* 0x00000000fffff984 */ /* 0x000fe20000000800 */
[----:B------:R-:W-:Y:S01]  /*3290*/  @!PT LDS RZ, [RZ] ;  /* 0x00000000fffff984 */ /* 0x000fe20000000800 */
[----:B------:R-:W-:Y:S01]  /*32a0*/  @!PT LDS RZ, [RZ] ;  /* 0x00000000fffff984 */ /* 0x000fe20000000800 */
[----:B------:R1:W-:Y:S04]  /*32b0*/  LDGSTS.E.BYPASS.LTC128B.128 [R183+0x1000], desc[UR12][R4.64] ;  /* 0x0100000004b77fae */ /* 0x0003e8000b901d4c */
.L_x_39:
[----:B------:R-:W-:Y:S05]  /*32c0*/  BSYNC B0 ;  /* 0x0000000000007941 */ /* 0x000fea0003800000 */
.L_x_38:
[----:B------:R2:W-:Y:S01]  /*32d0*/  @P3 STS.128 [R0+0x6000], RZ ;  /* 0x006000ff00003388 */ /* 0x0005e20000000c00 */
[----:B------:R-:W-:Y:S01]  /*32e0*/  ULDC.64 UR4, c[0x0][0x260] ;  /* 0x0000980000047ab9 */ /* 0x000fe20000000a00 */
[-C--:B------:R-:W-:Y:S01]  /*32f0*/  ISETP.GE.AND P0, PT, R6, R13.reuse, PT ;  /* 0x0000000d0600720c */ /* 0x080fe20003f06270 */
[----:B------:R-:W-:Y:S01]  /*3300*/  VIADD R6, R245, 0x20 ;  /* 0x00000020f5067836 */ /* 0x000fe20000000000 */
[----:B------:R-:W-:Y:S01]  /*3310*/  SHF.R.S32.HI R22, RZ, 0x1f, R245 ;  /* 0x0000001fff167819 */ /* 0x000fe200000114f5 */
[----:B------:R-:W-:Y:S01]  /*3320*/  IMAD R12, R38, UR4, RZ ;  /* 0x00000004260c7c24 */ /* 0x000fe2000f8e02ff */
[----:B------:R-:W-:Y:S01]  /*3330*/  P2R R20, PR, RZ, 0x1 ;  /* 0x00000001ff147803 */ /* 0x000fe20000000000 */
[----:B-1----:R-:W-:Y:S01]  /*3340*/  IMAD.WIDE.U32 R4, R21, UR4, R16 ;  /* 0x0000000415047c25 */ /* 0x002fe2000f8e0010 */
[----:B------:R-:W-:Y:S01]  /*3350*/  ISETP.GE.AND P0, PT, R6, R13, PT ;  /* 0x0000000d0600720c */ /* 0x000fe20003f06270 */
[----:B------:R-:W-:Y:S01]  /*3360*/  BSSY B0, `(.L_x_40) ;  /* 0x0000018000007945 */ /* 0x000fe20003800000 */
[----:B------:R-:W-:Y:S01]  /*3370*/  SHF.L.U64.HI R17, R245, 0x2, R22 ;  /* 0x00000002f5117819 */ /* 0x000fe20000010216 */
[----:B------:R-:W-:Y:S01]  /*3380*/  IMAD R12, R21, UR5, R12 ;  /* 0x00000005150c7c24 */ /* 0x000fe2000f8e020c */
[----:B------:R-:W-:Y:S01]  /*3390*/  P2R R16, PR, RZ, 0x1 ;  /* 0x00000001ff107803 */ /* 0x000fe20000000000 */
[----:B---3--:R-:W-:-:S02]  /*33a0*/  IMAD.SHL.U32 R10, R245, 0x4, RZ ;  /* 0x00000004f50a7824 */ /* 0x008fc400078e00ff */
[----:B------:R-:W-:Y:S01]  /*33b0*/  IMAD.IADD R12, R5, 0x1, R12 ;  /* 0x00000001050c7824 */ /* 0x000fe200078e020c */
[----:B------:R-:W-:Y:S06]  /*33c0*/  @P3 BRA `(.L_x_41) ;  /* 0x0000000000443947 */ /* 0x000fec0003800000 */
        /* <DEDUP_REMOVED lines=17> */
.L_x_41:
[----:B------:R-:W-:Y:S05]  /*34e0*/  BSYNC B0 ;  /* 0x0000000000007941 */ /* 0x000fea0003800000 */
.L_x_40:
[----:B------:R1:W-:Y:S01]  /*34f0*/  @P4 STS.128 [R0+0x7000], RZ ;  /* 0x007000ff00004388 */ /* 0x0003e20000000c00 */
[----:B------:R-:W-:Y:S01]  /*3500*/  BSSY B0, `(.L_x_42) ;  /* 0x0000016000007945 */ /* 0x000fe20003800000 */
[----:B------:R-:W-:-:S03]  /*3510*/  ISETP.GE.AND P2, PT, R245, R13, PT ;  /* 0x0000000df500720c */ /* 0x000fc60003f46270 */
[----:B------:R-:W-:Y:S10]  /*3520*/  @P4 BRA `(.L_x_43) ;  /* 0x00000000004c4947 */ /* 0x000ff40003800000 */
[----:B------:R-:W-:Y:S02]  /*3530*/  ULDC UR4, c[0x0][0x2d0] ;  /* 0x0000b40000047ab9 */ /* 0x000fe40000000800 */
[----:B------:R-:W-:-:S13]  /*3540*/  ISETP.GE.AND P0, PT, R212, UR4, PT ;  /* 0x00000004d4007c0c */ /* 0x000fda000bf06270 */
[----:B------:R1:W-:Y:S01]  /*3550*/  @P0 STS.128 [R0+0x7000], RZ ;  /* 0x007000ff00000388 */ /* 0x0003e20000000c00 */
[----:B------:R-:W-:Y:S05]  /*3560*/  @P0 BRA `(.L_x_43) ;  /* 0x00000000003c0947 */ /* 0x000fea0003800000 */
[----:B---3--:R-:W-:Y:S01]  /*3570*/  IADD3 R8, P0, R219, 0x20, RZ ;  /* 0x00000020db087810 */ /* 0x008fe20007f1e0ff */
[----:B------:R-:W-:Y:S01]  /*3580*/  ULDC.64 UR4, c[0x0][0x218] ;  /* 0x0000860000047ab9 */ /* 0x000fe20000000a00 */
[----:B------:R-:W-:-:S03]  /*3590*/  MOV R7, R12 ;  /* 0x0000000c00077202 */ /* 0x000fc60000000f00 */
[----:B------:R-:W-:-:S04]  /*35a0*/  IMAD.X R6, RZ, RZ, R26, P0 ;  /* 0x000000ffff067224 */ /* 0x000fc800000e061a */
[----:B------:R-:W-:Y:S02]  /*35b0*/  IMAD R9, R6, R18, RZ ;  /* 0x0000001206097224 */ /* 0x000fe400078e02ff */
[----:B------:R-:W-:-:S04]  /*35c0*/  IMAD.MOV.U32 R6, RZ, RZ, R4 ;  /* 0x000000ffff067224 */ /* 0x000fc800078e0004 */
[----:B------:R-:W-:-:S04]  /*35d0*/  IMAD.WIDE.U32 R6, R8, R18, R6 ;  /* 0x0000001208067225 */ /* 0x000fc800078e0006 */
[----:B------:R-:W-:-:S05]  /*35e0*/  IMAD R8, R8, R19, R9 ;  /* 0x0000001308087224 */ /* 0x000fca00078e0209 */
[----:B------:R-:W-:Y:S02]  /*35f0*/  IADD3 R7, R7, R8, RZ ;  /* 0x0000000807077210 */ /* 0x000fe40007ffe0ff */
[----:B------:R-:W-:-:S04]  /*3600*/  LEA R8, P0, R6, UR4, 0x1 ;  /* 0x0000000406087c11 */ /* 0x000fc8000f8008ff */
[----:B------:R-:W-:-:S05]  /*3610*/  LEA.HI.X R9, R6, UR5, R7, 0x1, P0 ;  /* 0x0000000506097c11 */ /* 0x000fca00080f0c07 */
[----:B------:R-:W-:Y:S01]  /*3620*/  @!PT LDS RZ, [RZ] ;  /* 0x00000000fffff984 */ /* 0x000fe20000000800 */
[----:B------:R-:W-:Y:S01]  /*3630*/  @!PT LDS RZ, [RZ] ;  /* 0x00000000fffff984 */ /* 0x000fe20000000800 */
[----:B------:R-:W-:Y:S01]  /*3640*/  @!PT LDS RZ, [RZ] ;  /* 0x00000000fffff984 */ /* 0x000fe20000000800 */
[----:B------:R3:W-:Y:S04]  /*3650*/  LDGSTS.E.BYPASS.LTC128B.128 [R0+0x7000], desc[UR12][R8.64] ;  /* 0x0700000008007fae */ /* 0x0007e8000b901d4c */
.L_x_43:
[----:B------:R-:W-:Y:S05]  /*3660*/  BSYNC B0 ;  /* 0x0000000000007941 */ /* 0x000fea0003800000 */
.L_x_42:
[----:B------:R1:W-:Y:S01]  /*3670*/  @P6 STS.128 [R0+0x8000], RZ ;  /* 0x008000ff00006388 */ /* 0x0003e20000000c00 */
[----:B------:R-:W-:Y:S01]  /*3680*/  BSSY B0, `(.L_x_44) ;  /* 0x0000016000007945 */ /* 0x000fe20003800000 */
[----:B------:R-:W-:-:S03]  /*3690*/  IADD3 R6, P1, R10, R214, RZ ;  /* 0x000000d60a067210 */ /* 0x000fc60007f3e0ff */
[----:B------:R-:W-:Y:S10]  /*36a0*/  @P6 BRA `(.L_x_45) ;  /* 0x00000000004c6947 */ /* 0x000ff40003800000 */
[----:B------:R-:W-:Y:S02]  /*36b0*/  ULDC UR4, c[0x0][0x2d0] ;  /* 0x0000b40000047ab9 */ /* 0x000fe40000000800 */
[----:B------:R-:W-:-:S13]  /*36c0*/  ISETP.GE.AND P0, PT, R212, UR4, PT ;  /* 0x00000004d4007c0c */ /* 0x000fda000bf06270 */
[----:B------:R1:W-:Y:S01]  /*36d0*/  @P0 STS.128 [R0+0x8000], RZ ;  /* 0x008000ff00000388 */ /* 0x0003e20000000c00 */
[----:B------:R-:W-:Y:S05]  /*36e0*/  @P0 BRA `(.L_x_45) ;  /* 0x00000000003c0947 */ /* 0x000fea0003800000 */
[----:B------:R-:W-:Y:S01]  /*36f0*/  IADD3 R10, P0, R219, 0x40, RZ ;  /* 0x00000040db0a7810 */ /* 0x000fe20007f1e0ff */
[----:B------:R-:W-:Y:S01]  /*3700*/  ULDC.64 UR4, c[0x0][0x218] ;  /* 0x0000860000047ab9 */ /* 0x000fe20000000a00 */
[----:B---3--:R-:W-:-:S03]  /*3710*/  MOV R9, R12 ;  /* 0x0000000c00097202 */ /* 0x008fc60000000f00 */
        /* <DEDUP_REMOVED lines=12> */
.L_x_45:
[----:B------:R-:W-:Y:S05]  /*37e0*/  BSYNC B0 ;  /* 0x0000000000007941 */ /* 0x000fea0003800000 */
.L_x_44:
        /* <DEDUP_REMOVED lines=23> */
.L_x_47:
[----:B------:R-:W-:Y:S05]  /*3960*/  BSYNC B0 ;  /* 0x0000000000007941 */ /* 0x000fea0003800000 */
.L_x_46:
[----:B---3--:R-:W3:Y:S01]  /*3970*/  LDL R5, [R1] ;  /* 0x0000000001057983 */ /* 0x008ee20000100800 */
[----:B------:R-:W-:Y:S01]  /*3980*/  ISETP.NE.AND P3, PT, R20, RZ, PT ;  /* 0x000000ff1400720c */ /* 0x000fe20003f65270 */
[----:B------:R-:W-:Y:S01]  /*3990*/  IMAD.MOV.U32 R208, RZ, RZ, 0x7f800000 ;  /* 0x7f800000ffd07424 */ /* 0x000fe200078e00ff */
[----:B------:R-:W-:Y:S01]  /*39a0*/  ISETP.NE.AND P0, PT, R16, RZ, PT ;  /* 0x000000ff1000720c */ /* 0x000fe20003f05270 */
[----:B------:R-:W0:Y:S01]  /*39b0*/  LDGDEPBAR ;  /* 0x00000000000079af */ /* 0x000e220000000000 */
[----:B------:R-:W-:Y:S02]  /*39c0*/  IMAD.MOV.U32 R209, RZ, RZ, 0x7f800000 ;  /* 0x7f800000ffd17424 */ /* 0x000fe400078e00ff */
[----:B------:R-:W-:Y:S01]  /*39d0*/  IMAD.MOV.U32 R210, RZ, RZ, 0x7f800000 ;  /* 0x7f800000ffd27424 */ /* 0x000fe200078e00ff */
[----:B------:R-:W1:Y:S01]  /*39e0*/  S2R R4, SR_TID.X ;  /* 0x0000000000047919 */ /* 0x000e620000002100 */
[----:B------:R-:W-:Y:S02]  /*39f0*/  IMAD.MOV.U32 R207, RZ, RZ, 0x7f800000 ;  /* 0x7f800000ffcf7424 */ /* 0x000fe400078e00ff */
[----:B------:R-:W-:Y:S01]  /*3a00*/  IMAD.X R7, R17, 0x1, R211, P1 ;  /* 0x0000000111077824 */ /* 0x000fe200008e06d3 */
[----:B------:R1:W5:Y:S01]  /*3a10*/  @!P5 LDG.E R208, desc[UR12][R14.64] ;  /* 0x0000000c0ed0d981 */ /* 0x000362000c1e1900 */
[----:B------:R-:W-:-:S02]  /*3a20*/  IMAD R140, R182, 0x2, R181 ;  /* 0x00000002b68c7824 */ /* 0x000fc400078e02b5 */
[C---:B------:R-:W-:Y:S01]  /*3a30*/  IMAD.SHL.U32 R218, R224.reuse, 0x10, RZ ;  /* 0x00000010e0da7824 */ /* 0x040fe200078e00ff */
[----:B------:R3:W5:Y:S01]  /*3a40*/  @!P2 LDG.E R209, desc[UR12][R6.64] ;  /* 0x0000000c06d1a981 */ /* 0x000762000c1e1900 */
[----:B------:R-:W-:Y:S02]  /*3a50*/  IMAD.SHL.U32 R217, R224, 0x8, RZ ;  /* 0x00000008e0d97824 */ /* 0x000fe400078e00ff */
[C---:B------:R-:W-:Y:S01]  /*3a60*/  VIADD R169, R180.reuse, 0x1000 ;  /* 0x00001000b4a97836 */ /* 0x040fe20000000000 */
[----:B------:R3:W5:Y:S01]  /*3a70*/  @!P3 LDG.E R210, desc[UR12][R6.64+0x20] ;  /* 0x0000200c06d2b981 */ /* 0x000762000c1e1900 */
[----:B------:R-:W-:Y:S02]  /*3a80*/  IMAD.MOV.U32 R178, RZ, RZ, 0x20 ;  /* 0x00000020ffb27424 */ /* 0x000fe400078e00ff */
[----:B------:R-:W-:Y:S01]  /*3a90*/  IMAD.MOV.U32 R132, RZ, RZ, 0x40 ;  /* 0x00000040ff847424 */ /* 0x000fe200078e00ff */
[----:B------:R3:W5:Y:S01]  /*3aa0*/  @!P0 LDG.E R207, desc[UR12][R6.64+0x80] ;  /* 0x0000800c06cf8981 */ /* 0x000762000c1e1900 */
[----:B------:R-:W-:Y:S01]  /*3ab0*/  IMAD R170, R180, 0x2, R181 ;  /* 0x00000002b4aa7824 */ /* 0x000fe200078e02b5 */
[----:B------:R-:W-:Y:S01]  /*3ac0*/  ISETP.NE.AND P3, PT, R25, RZ, PT ;  /* 0x000000ff1900720c */ /* 0x000fe20003f65270 */
[----:B------:R-:W-:Y:S01]  /*3ad0*/  IMAD R228, R224, 0x18, RZ ;  /* 0x00000018e0e47824 */ /* 0x000fe200078e02ff */
[----:B------:R-:W-:-:S04]  /*3ae0*/  DEPBAR.LE SB0, 0x1 ;  /* 0x000080400000791a */ /* 0x000fc80000000000 */
[----:B------:R-:W-:Y:S01]  /*3af0*/  BAR.SYNC.DEFER_BLOCKING 0x0 ;  /* 0x0000000000007b1d */ /* 0x000fe20000010000 */
[C---:B------:R-:W-:Y:S01]  /*3b00*/  IMAD.SHL.U32 R227, R224.reuse, 0x20, RZ ;  /* 0x00000020e0e37824 */ /* 0x040fe200078e00ff */
[----:B------:R-:W-:Y:S01]  /*3b10*/  CS2R R94, SRZ ;  /* 0x00000000005e7805 */ /* 0x000fe2000001ff00 */
[C---:B------:R-:W-:Y:S01]  /*3b20*/  IMAD R226, R224.reuse, 0x28, RZ ;  /* 0x00000028e0e27824 */ /* 0x040fe200078e02ff */
[----:B------:R-:W-:Y:S01]  /*3b30*/  CS2R R92, SRZ ;  /* 0x00000000005c7805 */ /* 0x000fe2000001ff00 */
[----:B------:R-:W-:Y:S01]  /*3b40*/  IMAD R225, R224, 0x30, RZ ;  /* 0x00000030e0e17824 */ /* 0x000fe200078e02ff */
[----:B------:R-:W-:Y:S01]  /*3b50*/  CS2R R98, SRZ ;  /* 0x0000000000627805 */ /* 0x000fe2000001ff00 */
[----:B------:R-:W-:Y:S01]  /*3b60*/  IMAD.MOV R229, RZ, RZ, -R229 ;  /* 0x000000ffffe57224 */ /* 0x000fe200078e0ae5 */
[----:B-12-4-:R-:W-:Y:S01]  /*3b70*/  SHF.R.S32.HI R0, RZ, 0x1f, R4 ;  /* 0x0000001fff007819 */ /* 0x016fe20000011404 */
[----:B------:R-:W-:Y:S01]  /*3b80*/  IMAD R177, R182, 0x2, R181 ;  /* 0x00000002b6b17824 */ /* 0x000fe200078e02b5 */
[----:B------:R-:W-:Y:S01]  /*3b90*/  CS2R R96, SRZ ;  /* 0x0000000000607805 */ /* 0x000fe2000001ff00 */
[----:B------:R-:W-:Y:S01]  /*3ba0*/  IMAD.SHL.U32 R236, R245, 0x4, RZ ;  /* 0x00000004f5ec7824 */ /* 0x000fe200078e00ff */
[----:B------:R-:W-:Y:S01]  /*3bb0*/  LEA.HI R0, R0, R4, RZ, 0x4 ;  /* 0x0000000400007211 */ /* 0x000fe200078f20ff */
[----:B------:R-:W-:Y:S01]  /*3bc0*/  VIADD R235, R239, 0x80 ;  /* 0x00000080efeb7836 */ /* 0x000fe20000000000 */
[----:B------:R-:W-:-:S02]  /*3bd0*/  CS2R R90, SRZ ;  /* 0x00000000005a7805 */ /* 0x000fc4000001ff00 */
[----:B------:R-:W-:Y:S02]  /*3be0*/  CS2R R88, SRZ ;  /* 0x0000000000587805 */ /* 0x000fe4000001ff00 */
[----:B------:R-:W-:Y:S02]  /*3bf0*/  LOP3.LUT R0, R0, 0xfffffff0, RZ, 0xc0, !PT ;  /* 0xfffffff000007812 */ /* 0x000fe400078ec0ff */
[----:B------:R-:W-:Y:S02]  /*3c00*/  CS2R R86, SRZ ;  /* 0x0000000000567805 */ /* 0x000fe4000001ff00 */
[----:B------:R-:W-:Y:S02]  /*3c10*/  CS2R R84, SRZ ;  /* 0x0000000000547805 */ /* 0x000fe4000001ff00 */
[----:B------:R-:W-:Y:S02]  /*3c20*/  CS2R R78, SRZ ;  /* 0x00000000004e7805 */ /* 0x000fe4000001ff00 */
[----:B------:R-:W-:Y:S01]  /*3c30*/  CS2R R76, SRZ ;  /* 0x00000000004c7805 */ /* 0x000fe2000001ff00 */
[----:B------:R-:W-:Y:S01]  /*3c40*/  IMAD.IADD R0, R4, 0x1, -R0 ;  /* 0x0000000104007824 */ /* 0x000fe200078e0a00 */
[----:B------:R-:W-:-:S02]  /*3c50*/  CS2R R82, SRZ ;  /* 0x0000000000527805 */ /* 0x000fc4000001ff00 */
[----:B------:R-:W-:Y:S01]  /*3c60*/  CS2R R80, SRZ ;  /* 0x0000000000507805 */ /* 0x000fe2000001ff00 */
[----:B------:R1:W2:Y:S01]  /*3c70*/  LDSM.16.M88.4 R136, [R140+0xa000] ;  /* 0x00a000008c88783b */ /* 0x0002a20000000200 */
[----:B------:R-:W-:Y:S02]  /*3c80*/  CS2R R74, SRZ ;  /* 0x00000000004a7805 */ /* 0x000fe4000001ff00 */
[----:B------:R-:W-:Y:S02]  /*3c90*/  CS2R R72, SRZ ;  /* 0x0000000000487805 */ /* 0x000fe4000001ff00 */
[----:B------:R-:W-:Y:S01]  /*3ca0*/  CS2R R70, SRZ ;  /* 0x0000000000467805 */ /* 0x000fe2000001ff00 */
[----:B------:R-:W4:Y:S01]  /*3cb0*/  LDSM.16.M88.4 R140, [R140+0xa800] ;  /* 0x00a800008c8c783b */ /* 0x000f220000000200 */
[----:B------:R-:W-:Y:S02]  /*3cc0*/  CS2R R68, SRZ ;  /* 0x0000000000447805 */ /* 0x000fe4000001ff00 */
[----:B------:R-:W-:-:S02]  /*3cd0*/  CS2R R62, SRZ ;  /* 0x00000000003e7805 */ /* 0x000fc4000001ff00 */
[----:B------:R-:W-:Y:S01]  /*3ce0*/  CS2R R60, SRZ ;  /* 0x00000000003c7805 */ /* 0x000fe2000001ff00 */
[----:B------:R1:W1:Y:S01]  /*3cf0*/  LDSM.16.M88.4 R144, [R176] ;  /* 0x00000000b090783b */ /* 0x0002620000000200 */
[----:B------:R-:W-:Y:S02]  /*3d00*/  CS2R R66, SRZ ;  /* 0x0000000000427805 */ /* 0x000fe4000001ff00 */
[----:B------:R-:W-:Y:S02]  /*3d10*/  CS2R R64, SRZ ;  /* 0x0000000000407805 */ /* 0x000fe4000001ff00 */
[----:B------:R-:W-:Y:S01]  /*3d20*/  CS2R R58, SRZ ;  /* 0x00000000003a7805 */ /* 0x000fe2000001ff00 */
[----:B------:R1:W1:Y:S01]  /*3d30*/  LDSM.16.M88.4 R148, [R176+0x800] ;  /* 0x00080000b094783b */ /* 0x0002620000000200 */
        /* <DEDUP_REMOVED lines=14> */
[----:B------:R-:W-:Y:S01]  /*3e20*/  SHF.L.U64.HI R233, R245, 0x2, R22 ;  /* 0x00000002f5e97819 */ /* 0x000fe20000010216 */
[----:B------:R1:W1:Y:S01]  /*3e30*/  LDSM.16.M88.4 R164, [R175+0x800] ;  /* 0x00080000afa4783b */ /* 0x0002620000000200 */
[----:B------:R-:W-:Y:S01]  /*3e40*/  SHF.R.S32.HI R4, RZ, 0x1f, R0 ;  /* 0x0000001fff047819 */ /* 0x000fe20000011400 */
[----:B------:R-:W-:Y:S01]  /*3e50*/  IMAD.MOV.U32 R196, RZ, RZ, R183 ;  /* 0x000000ffffc47224 */ /* 0x000fe200078e00b7 */
[----:B------:R-:W-:Y:S01]  /*3e60*/  ULDC UR4, c[0x0][0x2d0] ;  /* 0x0000b40000047ab9 */ /* 0x000fe20000000800 */
[----:B------:R-:W-:Y:S01]  /*3e70*/  ULDC UR5, c[0x0][0x2ec] ;  /* 0x0000bb0000057ab9 */ /* 0x000fe20000000800 */
[----:B------:R-:W-:Y:S01]  /*3e80*/  LEA.HI R4, R4, R0, RZ, 0x3 ;  /* 0x0000000004047211 */ /* 0x000fe200078f18ff */
[----:B------:R-:W-:-:S03]  /*3e90*/  VIADD R238, R218, 0x20 ;  /* 0x00000020daee7836 */ /* 0x000fc60000000000 */
[----:B------:R-:W-:Y:S01]  /*3ea0*/  LOP3.LUT R4, R4, 0xfffffff8, RZ, 0xc0, !PT ;  /* 0xfffffff804047812 */ /* 0x000fe200078ec0ff */
[----:B------:R-:W-:-:S04]  /*3eb0*/  IMAD.IADD R250, R217, 0x1, R238 ;  /* 0x00000001d9fa7824 */ /* 0x000fc800078e02ee */
[----:B------:R-:W-:Y:S02]  /*3ec0*/  IMAD.IADD R0, R0, 0x1, -R4 ;  /* 0x0000000100007824 */ /* 0x000fe400078e0a04 */
[----:B------:R-:W-:Y:S02]  /*3ed0*/  IMAD.IADD R222, R217, 0x1, R250 ;  /* 0x00000001d9de7824 */ /* 0x000fe400078e02fa */
[----:B------:R-:W-:Y:S01]  /*3ee0*/  VIADD R4, R245, 0x1 ;  /* 0x00000001f5047836 */ /* 0x000fe20000000000 */
[C---:B------:R-:W-:Y:S02]  /*3ef0*/  LOP3.LUT P0, RZ, R0.reuse, 0x2, RZ, 0xc0, !PT ;  /* 0x0000000200ff7812 */ /* 0x040fe4000780c0ff */
[----:B------:R-:W-:Y:S01]  /*3f00*/  LOP3.LUT P6, RZ, R0, 0x4, RZ, 0xc0, !PT ;  /* 0x0000000400ff7812 */ /* 0x000fe200078cc0ff */
[----:B------:R-:W-:Y:S01]  /*3f10*/  IMAD.IADD R221, R217, 0x1, R222 ;  /* 0x00000001d9dd7824 */ /* 0x000fe200078e02de */
[----:B------:R-:W-:Y:S02]  /*3f20*/  IADD3 R237, R193, R4, -R31 ;  /* 0x00000004c1ed7210 */ /* 0x000fe40007ffe81f */
[----:B------:R-:W-:Y:S01]  /*3f30*/  IADD3 R31, R31, 0x80, R239 ;  /* 0x000000801f1f7810 */ /* 0x000fe20007ffe0ef */
[----:B------:R-:W-:Y:S01]  /*3f40*/  IMAD.IADD R220, R217, 0x1, R221 ;  /* 0x00000001d9dc7824 */ /* 0x000fe200078e02dd */
[----:B------:R-:W-:-:S02]  /*3f50*/  SEL R169, R169, R180, !P3 ;  /* 0x000000b4a9a97207 */ /* 0x000fc40005800000 */
[----:B------:R-:W-:Y:S01]  /*3f60*/  SEL R178, R178, 0xffffffe0, !P0 ;  /* 0xffffffe0b2b27807 */ /* 0x000fe20004000000 */
[----:B------:R-:W-:Y:S01]  /*3f70*/  IMAD R224, R224, 0x38, RZ ;  /* 0x00000038e0e07824 */ /* 0x000fe200078e02ff */
[----:B------:R-:W-:Y:S01]  /*3f80*/  SEL R132, R132, 0xffffffc0, !P6 ;  /* 0xffffffc084847807 */ /* 0x000fe20007000000 */
[----:B------:R-:W-:Y:S02]  /*3f90*/  IMAD.IADD R234, R31, 0x1, -R193 ;  /* 0x000000011fea7824 */ /* 0x000fe400078e0ac1 */
[----:B------:R-:W-:Y:S02]  /*3fa0*/  IMAD R169, R169, 0x2, R181 ;  /* 0x00000002a9a97824 */ /* 0x000fe400078e02b5 */
[----:B------:R-:W-:Y:S02]  /*3fb0*/  IMAD.IADD R223, R217, 0x1, R220 ;  /* 0x00000001d9df7824 */ /* 0x000fe400078e02dc */
[----:B------:R-:W-:Y:S02]  /*3fc0*/  IMAD.IADD R172, R178, 0x1, R170 ;  /* 0x00000001b2ac7824 */ /* 0x000fe400078e02aa */
[----:B------:R-:W-:-:S02]  /*3fd0*/  IMAD.IADD R171, R173, 0x1, R178 ;  /* 0x00000001adab7824 */ /* 0x000fc400078e02b2 */
[----:B---3--:R-:W-:-:S05]  /*3fe0*/  VIADD R0, R5, 0x1000 ;  /* 0x0000100005007836 */ /* 0x008fca0000000000 */
[----:B------:R-:W-:-:S05]  /*3ff0*/  SEL R0, R0, R5, !P3 ;  /* 0x0000000500007207 */ /* 0x000fca0005800000 */
[----:B-12-4-:R-:W-:-:S07]  /*4000*/  IMAD R168, R0, 0x2, R181 ;  /* 0x0000000200a87824 */ /* 0x016fce00078e02b5 */
.L_x_50:
[----:B------:R-:W0:Y:S01]  /*4010*/  LDGDEPBAR ;  /* 0x00000000000079af */ /* 0x000e220000000000 */
[----:B------:R-:W-:Y:S01]  /*4020*/  IMAD.IADD R0, R169, 0x1, R178 ;  /* 0x00000001a9007824 */ /* 0x000fe200078e02b2 */
[----:B-----5:R-:W-:Y:S01]  /*4030*/  FSETP.NEU.FTZ.AND P1, PT, R209, -INF , PT ;  /* 0xff800000d100780b */ /* 0x020fe20003f3d000 */
[--C-:B------:R-:W-:Y:S01]  /*4040*/  IMAD.IADD R128, R169, 0x1, R132.reuse ;  /* 0x00000001a9807824 */ /* 0x100fe200078e0284 */
[----:B------:R-:W-:Y:S01]  /*4050*/  ISETP.GT.AND P3, PT, R184, R230, PT ;  /* 0x000000e6b800720c */ /* 0x000fe20003f64270 */
[----:B------:R-:W-:Y:S04]  /*4060*/  DEPBAR.LE SB0, 0x0 ;  /* 0x000080000000791a */ /* 0x000fe80000000000 */
[----:B------:R-:W-:Y:S06]  /*4070*/  BAR.SYNC.DEFER_BLOCKING 0x0 ;  /* 0x0000000000007b1d */ /* 0x000fec0000010000 */
[----:B------:R-:W-:Y:S08]  /*4080*/  LDSM.16.M88.4 R32, [R169] ;  /* 0x00000000a920783b */ /* 0x000ff00000000200 */
[----:B------:R-:W1:Y:S08]  /*4090*/  LDSM.16.M88.4 R16, [R177+0x6000] ;  /* 0x00600000b110783b */ /* 0x000e700000000200 */
[----:B------:R-:W2:Y:S08]  /*40a0*/  LDSM.16.M88.4 R28, [R169+0x1000] ;  /* 0x00100000a91c783b */ /* 0x000eb00000000200 */
[----:B------:R-:W3:Y:S08]  /*40b0*/  LDSM.16.M88.4 R100, [R177+0x6800] ;  /* 0x00680000b164783b */ /* 0x000ef00000000200 */
[----:B------:R-:W-:Y:S08]  /*40c0*/  LDSM.16.M88.4 R104, [R0] ;  /* 0x000000000068783b */ /* 0x000ff00000000200 */
[----:B------:R-:W4:Y:S01]  /*40d0*/  LDSM.16.M88.4 R108, [R176+-0x4000] ;  /* 0xffc00000b06c783b */ /* 0x000f220000000200 */
[-C--:B-1----:R-:W-:Y:S07]  /*40e0*/  HMMA.16816.F32 R4, R32, R16.reuse, RZ ;  /* 0x000000102004723c */ /* 0x082fee00000018ff */
[----:B------:R1:W4:Y:S01]  /*40f0*/  LDSM.16.M88.4 R112, [R0+0x1000] ;  /* 0x001000000070783b */ /* 0x0003220000000200 */
[C---:B--2---:R-:W-:Y:S07]  /*4100*/  HMMA.16816.F32 R8, R28.reuse, R16, RZ ;  /* 0x000000101c08723c */ /* 0x044fee00000018ff */
[----:B------:R-:W2:Y:S01]  /*4110*/  LDSM.16.M88.4 R116, [R176+-0x3800] ;  /* 0xffc80000b074783b */ /* 0x000ea20000000200 */
[-C--:B------:R-:W-:Y:S07]  /*4120*/  HMMA.16816.F32 R12, R28, R18.reuse, RZ ;  /* 0x000000121c0c723c */ /* 0x080fee00000018ff */
[----:B------:R-:W-:Y:S01]  /*4130*/  LDSM.16.M88.4 R120, [R128] ;  /* 0x000000008078783b */ /* 0x000fe20000000200 */
[C---:B------:R-:W-:Y:S07]  /*4140*/  HMMA.16816.F32 R16, R32.reuse, R18, RZ ;  /* 0x000000122010723c */ /* 0x040fee00000018ff */
[----:B------:R-:W2:Y:S01]  /*4150*/  LDSM.16.M88.4 R124, [R174+-0x4000] ;  /* 0xffc00000ae7c783b */ /* 0x000ea20000000200 */
[-C--:B---3--:R-:W-:Y:S03]  /*4160*/  HMMA.16816.F32 R20, R32, R100.reuse, RZ ;  /* 0x000000642014723c */ /* 0x088fe600000018ff */
[----:B-1----:R-:W-:Y:S03]  /*4170*/  IMAD.IADD R0, R0, 0x1, R132 ;  /* 0x0000000100007824 */ /* 0x002fe600078e0284 */
[C---:B------:R-:W-:Y:S01]  /*4180*/  HMMA.16816.F32 R24, R28.reuse, R100, RZ ;  /* 0x000000641c18723c */ /* 0x040fe200000018ff */
[----:B------:R-:W1:Y:S05]  /*4190*/  LDSM.16.M88.4 R128, [R128+0x1000] ;  /* 0x001000008080783b */ /* 0x000e6a0000000200 */
[-C--:B------:R-:W-:Y:S03]  /*41a0*/  HMMA.16816.F32 R28, R28, R102.reuse, RZ ;  /* 0x000000661c1c723c */ /* 0x080fe600000018ff */
[----:B------:R-:W-:Y:S03]  /*41b0*/  LDSM.16.M88.4 R132, [R175+-0x4000] ;  /* 0xffc00000af84783b */ /* 0x000fe60000000200 */
[----:B------:R-:W-:Y:S05]  /*41c0*/  HMMA.16816.F32 R32, R32, R102, RZ ;  /* 0x000000662020723c */ /* 0x000fea00000018ff */
[----:B------:R-:W3:Y:S01]  /*41d0*/  LDSM.16.M88.4 R100, [R174+-0x3800] ;  /* 0xffc80000ae64783b */ /* 0x000ee20000000200 */
[-C--:B----4-:R-:W-:Y:S06]  /*41e0*/  HMMA.16816.F32 R4, R104, R108.reuse, R4 ;  /* 0x0000006c6804723c */ /* 0x090fec0000001804 */
[C---:B------:R-:W-:Y:S06]  /*41f0*/  HMMA.16816.F32 R8, R112.reuse, R108, R8 ;  /* 0x0000006c7008723c */ /* 0x040fec0000001808 */
[-C--:B------:R-:W-:Y:S06]  /*4200*/  HMMA.16816.F32 R12, R112, R110.reuse, R12 ;  /* 0x0000006e700c723c */ /* 0x080fec000000180c */
[C---:B------:R-:W-:Y:S01]  /*4210*/  HMMA.16816.F32 R16, R104.reuse, R110, R16 ;  /* 0x0000006e6810723c */ /* 0x040fe20000001810 */
[----:B------:R-:W4:Y:S05]  /*4220*/  LDSM.16.M88.4 R108, [R0] ;  /* 0x00000000006c783b */ /* 0x000f2a0000000200 */
[-C--:B--2---:R-:W-:Y:S06]  /*4230*/  HMMA.16816.F32 R20, R104, R116.reuse, R20 ;  /* 0x000000746814723c */ /* 0x084fec0000001814 */
[C---:B------:R-:W-:Y:S06]  /*4240*/  HMMA.16816.F32 R24, R112.reuse, R116, R24 ;  /* 0x000000747018723c */ /* 0x040fec0000001818 */
[-C--:B------:R-:W-:Y:S06]  /*4250*/  HMMA.16816.F32 R28, R112, R118.reuse, R28 ;  /* 0x00000076701c723c */ /* 0x080fec000000181c */
[----:B------:R-:W-:Y:S01]  /*4260*/  HMMA.16816.F32 R32, R104, R118, R32 ;  /* 0x000000766820723c */ /* 0x000fe20000001820 */
[----:B------:R2:W4:Y:S05]  /*4270*/  LDSM.16.M88.4 R104, [R0+0x1000] ;  /* 0x001000000068783b */ /* 0x00052a0000000200 */
[-C--:B------:R-:W-:Y:S06]  /*4280*/  HMMA.16816.F32 R4, R120, R124.reuse, R4 ;  /* 0x0000007c7804723c */ /* 0x080fec0000001804 */
[C---:B-1----:R-:W-:Y:S06]  /*4290*/  HMMA.16816.F32 R8, R128.reuse, R124, R8 ;  /* 0x0000007c8008723c */ /* 0x042fec0000001808 */
[-C--:B------:R-:W-:Y:S06]  /*42a0*/  HMMA.16816.F32 R12, R128, R126.reuse, R12 ;  /* 0x0000007e800c723c */ /* 0x080fec000000180c */
[C---:B------:R-:W-:Y:S05]  /*42b0*/  HMMA.16816.F32 R16, R120.reuse, R126, R16 ;  /* 0x0000007e7810723c */ /* 0x040fea0000001810 */
[----:B--2---:R-:W-:Y:S01]  /*42c0*/  IMAD.SHL.U32 R0, R184, 0x40, RZ ;  /* 0x00000040b8007824 */ /* 0x004fe200078e00ff */
[-C--:B---3--:R-:W-:Y:S04]  /*42d0*/  HMMA.16816.F32 R20, R120, R100.reuse, R20 ;  /* 0x000000647814723c */ /* 0x088fe80000001814 */
[----:B------:R-:W-:Y:S02]  /*42e0*/  ISETP.GE.AND P0, PT, R0, R234, PT ;  /* 0x000000ea0000720c */ /* 0x000fe40003f06270 */
[C---:B------:R-:W-:Y:S04]  /*42f0*/  HMMA.16816.F32 R24, R128.reuse, R100, R24 ;  /* 0x000000648018723c */ /* 0x040fe80000001818 */
[-C--:B------:R-:W-:Y:S02]  /*4300*/  ISETP.LT.AND P0, PT, R235, R193.reuse, P0 ;  /* 0x000000c1eb00720c */ /* 0x080fe40000701270 */
[-C--:B------:R-:W-:Y:S05]  /*4310*/  HMMA.16816.F32 R28, R128, R102.reuse, R28 ;  /* 0x00000066801c723c */ /* 0x080fea000000181c */
[----:B------:R-:W-:Y:S01]  /*4320*/  FMUL.FTZ R101, R207, 1.4426950216293334961 ;  /* 0x3fb8aa3bcf657820 */ /* 0x000fe20000410000 */
[----:B------:R-:W-:Y:S05]  /*4330*/  HMMA.16816.F32 R32, R120, R102, R32 ;  /* 0x000000667820723c */ /* 0x000fea0000001820 */
[----:B------:R-:W-:Y:S01]  /*4340*/  @!P0 IMAD.IADD R0, R237, 0x1, R0 ;  /* 0x00000001ed008824 */ /* 0x000fe200078e0200 */
[-C--:B----4-:R-:W-:Y:S05]  /*4350*/  HMMA.16816.F32 R4, R108, R132.reuse, R4 ;  /* 0x000000846c04723c */ /* 0x090fea0000001804 */
[----:B------:R-:W-:Y:S02]  /*4360*/  @!P0 IMAD R100, R232, 0x80, R243 ;  /* 0x00000080e8648824 */ /* 0x000fe400078e02f3 */
[----:B------:R-:W-:Y:S01]  /*4370*/  FMUL.FTZ R103, R209, 1.4426950216293334961 ;  /* 0x3fb8aa3bd1677820 */ /* 0x000fe20000410000 */
[----:B------:R-:W-:Y:S01]  /*4380*/  @!P0 VIMNMX R116, R0, R193, PT ;  /* 0x000000c100748248 */ /* 0x000fe20003fe0100 */
[C---:B------:R-:W-:Y:S04]  /*4390*/  HMMA.16816.F32 R8, R104.reuse, R132, R8 ;  /* 0x000000846808723c */ /* 0x040fe80000001808 */
[----:B------:R-:W-:Y:S01]  /*43a0*/  @!P0 VIADD R112, R100, 0x1 ;  /* 0x0000000164708836 */ /* 0x000fe20000000000 */
[----:B------:R-:W-:Y:S01]  /*43b0*/  FSEL R103, R103, RZ, P1 ;  /* 0x000000ff67677208 */ /* 0x000fe20000800000 */
[----:B------:R-:W-:Y:S01]  /*43c0*/  FMUL.FTZ R102, R210, 1.4426950216293334961 ;  /* 0x3fb8aa3bd2667820 */ /* 0x000fe20000410000 */
[----:B------:R-:W-:Y:S01]  /*43d0*/  @!P0 VIADDMNMX R115, R0, 0x8, R193, PT ;  /* 0x0000000800738846 */ /* 0x000fe200038001c1 */
[-C--:B------:R-:W-:Y:S03]  /*43e0*/  HMMA.16816.F32 R12, R104, R134.reuse, R12 ;  /* 0x00000086680c723c */ /* 0x080fe6000000180c */
[-C--:B------:R-:W-:Y:S01]  /*43f0*/  @!P0 ISETP.GE.AND P1, PT, R112, R116.reuse, PT ;  /* 0x000000747000820c */ /* 0x080fe20003f26270 */
[----:B------:R-:W-:Y:S01]  /*4400*/  IMAD.MOV.U32 R132, RZ, RZ, 0x40 ;  /* 0x00000040ff847424 */ /* 0x000fe200078e00ff */
[C---:B------:R-:W-:Y:S01]  /*4410*/  @!P0 ISETP.GE.AND P2, PT, R100.reuse, R116, PT ;  /* 0x000000746400820c */ /* 0x040fe20003f46270 */
[C---:B------:R-:W-:Y:S05]  /*4420*/  HMMA.16816.F32 R16, R108.reuse, R134, R16 ;  /* 0x000000866c10723c */ /* 0x040fea0000001810 */
[----:B------:R-:W-:Y:S02]  /*4430*/  @!P0 FSEL R5, R5, -INF , !P1 ;  /* 0xff80000005058808 */ /* 0x000fe40004800000 */
[-C--:B------:R-:W-:Y:S04]  /*4440*/  @!P0 ISETP.GE.AND P1, PT, R100, R115.reuse, PT ;  /* 0x000000736400820c */ /* 0x080fe80003f26270 */
[----:B------:R-:W-:Y:S01]  /*4450*/  @!P0 FSEL R4, R4, -INF , !P2 ;  /* 0xff80000004048808 */ /* 0x000fe20005000000 */
[--C-:B------:R-:W-:Y:S01]  /*4460*/  FFMA.FTZ R5, R5, UR5, -R103.reuse ;  /* 0x0000000505057c23 */ /* 0x100fe20008010867 */
[----:B------:R-:W-:Y:S02]  /*4470*/  @!P0 FSEL R6, R6, -INF , !P1 ;  /* 0xff80000006068808 */ /* 0x000fe40004800000 */
[----:B------:R-:W-:Y:S01]  /*4480*/  @!P0 ISETP.GE.AND P1, PT, R112, R115, PT ;  /* 0x000000737000820c */ /* 0x000fe20003f26270 */
[----:B------:R-:W-:Y:S01]  /*4490*/  MUFU.EX2 R199, R5 ;  /* 0x0000000500c77308 */ /* 0x000fe20000000800 */
[----:B------:R-:W-:Y:S01]  /*44a0*/  FSETP.NEU.FTZ.AND P2, PT, R210, -INF , PT ;  /* 0xff800000d200780b */ /* 0x000fe20003f5d000 */
[----:B------:R-:W-:Y:S01]  /*44b0*/  FFMA.FTZ R4, R4, UR5, -R103 ;  /* 0x0000000504047c23 */ /* 0x000fe20008010867 */
[----:B------:R-:W-:Y:S02]  /*44c0*/  @!P0 FSEL R7, R7, -INF , !P1 ;  /* 0xff80000007078808 */ /* 0x000fe40004800000 */
[----:B------:R-:W-:Y:S02]  /*44d0*/  FSEL R102, R102, RZ, P2 ;  /* 0x000000ff66667208 */ /* 0x000fe40001000000 */
[----:B------:R-:W-:Y:S03]  /*44e0*/  @!P0 VIADDMNMX R114, R0, 0x20, R193, PT ;  /* 0x0000002000728846 */ /* 0x000fe600038001c1 */
[----:B------:R1:W2:Y:S01]  /*44f0*/  MUFU.EX2 R200, R4 ;  /* 0x0000000400c87308 */ /* 0x0002a20000000800 */
[----:B------:R-:W-:Y:S01]  /*4500*/  FSETP.NEU.FTZ.AND P1, PT, R207, -INF , PT ;  /* 0xff800000cf00780b */ /* 0x000fe20003f3d000 */
[--C-:B------:R-:W-:Y:S01]  /*4510*/  FFMA.FTZ R6, R6, UR5, -R102.reuse ;  /* 0x0000000506067c23 */ /* 0x100fe20008010866 */
[----:B------:R-:W-:Y:S01]  /*4520*/  FFMA.FTZ R7, R7, UR5, -R102 ;  /* 0x0000000507077c23 */ /* 0x000fe20008010866 */
[----:B------:R-:W-:Y:S02]  /*4530*/  SEL R132, R132, 0xffffffc0, !P6 ;  /* 0xffffffc084847807 */ /* 0x000fe40007000000 */
[-C--:B------:R-:W-:Y:S04]  /*4540*/  @!P0 ISETP.GE.AND P2, PT, R100, R114.reuse, PT ;  /* 0x000000726400820c */ /* 0x080fe80003f46270 */
[----:B------:R-:W-:Y:S01]  /*4550*/  MUFU.EX2 R197, R6 ;  /* 0x0000000600c57308 */ /* 0x000fe20000000800 */
[----:B------:R-:W-:Y:S02]  /*4560*/  FSEL R101, R101, RZ, P1 ;  /* 0x000000ff65657208 */ /* 0x000fe40000800000 */
[-C--:B------:R-:W-:Y:S02]  /*4570*/  @!P0 ISETP.GE.AND P1, PT, R112, R114.reuse, PT ;  /* 0x000000727000820c */ /* 0x080fe40003f26270 */
[----:B------:R-:W-:Y:S02]  /*4580*/  @!P0 FSEL R8, R8, -INF , !P2 ;  /* 0xff80000008088808 */ /* 0x000fe40005000000 */
[----:B------:R-:W-:Y:S03]  /*4590*/  @!P0 FSEL R9, R9, -INF , !P1 ;  /* 0xff80000009098808 */ /* 0x000fe60004800000 */
[----:B------:R3:W-:Y:S01]  /*45a0*/  MUFU.EX2 R201, R7 ;  /* 0x0000000700c97308 */ /* 0x0007e20000000800 */
[C---:B-1----:R-:W-:Y:S01]  /*45b0*/  FMUL.FTZ R4, R208.reuse, 1.4426950216293334961 ;  /* 0x3fb8aa3bd0047820 */ /* 0x042fe20000410000 */
[----:B------:R-:W-:Y:S01]  /*45c0*/  FSETP.NEU.FTZ.AND P1, PT, R208, -INF , PT ;  /* 0xff800000d000780b */ /* 0x000fe20003f3d000 */
[--C-:B------:R-:W-:Y:S01]  /*45d0*/  FFMA.FTZ R8, R8, UR5, -R101.reuse ;  /* 0x0000000508087c23 */ /* 0x100fe20008010865 */
[----:B------:R-:W-:Y:S01]  /*45e0*/  FFMA.FTZ R9, R9, UR5, -R101 ;  /* 0x0000000509097c23 */ /* 0x000fe20008010865 */
[----:B------:R-:W-:Y:S02]  /*45f0*/  @!P0 VIADDMNMX R113, R0, 0x28, R193, PT ;  /* 0x0000002800718846 */ /* 0x000fe400038001c1 */
[----:B------:R-:W-:Y:S03]  /*4600*/  FSEL R0, R4, RZ, P1 ;  /* 0x000000ff04007208 */ /* 0x000fe60000800000 */
[----:B------:R1:W-:Y:S01]  /*4610*/  MUFU.EX2 R123, R9 ;  /* 0x00000009007b7308 */ /* 0x0003e20000000800 */
[-C--:B------:R-:W-:Y:S02]  /*4620*/  @!P0 ISETP.GE.AND P1, PT, R112, R113.reuse, PT ;  /* 0x000000717000820c */ /* 0x080fe40003f26270 */
[-C--:B------:R-:W-:Y:S02]  /*4630*/  @!P0 ISETP.GE.AND P2, PT, R100, R113.reuse, PT ;  /* 0x000000716400820c */ /* 0x080fe40003f46270 */
[----:B------:R-:W-:Y:S02]  /*4640*/  @!P0 FSEL R11, R11, -INF , !P1 ;  /* 0xff8000000b0b8808 */ /* 0x000fe40004800000 */
[----:B------:R-:W-:Y:S03]  /*4650*/  @!P0 FSEL R10, R10, -INF , !P2 ;  /* 0xff8000000a0a8808 */ /* 0x000fe60005000000 */
[----:B------:R4:W2:Y:S01]  /*4660*/  MUFU.EX2 R124, R8 ;  /* 0x00000008007c7308 */ /* 0x0008a20000000800 */
[----:B---3--:R-:W3:Y:S01]  /*4670*/  LDSM.16.M88.4 R4, [R175+-0x3800] ;  /* 0xffc80000af04783b */ /* 0x008ee20000000200 */
[--C-:B------:R-:W-:Y:S01]  /*4680*/  FFMA.FTZ R11, R11, UR5, -R0.reuse ;  /* 0x000000050b0b7c23 */ /* 0x100fe20008010800 */
[--C-:B------:R-:W-:Y:S07]  /*4690*/  FFMA.FTZ R10, R10, UR5, -R0.reuse ;  /* 0x000000050a0a7c23 */ /* 0x100fee0008010800 */
[----:B------:R-:W-:Y:S01]  /*46a0*/  MUFU.EX2 R128, R10 ;  /* 0x0000000a00807308 */ /* 0x000fe20000000800 */
[C---:B-1----:R-:W-:Y:S05]  /*46b0*/  @!P0 VIADD R9, R100.reuse, 0x8 ;  /* 0x0000000864098836 */ /* 0x042fea0000000000 */
[-C--:B------:R-:W-:Y:S04]  /*46c0*/  @!P0 ISETP.GE.AND P1, PT, R9, R114.reuse, PT ;  /* 0x000000720900820c */ /* 0x080fe80003f26270 */
[----:B------:R-:W-:Y:S01]  /*46d0*/  MUFU.EX2 R127, R11 ;  /* 0x0000000b007f7308 */ /* 0x000fe20000000800 */
[----:B----4-:R-:W-:Y:S01]  /*46e0*/  @!P0 VIADD R8, R100, 0x9 ;  /* 0x0000000964088836 */ /* 0x010fe20000000000 */
[----:B------:R-:W-:Y:S04]  /*46f0*/  @!P0 FSEL R12, R12, -INF , !P1 ;  /* 0xff8000000c0c8808 */ /* 0x000fe80004800000 */
[----:B------:R-:W-:Y:S01]  /*4700*/  @!P0 ISETP.GE.AND P1, PT, R8, R114, PT ;  /* 0x000000720800820c */ /* 0x000fe20003f26270 */
[--C-:B------:R-:W-:Y:S03]  /*4710*/  FFMA.FTZ R12, R12, UR5, -R101.reuse ;  /* 0x000000050c0c7c23 */ /* 0x100fe60008010865 */
[----:B------:R-:W-:Y:S01]  /*4720*/  @!P0 FSEL R13, R13, -INF , !P1 ;  /* 0xff8000000d0d8808 */ /* 0x000fe20004800000 */
[----:B------:R-:W-:Y:S01]  /*4730*/  MUFU.EX2 R122, R12 ;  /* 0x0000000c007a7308 */ /* 0x000fe20000000800 */
[-C--:B------:R-:W-:Y:S03]  /*4740*/  @!P0 ISETP.GE.AND P1, PT, R9, R113.reuse, PT ;  /* 0x000000710900820c */ /* 0x080fe60003f26270 */
[----:B------:R-:W-:Y:S01]  /*4750*/  FFMA.FTZ R13, R13, UR5, -R101 ;  /* 0x000000050d0d7c23 */ /* 0x000fe20008010865 */
[----:B------:R-:W-:Y:S02]  /*4760*/  @!P0 FSEL R14, R14, -INF , !P1 ;  /* 0xff8000000e0e8808 */ /* 0x000fe40004800000 */
[----:B------:R-:W-:Y:S03]  /*4770*/  @!P0 ISETP.GE.AND P1, PT, R8, R113, PT ;  /* 0x000000710800820c */ /* 0x000fe60003f26270 */
[----:B------:R-:W-:Y:S01]  /*4780*/  MUFU.EX2 R121, R13 ;  /* 0x0000000d00797308 */ /* 0x000fe20000000800 */
[--C-:B------:R-:W-:Y:S01]  /*4790*/  FFMA.FTZ R14, R14, UR5, -R0.reuse ;  /* 0x000000050e0e7c23 */ /* 0x100fe20008010800 */
[----:B------:R-:W-:Y:S02]  /*47a0*/  @!P0 FSEL R15, R15, -INF , !P1 ;  /* 0xff8000000f0f8808 */ /* 0x000fe40004800000 */
[-C--:B------:R-:W-:Y:S01]  /*47b0*/  @!P0 ISETP.GE.AND P1, PT, R9, R116.reuse, PT ;  /* 0x000000740900820c */ /* 0x080fe20003f26270 */
[-C--:B---3--:R-:W-:Y:S05]  /*47c0*/  HMMA.16816.F32 R20, R108, R4.reuse, R20 ;  /* 0x000000046c14723c */ /* 0x088fea0000001814 */
[----:B------:R-:W-:Y:S01]  /*47d0*/  MUFU.EX2 R126, R14 ;  /* 0x0000000e007e7308 */ /* 0x000fe20000000800 */
[----:B------:R-:W-:Y:S01]  /*47e0*/  @!P0 FSEL R16, R16, -INF , !P1 ;  /* 0xff80000010108808 */ /* 0x000fe20004800000 */
[----:B------:R-:W-:Y:S01]  /*47f0*/  FFMA.FTZ R15, R15, UR5, -R0 ;  /* 0x000000050f0f7c23 */ /* 0x000fe20008010800 */
[-C--:B------:R-:W-:Y:S01]  /*4800*/  @!P0 ISETP.GE.AND P1, PT, R8, R116.reuse, PT ;  /* 0x000000740800820c */ /* 0x080fe20003f26270 */
[C---:B------:R-:W-:Y:S06]  /*4810*/  HMMA.16816.F32 R24, R104.reuse, R4, R24 ;  /* 0x000000046818723c */ /* 0x040fec0000001818 */
[----:B------:R-:W-:Y:S01]  /*4820*/  MUFU.EX2 R125, R15 ;  /* 0x0000000f007d7308 */ /* 0x000fe20000000800 */
[----:B------:R-:W-:Y:S01]  /*4830*/  @!P0 FSEL R17, R17, -INF , !P1 ;  /* 0xff80000011118808 */ /* 0x000fe20004800000 */
[-C--:B------:R-:W-:Y:S03]  /*4840*/  HMMA.16816.F32 R28, R104, R6.reuse, R28 ;  /* 0x00000006681c723c */ /* 0x080fe6000000181c */
[-C--:B------:R-:W-:Y:S01]  /*4850*/  @!P0 ISETP.GE.AND P1, PT, R9, R115.reuse, PT ;  /* 0x000000730900820c */ /* 0x080fe20003f26270 */
[----:B------:R-:W-:Y:S02]  /*4860*/  @!P0 VIADD R9, R100, 0x10 ;  /* 0x0000001064098836 */ /* 0x000fe40000000000 */
[----:B------:R-:W-:Y:S05]  /*4870*/  HMMA.16816.F32 R32, R108, R6, R32 ;  /* 0x000000066c20723c */ /* 0x000fea0000001820 */
[----:B------:R-:W-:Y:S01]  /*4880*/  @!P0 FSEL R18, R18, -INF , !P1 ;  /* 0xff80000012128808 */ /* 0x000fe20004800000 */
[----:B------:R-:W-:Y:S01]  /*4890*/  @!P0 VIADD R4, R100, 0x18 ;  /* 0x0000001864048836 */ /* 0x000fe20000000000 */
[-C--:B------:R-:W-:Y:S01]  /*48a0*/  @!P0 ISETP.GE.AND P1, PT, R8, R115.reuse, PT ;  /* 0x000000730800820c */ /* 0x080fe20003f26270 */
[C---:B------:R-:W-:Y:S03]  /*48b0*/  @!P0 VIADD R8, R100.reuse, 0x11 ;  /* 0x0000001164088836 */ /* 0x040fe60000000000 */
[----:B------:R-:W-:Y:S01]  /*48c0*/  @!P0 FSEL R19, R19, -INF , !P1 ;  /* 0xff80000013138808 */ /* 0x000fe20004800000 */
[----:B------:R-:W-:Y:S01]  /*48d0*/  @!P0 VIADD R100, R100, 0x19 ;  /* 0x0000001964648836 */ /* 0x000fe20000000000 */
[----:B------:R-:W-:Y:S01]  /*48e0*/  @!P0 ISETP.GE.AND P1, PT, R9, R116, PT ;  /* 0x000000740900820c */ /* 0x000fe20003f26270 */
[--C-:B------:R-:W-:Y:S01]  /*48f0*/  FFMA.FTZ R16, R16, UR5, -R103.reuse ;  /* 0x0000000510107c23 */ /* 0x100fe20008010867 */
[----:B--2---:R-:W-:Y:S01]  /*4900*/  F2FP.F16.F32.PACK_AB R5, R199, R200 ;  /* 0x000000c8c705723e */ /* 0x004fe200000000ff */
[--C-:B------:R-:W-:Y:S01]  /*4910*/  FFMA.FTZ R17, R17, UR5, -R103.reuse ;  /* 0x0000000511117c23 */ /* 0x100fe20008010867 */
[----:B------:R-:W-:Y:S01]  /*4920*/  @!P0 FSEL R20, R20, -INF , !P1 ;  /* 0xff80000014148808 */ /* 0x000fe20004800000 */
[--C-:B------:R-:W-:Y:S01]  /*4930*/  FFMA.FTZ R18, R18, UR5, -R102.reuse ;  /* 0x0000000512127c23 */ /* 0x100fe20008010866 */
[----:B------:R-:W-:Y:S01]  /*4940*/  @!P0 ISETP.GE.AND P1, PT, R8, R116, PT ;  /* 0x000000740800820c */ /* 0x000fe20003f26270 */
[----:B------:R1:W-:Y:S01]  /*4950*/  STS [R190+0xe000], R5 ;  /* 0x00e00005be007388 */ /* 0x0003e20000000800 */
[--C-:B------:R-:W-:Y:S01]  /*4960*/  FFMA.FTZ R19, R19, UR5, -R102.reuse ;  /* 0x0000000513137c23 */ /* 0x100fe20008010866 */
[----:B------:R-:W-:Y:S01]  /*4970*/  MUFU.EX2 R202, R16 ;  /* 0x0000001000ca7308 */ /* 0x000fe20000000800 */
[----:B------:R-:W-:Y:S01]  /*4980*/  @!P0 FSEL R21, R21, -INF , !P1 ;  /* 0xff80000015158808 */ /* 0x000fe20004800000 */
[--C-:B------:R-:W-:Y:S01]  /*4990*/  FFMA.FTZ R20, R20, UR5, -R103.reuse ;  /* 0x0000000514147c23 */ /* 0x100fe20008010867 */
[-C--:B------:R-:W-:Y:S03]  /*49a0*/  @!P0 ISETP.GE.AND P1, PT, R9, R115.reuse, PT ;  /* 0x000000730900820c */ /* 0x080fe60003f26270 */
[----:B------:R-:W-:Y:S01]  /*49b0*/  FFMA.FTZ R21, R21, UR5, -R103 ;  /* 0x0000000515157c23 */ /* 0x000fe20008010867 */
[----:B------:R-:W-:Y:S03]  /*49c0*/  @!P0 FSEL R22, R22, -INF , !P1 ;  /* 0xff80000016168808 */ /* 0x000fe60004800000 */
[----:B------:R-:W2:Y:S01]  /*49d0*/  MUFU.EX2 R198, R17 ;  /* 0x0000001100c67308 */ /* 0x000ea20000000800 */
[----:B------:R-:W-:Y:S01]  /*49e0*/  @!P0 ISETP.GE.AND P1, PT, R8, R115, PT ;  /* 0x000000730800820c */ /* 0x000fe20003f26270 */
[--C-:B------:R-:W-:Y:S03]  /*49f0*/  FFMA.FTZ R22, R22, UR5, -R102.reuse ;  /* 0x0000000516167c23 */ /* 0x100fe60008010866 */
[----:B------:R-:W-:Y:S02]  /*4a00*/  @!P0 FSEL R23, R23, -INF , !P1 ;  /* 0xff80000017178808 */ /* 0x000fe40004800000 */
[-C--:B------:R-:W-:Y:S03]  /*4a10*/  @!P0 ISETP.GE.AND P1, PT, R9, R114.reuse, PT ;  /* 0x000000720900820c */ /* 0x080fe60003f26270 */
[----:B------:R-:W-:Y:S01]  /*4a20*/  MUFU.EX2 R206, R18 ;  /* 0x0000001200ce7308 */ /* 0x000fe20000000800 */
[----:B------:R-:W-:Y:S01]  /*4a30*/  FFMA.FTZ R23, R23, UR5, -R102 ;  /* 0x0000000517177c23 */ /* 0x000fe20008010866 */
[----:B------:R-:W-:Y:S02]  /*4a40*/  @!P0 FSEL R24, R24, -INF , !P1 ;  /* 0xff80000018188808 */ /* 0x000fe40004800000 */
[----:B------:R-:W-:Y:S02]  /*4a50*/  @!P0 ISETP.GE.AND P1, PT, R8, R114, PT ;  /* 0x000000720800820c */ /* 0x000fe40003f26270 */
[----:B-1----:R-:W-:Y:S04]  /*4a60*/  F2FP.F16.F32.PACK_AB R5, R123, R124 ;  /* 0x0000007c7b05723e */ /* 0x002fe800000000ff */
[----:B------:R-:W1:Y:S01]  /*4a70*/  MUFU.EX2 R205, R19 ;  /* 0x0000001300cd7308 */ /* 0x000e620000000800 */
[----:B------:R-:W-:Y:S01]  /*4a80*/  @!P0 FSEL R25, R25, -INF , !P1 ;  /* 0xff80000019198808 */ /* 0x000fe20004800000 */
[--C-:B------:R-:W-:Y:S01]  /*4a90*/  FFMA.FTZ R24, R24, UR5, -R101.reuse ;  /* 0x0000000518187c23 */ /* 0x100fe20008010865 */
[-C--:B------:R-:W-:Y:S02]  /*4aa0*/  @!P0 ISETP.GE.AND P1, PT, R9, R113.reuse, PT ;  /* 0x000000710900820c */ /* 0x080fe40003f26270 */
[----:B--2---:R-:W-:Y:S01]  /*4ab0*/  F2FP.F16.F32.PACK_AB R7, R198, R202 ;  /* 0x000000cac607723e */ /* 0x004fe200000000ff */
[--C-:B------:R-:W-:Y:S01]  /*4ac0*/  FFMA.FTZ R25, R25, UR5, -R101.reuse ;  /* 0x0000000519197c23 */ /* 0x100fe20008010865 */
[----:B------:R-:W-:Y:S03]  /*4ad0*/  @!P0 FSEL R26, R26, -INF , !P1 ;  /* 0xff8000001a1a8808 */ /* 0x000fe60004800000 */
[----:B------:R-:W-:Y:S01]  /*4ae0*/  MUFU.EX2 R134, R20 ;  /* 0x0000001400867308 */ /* 0x000fe20000000800 */
[-C--:B------:R-:W-:Y:S01]  /*4af0*/  @!P0 ISETP.GE.AND P1, PT, R8, R113.reuse, PT ;  /* 0x000000710800820c */ /* 0x080fe20003f26270 */
[--C-:B------:R-:W-:Y:S03]  /*4b00*/  FFMA.FTZ R26, R26, UR5, -R0.reuse ;  /* 0x000000051a1a7c23 */ /* 0x100fe60008010800 */
[----:B------:R-:W-:Y:S02]  /*4b10*/  @!P0 FSEL R27, R27, -INF , !P1 ;  /* 0xff8000001b1b8808 */ /* 0x000fe40004800000 */
[----:B------:R-:W-:Y:S03]  /*4b20*/  @!P0 ISETP.GE.AND P1, PT, R4, R114, PT ;  /* 0x000000720400820c */ /* 0x000fe60003f26270 */
[----:B------:R-:W2:Y:S01]  /*4b30*/  MUFU.EX2 R135, R21 ;  /* 0x0000001500877308 */ /* 0x000ea20000000800 */
[----:B-1----:R-:W-:Y:S01]  /*4b40*/  F2FP.F16.F32.PACK_AB R6, R205, R206 ;  /* 0x000000cecd06723e */ /* 0x002fe200000000ff */
[--C-:B------:R-:W-:Y:S01]  /*4b50*/  FFMA.FTZ R27, R27, UR5, -R0.reuse ;  /* 0x000000051b1b7c23 */ /* 0x100fe20008010800 */
[----:B------:R-:W-:Y:S02]  /*4b60*/  @!P0 FSEL R28, R28, -INF , !P1 ;  /* 0xff8000001c1c8808 */ /* 0x000fe40004800000 */
[----:B------:R-:W-:Y:S05]  /*4b70*/  @!P0 ISETP.GE.AND P1, PT, R100, R114, PT ;  /* 0x000000726400820c */ /* 0x000fea0003f26270 */
[----:B------:R-:W-:Y:S01]  /*4b80*/  MUFU.EX2 R204, R22 ;  /* 0x0000001600cc7308 */ /* 0x000fe20000000800 */
[----:B------:R-:W-:Y:S01]  /*4b90*/  @!P0 FSEL R29, R29, -INF , !P1 ;  /* 0xff8000001d1d8808 */ /* 0x000fe20004800000 */
[--C-:B------:R-:W-:Y:S01]  /*4ba0*/  FFMA.FTZ R28, R28, UR5, -R101.reuse ;  /* 0x000000051c1c7c23 */ /* 0x100fe20008010865 */
[----:B------:R-:W-:Y:S03]  /*4bb0*/  @!P0 ISETP.GE.AND P1, PT, R4, R113, PT ;  /* 0x000000710400820c */ /* 0x000fe60003f26270 */
[----:B------:R-:W-:Y:S01]  /*4bc0*/  FFMA.FTZ R101, R29, UR5, -R101 ;  /* 0x000000051d657c23 */ /* 0x000fe20008010865 */
[----:B------:R-:W-:Y:S03]  /*4bd0*/  @!P0 FSEL R30, R30, -INF , !P1 ;  /* 0xff8000001e1e8808 */ /* 0x000fe60004800000 */
[----:B------:R-:W-:Y:S01]  /*4be0*/  MUFU.EX2 R203, R23 ;  /* 0x0000001700cb7308 */ /* 0x000fe20000000800 */
[-C--:B------:R-:W-:Y:S01]  /*4bf0*/  @!P0 ISETP.GE.AND P1, PT, R4, R116.reuse, PT ;  /* 0x000000740400820c */ /* 0x080fe20003f26270 */
[----:B------:R-:W-:Y:S03]  /*4c00*/  FFMA.FTZ R30, R30, UR5, -R0 ;  /* 0x000000051e1e7c23 */ /* 0x000fe60008010800 */
[----:B------:R-:W-:Y:S02]  /*4c10*/  @!P0 FSEL R32, R32, -INF , !P1 ;  /* 0xff80000020208808 */ /* 0x000fe40004800000 */
[----:B------:R-:W-:Y:S03]  /*4c20*/  @!P0 ISETP.GE.AND P1, PT, R100, R116, PT ;  /* 0x000000746400820c */ /* 0x000fe60003f26270 */
[----:B------:R-:W-:Y:S01]  /*4c30*/  MUFU.EX2 R118, R24 ;  /* 0x0000001800767308 */ /* 0x000fe20000000800 */
[--C-:B------:R-:W-:Y:S01]  /*4c40*/  FFMA.FTZ R32, R32, UR5, -R103.reuse ;  /* 0x0000000520207c23 */ /* 0x100fe20008010867 */
[----:B------:R-:W-:Y:S02]  /*4c50*/  @!P0 FSEL R33, R33, -INF , !P1 ;  /* 0xff80000021218808 */ /* 0x000fe40004800000 */
[----:B------:R-:W-:Y:S02]  /*4c60*/  @!P0 ISETP.GE.AND P1, PT, R4, R115, PT ;  /* 0x000000730400820c */ /* 0x000fe40003f26270 */
[----:B------:R-:W-:Y:S01]  /*4c70*/  F2FP.F16.F32.PACK_AB R4, R201, R197 ;  /* 0x000000c5c904723e */ /* 0x000fe200000000ff */
[----:B------:R-:W-:Y:S01]  /*4c80*/  FFMA.FTZ R103, R33, UR5, -R103 ;  /* 0x0000000521677c23 */ /* 0x000fe20008010867 */
[----:B------:R-:W-:Y:S02]  /*4c90*/  @!P0 FSEL R34, R34, -INF , !P1 ;  /* 0xff80000022228808 */ /* 0x000fe40004800000 */
[----:B------:R-:W-:Y:S01]  /*4ca0*/  MUFU.EX2 R130, R32 ;  /* 0x0000002000827308 */ /* 0x000fe20000000800 */
[----:B------:R-:W-:Y:S01]  /*4cb0*/  @!P0 ISETP.GE.AND P1, PT, R100, R115, PT ;  /* 0x000000736400820c */ /* 0x000fe20003f26270 */
[----:B------:R1:W-:Y:S01]  /*4cc0*/  STS [R190+0xe400], R4 ;  /* 0x00e40004be007388 */ /* 0x0003e20000000800 */
[--C-:B------:R-:W-:Y:S02]  /*4cd0*/  FFMA.FTZ R34, R34, UR5, -R102.reuse ;  /* 0x0000000522227c23 */ /* 0x100fe40008010866 */
[----:B------:R-:W-:Y:S01]  /*4ce0*/  @!P0 FSEL R35, R35, -INF , !P1 ;  /* 0xff80000023238808 */ /* 0x000fe20004800000 */
[----:B------:R3:W-:Y:S01]  /*4cf0*/  STS [R192+0xe000], R7 ;  /* 0x00e00007c0007388 */ /* 0x0007e20000000800 */
[----:B------:R-:W-:Y:S03]  /*4d00*/  @!P0 ISETP.GE.AND P1, PT, R100, R113, PT ;  /* 0x000000716400820c */ /* 0x000fe60003f26270 */
[----:B------:R-:W4:Y:S01]  /*4d10*/  MUFU.EX2 R129, R103 ;  /* 0x0000006700817308 */ /* 0x000f220000000800 */
[----:B------:R2:W-:Y:S01]  /*4d20*/  STS [R192+0xe400], R6 ;  /* 0x00e40006c0007388 */ /* 0x0005e20000000800 */
[----:B------:R-:W-:Y:S01]  /*4d30*/  @!P0 FSEL R31, R31, -INF , !P1 ;  /* 0xff8000001f1f8808 */ /* 0x000fe20004800000 */
[----:B------:R-:W-:Y:S01]  /*4d40*/  FFMA.FTZ R102, R35, UR5, -R102 ;  /* 0x0000000523667c23 */ /* 0x000fe20008010866 */
[----:B------:R-:W-:Y:S01]  /*4d50*/  IADD3 R108, P0, R236, R216, RZ ;  /* 0x000000d8ec6c7210 */ /* 0x000fe20007f1e0ff */
[----:B------:R4:W-:Y:S02]  /*4d60*/  STS [R190+0xf000], R5 ;  /* 0x00f00005be007388 */ /* 0x0009e40000000800 */
[----:B------:R-:W-:Y:S03]  /*4d70*/  FFMA.FTZ R0, R31, UR5, -R0 ;  /* 0x000000051f007c23 */ /* 0x000fe60008010800 */
[----:B------:R-:W-:Y:S01]  /*4d80*/  MUFU.EX2 R133, R34 ;  /* 0x0000002200857308 */ /* 0x000fe20000000800 */
[----:B------:R-:W-:Y:S09]  /*4d90*/  IMAD.X R109, R233, 0x1, R215, P0 ;  /* 0x00000001e96d7824 */ /* 0x000ff200000e06d7 */
[----:B------:R4:W-:Y:S01]  /*4da0*/  MUFU.EX2 R110, R0 ;  /* 0x00000000006e7308 */ /* 0x0009e20000000800 */
[----:B-1----:R-:W-:Y:S02]  /*4db0*/  F2FP.F16.F32.PACK_AB R4, R127, R128 ;  /* 0x000000807f04723e */ /* 0x002fe400000000ff */
[----:B---3--:R-:W-:Y:S03]  /*4dc0*/  F2FP.F16.F32.PACK_AB R7, R121, R122 ;  /* 0x0000007a7907723e */ /* 0x008fe600000000ff */
[----:B------:R1:W-:Y:S04]  /*4dd0*/  STS [R190+0xf400], R4 ;  /* 0x00f40004be007388 */ /* 0x0003e80000000800 */
[----:B------:R-:W-:Y:S01]  /*4de0*/  MUFU.EX2 R131, R102 ;  /* 0x0000006600837308 */ /* 0x000fe20000000800 */
[----:B--2---:R-:W-:Y:S01]  /*4df0*/  F2FP.F16.F32.PACK_AB R6, R125, R126 ;  /* 0x0000007e7d06723e */ /* 0x004fe200000000ff */
[----:B------:R2:W-:Y:S01]  /*4e00*/  STS [R192+0xf000], R7 ;  /* 0x00f00007c0007388 */ /* 0x0005e20000000800 */
[----:B----4-:R-:W-:Y:S03]  /*4e10*/  F2FP.F16.F32.PACK_AB R5, R135, R134 ;  /* 0x000000868705723e */ /* 0x010fe600000000ff */
[----:B------:R-:W-:Y:S04]  /*4e20*/  STS [R192+0xf400], R6 ;  /* 0x00f40006c0007388 */ /* 0x000fe80000000800 */
[----:B------:R-:W2:Y:S01]  /*4e30*/  MUFU.EX2 R117, R25 ;  /* 0x0000001900757308 */ /* 0x000ea20000000800 */
[----:B------:R-:W-:Y:S01]  /*4e40*/  F2FP.F16.F32.PACK_AB R0, R129, R130 ;  /* 0x000000828100723e */ /* 0x000fe200000000ff */
[----:B------:R3:W-:Y:S08]  /*4e50*/  STS [R185+0xe000], R5 ;  /* 0x00e00005b9007388 */ /* 0x0007f00000000800 */
[----:B------:R-:W-:Y:S01]  /*4e60*/  MUFU.EX2 R120, R26 ;  /* 0x0000001a00787308 */ /* 0x000fe20000000800 */
[----:B-1----:R-:W-:Y:S09]  /*4e70*/  F2FP.F16.F32.PACK_AB R4, R203, R204 ;  /* 0x000000cccb04723e */ /* 0x002ff200000000ff */
[----:B------:R-:W1:Y:S01]  /*4e80*/  MUFU.EX2 R119, R27 ;  /* 0x0000001b00777308 */ /* 0x000e620000000800 */
[----:B--2---:R-:W-:Y:S01]  /*4e90*/  F2FP.F16.F32.PACK_AB R7, R117, R118 ;  /* 0x000000767507723e */ /* 0x004fe200000000ff */
[----:B------:R2:W-:Y:S04]  /*4ea0*/  STS [R185+0xe400], R4 ;  /* 0x00e40004b9007388 */ /* 0x0005e80000000800 */
[----:B------:R4:W-:Y:S04]  /*4eb0*/  STS [R191+0xe000], R0 ;  /* 0x00e00000bf007388 */ /* 0x0009e80000000800 */
[----:B------:R-:W-:Y:S01]  /*4ec0*/  MUFU.EX2 R112, R28 ;  /* 0x0000001c00707308 */ /* 0x000fe20000000800 */
[----:B---3--:R-:W-:Y:S05]  /*4ed0*/  F2FP.F16.F32.PACK_AB R5, R131, R133 ;  /* 0x000000858305723e */ /* 0x008fea00000000ff */
[----:B------:R-:W-:Y:S04]  /*4ee0*/  STS [R191+0xe400], R5 ;  /* 0x00e40005bf007388 */ /* 0x000fe80000000800 */
[----:B------:R-:W2:Y:S01]  /*4ef0*/  MUFU.EX2 R111, R101 ;  /* 0x00000065006f7308 */ /* 0x000ea20000000800 */
[----:B-1----:R-:W-:Y:S01]  /*4f00*/  F2FP.F16.F32.PACK_AB R6, R119, R120 ;  /* 0x000000787706723e */ /* 0x002fe200000000ff */
[----:B------:R-:W-:Y:S04]  /*4f10*/  STS [R185+0xf000], R7 ;  /* 0x00f00007b9007388 */ /* 0x000fe80000000800 */
[----:B------:R-:W-:Y:S04]  /*4f20*/  STS [R185+0xf400], R6 ;  /* 0x00f40006b9007388 */ /* 0x000fe80000000800 */
[----:B------:R-:W4:Y:S01]  /*4f30*/  MUFU.EX2 R114, R30 ;  /* 0x0000001e00727308 */ /* 0x000f220000000800 */
[----:B--2---:R-:W-:Y:S05]  /*4f40*/  F2FP.F16.F32.PACK_AB R4, R111, R112 ;  /* 0x000000706f04723e */ /* 0x004fea00000000ff */
[----:B------:R-:W-:Y:S01]  /*4f50*/  STS [R191+0xf000], R4 ;  /* 0x00f00004bf007388 */ /* 0x000fe20000000800 */
[----:B----4-:R-:W-:Y:S05]  /*4f60*/  F2FP.F16.F32.PACK_AB R0, R110, R114 ;  /* 0x000000726e00723e */ /* 0x010fea00000000ff */
[----:B------:R1:W-:Y:S04]  /*4f70*/  STS [R191+0xf400], R0 ;  /* 0x00f40000bf007388 */ /* 0x0003e80000000800 */
[----:B------:R-:W2:Y:S08]  /*4f80*/  LDSM.16.M88.4 R32, [R170+0x4000] ;  /* 0x00400000aa20783b */ /* 0x000eb00000000200 */
[----:B------:R-:W3:Y:S08]  /*4f90*/  LDSM.16.M88.4 R28, [R170+0x5000] ;  /* 0x00500000aa1c783b */ /* 0x000ef00000000200 */
[----:B------:R-:W4:Y:S01]  /*4fa0*/  LDSM.16.M88.4 R100, [R172+0x4000] ;  /* 0x00400000ac64783b */ /* 0x000f220000000200 */
[C---:B-1----:R-:W-:Y:S07]  /*4fb0*/  IMAD.IADD R0, R132.reuse, 0x1, R172 ;  /* 0x0000000184007824 */ /* 0x042fee00078e02ac */
[----:B------:R-:W1:Y:S01]  /*4fc0*/  LDSM.16.M88.4 R104, [R172+0x5000] ;  /* 0x00500000ac68783b */ /* 0x000e620000000200 */
[-C--:B--2---:R-:W-:Y:S06]  /*4fd0*/  HMMA.16816.F32 R4, R32, R136.reuse, RZ ;  /* 0x000000882004723c */ /* 0x084fec00000018ff */
[C---:B---3--:R-:W-:Y:S06]  /*4fe0*/  HMMA.16816.F32 R8, R28.reuse, R136, RZ ;  /* 0x000000881c08723c */ /* 0x048fec00000018ff */
[-C--:B------:R-:W-:Y:S06]  /*4ff0*/  HMMA.16816.F32 R12, R28, R138.reuse, RZ ;  /* 0x0000008a1c0c723c */ /* 0x080fec00000018ff */
[C---:B------:R-:W-:Y:S06]  /*5000*/  HMMA.16816.F32 R16, R32.reuse, R138, RZ ;  /* 0x0000008a2010723c */ /* 0x040fec00000018ff */
[-C--:B------:R-:W-:Y:S06]  /*5010*/  HMMA.16816.F32 R20, R32, R140.reuse, RZ ;  /* 0x0000008c2014723c */ /* 0x080fec00000018ff */
[C---:B------:R-:W-:Y:S06]  /*5020*/  HMMA.16816.F32 R24, R28.reuse, R140, RZ ;  /* 0x0000008c1c18723c */ /* 0x040fec00000018ff */
[-C--:B------:R-:W-:Y:S06]  /*5030*/  HMMA.16816.F32 R28, R28, R142.reuse, RZ ;  /* 0x0000008e1c1c723c */ /* 0x080fec00000018ff */
[----:B------:R-:W-:Y:S06]  /*5040*/  HMMA.16816.F32 R32, R32, R142, RZ ;  /* 0x0000008e2020723c */ /* 0x000fec00000018ff */
[-C--:B----4-:R-:W-:Y:S06]  /*5050*/  HMMA.16816.F32 R4, R100, R144.reuse, R4 ;  /* 0x000000906404723c */ /* 0x090fec0000001804 */
[C---:B-1----:R-:W-:Y:S06]  /*5060*/  HMMA.16816.F32 R8, R104.reuse, R144, R8 ;  /* 0x000000906808723c */ /* 0x042fec0000001808 */
[-C--:B------:R-:W-:Y:S06]  /*5070*/  HMMA.16816.F32 R12, R104, R146.reuse, R12 ;  /* 0x00000092680c723c */ /* 0x080fec000000180c */
[C---:B------:R-:W-:Y:S06]  /*5080*/  HMMA.16816.F32 R16, R100.reuse, R146, R16 ;  /* 0x000000926410723c */ /* 0x040fec0000001810 */
[-C--:B------:R-:W-:Y:S06]  /*5090*/  HMMA.16816.F32 R20, R100, R148.reuse, R20 ;  /* 0x000000946414723c */ /* 0x080fec0000001814 */
[C---:B------:R-:W-:Y:S06]  /*50a0*/  HMMA.16816.F32 R24, R104.reuse, R148, R24 ;  /* 0x000000946818723c */ /* 0x040fec0000001818 */
[-C--:B------:R-:W-:Y:S06]  /*50b0*/  HMMA.16816.F32 R28, R104, R150.reuse, R28 ;  /* 0x00000096681c723c */ /* 0x080fec000000181c */
[----:B------:R-:W-:Y:S05]  /*50c0*/  HMMA.16816.F32 R32, R100, R150, R32 ;  /* 0x000000966420723c */ /* 0x000fea0000001820 */
[----:B------:R-:W-:Y:S05]  /*50d0*/  IMAD.IADD R104, R132, 0x1, R170 ;  /* 0x0000000184687824 */ /* 0x000fea00078e02aa */
[----:B------:R-:W1:Y:S08]  /*50e0*/  LDSM.16.M88.4 R100, [R104+0x4000] ;  /* 0x004000006864783b */ /* 0x000e700000000200 */
[----:B------:R-:W2:Y:S01]  /*50f0*/  LDSM.16.M88.4 R104, [R104+0x5000] ;  /* 0x005000006868783b */ /* 0x000ea20000000200 */
[-C--:B-1----:R-:W-:Y:S06]  /*5100*/  HMMA.16816.F32 R4, R100, R152.reuse, R4 ;  /* 0x000000986404723c */ /* 0x082fec0000001804 */
[C---:B--2---:R-:W-:Y:S06]  /*5110*/  HMMA.16816.F32 R8, R104.reuse, R152, R8 ;  /* 0x000000986808723c */ /* 0x044fec0000001808 */
[-C--:B------:R-:W-:Y:S06]  /*5120*/  HMMA.16816.F32 R12, R104, R154.reuse, R12 ;  /* 0x0000009a680c723c */ /* 0x080fec000000180c */
[C---:B------:R-:W-:Y:S06]  /*5130*/  HMMA.16816.F32 R16, R100.reuse, R154, R16 ;  /* 0x0000009a6410723c */ /* 0x040fec0000001810 */
[-C--:B------:R-:W-:Y:S06]  /*5140*/  HMMA.16816.F32 R20, R100, R156.reuse, R20 ;  /* 0x0000009c6414723c */ /* 0x080fec0000001814 */
[C---:B------:R-:W-:Y:S06]  /*5150*/  HMMA.16816.F32 R24, R104.reuse, R156, R24 ;  /* 0x0000009c6818723c */ /* 0x040fec0000001818 */
[-C--:B------:R-:W-:Y:S01]  /*5160*/  HMMA.16816.F32 R28, R104, R158.reuse, R28 ;  /* 0x0000009e681c723c */ /* 0x080fe2000000181c */
[----:B------:R-:W2:Y:S04]  /*5170*/  LDG.E R107, desc[UR12][R108.64] ;  /* 0x0000000c6c6b7981 */ /* 0x000ea8000c1e1900 */
[----:B------:R-:W3:Y:S01]  /*5180*/  LDG.E R106, desc[UR12][R108.64+0x20] ;  /* 0x0000200c6c6a7981 */ /* 0x000ee2000c1e1900 */
[----:B------:R-:W-:Y:S03]  /*5190*/  HMMA.16816.F32 R32, R100, R158, R32 ;  /* 0x0000009e6420723c */ /* 0x000fe60000001820 */
[----:B------:R-:W5:Y:S04]  /*51a0*/  LDG.E R105, desc[UR12][R108.64+0x80] ;  /* 0x0000800c6c697981 */ /* 0x000f68000c1e1900 */
[----:B------:R1:W5:Y:S04]  /*51b0*/  LDG.E R104, desc[UR12][R108.64+0xa0] ;  /* 0x0000a00c6c687981 */ /* 0x000368000c1e1900 */
[----:B------:R-:W4:Y:S02]  /*51c0*/  LDSM.16.M88.4 R100, [R0+0x4000] ;  /* 0x004000000064783b */ /* 0x000f240000000200 */
[-C--:B----4-:R-:W-:Y:S11]  /*51d0*/  HMMA.16816.F32 R4, R100, R160.reuse, R4 ;  /* 0x000000a06404723c */ /* 0x090ff60000001804 */
[----:B------:R-:W-:Y:S11]  /*51e0*/  @!UPT UIADD3 URZ, URZ, URZ, URZ ;  /* 0x0000003f3f3ff290 */ /* 0x000ff6000fffe03f */
[----:B------:R-:W-:Y:S02]  /*51f0*/  @!UPT UIADD3 URZ, URZ, URZ, URZ ;  /* 0x0000003f3f3ff290 */ /* 0x000fe4000fffe03f */
[C---:B--2---:R-:W-:Y:S01]  /*5200*/  FADD.FTZ R4, -R107.reuse, R4 ;  /* 0x000000046b047221 */ /* 0x044fe20000010100 */
[----:B------:R-:W-:Y:S01]  /*5210*/  FADD.FTZ R5, -R107, R5 ;  /* 0x000000056b057221 */ /* 0x000fe20000010100 */
[C---:B---3--:R-:W-:Y:S01]  /*5220*/  FADD.FTZ R6, -R106.reuse, R6 ;  /* 0x000000066a067221 */ /* 0x048fe20000010100 */
[----:B------:R-:W-:Y:S01]  /*5230*/  FADD.FTZ R7, -R106, R7 ;  /* 0x000000076a077221 */ /* 0x000fe20000010100 */
[----:B------:R-:W-:Y:S01]  /*5240*/  FMUL.FTZ R115, R200, R4 ;  /* 0x00000004c8737220 */ /* 0x000fe20000410000 */
[----:B------:R-:W-:Y:S01]  /*5250*/  FMUL.FTZ R113, R199, R5 ;  /* 0x00000005c7717220 */ /* 0x000fe20000410000 */
[----:B------:R-:W-:Y:S01]  /*5260*/  FMUL.FTZ R116, R197, R6 ;  /* 0x00000006c5747220 */ /* 0x000fe20000410000 */
[----:B-1----:R-:W-:Y:S02]  /*5270*/  FMUL.FTZ R108, R201, R7 ;  /* 0x00000007c96c7220 */ /* 0x002fe40000410000 */
[----:B------:R-:W1:Y:S02]  /*5280*/  LDSM.16.M88.4 R4, [R0+0x5000] ;  /* 0x005000000004783b */ /* 0x000e640000000200 */
[C---:B-1----:R-:W-:Y:S06]  /*5290*/  HMMA.16816.F32 R8, R4.reuse, R160, R8 ;  /* 0x000000a00408723c */ /* 0x042fec0000001808 */
[-C--:B------:R-:W-:Y:S06]  /*52a0*/  HMMA.16816.F32 R12, R4, R162.reuse, R12 ;  /* 0x000000a2040c723c */ /* 0x080fec000000180c */
[C---:B------:R-:W-:Y:S06]  /*52b0*/  HMMA.16816.F32 R16, R100.reuse, R162, R16 ;  /* 0x000000a26410723c */ /* 0x040fec0000001810 */
[-C--:B------:R-:W-:Y:S06]  /*52c0*/  HMMA.16816.F32 R20, R100, R164.reuse, R20 ;  /* 0x000000a46414723c */ /* 0x080fec0000001814 */
[C---:B------:R-:W-:Y:S06]  /*52d0*/  HMMA.16816.F32 R24, R4.reuse, R164, R24 ;  /* 0x000000a40418723c */ /* 0x040fec0000001818 */
[-C--:B------:R-:W-:Y:S06]  /*52e0*/  HMMA.16816.F32 R28, R4, R166.reuse, R28 ;  /* 0x000000a6041c723c */ /* 0x080fec000000181c */
[----:B------:R-:W-:Y:S05]  /*52f0*/  HMMA.16816.F32 R32, R100, R166, R32 ;  /* 0x000000a66420723c */ /* 0x000fea0000001820 */
[----:B------:R-:W-:Y:S01]  /*5300*/  FADD.FTZ R7, -R107, R16 ;  /* 0x000000106b077221 */ /* 0x000fe20000010100 */
[----:B------:R-:W-:Y:S01]  /*5310*/  F2FP.F16.F32.PACK_AB R6, R113, R115 ;  /* 0x000000737106723e */ /* 0x000fe200000000ff */
[C---:B------:R-:W-:Y:S01]  /*5320*/  FADD.FTZ R17, -R107.reuse, R17 ;  /* 0x000000116b117221 */ /* 0x040fe20000010100 */
[C---:B------:R-:W-:Y:S03]  /*5330*/  FADD.FTZ R5, -R107.reuse, R20 ;  /* 0x000000146b057221 */ /* 0x040fe60000010100 */
[----:B------:R-:W-:Y:S01]  /*5340*/  FADD.FTZ R21, -R107, R21 ;  /* 0x000000156b157221 */ /* 0x000fe20000010100 */
[----:B------:R-:W-:Y:S01]  /*5350*/  FADD.FTZ R19, -R106, R19 ;  /* 0x000000136a137221 */ /* 0x000fe20000010100 */
[----:B------:R-:W-:Y:S01]  /*5360*/  FMUL.FTZ R7, R202, R7 ;  /* 0x00000007ca077220 */ /* 0x000fe20000410000 */
[----:B------:R-:W-:Y:S01]  /*5370*/  FMUL.FTZ R20, R198, R17 ;  /* 0x00000011c6147220 */ /* 0x000fe20000410000 */
[----:B------:R-:W-:Y:S01]  /*5380*/  FMUL.FTZ R5, R134, R5 ;  /* 0x0000000586057220 */ /* 0x000fe20000410000 */
[----:B------:R-:W-:Y:S01]  /*5390*/  FMUL.FTZ R21, R135, R21 ;  /* 0x0000001587157220 */ /* 0x000fe20000410000 */
[C---:B------:R-:W-:Y:S01]  /*53a0*/  FADD.FTZ R17, -R106.reuse, R22 ;  /* 0x000000166a117221 */ /* 0x040fe20000010100 */
[----:B------:R-:W-:Y:S01]  /*53b0*/  FADD.FTZ R16, -R106, R23 ;  /* 0x000000176a107221 */ /* 0x000fe20000010100 */
[----:B------:R-:W-:Y:S02]  /*53c0*/  F2FP.F16.F32.PACK_AB R20, R20, R7 ;  /* 0x000000071414723e */ /* 0x000fe400000000ff */
[----:B------:R-:W-:Y:S01]  /*53d0*/  F2FP.F16.F32.PACK_AB R21, R21, R5 ;  /* 0x000000051515723e */ /* 0x000fe200000000ff */
[----:B------:R-:W-:Y:S01]  /*53e0*/  FMUL.FTZ R17, R204, R17 ;  /* 0x00000011cc117220 */ /* 0x000fe20000410000 */
[----:B------:R-:W-:Y:S01]  /*53f0*/  F2FP.F16.F32.PACK_AB R7, R108, R116 ;  /* 0x000000746c07723e */ /* 0x000fe200000000ff */
[C---:B------:R-:W-:Y:S01]  /*5400*/  FADD.FTZ R4, -R107.reuse, R32 ;  /* 0x000000206b047221 */ /* 0x040fe20000010100 */
[----:B------:R-:W-:Y:S01]  /*5410*/  FADD.FTZ R0, -R107, R33 ;  /* 0x000000216b007221 */ /* 0x000fe20000010100 */
[----:B------:R-:W-:Y:S01]  /*5420*/  FMUL.FTZ R32, R205, R19 ;  /* 0x00000013cd207220 */ /* 0x000fe20000410000 */
[----:B------:R-:W-:Y:S01]  /*5430*/  FADD.FTZ R33, -R106, R18 ;  /* 0x000000126a217221 */ /* 0x000fe20000010100 */
[----:B------:R-:W-:Y:S01]  /*5440*/  FMUL.FTZ R4, R130, R4 ;  /* 0x0000000482047220 */ /* 0x000fe20000410000 */
[----:B------:R-:W-:Y:S01]  /*5450*/  FMUL.FTZ R0, R129, R0 ;  /* 0x0000000081007220 */ /* 0x000fe20000410000 */
[C---:B------:R-:W-:Y:S01]  /*5460*/  FADD.FTZ R22, -R106.reuse, R34 ;  /* 0x000000226a167221 */ /* 0x040fe20000010100 */
[----:B------:R-:W-:Y:S01]  /*5470*/  FADD.FTZ R19, -R106, R35 ;  /* 0x000000236a137221 */ /* 0x000fe20000010100 */
[----:B------:R-:W-:Y:S01]  /*5480*/  FMUL.FTZ R33, R206, R33 ;  /* 0x00000021ce217220 */ /* 0x000fe20000410000 */
[----:B------:R-:W-:Y:S01]  /*5490*/  FMUL.FTZ R16, R203, R16 ;  /* 0x00000010cb107220 */ /* 0x000fe20000410000 */
[----:B------:R-:W-:Y:S01]  /*54a0*/  F2FP.F16.F32.PACK_AB R18, R0, R4 ;  /* 0x000000040012723e */ /* 0x000fe200000000ff */
[----:B------:R-:W-:Y:S01]  /*54b0*/  FMUL.FTZ R22, R133, R22 ;  /* 0x0000001685167220 */ /* 0x000fe20000410000 */
[----:B------:R-:W-:Y:S01]  /*54c0*/  FMUL.FTZ R19, R131, R19 ;  /* 0x0000001383137220 */ /* 0x000fe20000410000 */
[----:B------:R-:W-:Y:S06]  /*54d0*/  @!P3 BRA `(.L_x_48) ;  /* 0x000000000088b947 */ /* 0x000fec0003800000 */
[----:B------:R-:W1:Y:S01]  /*54e0*/  LDC R34, c[0x0][0x240] ;  /* 0x00009000ff227b82 */ /* 0x000e620000000800 */
[----:B------:R-:W-:Y:S02]  /*54f0*/  ISETP.GE.AND P0, PT, R212, UR4, PT ;  /* 0x00000004d4007c0c */ /* 0x000fe4000bf06270 */
[----:B------:R-:W-:Y:S04]  /*5500*/  LOP3.LUT R0, R184, 0x1, RZ, 0xc0, !PT ;  /* 0x00000001b8007812 */ /* 0x000fe800078ec0ff */
[----:B------:R-:W-:Y:S01]  /*5510*/  ISETP.NE.U32.AND P1, PT, R0, 0x1, PT ;  /* 0x000000010000780c */ /* 0x000fe20003f25070 */
[----:B------:R-:W-:Y:S05]  /*5520*/  IMAD.MOV.U32 R0, RZ, RZ, -0x2000 ;  /* 0xffffe000ff007424 */ /* 0x000fea00078e00ff */
[----:B------:R-:W-:Y:S01]  /*5530*/  SEL R0, R0, 0x2000, !P1 ;  /* 0x0000200000007807 */ /* 0x000fe20004800000 */
[----:B------:R-:W2:Y:S04]  /*5540*/  @!P0 LDC R23, c[0x0][0x244] ;  /* 0x00009100ff178b82 */ /* 0x000ea80000000800 */
[--C-:B------:R-:W-:Y:S02]  /*5550*/  IMAD.IADD R183, R183, 0x1, R0.reuse ;  /* 0x00000001b7b77824 */ /* 0x100fe400078e0200 */
[--C-:B------:R-:W-:Y:S02]  /*5560*/  IMAD.IADD R196, R196, 0x1, R0.reuse ;  /* 0x00000001c4c47824 */ /* 0x100fe400078e0200 */
[----:B------:R-:W-:Y:S01]  /*5570*/  IMAD.IADD R169, R169, 0x1, R0 ;  /* 0x00000001a9a97824 */ /* 0x000fe200078e0200 */
[----:B------:R3:W-:Y:S04]  /*5580*/  @P0 STS [R183], RZ ;  /* 0x000000ffb7000388 */ /* 0x0007e80000000800 */
[----:B------:R3:W-:Y:S04]  /*5590*/  @P0 STS [R183+0x4], RZ ;  /* 0x000004ffb7000388 */ /* 0x0007e80000000800 */
[----:B------:R3:W-:Y:S04]  /*55a0*/  @P0 STS [R183+0x8], RZ ;  /* 0x000008ffb7000388 */ /* 0x0007e80000000800 */
[----:B------:R3:W-:Y:S01]  /*55b0*/  @P0 STS [R183+0xc], RZ ;  /* 0x00000cffb7000388 */ /* 0x0007e20000000800 */
[----:B-1----:R-:W-:Y:S05]  /*55c0*/  IMAD.U32 R4, R34, -0x40, RZ ;  /* 0xffffffc022047824 */ /* 0x002fea00078e00ff */
[C---:B------:R-:W-:Y:S04]  /*55d0*/  LEA R5, P1, R4.reuse, R188, 0x1 ;  /* 0x000000bc04057211 */ /* 0x040fe800078208ff */
[----:B------:R-:W-:Y:S01]  /*55e0*/  LEA.HI.X.SX32 R4, R4, R189, 0x1, P1 ;  /* 0x000000bd04047211 */ /* 0x000fe200008f0eff */
[----:B------:R-:W-:Y:S04]  /*55f0*/  IMAD.MOV.U32 R188, RZ, RZ, R5 ;  /* 0x000000ffffbc7224 */ /* 0x000fe800078e0005 */
[----:B------:R-:W-:Y:S01]  /*5600*/  IMAD.MOV.U32 R189, RZ, RZ, R4 ;  /* 0x000000ffffbd7224 */ /* 0x000fe200078e0004 */
[C---:B------:R-:W-:Y:S04]  /*5610*/  @!P0 LEA R4, P1, R34.reuse, R188, 0x6 ;  /* 0x000000bc22048211 */ /* 0x040fe800078230ff */
[----:B------:R-:W-:Y:S01]  /*5620*/  @!PT LDS RZ, [RZ] ;  /* 0x00000000fffff984 */ /* 0x000fe20000000800 */
[----:B------:R-:W-:Y:S01]  /*5630*/  @!PT LDS RZ, [RZ] ;  /* 0x00000000fffff984 */ /* 0x000fe20000000800 */
[----:B------:R-:W-:Y:S01]  /*5640*/  @!PT LDS RZ, [RZ] ;  /* 0x00000000fffff984 */ /* 0x000fe20000000800 */
[----:B------:R3:W-:Y:S01]  /*5650*/  @!P0 LDGSTS.E.BYPASS.LTC128B.128 [R196], desc[UR12][R188.64] ;  /* 0x00000000bcc48fae */ /* 0x0007e2000b901d4c */
[----:B--2---:R-:W-:Y:S03]  /*5660*/  @!P0 LEA.HI.X R5, R34, R189, R23, 0x6, P1 ;  /* 0x000000bd22058211 */ /* 0x004fe600008f3417 */
[----:B------:R3:W-:Y:S04]  /*5670*/  @P0 STS [R183+0x1000], RZ ;  /* 0x001000ffb7000388 */ /* 0x0007e80000000800 */
[----:B------:R3:W-:Y:S04]  /*5680*/  @P0 STS [R183+0x1004], RZ ;  /* 0x001004ffb7000388 */ /* 0x0007e80000000800 */
[----:B------:R3:W-:Y:S04]  /*5690*/  @P0 STS [R183+0x1008], RZ ;  /* 0x001008ffb7000388 */ /* 0x0007e80000000800 */
[----:B------:R3:W-:Y:S04]  /*56a0*/  @P0 STS [R183+0x100c], RZ ;  /* 0x00100cffb7000388 */ /* 0x0007e80000000800 */
[----:B------:R-:W-:Y:S01]  /*56b0*/  @!PT LDS RZ, [RZ] ;  /* 0x00000000fffff984 */ /* 0x000fe20000000800 */
[----:B------:R-:W-:Y:S01]  /*56c0*/  @!PT LDS RZ, [RZ] ;  /* 0x00000000fffff984 */ /* 0x000fe20000000800 */
[----:B------:R-:W-:Y:S01]  /*56d0*/  @!PT LDS RZ, [RZ] ;  /* 0x00000000fffff984 */ /* 0x000fe20000000800 */
[----:B------:R3:W-:Y:S04]  /*56e0*/  @!P0 LDGSTS.E.BYPASS.LTC128B.128 [R196+0x1000], desc[UR12][R4.64] ;  /* 0x0100000004c48fae */ /* 0x0007e8000b901d4c */
[----:B------:R-:W0:Y:S02]  /*56f0*/  LDGDEPBAR ;  /* 0x00000000000079af */ /* 0x000e240000000000 */
.L_x_48:
[----:B------:R-:W-:Y:S01]  /*5700*/  F2FP.F16.F32.PACK_AB R0, R32, R33 ;  /* 0x000000212000723e */ /* 0x000fe200000000ff */
[----:B------:R1:W-:Y:S01]  /*5710*/  STS [R190+0xa000], R6 ;  /* 0x00a00006be007388 */ /* 0x0003e20000000800 */
[C---:B-----5:R-:W-:Y:S01]  /*5720*/  FADD.FTZ R8, -R105.reuse, R8 ;  /* 0x0000000869087221 */ /* 0x060fe20000010100 */
[----:B------:R-:W-:Y:S01]  /*5730*/  FADD.FTZ R9, -R105, R9 ;  /* 0x0000000969097221 */ /* 0x000fe20000010100 */
[----:B------:R-:W-:Y:S01]  /*5740*/  FADD.FTZ R11, -R104, R11 ;  /* 0x0000000b680b7221 */ /* 0x000fe20000010100 */
[----:B------:R2:W-:Y:S01]  /*5750*/  STS [R190+0xa400], R7 ;  /* 0x00a40007be007388 */ /* 0x0005e20000000800 */
[----:B---3--:R-:W-:Y:S01]  /*5760*/  FMUL.FTZ R5, R124, R8 ;  /* 0x000000087c057220 */ /* 0x008fe20000410000 */
[----:B------:R-:W-:Y:S01]  /*5770*/  FMUL.FTZ R4, R123, R9 ;  /* 0x000000097b047220 */ /* 0x000fe20000410000 */
[----:B------:R-:W-:Y:S01]  /*5780*/  FADD.FTZ R10, -R104, R10 ;  /* 0x0000000a680a7221 */ /* 0x000fe20000010100 */
[----:B------:R3:W-:Y:S01]  /*5790*/  STS [R192+0xa400], R0 ;  /* 0x00a40000c0007388 */ /* 0x0007e20000000800 */
[C---:B------:R-:W-:Y:S01]  /*57a0*/  FADD.FTZ R13, -R105.reuse, R13 ;  /* 0x0000000d690d7221 */ /* 0x040fe20000010100 */
[C---:B------:R-:W-:Y:S01]  /*57b0*/  FADD.FTZ R12, -R105.reuse, R12 ;  /* 0x0000000c690c7221 */ /* 0x040fe20000010100 */
[----:B------:R-:W-:Y:S01]  /*57c0*/  FMUL.FTZ R10, R128, R10 ;  /* 0x0000000a800a7220 */ /* 0x000fe20000410000 */
[----:B------:R-:W-:Y:S01]  /*57d0*/  STS [R192+0xa000], R20 ;  /* 0x00a00014c0007388 */ /* 0x000fe20000000800 */
[C---:B------:R-:W-:Y:S01]  /*57e0*/  FADD.FTZ R14, -R104.reuse, R14 ;  /* 0x0000000e680e7221 */ /* 0x040fe20000010100 */
[----:B------:R-:W-:Y:S01]  /*57f0*/  FADD.FTZ R15, -R104, R15 ;  /* 0x0000000f680f7221 */ /* 0x000fe20000010100 */
[----:B------:R-:W-:Y:S01]  /*5800*/  FMUL.FTZ R12, R122, R12 ;  /* 0x0000000c7a0c7220 */ /* 0x000fe20000410000 */
[----:B------:R-:W-:Y:S01]  /*5810*/  FADD.FTZ R25, -R105, R25 ;  /* 0x0000001969197221 */ /* 0x000fe20000010100 */
[----:B------:R-:W-:Y:S01]  /*5820*/  FMUL.FTZ R14, R126, R14 ;  /* 0x0000000e7e0e7220 */ /* 0x000fe20000410000 */
[----:B------:R-:W-:Y:S01]  /*5830*/  FMUL.FTZ R15, R125, R15 ;  /* 0x0000000f7d0f7220 */ /* 0x000fe20000410000 */
[C---:B------:R-:W-:Y:S01]  /*5840*/  FADD.FTZ R27, -R104.reuse, R27 ;  /* 0x0000001b681b7221 */ /* 0x040fe20000010100 */
[C---:B------:R-:W-:Y:S01]  /*5850*/  FADD.FTZ R24, -R105.reuse, R24 ;  /* 0x0000001869187221 */ /* 0x040fe20000010100 */
[----:B------:R-:W-:Y:S01]  /*5860*/  FADD.FTZ R26, -R104, R26 ;  /* 0x0000001a681a7221 */ /* 0x000fe20000010100 */
[----:B------:R-:W-:Y:S01]  /*5870*/  F2FP.F16.F32.PACK_AB R16, R16, R17 ;  /* 0x000000111010723e */ /* 0x000fe200000000ff */
[----:B------:R-:W-:Y:S01]  /*5880*/  FADD.FTZ R29, -R105, R29 ;  /* 0x0000001d691d7221 */ /* 0x000fe20000010100 */
[----:B------:R-:W-:Y:S01]  /*5890*/  FMUL.FTZ R24, R118, R24 ;  /* 0x0000001876187220 */ /* 0x000fe20000410000 */
[----:B------:R-:W-:Y:S01]  /*58a0*/  FMUL.FTZ R9, R117, R25 ;  /* 0x0000001975097220 */ /* 0x000fe20000410000 */
[----:B------:R-:W-:Y:S01]  /*58b0*/  FADD.FTZ R31, -R104, R31 ;  /* 0x0000001f681f7221 */ /* 0x000fe20000010100 */
[----:B------:R-:W-:Y:S01]  /*58c0*/  FMUL.FTZ R26, R120, R26 ;  /* 0x0000001a781a7220 */ /* 0x000fe20000410000 */
[----:B-1----:R-:W-:Y:S01]  /*58d0*/  FMUL.FTZ R6, R119, R27 ;  /* 0x0000001b77067220 */ /* 0x002fe20000410000 */
[----:B--2---:R-:W-:Y:S01]  /*58e0*/  FMUL.FTZ R7, R121, R13 ;  /* 0x0000000d79077220 */ /* 0x004fe20000410000 */
[----:B------:R-:W-:Y:S01]  /*58f0*/  FADD.FTZ R28, -R105, R28 ;  /* 0x0000001c691c7221 */ /* 0x000fe20000010100 */
[----:B------:R-:W-:Y:S01]  /*5900*/  FADD.FTZ R30, -R104, R30 ;  /* 0x0000001e681e7221 */ /* 0x000fe20000010100 */
[----:B------:R-:W-:Y:S01]  /*5910*/  F2FP.F16.F32.PACK_AB R17, R19, R22 ;  /* 0x000000161311723e */ /* 0x000fe200000000ff */
[----:B------:R-:W-:Y:S01]  /*5920*/  FMUL.FTZ R8, R111, R29 ;  /* 0x0000001d6f087220 */ /* 0x000fe20000410000 */
[----:B---3--:R-:W-:Y:S01]  /*5930*/  F2FP.F16.F32.PACK_AB R0, R4, R5 ;  /* 0x000000050400723e */ /* 0x008fe200000000ff */
[----:B------:R-:W-:Y:S01]  /*5940*/  FMUL.FTZ R4, R127, R11 ;  /* 0x0000000b7f047220 */ /* 0x000fe20000410000 */
[----:B------:R-:W-:Y:S01]  /*5950*/  F2FP.F16.F32.PACK_AB R7, R7, R12 ;  /* 0x0000000c0707723e */ /* 0x000fe200000000ff */
[----:B------:R-:W-:Y:S01]  /*5960*/  FMUL.FTZ R28, R112, R28 ;  /* 0x0000001c701c7220 */ /* 0x000fe20000410000 */
[----:B------:R-:W-:Y:S01]  /*5970*/  FMUL.FTZ R30, R114, R30 ;  /* 0x0000001e721e7220 */ /* 0x000fe20000410000 */
[----:B------:R1:W-:Y:S01]  /*5980*/  STS [R190+0xb000], R0 ;  /* 0x00b00000be007388 */ /* 0x0003e20000000800 */
[----:B------:R-:W-:Y:S01]  /*5990*/  F2FP.F16.F32.PACK_AB R4, R4, R10 ;  /* 0x0000000a0404723e */ /* 0x000fe200000000ff */
[----:B------:R-:W-:Y:S01]  /*59a0*/  FMUL.FTZ R5, R110, R31 ;  /* 0x0000001f6e057220 */ /* 0x000fe20000410000 */
[----:B------:R-:W-:Y:S02]  /*59b0*/  F2FP.F16.F32.PACK_AB R9, R9, R24 ;  /* 0x000000180909723e */ /* 0x000fe400000000ff */
[----:B------:R-:W-:Y:S01]  /*59c0*/  F2FP.F16.F32.PACK_AB R6, R6, R26 ;  /* 0x0000001a0606723e */ /* 0x000fe200000000ff */
[----:B------:R-:W-:Y:S01]  /*59d0*/  STS [R190+0xb400], R4 ;  /* 0x00b40004be007388 */ /* 0x000fe20000000800 */
[----:B------:R-:W-:Y:S02]  /*59e0*/  F2FP.F16.F32.PACK_AB R8, R8, R28 ;  /* 0x0000001c0808723e */ /* 0x000fe400000000ff */
[----:B------:R-:W-:Y:S01]  /*59f0*/  F2FP.F16.F32.PACK_AB R5, R5, R30 ;  /* 0x0000001e0505723e */ /* 0x000fe200000000ff */
[----:B------:R-:W-:Y:S01]  /*5a00*/  STS [R192+0xb000], R7 ;  /* 0x00b00007c0007388 */ /* 0x000fe20000000800 */
[----:B------:R-:W-:Y:S02]  /*5a10*/  LEA R118, R240, R181, 0x1 ;  /* 0x000000b5f0767211 */ /* 0x000fe400078e08ff */
[----:B------:R-:W-:Y:S02]  /*5a20*/  MOV R120, R195 ;  /* 0x000000c300787202 */ /* 0x000fe40000000f00 */
[----:B------:R-:W-:Y:S02]  /*5a30*/  MOV R121, R194 ;  /* 0x000000c200797202 */ /* 0x000fe40000000f00 */
[----:B-1----:R-:W-:Y:S05]  /*5a40*/  F2FP.F16.F32.PACK_AB R0, R15, R14 ;  /* 0x0000000e0f00723e */ /* 0x002fea00000000ff */
[----:B------:R1:W-:Y:S04]  /*5a50*/  STS [R192+0xb400], R0 ;  /* 0x00b40000c0007388 */ /* 0x0003e80000000800 */
[----:B------:R-:W-:Y:S04]  /*5a60*/  STS [R185+0xa000], R21 ;  /* 0x00a00015b9007388 */ /* 0x000fe80000000800 */
[----:B------:R-:W-:Y:S04]  /*5a70*/  STS [R185+0xa400], R16 ;  /* 0x00a40010b9007388 */ /* 0x000fe80000000800 */
[----:B------:R-:W-:Y:S04]  /*5a80*/  STS [R191+0xa000], R18 ;  /* 0x00a00012bf007388 */ /* 0x000fe80000000800 */
[----:B------:R-:W-:Y:S04]  /*5a90*/  STS [R191+0xa400], R17 ;  /* 0x00a40011bf007388 */ /* 0x000fe80000000800 */
[----:B------:R-:W-:Y:S04]  /*5aa0*/  STS [R185+0xb000], R9 ;  /* 0x00b00009b9007388 */ /* 0x000fe80000000800 */
[----:B------:R-:W-:Y:S01]  /*5ab0*/  STS [R185+0xb400], R6 ;  /* 0x00b40006b9007388 */ /* 0x000fe20000000800 */
[C---:B-1----:R-:W-:Y:S02]  /*5ac0*/  IADD3 R0, R3.reuse, 0x40, RZ ;  /* 0x0000004003007810 */ /* 0x042fe40007ffe0ff */
[----:B------:R-:W-:Y:S01]  /*5ad0*/  @P6 IADD3 R0, R3, -0x40, RZ ;  /* 0xffffffc003006810 */ /* 0x000fe20007ffe0ff */
[----:B------:R-:W-:Y:S04]  /*5ae0*/  STS [R191+0xb000], R8 ;  /* 0x00b00008bf007388 */ /* 0x000fe80000000800 */
[----:B------:R-:W-:Y:S01]  /*5af0*/  STS [R191+0xb400], R5 ;  /* 0x00b40005bf007388 */ /* 0x000fe20000000800 */
[----:B------:R-:W-:Y:S06]  /*5b00*/  BAR.SYNC.DEFER_BLOCKING 0x0 ;  /* 0x0000000000007b1d */ /* 0x000fec0000010000 */
[----:B------:R-:W-:Y:S04]  /*5b10*/  LDSM.16.MT88.4 R4, [R2+0xe000] ;  /* 0x00e000000204783b */ /* 0x000fe80000004200 */
[----:B------:R-:W1:Y:S04]  /*5b20*/  LDSM.16.MT88.4 R8, [R3] ;  /* 0x000000000308783b */ /* 0x000e680000004200 */
[----:B------:R-:W2:Y:S04]  /*5b30*/  LDSM.16.MT88.4 R12, [R2+0x10000] ;  /* 0x01000000020c783b */ /* 0x000ea80000004200 */
[----:B------:R-:W3:Y:S04]  /*5b40*/  LDSM.16.MT88.4 R16, [R0] ;  /* 0x000000000010783b */ /* 0x000ee80000004200 */
[----:B------:R-:W-:Y:S04]  /*5b50*/  LDSM.16.MT88.4 R20, [R2+0xe800] ;  /* 0x00e800000214783b */ /* 0x000fe80000004200 */
[----:B------:R-:W4:Y:S04]  /*5b60*/  LDSM.16.MT88.4 R24, [R3+0x800] ;  /* 0x000800000318783b */ /* 0x000f280000004200 */
[----:B------:R-:W4:Y:S04]  /*5b70*/  LDSM.16.MT88.4 R28, [R2+0x10800] ;  /* 0x01080000021c783b */ /* 0x000f280000004200 */
[----:B------:R-:W4:Y:S01]  /*5b80*/  LDSM.16.MT88.4 R32, [R0+0x800] ;  /* 0x000800000020783b */ /* 0x000f220000004200 */
[-C--:B-1----:R-:W-:Y:S06]  /*5b90*/  HMMA.16816.F32 R36, R4, R8.reuse, R36 ;  /* 0x000000080424723c */ /* 0x082fec0000001824 */
[C---:B--2---:R-:W-:Y:S06]  /*5ba0*/  HMMA.16816.F32 R40, R12.reuse, R8, R40 ;  /* 0x000000080c28723c */ /* 0x044fec0000001828 */
[-C--:B------:R-:W-:Y:S06]  /*5bb0*/  HMMA.16816.F32 R44, R12, R10.reuse, R44 ;  /* 0x0000000a0c2c723c */ /* 0x080fec000000182c */
[C---:B------:R-:W-:Y:S01]  /*5bc0*/  HMMA.16816.F32 R48, R4.reuse, R10, R48 ;  /* 0x0000000a0430723c */ /* 0x040fe20000001830 */
[----:B------:R-:W-:Y:S05]  /*5bd0*/  LDSM.16.MT88.4 R8, [R3+0x1000] ;  /* 0x001000000308783b */ /* 0x000fea0000004200 */
[-C--:B---3--:R-:W-:Y:S06]  /*5be0*/  HMMA.16816.F32 R52, R4, R16.reuse, R52 ;  /* 0x000000100434723c */ /* 0x088fec0000001834 */
[C---:B------:R-:W-:Y:S06]  /*5bf0*/  HMMA.16816.F32 R56, R12.reuse, R16, R56 ;  /* 0x000000100c38723c */ /* 0x040fec0000001838 */
[-C--:B------:R-:W-:Y:S01]  /*5c00*/  HMMA.16816.F32 R60, R12, R18.reuse, R60 ;  /* 0x000000120c3c723c */ /* 0x080fe2000000183c */
[----:B------:R-:W-:Y:S05]  /*5c10*/  LDSM.16.MT88.4 R12, [R2+0x11000] ;  /* 0x01100000020c783b */ /* 0x000fea0000004200 */
[----:B------:R-:W-:Y:S01]  /*5c20*/  HMMA.16816.F32 R64, R4, R18, R64 ;  /* 0x000000120440723c */ /* 0x000fe20000001840 */
[----:B------:R-:W1:Y:S04]  /*5c30*/  LDSM.16.MT88.4 R4, [R2+0xf000] ;  /* 0x00f000000204783b */ /* 0x000e680000004200 */
[----:B------:R-:W2:Y:S01]  /*5c40*/  LDSM.16.MT88.4 R16, [R0+0x1000] ;  /* 0x001000000010783b */ /* 0x000ea20000004200 */
[-C--:B----4-:R-:W-:Y:S06]  /*5c50*/  HMMA.16816.F32 R36, R20, R24.reuse, R36 ;  /* 0x000000181424723c */ /* 0x090fec0000001824 */
[C---:B------:R-:W-:Y:S06]  /*5c60*/  HMMA.16816.F32 R40, R28.reuse, R24, R40 ;  /* 0x000000181c28723c */ /* 0x040fec0000001828 */
[-C--:B------:R-:W-:Y:S06]  /*5c70*/  HMMA.16816.F32 R44, R28, R26.reuse, R44 ;  /* 0x0000001a1c2c723c */ /* 0x080fec000000182c */
[C---:B------:R-:W-:Y:S01]  /*5c80*/  HMMA.16816.F32 R48, R20.reuse, R26, R48 ;  /* 0x0000001a1430723c */ /* 0x040fe20000001830 */
[----:B------:R-:W-:Y:S05]  /*5c90*/  LDSM.16.MT88.4 R24, [R3+0x1800] ;  /* 0x001800000318783b */ /* 0x000fea0000004200 */
[-C--:B------:R-:W-:Y:S06]  /*5ca0*/  HMMA.16816.F32 R52, R20, R32.reuse, R52 ;  /* 0x000000201434723c */ /* 0x080fec0000001834 */
[C---:B------:R-:W-:Y:S06]  /*5cb0*/  HMMA.16816.F32 R56, R28.reuse, R32, R56 ;  /* 0x000000201c38723c */ /* 0x040fec0000001838 */
[-C--:B------:R-:W-:Y:S01]  /*5cc0*/  HMMA.16816.F32 R60, R28, R34.reuse, R60 ;  /* 0x000000221c3c723c */ /* 0x080fe2000000183c */
[----:B------:R-:W-:Y:S05]  /*5cd0*/  LDSM.16.MT88.4 R28, [R2+0x11800] ;  /* 0x01180000021c783b */ /* 0x000fea0000004200 */
[----:B------:R-:W-:Y:S01]  /*5ce0*/  HMMA.16816.F32 R64, R20, R34, R64 ;  /* 0x000000221440723c */ /* 0x000fe20000001840 */
[----:B------:R-:W3:Y:S04]  /*5cf0*/  LDSM.16.MT88.4 R20, [R2+0xf800] ;  /* 0x00f800000214783b */ /* 0x000ee80000004200 */
[----:B------:R-:W4:Y:S01]  /*5d00*/  LDSM.16.MT88.4 R32, [R0+0x1800] ;  /* 0x001800000020783b */ /* 0x000f220000004200 */
[-C--:B-1----:R-:W-:Y:S01]  /*5d10*/  HMMA.16816.F32 R36, R4, R8.reuse, R36 ;  /* 0x000000080424723c */ /* 0x082fe20000001824 */
[----:B------:R-:W-:Y:S05]  /*5d20*/  BAR.SYNC.DEFER_BLOCKING 0x0 ;  /* 0x0000000000007b1d */ /* 0x000fea0000010000 */
[C---:B------:R-:W-:Y:S06]  /*5d30*/  HMMA.16816.F32 R40, R12.reuse, R8, R40 ;  /* 0x000000080c28723c */ /* 0x040fec0000001828 */
[-C--:B------:R-:W-:Y:S06]  /*5d40*/  HMMA.16816.F32 R44, R12, R10.reuse, R44 ;  /* 0x0000000a0c2c723c */ /* 0x080fec000000182c */
[C---:B------:R-:W-:Y:S06]  /*5d50*/  HMMA.16816.F32 R48, R4.reuse, R10, R48 ;  /* 0x0000000a0430723c */ /* 0x040fec0000001830 */
[-C--:B--2---:R-:W-:Y:S06]  /*5d60*/  HMMA.16816.F32 R52, R4, R16.reuse, R52 ;  /* 0x000000100434723c */ /* 0x084fec0000001834 */
[C---:B------:R-:W-:Y:S06]  /*5d70*/  HMMA.16816.F32 R56, R12.reuse, R16, R56 ;  /* 0x000000100c38723c */ /* 0x040fec0000001838 */
[-C--:B------:R-:W-:Y:S06]  /*5d80*/  HMMA.16816.F32 R60, R12, R18.reuse, R60 ;  /* 0x000000120c3c723c */ /* 0x080fec000000183c */
[----:B------:R-:W-:Y:S06]  /*5d90*/  HMMA.16816.F32 R64, R4, R18, R64 ;  /* 0x000000120440723c */ /* 0x000fec0000001840 */
[-C--:B---3--:R-:W-:Y:S06]  /*5da0*/  HMMA.16816.F32 R36, R20, R24.reuse, R36 ;  /* 0x000000181424723c */ /* 0x088fec0000001824 */
[C---:B------:R-:W-:Y:S06]  /*5db0*/  HMMA.16816.F32 R40, R28.reuse, R24, R40 ;  /* 0x000000181c28723c */ /* 0x040fec0000001828 */
[-C--:B------:R-:W-:Y:S06]  /*5dc0*/  HMMA.16816.F32 R44, R28, R26.reuse, R44 ;  /* 0x0000001a1c2c723c */ /* 0x080fec000000182c */
[C---:B------:R-:W-:Y:S06]  /*5dd0*/  HMMA.16816.F32 R48, R20.reuse, R26, R48 ;  /* 0x0000001a1430723c */ /* 0x040fec0000001830 */
[-C--:B----4-:R-:W-:Y:S06]  /*5de0*/  HMMA.16816.F32 R52, R20, R32.reuse, R52 ;  /* 0x000000201434723c */ /* 0x090fec0000001834 */
[C---:B------:R-:W-:Y:S06]  /*5df0*/  HMMA.16816.F32 R56, R28.reuse, R32, R56 ;  /* 0x000000201c38723c */ /* 0x040fec0000001838 */
[-C--:B------:R-:W-:Y:S06]  /*5e00*/  HMMA.16816.F32 R60, R28, R34.reuse, R60 ;  /* 0x000000221c3c723c */ /* 0x080fec000000183c */
[----:B------:R-:W-:Y:S01]  /*5e10*/  HMMA.16816.F32 R64, R20, R34, R64 ;  /* 0x000000221440723c */ /* 0x000fe20000001840 */
[----:B------:R-:W-:Y:S11]  /*5e20*/  @!UPT UIADD3 URZ, URZ, URZ, URZ ;  /* 0x0000003f3f3ff290 */ /* 0x000ff6000fffe03f */
[----:B------:R-:W-:Y:S01]  /*5e30*/  @!UPT UIADD3 URZ, URZ, URZ, URZ ;  /* 0x0000003f3f3ff290 */ /* 0x000fe2000fffe03f */
[----:B------:R-:W-:Y:S11]  /*5e40*/  @!P3 BRA `(.L_x_49) ;  /* 0x000000000058b947 */ /* 0x000ff60003800000 */
[----:B------:R-:W1:Y:S01]  /*5e50*/  LDC R6, c[0x0][0x420] ;  /* 0x00010800ff067b82 */ /* 0x000e620000000800 */
[----:B------:R-:W-:Y:S11]  /*5e60*/  ISETP.GE.AND P0, PT, R212, UR4, PT ;  /* 0x00000004d4007c0c */ /* 0x000ff6000bf06270 */
[----:B------:R-:W-:Y:S02]  /*5e70*/  @!UPT UIADD3 URZ, URZ, URZ, URZ ;  /* 0x0000003f3f3ff290 */ /* 0x000fe4000fffe03f */
[----:B------:R2:W-:Y:S01]  /*5e80*/  @P0 STS.128 [R118+0x4000], RZ ;  /* 0x004000ff76000388 */ /* 0x0005e20000000c00 */
[----:B------:R-:W3:Y:S01]  /*5e90*/  @!P0 LDC R5, c[0x0][0x424] ;  /* 0x00010900ff058b82 */ /* 0x000ee20000000800 */
        /* <DEDUP_REMOVED lines=9> */
[----:B------:R2:W-:Y:S01]  /*5f30*/  @!P0 LDGSTS.E.BYPASS.LTC128B.128 [R118+0x4000], desc[UR12][R186.64] ;  /* 0x04000000ba768fae */ /* 0x0005e2000b901d4c */
[----:B---3--:R-:W-:Y:S03]  /*5f40*/  @!P0 LEA.HI.X R5, R6, R187, R5, 0x6, P1 ;  /* 0x000000bb06058211 */ /* 0x008fe600008f3405 */
[----:B------:R2:W-:Y:S04]  /*5f50*/  @P0 STS.128 [R118+0x5000], RZ ;  /* 0x005000ff76000388 */ /* 0x0005e80000000c00 */
[----:B------:R-:W-:Y:S01]  /*5f60*/  @!PT LDS RZ, [RZ] ;  /* 0x00000000fffff984 */ /* 0x000fe20000000800 */
[----:B------:R-:W-:Y:S01]  /*5f70*/  @!PT LDS RZ, [RZ] ;  /* 0x00000000fffff984 */ /* 0x000fe20000000800 */
[----:B------:R-:W-:Y:S01]  /*5f80*/  @!PT LDS RZ, [RZ] ;  /* 0x00000000fffff984 */ /* 0x000fe20000000800 */
[----:B------:R2:W-:Y:S04]  /*5f90*/  @!P0 LDGSTS.E.BYPASS.LTC128B.128 [R118+0x5000], desc[UR12][R4.64] ;  /* 0x0500000004768fae */ /* 0x0005e8000b901d4c */
[----:B------:R-:W0:Y:S02]  /*5fa0*/  LDGDEPBAR ;  /* 0x00000000000079af */ /* 0x000e240000000000 */
.L_x_49:
[----:B------:R-:W-:Y:S01]  /*5fb0*/  LDSM.16.M88.4 R16, [R173] ;  /* 0x00000000ad10783b */ /* 0x000fe20000000200 */
[--C-:B------:R-:W-:Y:S01]  /*5fc0*/  IMAD.IADD R0, R179, 0x1, R132.reuse ;  /* 0x00000001b3007824 */ /* 0x100fe200078e0284 */
[----:B------:R-:W-:Y:S01]  /*5fd0*/  LEA R195, P0, R229, R120, 0x2 ;  /* 0x00000078e5c37211 */ /* 0x000fe200078010ff */
[----:B------:R-:W-:Y:S01]  /*5fe0*/  IMAD.IADD R116, R173, 0x1, R132 ;  /* 0x00000001ad747824 */ /* 0x000fe200078e0284 */
[----:B------:R-:W2:Y:S01]  /*5ff0*/  LDSM.16.MT88.4 R8, [R3+0x2000] ;  /* 0x002000000308783b */ /* 0x000ea20000004200 */
[----:B------:R-:W-:Y:S01]  /*6000*/  IMAD.IADD R117, R132, 0x1, R171 ;  /* 0x0000000184757824 */ /* 0x000fe200078e02ab */
[----:B------:R-:W-:Y:S02]  /*6010*/  LEA.HI.X.SX32 R194, R229, R121, 0x2, P0 ;  /* 0x00000079e5c27211 */ /* 0x000fe400000f16ff */
[----:B------:R-:W1:Y:S04]  /*6020*/  LDSM.16.MT88.4 R20, [R0] ;  /* 0x000000000014783b */ /* 0x000e680000004200 */
[----:B------:R-:W-:Y:S04]  /*6030*/  LDSM.16.M88.4 R24, [R171] ;  /* 0x00000000ab18783b */ /* 0x000fe80000000200 */
[----:B------:R-:W3:Y:S04]  /*6040*/  LDSM.16.MT88.4 R28, [R3+0x2800] ;  /* 0x00280000031c783b */ /* 0x000ee80000004200 */
[----:B------:R-:W4:Y:S04]  /*6050*/  LDSM.16.MT88.4 R32, [R0+0x800] ;  /* 0x000800000020783b */ /* 0x000f280000004200 */
[----:B------:R-:W-:Y:S04]  /*6060*/  LDSM.16.MT88.4 R104, [R3+0x3000] ;  /* 0x003000000368783b */ /* 0x000fe80000004200 */
[----:B------:R-:W4:Y:S04]  /*6070*/  LDSM.16.M88.4 R100, [R116] ;  /* 0x000000007464783b */ /* 0x000f280000000200 */
[----:B------:R-:W-:Y:S04]  /*6080*/  LDSM.16.MT88.4 R112, [R3+0x3800] ;  /* 0x003800000370783b */ /* 0x000fe80000004200 */
[----:B------:R-:W-:Y:S01]  /*6090*/  LDSM.16.M88.4 R108, [R117] ;  /* 0x00000000756c783b */ /* 0x000fe20000000200 */
[C---:B--2---:R-:W-:Y:S06]  /*60a0*/  HMMA.16816.F32 R4, R16.reuse, R8, RZ ;  /* 0x000000081004723c */ /* 0x044fec00000018ff */
[C---:B------:R-:W-:Y:S06]  /*60b0*/  HMMA.16816.F32 R8, R16.reuse, R10, RZ ;  /* 0x0000000a1008723c */ /* 0x040fec00000018ff */
[C---:B-1----:R-:W-:Y:S06]  /*60c0*/  HMMA.16816.F32 R12, R16.reuse, R20, RZ ;  /* 0x00000014100c723c */ /* 0x042fec00000018ff */
[----:B------:R-:W-:Y:S01]  /*60d0*/  HMMA.16816.F32 R16, R16, R22, RZ ;  /* 0x000000161010723c */ /* 0x000fe200000018ff */
[----:B------:R-:W1:Y:S05]  /*60e0*/  LDSM.16.MT88.4 R20, [R0+0x1000] ;  /* 0x001000000014783b */ /* 0x000e6a0000004200 */
[C---:B---3--:R-:W-:Y:S06]  /*60f0*/  HMMA.16816.F32 R4, R24.reuse, R28, R4 ;  /* 0x0000001c1804723c */ /* 0x048fec0000001804 */
[C---:B------:R-:W-:Y:S01]  /*6100*/  HMMA.16816.F32 R8, R24.reuse, R30, R8 ;  /* 0x0000001e1808723c */ /* 0x040fe20000001808 */
[----:B------:R-:W-:Y:S05]  /*6110*/  LDSM.16.M88.4 R28, [R173+0x2000] ;  /* 0x00200000ad1c783b */ /* 0x000fea0000000200 */
[C---:B----4-:R-:W-:Y:S06]  /*6120*/  HMMA.16816.F32 R12, R24.reuse, R32, R12 ;  /* 0x00000020180c723c */ /* 0x050fec000000180c */
[----:B------:R-:W-:Y:S01]  /*6130*/  HMMA.16816.F32 R16, R24, R34, R16 ;  /* 0x000000221810723c */ /* 0x000fe20000001810 */
[----:B------:R-:W2:Y:S04]  /*6140*/  LDSM.16.MT88.4 R24, [R0+0x1800] ;  /* 0x001800000018783b */ /* 0x000ea80000004200 */
[----:B------:R-:W3:Y:S01]  /*6150*/  LDSM.16.MT88.4 R32, [R3+0x4000] ;  /* 0x004000000320783b */ /* 0x000ee20000004200 */
[C---:B------:R-:W-:Y:S06]  /*6160*/  HMMA.16816.F32 R4, R100.reuse, R104, R4 ;  /* 0x000000686404723c */ /* 0x040fec0000001804 */
[C---:B------:R-:W-:Y:S01]  /*6170*/  HMMA.16816.F32 R8, R100.reuse, R106, R8 ;  /* 0x0000006a6408723c */ /* 0x040fe20000001808 */
[----:B------:R-:W-:Y:S05]  /*6180*/  LDSM.16.MT88.4 R104, [R3+0x4800] ;  /* 0x004800000368783b */ /* 0x000fea0000004200 */
[C---:B-1----:R-:W-:Y:S06]  /*6190*/  HMMA.16816.F32 R12, R100.reuse, R20, R12 ;  /* 0x00000014640c723c */ /* 0x042fec000000180c */
[----:B------:R-:W-:Y:S01]  /*61a0*/  HMMA.16816.F32 R16, R100, R22, R16 ;  /* 0x000000166410723c */ /* 0x000fe20000001810 */
[----:B------:R-:W1:Y:S04]  /*61b0*/  LDSM.16.MT88.4 R20, [R0+0x2000] ;  /* 0x002000000014783b */ /* 0x000e680000004200 */
[----:B------:R-:W4:Y:S01]  /*61c0*/  LDSM.16.M88.4 R100, [R171+0x2000] ;  /* 0x00200000ab64783b */ /* 0x000f220000000200 */
[C---:B------:R-:W-:Y:S06]  /*61d0*/  HMMA.16816.F32 R4, R108.reuse, R112, R4 ;  /* 0x000000706c04723c */ /* 0x040fec0000001804 */
[C---:B------:R-:W-:Y:S01]  /*61e0*/  HMMA.16816.F32 R8, R108.reuse, R114, R8 ;  /* 0x000000726c08723c */ /* 0x040fe20000001808 */
[----:B------:R-:W-:Y:S05]  /*61f0*/  LDSM.16.MT88.4 R112, [R3+0x5000] ;  /* 0x005000000370783b */ /* 0x000fea0000004200 */
[C---:B--2---:R-:W-:Y:S06]  /*6200*/  HMMA.16816.F32 R12, R108.reuse, R24, R12 ;  /* 0x000000186c0c723c */ /* 0x044fec000000180c */
[----:B------:R-:W-:Y:S01]  /*6210*/  HMMA.16816.F32 R16, R108, R26, R16 ;  /* 0x0000001a6c10723c */ /* 0x000fe20000001810 */
[----:B------:R-:W2:Y:S04]  /*6220*/  LDSM.16.MT88.4 R24, [R0+0x2800] ;  /* 0x002800000018783b */ /* 0x000ea80000004200 */
[----:B------:R-:W2:Y:S01]  /*6230*/  LDSM.16.M88.4 R108, [R116+0x2000] ;  /* 0x00200000746c783b */ /* 0x000ea20000000200 */
[C---:B---3--:R-:W-:Y:S06]  /*6240*/  HMMA.16816.F32 R4, R28.reuse, R32, R4 ;  /* 0x000000201c04723c */ /* 0x048fec0000001804 */
[C---:B------:R-:W-:Y:S01]  /*6250*/  HMMA.16816.F32 R8, R28.reuse, R34, R8 ;  /* 0x000000221c08723c */ /* 0x040fe20000001808 */
[----:B------:R-:W-:Y:S05]  /*6260*/  LDSM.16.MT88.4 R32, [R3+0x5800] ;  /* 0x005800000320783b */ /* 0x000fea0000004200 */
[C---:B-1----:R-:W-:Y:S06]  /*6270*/  HMMA.16816.F32 R12, R28.reuse, R20, R12 ;  /* 0x000000141c0c723c */ /* 0x042fec000000180c */
[----:B------:R-:W-:Y:S01]  /*6280*/  HMMA.16816.F32 R16, R28, R22, R16 ;  /* 0x000000161c10723c */ /* 0x000fe20000001810 */
[----:B------:R-:W1:Y:S04]  /*6290*/  LDSM.16.MT88.4 R20, [R0+0x3000] ;  /* 0x003000000014783b */ /* 0x000e680000004200 */
[----:B------:R-:W3:Y:S01]  /*62a0*/  LDSM.16.M88.4 R28, [R117+0x2000] ;  /* 0x00200000751c783b */ /* 0x000ee20000000200 */
[C---:B----4-:R-:W-:Y:S06]  /*62b0*/  HMMA.16816.F32 R4, R100.reuse, R104, R4 ;  /* 0x000000686404723c */ /* 0x050fec0000001804 */
[C---:B------:R-:W-:Y:S06]  /*62c0*/  HMMA.16816.F32 R8, R100.reuse, R106, R8 ;  /* 0x0000006a6408723c */ /* 0x040fec0000001808 */
[C---:B--2---:R-:W-:Y:S06]  /*62d0*/  HMMA.16816.F32 R12, R100.reuse, R24, R12 ;  /* 0x00000018640c723c */ /* 0x044fec000000180c */
[----:B------:R-:W-:Y:S01]  /*62e0*/  HMMA.16816.F32 R16, R100, R26, R16 ;  /* 0x0000001a6410723c */ /* 0x000fe20000001810 */
[----:B------:R-:W2:Y:S04]  /*62f0*/  LDSM.16.MT88.4 R24, [R0+0x3800] ;  /* 0x003800000018783b */ /* 0x000ea80000004200 */
[----:B------:R-:W-:Y:S01]  /*6300*/  LDSM.16.MT88.4 R100, [R2+0xd000] ;  /* 0x00d000000264783b */ /* 0x000fe20000004200 */
[C---:B------:R-:W-:Y:S06]  /*6310*/  HMMA.16816.F32 R4, R108.reuse, R112, R4 ;  /* 0x000000706c04723c */ /* 0x040fec0000001804 */
[C---:B------:R-:W-:Y:S06]  /*6320*/  HMMA.16816.F32 R8, R108.reuse, R114, R8 ;  /* 0x000000726c08723c */ /* 0x040fec0000001808 */
[C---:B-1----:R-:W-:Y:S06]  /*6330*/  HMMA.16816.F32 R12, R108.reuse, R20, R12 ;  /* 0x000000146c0c723c */ /* 0x042fec000000180c */
[----:B------:R-:W-:Y:S05]  /*6340*/  HMMA.16816.F32 R16, R108, R22, R16 ;  /* 0x000000166c10723c */ /* 0x000fea0000001810 */
[----:B------:R-:W-:Y:S01]  /*6350*/  IMAD.MOV.U32 R20, RZ, RZ, R195 ;  /* 0x000000ffff147224 */ /* 0x000fe200078e00c3 */
[C---:B---3--:R-:W-:Y:S05]  /*6360*/  HMMA.16816.F32 R4, R28.reuse, R32, R4 ;  /* 0x000000201c04723c */ /* 0x048fea0000001804 */
[----:B------:R-:W-:Y:S01]  /*6370*/  @P3 IADD3 R22, P1, R214, R241, RZ ;  /* 0x000000f1d6163210 */ /* 0x000fe20007f3e0ff */
[C---:B------:R-:W-:Y:S01]  /*6380*/  HMMA.16816.F32 R8, R28.reuse, R34, R8 ;  /* 0x000000221c08723c */ /* 0x040fe20000001808 */
[----:B------:R-:W-:Y:S04]  /*6390*/  LDSM.16.MT88.4 R32, [R2+0xc800] ;  /* 0x00c800000220783b */ /* 0x000fe80000004200 */
[----:B------:R-:W-:Y:S01]  /*63a0*/  @P3 IMAD.X R23, R211, 0x1, R242, P1 ;  /* 0x00000001d3173824 */ /* 0x000fe200008e06f2 */
[C---:B--2---:R-:W-:Y:S04]  /*63b0*/  HMMA.16816.F32 R12, R28.reuse, R24, R12 ;  /* 0x000000181c0c723c */ /* 0x044fe8000000180c */
[----:B------:R-:W5:Y:S01]  /*63c0*/  @P3 LDG.E R209, desc[UR12][R22.64] ;  /* 0x0000000c16d13981 */ /* 0x000f62000c1e1900 */
[----:B------:R-:W-:Y:S01]  /*63d0*/  IMAD.MOV.U32 R21, RZ, RZ, R194 ;  /* 0x000000ffff157224 */ /* 0x000fe200078e00c2 */
[----:B------:R-:W-:Y:S02]  /*63e0*/  HMMA.16816.F32 R16, R28, R26, R16 ;  /* 0x0000001a1c10723c */ /* 0x000fe40000001810 */
[----:B------:R-:W5:Y:S03]  /*63f0*/  @P3 LDG.E R210, desc[UR12][R22.64+0x20] ;  /* 0x0000200c16d23981 */ /* 0x000f66000c1e1900 */
[-C--:B------:R-:W-:Y:S01]  /*6400*/  LEA R24, P0, R217, R20.reuse, 0x2 ;  /* 0x00000014d9187211 */ /* 0x080fe200078010ff */
[----:B------:R-:W5:Y:S01]  /*6410*/  @P3 LDG.E R207, desc[UR12][R22.64+0x80] ;  /* 0x0000800c16cf3981 */ /* 0x000f62000c1e1900 */
[-C--:B------:R-:W-:Y:S01]  /*6420*/  LEA R26, P4, R227, R20.reuse, 0x2 ;  /* 0x00000014e31a7211 */ /* 0x080fe200078810ff */
[----:B------:R-:W-:Y:S02]  /*6430*/  IMAD.IADD R0, R132, 0x1, R168 ;  /* 0x0000000184007824 */ /* 0x000fe400078e02a8 */
[----:B------:R1:W5:Y:S01]  /*6440*/  @P3 LDG.E R208, desc[UR12][R22.64+0xa0] ;  /* 0x0000a00c16d03981 */ /* 0x000362000c1e1900 */
[-C--:B------:R-:W-:Y:S02]  /*6450*/  LEA.HI.X.SX32 R25, R217, R21.reuse, 0x2, P0 ;  /* 0x00000015d9197211 */ /* 0x080fe400000f16ff */
[-C--:B------:R-:W-:Y:S01]  /*6460*/  LEA.HI.X.SX32 R27, R227, R21.reuse, 0x2, P4 ;  /* 0x00000015e31b7211 */ /* 0x080fe200020f16ff */
[----:B------:R2:W-:Y:S04]  /*6470*/  REDG.E.ADD.F32.FTZ.RN.STRONG.GPU desc[UR12][R20.64], R4 ;  /* 0x00000004140079a6 */ /* 0x0005e8000c10f38c */
[----:B------:R3:W-:Y:S04]  /*6480*/  REDG.E.ADD.F32.FTZ.RN.STRONG.GPU desc[UR12][R24.64], R5 ;  /* 0x00000005180079a6 */ /* 0x0007e8000c10f38c */
[----:B------:R-:W-:Y:S01]  /*6490*/  LDSM.16.MT88.4 R28, [R2+0xa800] ;  /* 0x00a80000021c783b */ /* 0x000fe20000004200 */
[CC--:B-1----:R-:W-:Y:S04]  /*64a0*/  LEA R22, P1, R218.reuse, R20.reuse, 0x2 ;  /* 0x00000014da167211 */ /* 0x0c2fe800078210ff */
[-C--:B------:R-:W-:Y:S02]  /*64b0*/  LEA.HI.X.SX32 R23, R218, R21.reuse, 0x2, P1 ;  /* 0x00000015da177211 */ /* 0x080fe400008f16ff */
[CC--:B--2---:R-:W-:Y:S03]  /*64c0*/  LEA R4, P0, R228.reuse, R20.reuse, 0x2 ;  /* 0x00000014e4047211 */ /* 0x0c4fe600078010ff */
[----:B------:R1:W-:Y:S01]  /*64d0*/  REDG.E.ADD.F32.FTZ.RN.STRONG.GPU desc[UR12][R22.64], R6 ;  /* 0x00000006160079a6 */ /* 0x0003e2000c10f38c */
[-C--:B---3--:R-:W-:Y:S05]  /*64e0*/  LEA.HI.X.SX32 R5, R228, R21.reuse, 0x2, P0 ;  /* 0x00000015e4057211 */ /* 0x088fea00000f16ff */
[----:B------:R2:W-:Y:S04]  /*64f0*/  REDG.E.ADD.F32.FTZ.RN.STRONG.GPU desc[UR12][R4.64], R7 ;  /* 0x00000007040079a6 */ /* 0x0005e8000c10f38c */
[----:B------:R3:W-:Y:S01]  /*6500*/  REDG.E.ADD.F32.FTZ.RN.STRONG.GPU desc[UR12][R26.64], R8 ;  /* 0x000000081a0079a6 */ /* 0x0007e2000c10f38c */
[CC--:B-1----:R-:W-:Y:S02]  /*6510*/  LEA R22, P2, R226.reuse, R20.reuse, 0x2 ;  /* 0x00000014e2167211 */ /* 0x0c2fe400078410ff */
[CC--:B------:R-:W-:Y:S02]  /*6520*/  LEA R6, P1, R225.reuse, R20.reuse, 0x2 ;  /* 0x00000014e1067211 */ /* 0x0c0fe400078210ff */
[-C--:B------:R-:W-:Y:S02]  /*6530*/  LEA.HI.X.SX32 R23, R226, R21.reuse, 0x2, P2 ;  /* 0x00000015e2177211 */ /* 0x080fe400010f16ff */
[CC--:B--2---:R-:W-:Y:S02]  /*6540*/  LEA R4, P0, R224.reuse, R20.reuse, 0x2 ;  /* 0x00000014e0047211 */ /* 0x0c4fe400078010ff */
[-C--:B------:R-:W-:Y:S01]  /*6550*/  LEA.HI.X.SX32 R7, R225, R21.reuse, 0x2, P1 ;  /* 0x00000015e1077211 */ /* 0x080fe200008f16ff */
[----:B------:R1:W-:Y:S01]  /*6560*/  REDG.E.ADD.F32.FTZ.RN.STRONG.GPU desc[UR12][R22.64], R9 ;  /* 0x00000009160079a6 */ /* 0x0003e2000c10f38c */
[-C--:B------:R-:W-:Y:S02]  /*6570*/  LEA.HI.X.SX32 R5, R224, R21.reuse, 0x2, P0 ;  /* 0x00000015e0057211 */ /* 0x080fe400000f16ff */
[CC--:B---3--:R-:W-:Y:S01]  /*6580*/  LEA R26, P0, R238.reuse, R20.reuse, 0x2 ;  /* 0x00000014ee1a7211 */ /* 0x0c8fe200078010ff */
[----:B------:R2:W-:Y:S01]  /*6590*/  REDG.E.ADD.F32.FTZ.RN.STRONG.GPU desc[UR12][R6.64], R10 ;  /* 0x0000000a060079a6 */ /* 0x0005e2000c10f38c */
[CC--:B------:R-:W-:Y:S02]  /*65a0*/  LEA R8, P2, R221.reuse, R20.reuse, 0x2 ;  /* 0x00000014dd087211 */ /* 0x0c0fe400078410ff */
[-C--:B------:R-:W-:Y:S01]  /*65b0*/  LEA.HI.X.SX32 R27, R238, R21.reuse, 0x2, P0 ;  /* 0x00000015ee1b7211 */ /* 0x080fe200000f16ff */
[----:B------:R3:W-:Y:S04]  /*65c0*/  REDG.E.ADD.F32.FTZ.RN.STRONG.GPU desc[UR12][R4.64], R11 ;  /* 0x0000000b040079a6 */ /* 0x0007e8000c10f38c */
[----:B------:R-:W-:Y:S04]  /*65d0*/  REDG.E.ADD.F32.FTZ.RN.STRONG.GPU desc[UR12][R20.64+0x80], R12 ;  /* 0x0000800c140079a6 */ /* 0x000fe8000c10f38c */
[----:B------:R-:W-:Y:S04]  /*65e0*/  REDG.E.ADD.F32.FTZ.RN.STRONG.GPU desc[UR12][R24.64+0x80], R13 ;  /* 0x0000800d180079a6 */ /* 0x000fe8000c10f38c */
[----:B------:R-:W-:Y:S04]  /*65f0*/  REDG.E.ADD.F32.FTZ.RN.STRONG.GPU desc[UR12][R26.64], R14 ;  /* 0x0000000e1a0079a6 */ /* 0x000fe8000c10f38c */
[----:B------:R-:W-:Y:S01]  /*6600*/  LDSM.16.MT88.4 R24, [R0] ;  /* 0x000000000018783b */ /* 0x000fe20000004200 */
[-C--:B-1----:R-:W-:Y:S02]  /*6610*/  LEA R22, P5, R250, R20.reuse, 0x2 ;  /* 0x00000014fa167211 */ /* 0x082fe400078a10ff */
[-C--:B------:R-:W-:Y:S02]  /*6620*/  LEA.HI.X.SX32 R9, R221, R21.reuse, 0x2, P2 ;  /* 0x00000015dd097211 */ /* 0x080fe400010f16ff */
[-C--:B--2---:R-:W-:Y:S02]  /*6630*/  LEA R10, P4, R222, R20.reuse, 0x2 ;  /* 0x00000014de0a7211 */ /* 0x084fe400078810ff */
[-C--:B------:R-:W-:Y:S02]  /*6640*/  LEA.HI.X.SX32 R23, R250, R21.reuse, 0x2, P5 ;  /* 0x00000015fa177211 */ /* 0x080fe400028f16ff */
[-C--:B---3--:R-:W-:Y:S02]  /*6650*/  LEA.HI.X.SX32 R11, R222, R21.reuse, 0x2, P4 ;  /* 0x00000015de0b7211 */ /* 0x088fe400020f16ff */
[CC--:B------:R-:W-:Y:S01]  /*6660*/  LEA R6, P1, R220.reuse, R20.reuse, 0x2 ;  /* 0x00000014dc067211 */ /* 0x0c0fe200078210ff */
[----:B------:R-:W-:Y:S01]  /*6670*/  REDG.E.ADD.F32.FTZ.RN.STRONG.GPU desc[UR12][R22.64], R15 ;  /* 0x0000000f160079a6 */ /* 0x000fe2000c10f38c */
[C---:B------:R-:W-:Y:S02]  /*6680*/  LEA R4, P0, R223.reuse, R20, 0x2 ;  /* 0x00000014df047211 */ /* 0x040fe400078010ff */
[-C--:B------:R-:W-:Y:S01]  /*6690*/  LEA.HI.X.SX32 R7, R220, R21.reuse, 0x2, P1 ;  /* 0x00000015dc077211 */ /* 0x080fe200008f16ff */
[----:B------:R-:W-:Y:S01]  /*66a0*/  REDG.E.ADD.F32.FTZ.RN.STRONG.GPU desc[UR12][R10.64], R16 ;  /* 0x000000100a0079a6 */ /* 0x000fe2000c10f38c */
[----:B------:R-:W-:Y:S02]  /*66b0*/  LEA.HI.X.SX32 R5, R223, R21, 0x2, P0 ;  /* 0x00000015df057211 */ /* 0x000fe400000f16ff */
[----:B------:R-:W-:Y:S01]  /*66c0*/  ISETP.GT.AND P4, PT, R184, R230, PT ;  /* 0x000000e6b800720c */ /* 0x000fe20003f84270 */
[----:B------:R-:W-:Y:S01]  /*66d0*/  REDG.E.ADD.F32.FTZ.RN.STRONG.GPU desc[UR12][R8.64], R17 ;  /* 0x00000011080079a6 */ /* 0x000fe2000c10f38c */
[----:B------:R-:W-:Y:S02]  /*66e0*/  @P3 IADD3 R216, P1, R216, -0x100, RZ ;  /* 0xffffff00d8d83810 */ /* 0x000fe40007f3e0ff */
[----:B------:R-:W-:Y:S01]  /*66f0*/  @P3 IADD3 R214, P2, R214, -0x100, RZ ;  /* 0xffffff00d6d63810 */ /* 0x000fe20007f5e0ff */
[----:B------:R-:W-:Y:S01]  /*6700*/  REDG.E.ADD.F32.FTZ.RN.STRONG.GPU desc[UR12][R6.64], R18 ;  /* 0x00000012060079a6 */ /* 0x000fe2000c10f38c */
[----:B------:R-:W-:Y:S02]  /*6710*/  @P3 IADD3.X R215, R215, -0x1, RZ, P1, !PT ;  /* 0xffffffffd7d73810 */ /* 0x000fe40000ffe4ff */
[----:B------:R-:W-:Y:S01]  /*6720*/  @P3 IADD3.X R211, R211, -0x1, RZ, P2, !PT ;  /* 0xffffffffd3d33810 */ /* 0x000fe200017fe4ff */
[----:B------:R-:W-:Y:S04]  /*6730*/  REDG.E.ADD.F32.FTZ.RN.STRONG.GPU desc[UR12][R4.64], R19 ;  /* 0x00000013040079a6 */ /* 0x000fe8000c10f38c */
[----:B------:R-:W-:Y:S04]  /*6740*/  LDSM.16.MT88.4 R4, [R2+0xa000] ;  /* 0x00a000000204783b */ /* 0x000fe80000004200 */
[----:B------:R-:W1:Y:S04]  /*6750*/  LDSM.16.MT88.4 R8, [R168] ;  /* 0x00000000a808783b */ /* 0x000e680000004200 */
[----:B------:R-:W2:Y:S04]  /*6760*/  LDSM.16.MT88.4 R20, [R2+0xc000] ;  /* 0x00c000000214783b */ /* 0x000ea80000004200 */
[----:B------:R-:W3:Y:S04]  /*6770*/  LDSM.16.MT88.4 R12, [R168+0x800] ;  /* 0x00080000a80c783b */ /* 0x000ee80000004200 */
[----:B------:R-:W4:Y:S01]  /*6780*/  LDSM.16.MT88.4 R16, [R0+0x800] ;  /* 0x000800000010783b */ /* 0x000f220000004200 */
[-C--:B-1----:R-:W-:Y:S06]  /*6790*/  HMMA.16816.F32 R68, R4, R8.reuse, R68 ;  /* 0x000000080444723c */ /* 0x082fec0000001844 */
[C---:B--2---:R-:W-:Y:S06]  /*67a0*/  HMMA.16816.F32 R72, R20.reuse, R8, R72 ;  /* 0x000000081448723c */ /* 0x044fec0000001848 */
[-C--:B------:R-:W-:Y:S06]  /*67b0*/  HMMA.16816.F32 R76, R20, R10.reuse, R76 ;  /* 0x0000000a144c723c */ /* 0x080fec000000184c */
[C---:B------:R-:W-:Y:S01]  /*67c0*/  HMMA.16816.F32 R80, R4.reuse, R10, R80 ;  /* 0x0000000a0450723c */ /* 0x040fe20000001850 */
[----:B------:R-:W-:Y:S05]  /*67d0*/  LDSM.16.MT88.4 R8, [R2+0xb000] ;  /* 0x00b000000208783b */ /* 0x000fea0000004200 */
[-C--:B------:R-:W-:Y:S06]  /*67e0*/  HMMA.16816.F32 R84, R4, R24.reuse, R84 ;  /* 0x000000180454723c */ /* 0x080fec0000001854 */
[C---:B------:R-:W-:Y:S06]  /*67f0*/  HMMA.16816.F32 R88, R20.reuse, R24, R88 ;  /* 0x000000181458723c */ /* 0x040fec0000001858 */
[-C--:B------:R-:W-:Y:S01]  /*6800*/  HMMA.16816.F32 R92, R20, R26.reuse, R92 ;  /* 0x0000001a145c723c */ /* 0x080fe2000000185c */
[----:B------:R-:W1:Y:S05]  /*6810*/  LDSM.16.MT88.4 R20, [R168+0x1000] ;  /* 0x00100000a814783b */ /* 0x000e6a0000004200 */
[----:B------:R-:W-:Y:S01]  /*6820*/  HMMA.16816.F32 R96, R4, R26, R96 ;  /* 0x0000001a0460723c */ /* 0x000fe20000001860 */
[----:B------:R-:W2:Y:S04]  /*6830*/  LDSM.16.MT88.4 R4, [R0+0x1000] ;  /* 0x001000000004783b */ /* 0x000ea80000004200 */
[----:B------:R-:W-:Y:S01]  /*6840*/  LDSM.16.MT88.4 R24, [R168+0x1800] ;  /* 0x00180000a818783b */ /* 0x000fe20000004200 */
[-C--:B---3--:R-:W-:Y:S06]  /*6850*/  HMMA.16816.F32 R68, R28, R12.reuse, R68 ;  /* 0x0000000c1c44723c */ /* 0x088fec0000001844 */
[C---:B------:R-:W-:Y:S06]  /*6860*/  HMMA.16816.F32 R72, R32.reuse, R12, R72 ;  /* 0x0000000c2048723c */ /* 0x040fec0000001848 */
[-C--:B------:R-:W-:Y:S06]  /*6870*/  HMMA.16816.F32 R76, R32, R14.reuse, R76 ;  /* 0x0000000e204c723c */ /* 0x080fec000000184c */
[C---:B------:R-:W-:Y:S01]  /*6880*/  HMMA.16816.F32 R80, R28.reuse, R14, R80 ;  /* 0x0000000e1c50723c */ /* 0x040fe20000001850 */
[----:B------:R-:W3:Y:S05]  /*6890*/  LDSM.16.MT88.4 R12, [R2+0xb800] ;  /* 0x00b80000020c783b */ /* 0x000eea0000004200 */
[-C--:B----4-:R-:W-:Y:S06]  /*68a0*/  HMMA.16816.F32 R84, R28, R16.reuse, R84 ;  /* 0x000000101c54723c */ /* 0x090fec0000001854 */
[C---:B------:R-:W-:Y:S06]  /*68b0*/  HMMA.16816.F32 R88, R32.reuse, R16, R88 ;  /* 0x000000102058723c */ /* 0x040fec0000001858 */
[-C--:B------:R-:W-:Y:S01]  /*68c0*/  HMMA.16816.F32 R92, R32, R18.reuse, R92 ;  /* 0x00000012205c723c */ /* 0x080fe2000000185c */
[----:B------:R-:W4:Y:S05]  /*68d0*/  LDSM.16.MT88.4 R32, [R2+0xd800] ;  /* 0x00d800000220783b */ /* 0x000f2a0000004200 */
[----:B------:R-:W-:Y:S01]  /*68e0*/  HMMA.16816.F32 R96, R28, R18, R96 ;  /* 0x000000121c60723c */ /* 0x000fe20000001860 */
[----:B------:R2:W4:Y:S05]  /*68f0*/  LDSM.16.MT88.4 R16, [R0+0x1800] ;  /* 0x001800000010783b */ /* 0x00052a0000004200 */
[-C--:B-1----:R-:W-:Y:S06]  /*6900*/  HMMA.16816.F32 R68, R8, R20.reuse, R68 ;  /* 0x000000140844723c */ /* 0x082fec0000001844 */
[C---:B------:R-:W-:Y:S06]  /*6910*/  HMMA.16816.F32 R72, R100.reuse, R20, R72 ;  /* 0x000000146448723c */ /* 0x040fec0000001848 */
[-C--:B------:R-:W-:Y:S06]  /*6920*/  HMMA.16816.F32 R76, R100, R22.reuse, R76 ;  /* 0x00000016644c723c */ /* 0x080fec000000184c */
[C---:B------:R-:W-:Y:S05]  /*6930*/  HMMA.16816.F32 R80, R8.reuse, R22, R80 ;  /* 0x000000160850723c */ /* 0x040fea0000001850 */
[----:B--2---:R-:W-:Y:S01]  /*6940*/  LOP3.LUT R0, R184, 0x1, RZ, 0xc0, !PT ;  /* 0x00000001b8007812 */ /* 0x004fe200078ec0ff */
[-C--:B------:R-:W-:Y:S03]  /*6950*/  HMMA.16816.F32 R84, R8, R4.reuse, R84 ;  /* 0x000000040854723c */ /* 0x080fe60000001854 */
[----:B------:R-:W-:Y:S02]  /*6960*/  ISETP.NE.U32.AND P0, PT, R0, 0x1, PT ;  /* 0x000000010000780c */ /* 0x000fe40003f05070 */
[----:B------:R-:W-:Y:S01]  /*6970*/  VIADD R0, R168, 0xffffe000 ;  /* 0xffffe000a8007836 */ /* 0x000fe20000000000 */
[C---:B------:R-:W-:Y:S06]  /*6980*/  HMMA.16816.F32 R88, R100.reuse, R4, R88 ;  /* 0x000000046458723c */ /* 0x040fec0000001858 */
[-C--:B------:R-:W-:Y:S05]  /*6990*/  HMMA.16816.F32 R92, R100, R6.reuse, R92 ;  /* 0x00000006645c723c */ /* 0x080fea000000185c */
[----:B------:R-:W-:Y:S01]  /*69a0*/  VIADD R4, R184, 0xffffffff ;  /* 0xffffffffb8047836 */ /* 0x000fe20000000000 */
[----:B------:R-:W-:Y:S05]  /*69b0*/  HMMA.16816.F32 R96, R8, R6, R96 ;  /* 0x000000060860723c */ /* 0x000fea0000001860 */
[----:B------:R-:W-:Y:S01]  /*69c0*/  @P0 VIADD R0, R168, 0x2000 ;  /* 0x00002000a8000836 */ /* 0x000fe20000000000 */
[-C--:B---3--:R-:W-:Y:S05]  /*69d0*/  HMMA.16816.F32 R68, R12, R24.reuse, R68 ;  /* 0x000000180c44723c */ /* 0x088fea0000001844 */
[----:B------:R-:W-:Y:S01]  /*69e0*/  IMAD.MOV.U32 R184, RZ, RZ, R4 ;  /* 0x000000ffffb87224 */ /* 0x000fe200078e0004 */
[C---:B----4-:R-:W-:Y:S05]  /*69f0*/  HMMA.16816.F32 R72, R32.reuse, R24, R72 ;  /* 0x000000182048723c */ /* 0x050fea0000001848 */
[----:B------:R-:W-:Y:S01]  /*6a00*/  IMAD.MOV.U32 R168, RZ, RZ, R0 ;  /* 0x000000ffffa87224 */ /* 0x000fe200078e0000 */
[-C--:B------:R-:W-:Y:S06]  /*6a10*/  HMMA.16816.F32 R76, R32, R26.reuse, R76 ;  /* 0x0000001a204c723c */ /* 0x080fec000000184c */
[C---:B------:R-:W-:Y:S06]  /*6a20*/  HMMA.16816.F32 R80, R12.reuse, R26, R80 ;  /* 0x0000001a0c50723c */ /* 0x040fec0000001850 */
[-C--:B------:R-:W-:Y:S06]  /*6a30*/  HMMA.16816.F32 R84, R12, R16.reuse, R84 ;  /* 0x000000100c54723c */ /* 0x080fec0000001854 */
[C---:B------:R-:W-:Y:S06]  /*6a40*/  HMMA.16816.F32 R88, R32.reuse, R16, R88 ;  /* 0x000000102058723c */ /* 0x040fec0000001858 */
[-C--:B------:R-:W-:Y:S06]  /*6a50*/  HMMA.16816.F32 R92, R32, R18.reuse, R92 ;  /* 0x00000012205c723c */ /* 0x080fec000000185c */
[----:B------:R-:W-:Y:S01]  /*6a60*/  HMMA.16816.F32 R96, R12, R18, R96 ;  /* 0x000000120c60723c */ /* 0x000fe20000001860 */
[----:B------:R-:W-:Y:S11]  /*6a70*/  @!UPT UIADD3 URZ, URZ, URZ, URZ ;  /* 0x0000003f3f3ff290 */ /* 0x000ff6000fffe03f */
[----:B------:R-:W-:Y:S01]  /*6a80*/  @!UPT UIADD3 URZ, URZ, URZ, URZ ;  /* 0x0000003f3f3ff290 */ /* 0x000fe2000fffe03f */
[----:B------:R-:W-:Y:S11]  /*6a90*/  @P4 BRA `(.L_x_50) ;  /* 0xffffffd4005c4947 */ /* 0x000ff6000383ffff */
[----:B------:R-:W-:Y:S01]  /*6aa0*/  BAR.SYNC.DEFER_BLOCKING 0x0 ;  /* 0x0000000000007b1d */ /* 0x000fe20000010000 */
[----:B------:R-:W-:Y:S02]  /*6ab0*/  ISETP.NE.AND P0, PT, R244, -0x1, PT ;  /* 0xfffffffff400780c */ /* 0x000fe40003f05270 */
[----:B------:R-:W-:Y:S02]  /*6ac0*/  F2FP.F16.F32.PACK_AB R36, R37, R36 ;  /* 0x000000242524723e */ /* 0x000fe400000000ff */
[----:B------:R-:W-:Y:S01]  /*6ad0*/  F2FP.F16.F32.PACK_AB R38, R39, R38 ;  /* 0x000000262726723e */ /* 0x000fe200000000ff */
[----:B------:R-:W-:Y:S01]  /*6ae0*/  ULDC UR4, c[0x0][0x390] ;  /* 0x0000e40000047ab9 */ /* 0x000fe20000000800 */
[----:B------:R-:W-:Y:S01]  /*6af0*/  F2FP.F16.F32.PACK_AB R48, R49, R48 ;  /* 0x000000303130723e */ /* 0x000fe200000000ff */
[----:B------:R-:W-:Y:S01]  /*6b00*/  FMUL.FTZ R68, R68, UR4 ;  /* 0x0000000444447c20 */ /* 0x000fe20008410000 */
        /* <DEDUP_REMOVED lines=19> */
[----:B------:R-:W-:Y:S01]  /*6c40*/  F2FP.F16.F32.PACK_AB R17, R17, R68 ;  /* 0x000000441111723e */ /* 0x000fe200000000ff */
[----:B------:R-:W-:Y:S01]  /*6c50*/  FMUL.FTZ R96, R96, UR4 ;  /* 0x0000000460607c20 */ /* 0x000fe20008410000 */
[----:B------:R-:W-:Y:S01]  /*6c60*/  F2FP.F16.F32.PACK_AB R16, R16, R70 ;  /* 0x000000461010723e */ /* 0x000fe200000000ff */
[----:B------:R-:W-:Y:S01]  /*6c70*/  FMUL.FTZ R5, R97, UR4 ;  /* 0x0000000461057c20 */ /* 0x000fe20008410000 */
[----:B------:R-:W-:Y:S01]  /*6c80*/  FMUL.FTZ R98, R98, UR4 ;  /* 0x0000000462627c20 */ /* 0x000fe20008410000 */
[----:B------:R-:W-:Y:S01]  /*6c90*/  FMUL.FTZ R4, R99, UR4 ;  /* 0x0000000463047c20 */ /* 0x000fe20008410000 */
[----:B------:R-:W-:Y:S01]  /*6ca0*/  F2FP.F16.F32.PACK_AB R13, R13, R80 ;  /* 0x000000500d0d723e */ /* 0x000fe200000000ff */
        /* <DEDUP_REMOVED lines=14> */
[----:B------:R-:W-:Y:S01]  /*6d90*/  STS [R246], R17 ;  /* 0x00000011f6007388 */ /* 0x000fe20000000800 */
[----:B------:R-:W-:-:S02]  /*6da0*/  F2FP.F16.F32.PACK_AB R8, R8, R86 ;  /* 0x000000560808723e */ /* 0x000fc400000000ff */
[----:B------:R-:W-:Y:S01]  /*6db0*/  F2FP.F16.F32.PACK_AB R5, R5, R96 ;  /* 0x000000600505723e */ /* 0x000fe200000000ff */
[----:B------:R-:W-:Y:S01]  /*6dc0*/  STS [R246+0x400], R16 ;  /* 0x00040010f6007388 */ /* 0x000fe20000000800 */
[----:B------:R-:W-:Y:S02]  /*6dd0*/  F2FP.F16.F32.PACK_AB R4, R4, R98 ;  /* 0x000000620404723e */ /* 0x000fe400000000ff */
[----:B------:R-:W-:Y:S01]  /*6de0*/  F2FP.F16.F32.PACK_AB R7, R7, R88 ;  /* 0x000000580707723e */ /* 0x000fe200000000ff */
[----:B------:R-:W-:Y:S01]  /*6df0*/  STS [R249], R13 ;  /* 0x0000000df9007388 */ /* 0x000fe20000000800 */
[----:B------:R-:W-:Y:S02]  /*6e00*/  F2FP.F16.F32.PACK_AB R6, R6, R90 ;  /* 0x0000005a0606723e */ /* 0x000fe400000000ff */
[----:B------:R-:W-:Y:S01]  /*6e10*/  F2FP.F16.F32.PACK_AB R0, R0, R92 ;  /* 0x0000005c0000723e */ /* 0x000fe200000000ff */
[----:B------:R1:W-:Y:S01]  /*6e20*/  STS [R252], R12 ;  /* 0x0000000cfc007388 */ /* 0x0003e20000000800 */
[----:B------:R-:W-:-:S02]  /*6e30*/  F2FP.F16.F32.PACK_AB R18, R18, R94 ;  /* 0x0000005e1212723e */ /* 0x000fc400000000ff */
[----:B------:R-:W-:Y:S01]  /*6e40*/  F2FP.F16.F32.PACK_AB R50, R51, R50 ;  /* 0x000000323332723e */ /* 0x000fe200000000ff */
[----:B------:R-:W-:Y:S01]  /*6e50*/  STS [R246+0x2000], R15 ;  /* 0x0020000ff6007388 */ /* 0x000fe20000000800 */
[----:B------:R-:W-:Y:S02]  /*6e60*/  F2FP.F16.F32.PACK_AB R40, R41, R40 ;  /* 0x000000282928723e */ /* 0x000fe400000000ff */
[----:B------:R-:W-:Y:S01]  /*6e70*/  F2FP.F16.F32.PACK_AB R42, R43, R42 ;  /* 0x0000002a2b2a723e */ /* 0x000fe200000000ff */
[----:B------:R2:W-:Y:S01]  /*6e80*/  STS [R246+0x2400], R14 ;  /* 0x0024000ef6007388 */ /* 0x0005e20000000800 */
[----:B------:R-:W-:Y:S02]  /*6e90*/  F2FP.F16.F32.PACK_AB R44, R45, R44 ;  /* 0x0000002c2d2c723e */ /* 0x000fe400000000ff */
[----:B------:R-:W-:Y:S01]  /*6ea0*/  F2FP.F16.F32.PACK_AB R46, R47, R46 ;  /* 0x0000002e2f2e723e */ /* 0x000fe200000000ff */
[----:B------:R-:W-:Y:S01]  /*6eb0*/  STS [R249+0x2000], R11 ;  /* 0x0020000bf9007388 */ /* 0x000fe20000000800 */
        /* <DEDUP_REMOVED lines=8> */
[----:B------:R-:W-:Y:S01]  /*6f40*/  STS [R247+0x400], R8 ;  /* 0x00040008f7007388 */ /* 0x000fe20000000800 */
[----:B------:R-:W-:-:S02]  /*6f50*/  F2FP.F16.F32.PACK_AB R60, R61, R60 ;  /* 0x0000003c3d3c723e */ /* 0x000fc400000000ff */
[----:B------:R-:W-:Y:S01]  /*6f60*/  F2FP.F16.F32.PACK_AB R62, R63, R62 ;  /* 0x0000003e3f3e723e */ /* 0x000fe200000000ff */
[----:B------:R-:W-:Y:S01]  /*6f70*/  STS [R248], R5 ;  /* 0x00000005f8007388 */ /* 0x000fe20000000800 */
[----:B-1----:R-:W-:-:S03]  /*6f80*/  SHF.R.S32.HI R12, RZ, 0x1f, R251 ;  /* 0x0000001fff0c7819 */ /* 0x002fc600000114fb */
[----:B------:R1:W-:Y:S01]  /*6f90*/  STS [R248+0x400], R4 ;  /* 0x00040004f8007388 */ /* 0x0003e20000000800 */
[----:B--2---:R-:W2:Y:S03]  /*6fa0*/  @P0 LDC.64 R14, c[0x0][0x458] ;  /* 0x00011600ff0e0b82 */ /* 0x004ea60000000a00 */
[----:B------:R-:W-:Y:S04]  /*6fb0*/  STS [R247+0x2000], R7 ;  /* 0x00200007f7007388 */ /* 0x000fe80000000800 */
[----:B------:R3:W-:Y:S04]  /*6fc0*/  STS [R247+0x2400], R6 ;  /* 0x00240006f7007388 */ /* 0x0007e80000000800 */
[----:B------:R4:W-:Y:S04]  /*6fd0*/  STS [R248+0x2000], R0 ;  /* 0x00200000f8007388 */ /* 0x0009e80000000800 */
[----:B------:R2:W-:Y:S04]  /*6fe0*/  STS [R248+0x2400], R18 ;  /* 0x00240012f8007388 */ /* 0x0005e80000000800 */
[----:B------:R2:W-:Y:S04]  /*6ff0*/  STS [R246+0x4000], R36 ;  /* 0x00400024f6007388 */ /* 0x0005e80000000800 */
[----:B------:R2:W-:Y:S01]  /*7000*/  STS [R246+0x4400], R38 ;  /* 0x00440026f6007388 */ /* 0x0005e20000000800 */
[----:B-1----:R-:W1:Y:S03]  /*7010*/  @P0 LDC.64 R4, c[0x0][0x450] ;  /* 0x00011400ff040b82 */ /* 0x002e660000000a00 */
[----:B------:R1:W-:Y:S04]  /*7020*/  STS [R249+0x4000], R48 ;  /* 0x00400030f9007388 */ /* 0x0003e80000000800 */
[----:B------:R1:W-:Y:S01]  /*7030*/  STS [R252+0x4000], R50 ;  /* 0x00400032fc007388 */ /* 0x0003e20000000800 */
[----:B---3--:R-:W-:-:S03]  /*7040*/  @P0 IADD3 R6, R231, R244, RZ ;  /* 0x000000f4e7060210 */ /* 0x008fc60007ffe0ff */
[----:B------:R3:W-:Y:S01]  /*7050*/  STS [R246+0x6000], R40 ;  /* 0x00600028f6007388 */ /* 0x0007e20000000800 */
[----:B----4-:R-:W-:-:S03]  /*7060*/  @P0 IADD3 R0, R231, R244, RZ ;  /* 0x000000f4e7000210 */ /* 0x010fc60007ffe0ff */
[----:B------:R3:W-:Y:S04]  /*7070*/  STS [R246+0x6400], R42 ;  /* 0x0064002af6007388 */ /* 0x0007e80000000800 */
[----:B------:R3:W-:Y:S04]  /*7080*/  STS [R249+0x6000], R44 ;  /* 0x0060002cf9007388 */ /* 0x0007e80000000800 */
[----:B------:R3:W-:Y:S01]  /*7090*/  STS [R249+0x6400], R46 ;  /* 0x0064002ef9007388 */ /* 0x0007e20000000800 */
[C---:B-1----:R-:W-:Y:S02]  /*70a0*/  @P0 IMAD R10, R0.reuse, R5, RZ ;  /* 0x00000005000a0224 */ /* 0x042fe400078e02ff */
[----:B------:R-:W-:Y:S01]  /*70b0*/  @P0 IMAD.WIDE.U32 R8, R0, R4, RZ ;  /* 0x0000000400080225 */ /* 0x000fe200078e00ff */
[----:B------:R3:W-:Y:S03]  /*70c0*/  STS [R247+0x4000], R52 ;  /* 0x00400034f7007388 */ /* 0x0007e60000000800 */
[C---:B--2---:R-:W-:Y:S01]  /*70d0*/  @P0 IMAD R0, R6.reuse, R15, RZ ;  /* 0x0000000f06000224 */ /* 0x044fe200078e02ff */
[----:B------:R3:W-:Y:S01]  /*70e0*/  STS [R247+0x4400], R54 ;  /* 0x00440036f7007388 */ /* 0x0007e20000000800 */
[----:B------:R-:W-:Y:S01]  /*70f0*/  @P0 IMAD.WIDE.U32 R6, R6, R14, RZ ;  /* 0x0000000e06060225 */ /* 0x000fe200078e00ff */
[----:B------:R-:W-:-:S02]  /*7100*/  @P0 IADD3 R11, R9, R10, RZ ;  /* 0x0000000a090b0210 */ /* 0x000fc40007ffe0ff */
[----:B------:R3:W-:Y:S01]  /*7110*/  STS [R248+0x4000], R64 ;  /* 0x00400040f8007388 */ /* 0x0007e20000000800 */
[----:B------:R-:W-:Y:S01]  /*7120*/  @P0 IMAD.MOV.U32 R10, RZ, RZ, R8 ;  /* 0x000000ffff0a0224 */ /* 0x000fe200078e0008 */
[----:B------:R-:W-:Y:S01]  /*7130*/  @P0 IADD3 R26, R7, R0, RZ ;  /* 0x00000000071a0210 */ /* 0x000fe20007ffe0ff */
[----:B------:R-:W-:Y:S01]  /*7140*/  @P0 IMAD.MOV.U32 R25, RZ, RZ, R6 ;  /* 0x000000ffff190224 */ /* 0x000fe200078e0006 */
[----:B------:R3:W-:Y:S04]  /*7150*/  STS [R248+0x4400], R66 ;  /* 0x00440042f8007388 */ /* 0x0007e80000000800 */
[----:B------:R3:W-:Y:S04]  /*7160*/  STS [R247+0x6000], R56 ;  /* 0x00600038f7007388 */ /* 0x0007e80000000800 */
[----:B------:R3:W-:Y:S01]  /*7170*/  STS [R247+0x6400], R58 ;  /* 0x0064003af7007388 */ /* 0x0007e20000000800 */
        /* <DEDUP_REMOVED lines=13> */
.L_x_51:
        /* <DEDUP_REMOVED lines=13> */
.L_x_52:
[----:B------:R1:W-:Y:S01]  /*7320*/  STS [R248+0x6000], R60 ;  /* 0x0060003cf8007388 */ /* 0x0003e20000000800 */
[----:B------:R-:W-:Y:S01]  /*7330*/  SHF.R.S32.HI R24, RZ, 0x1f, R239 ;  /* 0x0000001fff187819 */ /* 0x000fe200000114ef */
[--C-:B------:R-:W-:Y:S01]  /*7340*/  IMAD.MOV.U32 R8, RZ, RZ, R212.reuse ;  /* 0x000000ffff087224 */ /* 0x100fe200078e00d4 */
[----:B------:R-:W-:Y:S01]  /*7350*/  SHF.R.S32.HI R9, RZ, 0x1f, R212 ;  /* 0x0000001fff097819 */ /* 0x000fe200000114d4 */
[----:B------:R1:W-:Y:S01]  /*7360*/  STS [R248+0x6400], R62 ;  /* 0x0064003ef8007388 */ /* 0x0003e20000000800 */
[----:B------:R-:W-:Y:S01]  /*7370*/  ULDC UR4, c[0x0][0x2d0] ;  /* 0x0000b40000047ab9 */ /* 0x000fe20000000800 */
[-C--:B------:R-:W-:Y:S01]  /*7380*/  IMAD R0, R24, R4.reuse, RZ ;  /* 0x0000000418007224 */ /* 0x080fe200078e02ff */
[----:B------:R-:W-:Y:S01]  /*7390*/  IADD3 R12, R219, 0x40, RZ ;  /* 0x00000040db0c7810 */ /* 0x000fe20007ffe0ff */
[----:B------:R-:W-:Y:S01]  /*73a0*/  BAR.SYNC.DEFER_BLOCKING 0x0 ;  /* 0x0000000000007b1d */ /* 0x000fe20000010000 */
[----:B------:R-:W-:Y:S01]  /*73b0*/  IMAD.WIDE.U32 R6, R239, R4, R8 ;  /* 0x00000004ef067225 */ /* 0x000fe200078e0008 */
[----:B------:R-:W-:-:S03]  /*73c0*/  SHF.R.S32.HI R27, RZ, 0x1f, R219 ;  /* 0x0000001fff1b7819 */ /* 0x000fc600000114db */
[----:B------:R-:W-:Y:S01]  /*73d0*/  IMAD R0, R239, R5, R0 ;  /* 0x00000005ef007224 */ /* 0x000fe200078e0200 */
[----:B------:R-:W-:Y:S01]  /*73e0*/  IADD3 R6, P0, R10, R6, RZ ;  /* 0x000000060a067210 */ /* 0x000fe20007f1e0ff */
[----:B------:R-:W-:Y:S01]  /*73f0*/  VIADD R10, R219, 0x20 ;  /* 0x00000020db0a7836 */ /* 0x000fe20000000000 */
[----:B------:R-:W3:Y:S01]  /*7400*/  S2R R41, SR_CTAID.Z ;  /* 0x0000000000297919 */ /* 0x000ee20000002700 */
[----:B------:R-:W-:Y:S01]  /*7410*/  BSSY B0, `(.L_x_53) ;  /* 0x000001f000007945 */ /* 0x000fe20003800000 */
[----:B------:R-:W-:Y:S01]  /*7420*/  IADD3.X R7, R11, R7, R0, P0, !PT ;  /* 0x000000070b077210 */ /* 0x000fe200007fe400 */
[----:B------:R-:W-:Y:S01]  /*7430*/  IMAD R0, R232, -0x80, R193 ;  /* 0xffffff80e8007824 */ /* 0x000fe200078e02c1 */
[----:B------:R-:W-:Y:S01]  /*7440*/  ISETP.GE.AND P0, PT, R212, UR4, PT ;  /* 0x00000004d4007c0c */ /* 0x000fe2000bf06270 */
[C---:B------:R-:W-:Y:S01]  /*7450*/  VIADD R11, R219.reuse, 0x60 ;  /* 0x00000060db0b7836 */ /* 0x040fe20000000000 */
[----:B------:R-:W-:Y:S02]  /*7460*/  ULDC.64 UR4, c[0x0][0x468] ;  /* 0x00011a0000047ab9 */ /* 0x000fe40000000a00 */
[----:B------:R-:W-:-:S02]  /*7470*/  ISETP.GE.OR P1, PT, R219, R0, P0 ;  /* 0x00000000db00720c */ /* 0x000fc40000726670 */
[-C--:B------:R-:W-:Y:S02]  /*7480*/  ISETP.GE.OR P2, PT, R10, R0.reuse, P0 ;  /* 0x000000000a00720c */ /* 0x080fe40000746670 */
[-C--:B------:R-:W-:Y:S02]  /*7490*/  ISETP.GE.OR P3, PT, R12, R0.reuse, P0 ;  /* 0x000000000c00720c */ /* 0x080fe40000766670 */
[----:B------:R-:W-:Y:S01]  /*74a0*/  ISETP.GE.OR P4, PT, R11, R0, P0 ;  /* 0x000000000b00720c */ /* 0x000fe20000786670 */
[----:B------:R1:W2:Y:S04]  /*74b0*/  LDS.128 R20, [R118+0x7000] ;  /* 0x0070000076147984 */ /* 0x0002a80000000c00 */
[----:B------:R1:W4:Y:S04]  /*74c0*/  LDS.128 R28, [R118+0xb000] ;  /* 0x00b00000761c7984 */ /* 0x0003280000000c00 */
[----:B------:R1:W1:Y:S04]  /*74d0*/  LDS.128 R32, [R118+0xc000] ;  /* 0x00c0000076207984 */ /* 0x0002680000000c00 */
[----:B------:R1:W1:Y:S01]  /*74e0*/  LDS.128 R36, [R118+0xd000] ;  /* 0x00d0000076247984 */ /* 0x0002620000000c00 */
[----:B---3--:R-:W-:Y:S01]  /*74f0*/  SHF.R.S32.HI R40, RZ, 0x1f, R41 ;  /* 0x0000001fff287819 */ /* 0x008fe20000011429 */
[----:B------:R-:W-:-:S04]  /*7500*/  IMAD.WIDE.U32 R6, R41, UR4, R6 ;  /* 0x0000000429067c25 */ /* 0x000fc8000f8e0006 */
[----:B------:R-:W-:-:S04]  /*7510*/  IMAD R10, R40, UR4, RZ ;  /* 0x00000004280a7c24 */ /* 0x000fc8000f8e02ff */
[----:B------:R-:W-:-:S05]  /*7520*/  IMAD R0, R41, UR5, R10 ;  /* 0x0000000529007c24 */ /* 0x000fca000f8e020a */
[----:B------:R-:W-:Y:S01]  /*7530*/  IADD3 R0, R0, R7, RZ ;  /* 0x0000000700007210 */ /* 0x000fe20007ffe0ff */
[----:B------:R-:W-:Y:S06]  /*7540*/  @P1 BRA `(.L_x_54) ;  /* 0x00000000002c1947 */ /* 0x000fec0003800000 */
[----:B------:R-:W3:Y:S01]  /*7550*/  LDS.128 R16, [R118+0x6000] ;  /* 0x0060000076107984 */ /* 0x000ee20000000c00 */
        /* <DEDUP_REMOVED lines=9> */
[----:B---3--:R3:W-:Y:S04]  /*75f0*/  STG.E.128 desc[UR12][R12.64], R16 ;  /* 0x000000100c007986 */ /* 0x0087e8000c101d0c */
.L_x_54:
[----:B------:R-:W-:Y:S05]  /*7600*/  BSYNC B0 ;  /* 0x0000000000007941 */ /* 0x000fea0003800000 */
.L_x_53:
[----:B------:R-:W-:Y:S04]  /*7610*/  BSSY B0, `(.L_x_55) ;  /* 0x000000e000007945 */ /* 0x000fe80003800000 */
[----:B------:R-:W-:Y:S05]  /*7620*/  @P2 BRA `(.L_x_56) ;  /* 0x0000000000302947 */ /* 0x000fea0003800000 */
[----:B---3--:R-:W-:Y:S01]  /*7630*/  IADD3 R12, P0, R219, 0x20, RZ ;  /* 0x00000020db0c7810 */ /* 0x008fe20007f1e0ff */
        /* <DEDUP_REMOVED lines=10> */
[----:B--2---:R2:W-:Y:S02]  /*76e0*/  STG.E.128 desc[UR12][R12.64], R20 ;  /* 0x000000140c007986 */ /* 0x0045e4000c101d0c */
.L_x_56:
[----:B------:R-:W-:Y:S05]  /*76f0*/  BSYNC B0 ;  /* 0x0000000000007941 */ /* 0x000fea0003800000 */
.L_x_55:
[----:B---3--:R3:W1:Y:S01]  /*7700*/  LDS.128 R16, [R118+0x8000] ;  /* 0x0080000076107984 */ /* 0x0086620000000c00 */
[----:B------:R-:W-:Y:S04]  /*7710*/  BSSY B0, `(.L_x_57) ;  /* 0x000000e000007945 */ /* 0x000fe80003800000 */
[----:B------:R-:W-:Y:S05]  /*7720*/  @P3 BRA `(.L_x_58) ;  /* 0x0000000000303947 */ /* 0x000fea0003800000 */
[----:B--2---:R-:W-:Y:S01]  /*7730*/  IADD3 R12, P0, R219, 0x40, RZ ;  /* 0x00000040db0c7810 */ /* 0x004fe20007f1e0ff */
        /* <DEDUP_REMOVED lines=10> */
[----:B-1----:R1:W-:Y:S02]  /*77e0*/  STG.E.128 desc[UR12][R12.64], R16 ;  /* 0x000000100c007986 */ /* 0x0023e4000c101d0c */
.L_x_58:
[----:B------:R-:W-:Y:S05]  /*77f0*/  BSYNC B0 ;  /* 0x0000000000007941 */ /* 0x000fea0003800000 */
.L_x_57:
[----:B-1----:R1:W1:Y:S01]  /*7800*/  LDS.128 R16, [R118+0x9000] ;  /* 0x0090000076107984 */ /* 0x0022620000000c00 */
        /* <DEDUP_REMOVED lines=12> */
[----:B-1----:R1:W-:Y:S02]  /*78d0*/  STG.E.128 desc[UR12][R4.64], R16 ;  /* 0x0000001004007986 */ /* 0x0023e4000c101d0c */
.L_x_60:
[----:B------:R-:W-:Y:S05]  /*78e0*/  BSYNC B0 ;  /* 0x0000000000007941 */ /* 0x000fea0003800000 */
.L_x_59:
[----:B-1-3--:R-:W1:Y:S01]  /*78f0*/  LDS.128 R116, [R118+0xa000] ;  /* 0x00a0000076747984 */ /* 0x00ae620000000c00 */
[-C--:B------:R-:W-:Y:S01]  /*7900*/  IMAD.WIDE.U32 R4, R239, R14.reuse, R8 ;  /* 0x0000000eef047225 */ /* 0x080fe200078e0008 */
[----:B------:R-:W-:Y:S01]  /*7910*/  ULDC.64 UR4, c[0x0][0x470] ;  /* 0x00011c0000047ab9 */ /* 0x000fe20000000a00 */
[----:B------:R-:W-:Y:S02]  /*7920*/  BSSY B0, `(.L_x_61) ;  /* 0x0000014000007945 */ /* 0x000fe40003800000 */
[----:B------:R-:W-:Y:S01]  /*7930*/  IMAD R0, R24, R14, RZ ;  /* 0x0000000e18007224 */ /* 0x000fe200078e02ff */
[----:B------:R-:W-:-:S03]  /*7940*/  IADD3 R4, P0, R25, R4, RZ ;  /* 0x0000000419047210 */ /* 0x000fc60007f1e0ff */
[----:B------:R-:W-:-:S05]  /*7950*/  IMAD R0, R239, R15, R0 ;  /* 0x0000000fef007224 */ /* 0x000fca00078e0200 */
[----:B------:R-:W-:Y:S01]  /*7960*/  IADD3.X R5, R26, R5, R0, P0, !PT ;  /* 0x000000051a057210 */ /* 0x000fe200007fe400 */
[----:B------:R-:W-:-:S04]  /*7970*/  IMAD R0, R40, UR4, RZ ;  /* 0x0000000428007c24 */ /* 0x000fc8000f8e02ff */
        /* <DEDUP_REMOVED lines=13> */
[----:B-1----:R3:W-:Y:S04]  /*7a50*/  STG.E.128 desc[UR12][R8.64], R116 ;  /* 0x0000007408007986 */ /* 0x0027e8000c101d0c */
.L_x_62:
[----:B------:R-:W-:Y:S05]  /*7a60*/  BSYNC B0 ;  /* 0x0000000000007941 */ /* 0x000fea0003800000 */
.L_x_61:
        /* <DEDUP_REMOVED lines=13> */
[----:B----4-:R3:W-:Y:S02]  /*7b40*/  STG.E.128 desc[UR12][R8.64], R28 ;  /* 0x0000001c08007986 */ /* 0x0107e4000c101d0c */
.L_x_64:
[----:B------:R-:W-:Y:S05]  /*7b50*/  BSYNC B0 ;  /* 0x0000000000007941 */ /* 0x000fea0003800000 */
.L_x_63:
        /* <DEDUP_REMOVED lines=13> */
[----:B------:R3:W-:Y:S02]  /*7c30*/  STG.E.128 desc[UR12][R8.64], R32 ;  /* 0x0000002008007986 */ /* 0x0007e4000c101d0c */
.L_x_66:
[----:B------:R-:W-:Y:S05]  /*7c40*/  BSYNC B0 ;  /* 0x0000000000007941 */ /* 0x000fea0003800000 */
.L_x_65:
[----:B------:R-:W-:Y:S05]  /*7c50*/  @P4 BRA `(.L_x_23) ;  /* 0x0000000000304947 */ /* 0x000fea0003800000 */
[----:B------:R-:W-:Y:S01]  /*7c60*/  IADD3 R5, P0, R219, 0x60, RZ ;  /* 0x00000060db057810 */ /* 0x000fe20007f1e0ff */
[----:B------:R-:W-:Y:S01]  /*7c70*/  ULDC.64 UR4, c[0x0][0x3f8] ;  /* 0x0000fe0000047ab9 */ /* 0x000fe20000000a00 */
[----:B------:R-:W-:-:S03]  /*7c80*/  MOV R7, R0 ;  /* 0x0000000000077202 */ /* 0x000fc60000000f00 */
[----:B------:R-:W-:-:S04]  /*7c90*/  IMAD.X R6, RZ, RZ, R27, P0 ;  /* 0x000000ffff067224 */ /* 0x000fc800000e061b */
[-C--:B---3--:R-:W-:Y:S02]  /*7ca0*/  IMAD R8, R6, R14.reuse, RZ ;  /* 0x0000000e06087224 */ /* 0x088fe400078e02ff */
[----:B------:R-:W-:Y:S02]  /*7cb0*/  IMAD.MOV.U32 R6, RZ, RZ, R4 ;  /* 0x000000ffff067224 */ /* 0x000fe400078e0004 */
[C---:B------:R-:W-:Y:S02]  /*7cc0*/  IMAD R0, R5.reuse, R15, R8 ;  /* 0x0000000f05007224 */ /* 0x040fe400078e0208 */
[----:B------:R-:W-:-:S03]  /*7cd0*/  IMAD.WIDE.U32 R6, R5, R14, R6 ;  /* 0x0000000e05067225 */ /* 0x000fc600078e0006 */
[----:B------:R-:W-:Y:S02]  /*7ce0*/  LEA R4, P0, R6, UR4, 0x1 ;  /* 0x0000000406047c11 */ /* 0x000fe4000f8008ff */
[----:B------:R-:W-:-:S04]  /*7cf0*/  IADD3 R0, R0, R7, RZ ;  /* 0x0000000700007210 */ /* 0x000fc80007ffe0ff */
[----:B------:R-:W-:-:S05]  /*7d00*/  LEA.HI.X R5, R6, UR5, R0, 0x1, P0 ;  /* 0x0000000506057c11 */ /* 0x000fca00080f0c00 */
[----:B------:R3:W-:Y:S02]  /*7d10*/  STG.E.128 desc[UR12][R4.64], R36 ;  /* 0x0000002404007986 */ /* 0x0007e4000c101d0c */
.L_x_23:
[----:B------:R-:W-:Y:S05]  /*7d20*/  BSYNC B1 ;  /* 0x0000000000017941 */ /* 0x000fea0003800000 */
.L_x_1:
[----:B------:R-:W1:Y:S02]  /*7d30*/  LDC R0, c[0x0][0xc] ;  /* 0x00000300ff007b82 */ /* 0x000e640000000800 */
[----:B-1----:R-:W-:-:S04]  /*7d40*/  IADD3 R232, R0, R232, RZ ;  /* 0x000000e800e87210 */ /* 0x002fc80007ffe0ff */
[----:B------:R-:W-:-:S13]  /*7d50*/  ISETP.GE.AND P0, PT, R232, UR10, PT ;  /* 0x0000000ae8007c0c */ /* 0x000fda000bf06270 */
[----:B------:R-:W-:Y:S05]  /*7d60*/  @P0 BRA `(.L_x_67) ;  /* 0x0000000000040947 */ /* 0x000fea0003800000 */
[----:B------:R-:W-:Y:S05]  /*7d70*/  BRA `(.L_x_68) ;  /* 0xffffff8c00007947 */ /* 0x000fea000383ffff */
.L_x_67:
[----:B------:R-:W-:Y:S05]  /*7d80*/  EXIT ;  /* 0x000000000000794d */ /* 0x000fea0003800000 */
.L_x_69:
[----:B------:R-:W-:-:S00]  /*7d90*/  BRA `(.L_x_69) ;  /* 0xfffffffc00fc7947 */ /* 0x000fc0000383ffff */
[----:B------:R-:W-:-:S00]  /*7da0*/  NOP ;  /* 0x0000000000007918 */ /* 0x000fc00000000000 */
        /* <DEDUP_REMOVED lines=13> */
.L_x_1255:


//--------------------- .text._ZN5flash44flash_bwd_dq_dk_dv_loop_seqk_parallel_kernelI23Flash_bwd_kernel_traitsILi64ELi64ELi128ELi8ELi2ELi4ELi4ELb1ELb0EN7cutlass6half_tE19Flash_kernel_traitsILi64ELi64ELi128ELi8ES3_EELb0ELb1ELb0ELb0ELb1ELb1ELb0EEEvNS_16Flash_bwd_paramsE --------------------------
	.section	.text._ZN5flash44flash_bwd_dq_dk_dv_loop_seqk_parallel_kernelI23Flash_bwd_kernel_traitsILi64ELi64ELi128ELi8ELi2ELi4ELi4ELb1ELb0EN7cutlass6half_tE19Flash_kernel_traitsILi64ELi64ELi128ELi8ES3_EELb0ELb1ELb0ELb0ELb1ELb1ELb0EEEvNS_16Flash_bwd_paramsE,"ax",@progbits
	.align	128
        .global         _ZN5flash44flash_bwd_dq_dk_dv_loop_seqk_parallel_kernelI23Flash_bwd_kernel_traitsILi64ELi64ELi128ELi8ELi2ELi4ELi4ELb1ELb0EN7cutlass6half_tE19Flash_kernel_traitsILi64ELi64ELi128ELi8ES3_EELb0ELb1ELb0ELb0ELb1ELb1ELb0EEEvNS_16Flash_bwd_paramsE
        .type           _ZN5flash44flash_bwd_dq_dk_dv_loop_seqk_parallel_kernelI23Flash_bwd_kernel_traitsILi64ELi64ELi128ELi8ELi2ELi4ELi4ELb1ELb0EN7cutlass6half_tE19Flash_kernel_traitsILi64ELi64ELi128ELi8ES3_EELb0ELb1ELb0ELb0ELb1ELb1ELb0EEEvNS_16Flash_bwd_paramsE,@function
        .size           _ZN5flash44flash_bwd_dq_dk_dv_loop_seqk_parallel_kernelI23Flash_bwd_kernel_traitsILi64ELi64ELi128ELi8ELi2ELi4ELi4ELb1ELb0EN7cutlass6half_tE19Flash_kernel_traitsILi64ELi64ELi128ELi8ES3_EELb0ELb1ELb0ELb0ELb1ELb1ELb0EEEvNS_16Flash_bwd_paramsE,(.L_x_1256 - _ZN5flash44flash_bwd_dq_dk_dv_loop_seqk_parallel_kernelI23Flash_bwd_kernel_traitsILi64ELi64ELi128ELi8ELi2ELi4ELi4ELb1ELb0EN7cutlass6half_tE19Flash_kernel_traitsILi64ELi64ELi128ELi8ES3_EELb0ELb1ELb0ELb0ELb1ELb1ELb0EEEvNS_16Flash_bwd_paramsE)
        .other          _ZN5flash44flash_bwd_dq_dk_dv_loop_seqk_parallel_kernelI23Flash_bwd_kernel_traitsILi64ELi64ELi128ELi8ELi2ELi4ELi4ELb1ELb0EN7cutlass6half_tE19Flash_kernel_traitsILi64ELi64ELi128ELi8ES3_EELb0ELb1ELb0ELb0ELb1ELb1ELb0EEEvNS_16Flash_bwd_paramsE,@"STO_CUDA_ENTRY STV_DEFAULT"
_ZN5flash44flash_bwd_dq_dk_dv_loop_seqk_parallel_kernelI23Flash_bwd_kernel_traitsILi64ELi64ELi128ELi8ELi2ELi4ELi4ELb1ELb0EN7cutlass6half_tE19Flash_kernel_traitsILi64ELi64ELi128ELi8ES3_EELb0ELb1ELb0ELb0ELb1ELb1ELb0EEEvNS_16Flash_bwd_paramsE:
.text._ZN5flash44flash_bwd_dq_dk_dv_loop_seqk_parallel_kernelI23Flash_bwd_kernel_traitsILi64ELi64ELi128ELi8ELi2ELi4ELi4ELb1ELb0EN7cutlass6half_tE19Flash_kernel_traitsILi64ELi64ELi128ELi8ES3_EELb0ELb1ELb0ELb0ELb1ELb1ELb0EEEvNS_16Flash_bwd_paramsE:
[----:B------:R-:W-:Y:S08]  /*0000*/  LDC R1, c[0x0][0x28] ;  /* 0x00000a00ff017b82 */ /* 0x000ff00000000800 */
[----:B------:R-:W1:Y:S01]  /*0010*/  S2UR UR18, SR_CTAID.X ;  /* 0x00000000001279c3 */ /* 0x000e620000002500 */
[----:B------:R-:W-:Y:S02]  /*0020*/  ULDC UR5, c[0x0][0x2c8] ;  /* 0x0000b20000057ab9 */ /* 0x000fe40000000800 */
[----:B------:R-:W-:-:S04]  /*0030*/  UIADD3 UR5, UR5, 0x7f, URZ ;  /* 0x0000007f05057890 */ /* 0x000fc8000fffe03f */
[----:B------:R-:W-:-:S04]  /*0040*/  USHF.R.S32.HI UR4, URZ, 0x1f, UR5 ;  /* 0x0000001f3f047899 */ /* 0x000fc80008011405 */
[----:B------:R-:W-:-:S04]  /*0050*/  ULEA.HI UR4, UR4, UR5, URZ, 0x7 ;  /* 0x0000000504047291 */ /* 0x000fc8000f8f383f */
[----:B------:R-:W-:-:S04]  /*0060*/  USHF.R.S32.HI UR4, URZ, 0x7, UR4 ;  /* 0x000000073f047899 */ /* 0x000fc80008011404 */
[----:B-1----:R-:W-:-:S06]  /*0070*/  UISETP.GE.AND UP0, UPT, UR18, UR4, UPT ;  /* 0x000000041200728c */ /* 0x002fcc000bf06270 */
[----:B------:R-:W-:-:S13]  /*0080*/  PLOP3.LUT P0, PT, PT, PT, UP0, 0x80, 0x0 ;  /* 0x000000000000781c */ /* 0x000fda0003f0f008 */
[----:B------:R-:W-:Y:S05]  /*0090*/  @P0 EXIT ;  /* 0x000000000000094d */ /* 0x000fea0003800000 */
[----:B------:R-:W1:Y:S01]  /*00a0*/  S2R R180, SR_TID.X ;  /* 0x0000000000b47919 */ /* 0x000e620000002100 */
[----:B------:R-:W2:Y:S01]  /*00b0*/  S2UR UR5, SR_CgaCtaId ;  /* 0x00000000000579c3 */ /* 0x000ea20000008800 */
[----:B------:R-:W-:Y:S01]  /*00c0*/  UMOV UR4, 0x400 ;  /* 0x0000040000047882 */ /* 0x000fe20000000000 */
[----:B------:R-:W-:Y:S01]  /*00d0*/  ULDC.64 UR40, c[0x0][0x208] ;  /* 0x0000820000287ab9 */ /* 0x000fe20000000a00 */
[----:B------:R-:W-:-:S05]  /*00e0*/  UMOV UR24, 0xffffe000 ;  /* 0xffffe00000187882 */ /* 0x000fca0000000000 */
[----:B------:R-:W3:Y:S08]  /*00f0*/  S2UR UR16, SR_CTAID.Y ;  /* 0x00000000001079c3 */ /* 0x000ef00000002600 */
[----:B------:R-:W4:Y:S08]  /*0100*/  S2UR UR17, SR_CTAID.Z ;  /* 0x00000000001179c3 */ /* 0x000f300000002700 */
[----:B------:R-:W5:Y:S01]  /*0110*/  S2UR UR15, SR_CTAID.Z ;  /* 0x00000000000f79c3 */ /* 0x000f620000002700 */
[----:B--2---:R-:W-:-:S04]  /*0120*/  ULEA UR5, UR5, UR4, 0x18 ;  /* 0x0000000405057291 */ /* 0x004fc8000f8ec03f */
[----:B------:R-:W-:Y:S01]  /*0130*/  UIADD3 UR6, UR5, 0x6000, URZ ;  /* 0x0000600005067890 */ /* 0x000fe2000fffe03f */
[----:B-1----:R-:W-:Y:S02]  /*0140*/  SHF.R.S32.HI R7, RZ, 0x1f, R180 ;  /* 0x0000001fff077819 */ /* 0x002fe400000114b4 */
[----:B------:R-:W1:Y:S01]  /*0150*/  S2UR UR14, SR_CTAID.Y ;  /* 0x00000000000e79c3 */ /* 0x000e620000002600 */
[----:B------:R-:W-:Y:S01]  /*0160*/  UIADD3 UR4, UR5, 0xa000, URZ ;  /* 0x0000a00005047890 */ /* 0x000fe2000fffe03f */
[CC--:B------:R-:W-:Y:S01]  /*0170*/  LEA.HI R13, R7.reuse, R180.reuse, RZ, 0x4 ;  /* 0x000000b4070d7211 */ /* 0x0c0fe200078f20ff */
[----:B---3--:R-:W-:Y:S01]  /*0180*/  USHF.R.S32.HI UR22, URZ, 0x1f, UR16 ;  /* 0x0000001f3f167899 */ /* 0x008fe20008011410 */
[CC--:B------:R-:W-:Y:S01]  /*0190*/  LEA.HI R5, R7.reuse, R180.reuse, RZ, 0x2 ;  /* 0x000000b407057211 */ /* 0x0c0fe200078f10ff */
[----:B------:R-:W-:Y:S01]  /*01a0*/  UIMAD.WIDE UR34, UR16, 0x80, URZ ;  /* 0x00000080102278a5 */ /* 0x000fe2000f8e023f */
[----:B------:R-:W-:Y:S01]  /*01b0*/  SHF.R.S32.HI R0, RZ, 0x4, R13 ;  /* 0x00000004ff007819 */ /* 0x000fe2000001140d */
[----:B----4-:R-:W-:Y:S01]  /*01c0*/  USHF.R.S32.HI UR21, URZ, 0x1f, UR17 ;  /* 0x0000001f3f157899 */ /* 0x010fe20008011411 */
[----:B------:R-:W-:-:S02]  /*01d0*/  LEA.HI R176, R7, R180, RZ, 0x5 ;  /* 0x000000b407b07211 */ /* 0x000fc400078f28ff */
[----:B------:R-:W-:Y:S02]  /*01e0*/  LEA.HI R3, R13, R0, RZ, 0x1 ;  /* 0x000000000d037211 */ /* 0x000fe400078f08ff */
[--C-:B------:R-:W-:Y:S02]  /*01f0*/  SHF.R.S32.HI R11, RZ, 0x2, R5.reuse ;  /* 0x00000002ff0b7819 */ /* 0x100fe40000011405 */
[----:B------:R-:W-:Y:S01]  /*0200*/  LOP3.LUT R3, R3, 0xfffffffe, RZ, 0xc0, !PT ;  /* 0xfffffffe03037812 */ /* 0x000fe200078ec0ff */
[----:B-----5:R-:W-:Y:S01]  /*0210*/  USHF.R.S32.HI UR20, URZ, 0x1f, UR15 ;  /* 0x0000001f3f147899 */ /* 0x020fe2000801140f */
[----:B------:R-:W-:Y:S02]  /*0220*/  SHF.R.S32.HI R192, RZ, 0x1f, R5 ;  /* 0x0000001fffc07819 */ /* 0x000fe40000011405 */
[----:B------:R-:W-:Y:S01]  /*0230*/  LEA.HI R12, R7, R180, RZ, 0x3 ;  /* 0x000000b4070c7211 */ /* 0x000fe200078f18ff */
[----:B------:R-:W-:Y:S01]  /*0240*/  IMAD.IADD R3, R0, 0x1, -R3 ;  /* 0x0000000100037824 */ /* 0x000fe200078e0a03 */
[----:B------:R-:W-:-:S02]  /*0250*/  SHF.R.S32.HI R183, RZ, 0x5, R176 ;  /* 0x00000005ffb77819 */ /* 0x000fc400000114b0 */
[----:B------:R-:W-:Y:S01]  /*0260*/  SHF.R.S32.HI R0, RZ, 0x1f, R176 ;  /* 0x0000001fff007819 */ /* 0x000fe200000114b0 */
[C---:B------:R-:W-:Y:S01]  /*0270*/  IMAD.SHL.U32 R10, R3.reuse, 0x200, RZ ;  /* 0x00000200030a7824 */ /* 0x040fe200078e00ff */
[----:B------:R-:W-:Y:S01]  /*0280*/  LEA.HI R192, R192, R11, RZ, 0x3 ;  /* 0x0000000bc0c07211 */ /* 0x000fe200078f18ff */
[----:B------:R-:W-:Y:S01]  /*0290*/  IMAD.SHL.U32 R174, R3, 0x10, RZ ;  /* 0x0000001003ae7824 */ /* 0x000fe200078e00ff */
[----:B------:R-:W-:Y:S01]  /*02a0*/  LOP3.LUT R15, R12, 0xfffffff8, RZ, 0xc0, !PT ;  /* 0xfffffff80c0f7812 */ /* 0x000fe200078ec0ff */
[----:B-1----:R-:W-:Y:S01]  /*02b0*/  USHF.R.S32.HI UR19, URZ, 0x1f, UR14 ;  /* 0x0000001f3f137899 */ /* 0x002fe2000801140e */
[----:B------:R-:W-:Y:S02]  /*02c0*/  LEA.HI R0, R0, R183, RZ, 0x2 ;  /* 0x000000b700007211 */ /* 0x000fe400078f10ff */
[----:B------:R-:W-:Y:S01]  /*02d0*/  SHF.R.S32.HI R185, RZ, 0x3, R12 ;  /* 0x00000003ffb97819 */ /* 0x000fe2000001140c */
[----:B------:R-:W-:Y:S01]  /*02e0*/  IMAD.IADD R2, R180, 0x1, -R15 ;  /* 0x00000001b4027824 */ /* 0x000fe200078e0a0f */
[----:B------:R-:W-:-:S02]  /*02f0*/  LOP3.LUT R192, R192, 0xfffffff8, RZ, 0xc0, !PT ;  /* 0xfffffff8c0c07812 */ /* 0x000fc400078ec0ff */
[----:B------:R-:W-:Y:S01]  /*0300*/  LOP3.LUT R0, R0, 0xfffffffc, RZ, 0xc0, !PT ;  /* 0xfffffffc00007812 */ /* 0x000fe200078ec0ff */
[----:B------:R-:W-:Y:S01]  /*0310*/  IMAD.SHL.U32 R9, R185, 0x40, RZ ;  /* 0x00000040b9097824 */ /* 0x000fe200078e00ff */
[----:B------:R-:W-:Y:S01]  /*0320*/  LOP3.LUT R13, R13, 0xfffffff0, RZ, 0xc0, !PT ;  /* 0xfffffff00d0d7812 */ /* 0x000fe200078ec0ff */
[----:B------:R-:W-:Y:S01]  /*0330*/  IMAD.IADD R192, R11, 0x1, -R192 ;  /* 0x000000010bc07824 */ /* 0x000fe200078e0ac0 */
[C---:B------:R-:W-:Y:S01]  /*0340*/  LOP3.LUT P4, RZ, R2.reuse, 0x2, RZ, 0xc0, !PT ;  /* 0x0000000202ff7812 */ /* 0x040fe2000788c0ff */
[C---:B------:R-:W-:Y:S01]  /*0350*/  IMAD.SHL.U32 R11, R2.reuse, 0x40, RZ ;  /* 0x00000040020b7824 */ /* 0x040fe200078e00ff */
[----:B------:R-:W-:Y:S01]  /*0360*/  LOP3.LUT R9, R9, 0x1c0, RZ, 0xc0, !PT ;  /* 0x000001c009097812 */ /* 0x000fe200078ec0ff */
[----:B------:R-:W-:Y:S01]  /*0370*/  IMAD.IADD R0, R183, 0x1, -R0 ;  /* 0x00000001b7007824 */ /* 0x000fe200078e0a00 */
[C---:B------:R-:W-:Y:S01]  /*0380*/  LOP3.LUT P3, RZ, R2.reuse, 0x4, RZ, 0xc0, !PT ;  /* 0x0000000402ff7812 */ /* 0x040fe2000786c0ff */
[----:B------:R-:W-:Y:S01]  /*0390*/  IMAD.SHL.U32 R186, R2, 0x8, RZ ;  /* 0x0000000802ba7824 */ /* 0x000fe200078e00ff */
[----:B------:R-:W-:Y:S01]  /*03a0*/  LOP3.LUT R11, R11, 0x1c0, RZ, 0xc0, !PT ;  /* 0x000001c00b0b7812 */ /* 0x000fe200078ec0ff */
[----:B------:R-:W-:Y:S01]  /*03b0*/  IMAD.SHL.U32 R4, R0, 0x10, RZ ;  /* 0x0000001000047824 */ /* 0x000fe200078e00ff */
[----:B------:R-:W-:Y:S01]  /*03c0*/  SHF.R.U32.HI R184, RZ, 0x3, R9 ;  /* 0x00000003ffb87819 */ /* 0x000fe20000011609 */
[----:B------:R-:W-:Y:S01]  /*03d0*/  IMAD.IADD R13, R180, 0x1, -R13 ;  /* 0x00000001b40d7824 */ /* 0x000fe200078e0a0d */
[----:B------:R-:W-:-:S02]  /*03e0*/  LOP3.LUT R9, R9, 0x38, R186, 0xf8, !PT ;  /* 0x0000003809097812 */ /* 0x000fc400078ef8ba */
[C---:B------:R-:W-:Y:S02]  /*03f0*/  LOP3.LUT R169, R11.reuse, 0x8, R12, 0xf8, !PT ;  /* 0x000000080ba97812 */ /* 0x040fe400078ef80c */
[----:B------:R-:W-:Y:S02]  /*0400*/  LOP3.LUT R173, R11, 0x30, R4, 0xf8, !PT ;  /* 0x000000300bad7812 */ /* 0x000fe400078ef804 */
[----:B------:R-:W-:Y:S02]  /*0410*/  SHF.R.U32.HI R8, RZ, 0x3, R11 ;  /* 0x00000003ff087819 */ /* 0x000fe4000001160b */
[----:B------:R-:W-:Y:S02]  /*0420*/  LOP3.LUT R11, R192, 0x1, RZ, 0xc0, !PT ;  /* 0x00000001c00b7812 */ /* 0x000fe400078ec0ff */
[----:B------:R-:W-:Y:S02]  /*0430*/  LOP3.LUT R184, R9, R184, RZ, 0x3c, !PT ;  /* 0x000000b809b87212 */ /* 0x000fe400078e3cff */
[----:B------:R-:W-:-:S02]  /*0440*/  LEA.HI R9, R7, R180, RZ, 0x6 ;  /* 0x000000b407097211 */ /* 0x000fc400078f30ff */
[----:B------:R-:W-:Y:S02]  /*0450*/  SHF.R.S32.HI R2, RZ, 0x1f, R13 ;  /* 0x0000001fff027819 */ /* 0x000fe4000001140d */
[----:B------:R-:W-:Y:S02]  /*0460*/  LOP3.LUT R173, R173, 0x8, R12, 0xf8, !PT ;  /* 0x00000008adad7812 */ /* 0x000fe400078ef80c */
[----:B------:R-:W-:Y:S02]  /*0470*/  ISETP.NE.U32.AND P0, PT, R11, 0x1, PT ;  /* 0x000000010b00780c */ /* 0x000fe40003f05070 */
[----:B------:R-:W-:Y:S02]  /*0480*/  LEA.HI R12, R7, R180, RZ, 0x7 ;  /* 0x000000b4070c7211 */ /* 0x000fe400078f38ff */
[----:B------:R-:W-:Y:S02]  /*0490*/  SHF.R.S32.HI R9, RZ, 0x6, R9 ;  /* 0x00000006ff097819 */ /* 0x000fe40000011409 */
[----:B------:R-:W-:-:S02]  /*04a0*/  LEA.HI R2, R2, R13, RZ, 0x3 ;  /* 0x0000000d02027211 */ /* 0x000fc400078f18ff */
[----:B------:R-:W-:Y:S01]  /*04b0*/  LOP3.LUT R11, R176, 0xffffffe0, RZ, 0xc0, !PT ;  /* 0xffffffe0b00b7812 */ /* 0x000fe200078ec0ff */
[----:B------:R-:W-:Y:S01]  /*04c0*/  IMAD R6, R9, 0x800, R10 ;  /* 0x0000080009067824 */ /* 0x000fe200078e020a */
[----:B------:R-:W-:Y:S01]  /*04d0*/  LOP3.LUT R5, R5, 0x7ffffffc, RZ, 0xc0, !PT ;  /* 0x7ffffffc05057812 */ /* 0x000fe200078ec0ff */
[----:B------:R-:W-:Y:S01]  /*04e0*/  IMAD R184, R9, 0x200, R184 ;  /* 0x0000020009b87824 */ /* 0x000fe200078e02b8 */
[----:B------:R-:W-:Y:S01]  /*04f0*/  SHF.R.S32.HI R12, RZ, 0x7, R12 ;  /* 0x00000007ff0c7819 */ /* 0x000fe2000001140c */
[----:B------:R-:W-:Y:S01]  /*0500*/  IMAD.IADD R182, R180, 0x1, -R11 ;  /* 0x00000001b4b67824 */ /* 0x000fe200078e0a0b */
[C---:B------:R-:W-:Y:S01]  /*0510*/  R2P PR, R192.reuse, 0x6 ;  /* 0x00000006c0007804 */ /* 0x040fe20000000000 */
[----:B------:R-:W-:Y:S01]  /*0520*/  IMAD.SHL.U32 R192, R192, 0x40, RZ ;  /* 0x00000040c0c07824 */ /* 0x000fe200078e00ff */
[----:B------:R-:W-:Y:S01]  /*0530*/  LOP3.LUT R4, R2, 0xfffffff8, RZ, 0xc0, !PT ;  /* 0xfffffff802047812 */ /* 0x000fe200078ec0ff */
[----:B------:R-:W-:Y:S01]  /*0540*/  IMAD.IADD R7, R180, 0x1, -R5 ;  /* 0x00000001b4077824 */ /* 0x000fe200078e0a05 */
[----:B------:R-:W-:Y:S01]  /*0550*/  LEA.HI R176, R176, R183, RZ, 0x1 ;  /* 0x000000b7b0b07211 */ /* 0x000fe200078f08ff */
[----:B------:R-:W-:Y:S01]  /*0560*/  IMAD.SHL.U32 R180, R180, 0x2, RZ ;  /* 0x00000002b4b47824 */ /* 0x000fe200078e00ff */
[----:B------:R-:W-:Y:S01]  /*0570*/  LOP3.LUT R169, R169, R8, RZ, 0x3c, !PT ;  /* 0x00000008a9a97212 */ /* 0x000fe200078e3cff */
[----:B------:R-:W-:Y:S01]  /*0580*/  IMAD.SHL.U32 R9, R9, 0x20, RZ ;  /* 0x0000002009097824 */ /* 0x000fe200078e00ff */
[----:B------:R-:W-:Y:S01]  /*0590*/  LOP3.LUT R176, R176, 0xfffffffe, RZ, 0xc0, !PT ;  /* 0xfffffffeb0b07812 */ /* 0x000fe200078ec0ff */
[----:B------:R-:W-:Y:S01]  /*05a0*/  IMAD.SHL.U32 R11, R12, 0x8, RZ ;  /* 0x000000080c0b7824 */ /* 0x000fe200078e00ff */
[----:B------:R-:W-:Y:S01]  /*05b0*/  LOP3.LUT R192, R192, 0x1c0, RZ, 0xc0, !PT ;  /* 0x000001c0c0c07812 */ /* 0x000fe200078ec0ff */
[----:B------:R-:W-:Y:S01]  /*05c0*/  IMAD.IADD R4, R13, 0x1, -R4 ;  /* 0x000000010d047824 */ /* 0x000fe200078e0a04 */
[----:B------:R-:W-:Y:S01]  /*05d0*/  LOP3.LUT R180, R9, 0x6, R180, 0xf8, !PT ;  /* 0x0000000609b47812 */ /* 0x000fe200078ef8b4 */
[----:B------:R-:W-:Y:S01]  /*05e0*/  IMAD.SHL.U32 R7, R7, 0x2, RZ ;  /* 0x0000000207077824 */ /* 0x000fe200078e00ff */
[----:B------:R-:W-:Y:S01]  /*05f0*/  LOP3.LUT R11, R11, 0x8, RZ, 0xc0, !PT ;  /* 0x000000080b0b7812 */ /* 0x000fe200078ec0ff */
[----:B------:R-:W-:Y:S01]  /*0600*/  IMAD.IADD R169, R6, 0x1, R169 ;  /* 0x0000000106a97824 */ /* 0x000fe200078e02a9 */
[----:B------:R-:W-:Y:S01]  /*0610*/  SHF.R.U32.HI R6, RZ, 0x3, R192 ;  /* 0x00000003ff067819 */ /* 0x000fe200000116c0 */
[----:B------:R-:W-:Y:S01]  /*0620*/  IMAD.IADD R176, R183, 0x1, -R176 ;  /* 0x00000001b7b07824 */ /* 0x000fe200078e0ab0 */
[----:B------:R-:W-:Y:S01]  /*0630*/  LOP3.LUT R9, R192, 0x20, R9, 0xf8, !PT ;  /* 0x00000020c0097812 */ /* 0x000fe200078ef809 */
[----:B------:R-:W-:Y:S01]  /*0640*/  IMAD R5, R12, 0x1000, R7 ;  /* 0x000010000c057824 */ /* 0x000fe200078e0207 */
[----:B------:R-:W-:Y:S01]  /*0650*/  LOP3.LUT R192, R6, R192, R11, 0x1e, !PT ;  /* 0x000000c006c07212 */ /* 0x000fe200078e1e0b */
[----:B------:R-:W-:Y:S01]  /*0660*/  IMAD.SHL.U32 R4, R4, 0x40, RZ ;  /* 0x0000004004047824 */ /* 0x000fe200078e00ff */
[----:B------:R-:W-:Y:S01]  /*0670*/  LOP3.LUT R9, R9, R6, RZ, 0x3c, !PT ;  /* 0x0000000609097212 */ /* 0x000fe200078e3cff */
[----:B------:R-:W-:Y:S01]  /*0680*/  IMAD R6, R176, 0x400, R5 ;  /* 0x00000400b0067824 */ /* 0x000fe200078e0205 */
[----:B------:R-:W-:Y:S01]  /*0690*/  SHF.R.S32.HI R181, RZ, 0x1f, R182 ;  /* 0x0000001fffb57819 */ /* 0x000fe200000114b6 */
[----:B------:R-:W-:Y:S01]  /*06a0*/  IMAD R7, R0, 0x400, R7 ;  /* 0x0000040000077824 */ /* 0x000fe200078e0207 */
[----:B------:R-:W-:Y:S01]  /*06b0*/  LOP3.LUT R5, R4, 0x1c0, RZ, 0xc0, !PT ;  /* 0x000001c004057812 */ /* 0x000fe200078ec0ff */
[----:B------:R-:W-:Y:S01]  /*06c0*/  IMAD.SHL.U32 R4, R3, 0x8, RZ ;  /* 0x0000000803047824 */ /* 0x000fe200078e00ff */
[----:B------:R-:W-:Y:S01]  /*06d0*/  LEA.HI R181, R181, R182, RZ, 0x2 ;  /* 0x000000b6b5b57211 */ /* 0x000fe200078f10ff */
[----:B------:R-:W-:Y:S01]  /*06e0*/  IMAD.SHL.U32 R3, R2, 0x40, RZ ;  /* 0x0000004002037824 */ /* 0x000fe200078e00ff */
[----:B------:R-:W-:Y:S01]  /*06f0*/  LOP3.LUT R174, R11, 0x10, R174, 0xf8, !PT ;  /* 0x000000100bae7812 */ /* 0x000fe200078ef8ae */
[----:B------:R-:W-:Y:S01]  /*0700*/  IMAD.IADD R193, R9, 0x1, R6 ;  /* 0x0000000109c17824 */ /* 0x000fe200078e0206 */
[----:B------:R-:W-:Y:S01]  /*0710*/  SHF.R.U32.HI R175, RZ, 0x3, R5 ;  /* 0x00000003ffaf7819 */ /* 0x000fe20000011605 */
[----:B------:R-:W1:Y:S01]  /*0720*/  LDC R6, c[0x0][0x2c4] ;  /* 0x0000b100ff067b82 */ /* 0x000e620000000800 */
[----:B------:R-:W-:Y:S01]  /*0730*/  SHF.R.S32.HI R181, RZ, 0x2, R181 ;  /* 0x00000002ffb57819 */ /* 0x000fe200000114b5 */
[----:B------:R-:W-:Y:S01]  /*0740*/  IMAD.IADD R192, R7, 0x1, R192 ;  /* 0x0000000107c07824 */ /* 0x000fe200078e02c0 */
[----:B------:R-:W-:-:S02]  /*0750*/  LOP3.LUT R4, R5, 0x8, R4, 0xf8, !PT ;  /* 0x0000000805047812 */ /* 0x000fc400078ef804 */
[----:B------:R-:W-:Y:S01]  /*0760*/  LOP3.LUT R3, R3, 0xfffffe00, RZ, 0xc0, !PT ;  /* 0xfffffe0003037812 */ /* 0x000fe200078ec0ff */
[----:B------:R-:W-:Y:S01]  /*0770*/  IMAD R181, R176, 0x10, R181 ;  /* 0x00000010b0b57824 */ /* 0x000fe200078e02b5 */
[----:B------:R-:W-:Y:S01]  /*0780*/  LOP3.LUT R174, R175, R174, R5, 0x1e, !PT ;  /* 0x000000aeafae7212 */ /* 0x000fe200078e1e05 */
[----:B------:R-:W-:Y:S01]  /*0790*/  IMAD.MOV.U32 R5, RZ, RZ, 0x20 ;  /* 0x00000020ff057424 */ /* 0x000fe200078e00ff */
[----:B------:R-:W-:Y:S01]  /*07a0*/  LOP3.LUT R175, R4, R175, RZ, 0x3c, !PT ;  /* 0x000000af04af7212 */ /* 0x000fe200078e3cff */
[--C-:B------:R-:W-:Y:S01]  /*07b0*/  IMAD R176, R176, 0x400, R3.reuse ;  /* 0x00000400b0b07824 */ /* 0x100fe200078e0203 */
[----:B------:R-:W-:Y:S01]  /*07c0*/  LEA R192, R192, UR6, 0x1 ;  /* 0x00000006c0c07c11 */ /* 0x000fe2000f8e08ff */
[----:B------:R-:W-:Y:S01]  /*07d0*/  IMAD R0, R0, 0x400, R3 ;  /* 0x0000040000007824 */ /* 0x000fe200078e0203 */
[C---:B------:R-:W-:Y:S01]  /*07e0*/  SEL R2, R5.reuse, 0xffffffe0, !P4 ;  /* 0xffffffe005027807 */ /* 0x040fe20006000000 */
[----:B------:R-:W-:Y:S01]  /*07f0*/  IMAD.IADD R176, R176, 0x1, R175 ;  /* 0x00000001b0b07824 */ /* 0x000fe200078e02af */
[----:B------:R-:W-:Y:S01]  /*0800*/  SEL R5, R5, 0xffffffe0, !P1 ;  /* 0xffffffe005057807 */ /* 0x000fe20004800000 */
[----:B------:R-:W-:Y:S01]  /*0810*/  IMAD.IADD R175, R175, 0x1, R0 ;  /* 0x00000001afaf7824 */ /* 0x000fe200078e0200 */
[----:B------:R-:W-:Y:S01]  /*0820*/  LEA R169, R169, UR5, 0x1 ;  /* 0x00000005a9a97c11 */ /* 0x000fe2000f8e08ff */
[----:B------:R-:W-:Y:S01]  /*0830*/  IMAD.MOV.U32 R0, RZ, RZ, 0x40 ;  /* 0x00000040ff007424 */ /* 0x000fe200078e00ff */
[----:B------:R-:W-:Y:S01]  /*0840*/  LEA R193, R193, UR5, 0x1 ;  /* 0x00000005c1c17c11 */ /* 0x000fe2000f8e08ff */
[----:B------:R-:W-:Y:S01]  /*0850*/  IMAD.MOV.U32 R4, RZ, RZ, -0x10 ;  /* 0xfffffff0ff047424 */ /* 0x000fe200078e00ff */
[----:B------:R-:W-:Y:S01]  /*0860*/  LOP3.LUT R174, R174, R3, RZ, 0xfc, !PT ;  /* 0x00000003aeae7212 */ /* 0x000fe200078efcff */
[----:B------:R-:W-:Y:S01]  /*0870*/  VIADD R191, R181, 0xffffffc0 ;  /* 0xffffffc0b5bf7836 */ /* 0x000fe20000000000 */
[----:B------:R-:W-:Y:S01]  /*0880*/  SEL R0, R0, 0xffffffc0, !P3 ;  /* 0xffffffc000007807 */ /* 0x000fe20005800000 */
[----:B------:R-:W-:Y:S01]  /*0890*/  VIADD R194, R192, 0x40 ;  /* 0x00000040c0c27836 */ /* 0x000fe20000000000 */
[----:B------:R-:W-:Y:S01]  /*08a0*/  SEL R4, R4, 0x10, !P0 ;  /* 0x0000001004047807 */ /* 0x000fe20004000000 */
[----:B------:R-:W-:Y:S01]  /*08b0*/  IMAD.IADD R197, R193, 0x1, R5 ;  /* 0x00000001c1c57824 */ /* 0x000fe200078e0205 */
[----:B------:R-:W-:Y:S01]  /*08c0*/  SHF.R.S32.HI R190, RZ, 0x1f, R191 ;  /* 0x0000001fffbe7819 */ /* 0x000fe200000114bf */
[--C-:B------:R-:W-:Y:S01]  /*08d0*/  IMAD.IADD R3, R0, 0x1, R169.reuse ;  /* 0x0000000100037824 */ /* 0x100fe200078e02a9 */
[----:B------:R-:W-:Y:S01]  /*08e0*/  LOP3.LUT R173, R10, R173, R8, 0xf6, !PT ;  /* 0x000000ad0aad7212 */ /* 0x000fe200078ef608 */
[----:B------:R-:W-:Y:S01]  /*08f0*/  @P2 VIADD R194, R192, 0xffffffc0 ;  /* 0xffffffc0c0c22836 */ /* 0x000fe20000000000 */
[----:B------:R-:W-:Y:S01]  /*0900*/  SHF.L.U64.HI R190, R191, 0x2, R190 ;  /* 0x00000002bfbe7819 */ /* 0x000fe200000102be */
[----:B------:R-:W-:Y:S01]  /*0910*/  IMAD.IADD R168, R2, 0x1, R169 ;  /* 0x0000000102a87824 */ /* 0x000fe200078e02a9 */
[----:B------:R-:W-:Y:S01]  /*0920*/  SHF.R.S32.HI R188, RZ, 0x1f, R181 ;  /* 0x0000001fffbc7819 */ /* 0x000fe200000114b5 */
[----:B------:R-:W-:Y:S01]  /*0930*/  VIADD R195, R192, 0x420 ;  /* 0x00000420c0c37836 */ /* 0x000fe20000000000 */
[----:B-1----:R-:W-:Y:S01]  /*0940*/  IADD3 R189, R181, 0x1, -R6 ;  /* 0x00000001b5bd7810 */ /* 0x002fe20007ffe806 */
[----:B------:R-:W-:Y:S01]  /*0950*/  IMAD.SHL.U32 R191, R191, 0x4, RZ ;  /* 0x00000004bfbf7824 */ /* 0x000fe200078e00ff */
[----:B------:R-:W-:Y:S01]  /*0960*/  LEA R173, R173, UR5, 0x1 ;  /* 0x00000005adad7c11 */ /* 0x000fe2000f8e08ff */
[----:B------:R-:W-:Y:S01]  /*0970*/  IMAD.IADD R2, R2, 0x1, R3 ;  /* 0x0000000102027824 */ /* 0x000fe200078e0203 */
[----:B------:R-:W-:Y:S01]  /*0980*/  LEA R175, R175, UR4, 0x1 ;  /* 0x00000004afaf7c11 */ /* 0x000fe2000f8e08ff */
[----:B------:R-:W-:-:S02]  /*0990*/  IMAD.IADD R198, R193, 0x1, R4 ;  /* 0x00000001c1c67824 */ /* 0x000fc400078e0204 */
[C---:B------:R-:W-:Y:S02]  /*09a0*/  IMAD.IADD R196, R5.reuse, 0x1, R192 ;  /* 0x0000000105c47824 */ /* 0x040fe400078e02c0 */
[----:B------:R-:W-:Y:S02]  /*09b0*/  @P1 VIADD R195, R192, 0x3e0 ;  /* 0x000003e0c0c31836 */ /* 0x000fe40000000000 */
[----:B------:R-:W-:Y:S02]  /*09c0*/  IMAD.IADD R213, R4, 0x1, R197 ;  /* 0x0000000104d57824 */ /* 0x000fe400078e02c5 */
[----:B------:R-:W-:-:S07]  /*09d0*/  IMAD.IADD R206, R5, 0x1, R194 ;  /* 0x0000000105ce7824 */ /* 0x000fce00078e02c2 */
.L_x_78:
[----:B------:R-:W-:Y:S02]  /*09e0*/  ULDC.64 UR6, c[0x0][0x308] ;  /* 0x0000c20000067ab9 */ /* 0x000fe40000000a00 */
[----:B------:R-:W-:-:S04]  /*09f0*/  UISETP.NE.U32.AND UP1, UPT, UR6, URZ, UPT ;  /* 0x0000003f0600728c */ /* 0x000fc8000bf25070 */
[----:B------:R-:W-:-:S03]  /*0a00*/  UISETP.NE.AND.EX UP1, UPT, UR7, URZ, UPT, UP1 ;  /* 0x0000003f0700728c */ /* 0x000fc6000bf25310 */
[----:B------:R-:W-:Y:S02]  /*0a10*/  ULDC.64 UR6, c[0x0][0x300] ;  /* 0x0000c00000067ab9 */ /* 0x000fe40000000a00 */
[----:B------:R-:W-:Y:S02]  /*0a20*/  ISETP.NE.U32.AND P1, PT, RZ, UR6, PT ;  /* 0x00000006ff007c0c */ /* 0x000fe4000bf25070 */
[----:B------:R-:W-:Y:S02]  /*0a30*/  PLOP3.LUT P0, PT, PT, PT, UP1, 0x80, 0x0 ;  /* 0x000000000000781c */ /* 0x000fe40003f0f018 */
[----:B------:R-:W-:Y:S02]  /*0a40*/  ISETP.NE.AND.EX P1, PT, RZ, UR7, PT, P1 ;  /* 0x00000007ff007c0c */ /* 0x000fe4000bf25310 */
[----:B------:R-:W-:-:S09]  /*0a50*/  @UP1 ULDC.64 UR6, c[0x0][0x308] ;  /* 0x0000c20000061ab9 */ /* 0x000fd20000000a00 */
[----:B------:R-:W1:Y:S02]  /*0a60*/  @P0 S2R R0, SR_CTAID.Y ;  /* 0x0000000000000919 */ /* 0x000e640000002600 */
[----:B--2---:R-:W2:Y:S01]  /*0a70*/  @P1 LDC.64 R6, c[0x0][0x300] ;  /* 0x0000c000ff061b82 */ /* 0x004ea20000000a00 */
[----:B------:R-:W2:Y:S01]  /*0a80*/  @P1 S2R R4, SR_CTAID.Y ;  /* 0x0000000000041919 */ /* 0x000ea20000002600 */
[----:B-1----:R-:W-:Y:S01]  /*0a90*/  @P0 R2UR UR4, R0 ;  /* 0x00000000000402ca */ /* 0x002fe200000e0000 */
[----:B--2---:R-:W-:-:S06]  /*0aa0*/  @P1 IMAD.WIDE R4, R4, 0x4, R6 ;  /* 0x0000000404041825 */ /* 0x004fcc00078e0206 */
[----:B------:R-:W2:Y:S06]  /*0ab0*/  @P1 LDG.E R4, desc[UR40][R4.64] ;  /* 0x0000002804041981 */ /* 0x000eac000c1e1900 */
[----:B------:R-:W-:-:S06]  /*0ac0*/  @UP1 UIMAD.WIDE UR6, UR4, 0x4, UR6 ;  /* 0x00000004040618a5 */ /* 0x000fcc000f8e0206 */
[----:B------:R-:W-:Y:S02]  /*0ad0*/  IMAD.U32 R6, RZ, RZ, UR6 ;  /* 0x00000006ff067e24 */ /* 0x000fe4000f8e00ff */
[----:B------:R-:W-:Y:S01]  /*0ae0*/  IMAD.U32 R7, RZ, RZ, UR7 ;  /* 0x00000007ff077e24 */ /* 0x000fe2000f8e00ff */
[----:B------:R-:W-:Y:S01]  /*0af0*/  UMOV UR23, URZ ;  /* 0x0000003f00177c82 */ /* 0x000fe20008000000 */
[----:B------:R-:W-:-:S03]  /*0b00*/  @!UP1 ULDC.64 UR6, c[0x0][0x318] ;  /* 0x0000c60000069ab9 */ /* 0x000fc60000000a00 */
[----:B------:R-:W3:Y:S01]  /*0b10*/  @P0 LDG.E R0, desc[UR40][R6.64] ;  /* 0x0000002806000981 */ /* 0x000ee2000c1e1900 */
[----:B------:R-:W-:-:S04]  /*0b20*/  @!UP1 UISETP.NE.U32.AND UP0, UPT, UR6, URZ, UPT ;  /* 0x0000003f0600928c */ /* 0x000fc8000bf05070 */
[----:B------:R-:W-:-:S03]  /*0b30*/  @!UP1 UISETP.NE.AND.EX UP0, UPT, UR7, URZ, UPT, UP0 ;  /* 0x0000003f0700928c */ /* 0x000fc6000bf05300 */
[----:B------:R-:W-:Y:S02]  /*0b40*/  @!UP1 ULDC.64 UR6, c[0x0][0x2c8] ;  /* 0x0000b20000069ab9 */ /* 0x000fe40000000a00 */
[----:B------:R-:W-:Y:S02]  /*0b50*/  @!UP1 USEL UR7, UR7, URZ, UP0 ;  /* 0x0000003f07079287 */ /* 0x000fe40008000000 */
[----:B------:R-:W-:Y:S01]  /*0b60*/  USHF.L.U32 UR37, UR18, 0x7, URZ ;  /* 0x0000000712257899 */ /* 0x000fe2000800063f */
[----:B--2---:R-:W-:Y:S02]  /*0b70*/  @P1 R2UR UR23, R4 ;  /* 0x00000000041712ca */ /* 0x004fe400000e0000 */
[----:B---3--:R-:W-:-:S13]  /*0b80*/  @P0 R2UR UR38, R0 ;  /* 0x00000000002602ca */ /* 0x008fda00000e0000 */
[----:B------:R-:W-:Y:S02]  /*0b90*/  @UP1 UIADD3 UR38, UR38, -UR23, URZ ;  /* 0x8000001726261290 */ /* 0x000fe4000fffe03f */
[----:B------:R-:W-:-:S04]  /*0ba0*/  @!UP1 UIADD3 UR38, UR7, UR6, -UR23 ;  /* 0x0000000607269290 */ /* 0x000fc8000fffe817 */
[----:B------:R-:W-:-:S06]  /*0bb0*/  UISETP.GE.AND UP0, UPT, UR37, UR38, UPT ;  /* 0x000000262500728c */ /* 0x000fcc000bf06270 */
[----:B------:R-:W-:-:S13]  /*0bc0*/  PLOP3.LUT P0, PT, PT, PT, UP0, 0x80, 0x0 ;  /* 0x000000000000781c */ /* 0x000fda0003f0f008 */
[----:B-----5:R-:W-:Y:S05]  /*0bd0*/  @P0 BRA `(.L_x_70) ;  /* 0x0000004c00340947 */ /* 0x020fea0003800000 */
[----:B------:R-:W1:Y:S01]  /*0be0*/  LDC R0, c[0x0][0x278] ;  /* 0x00009e00ff007b82 */ /* 0x000e620000000800 */
[----:B------:R-:W2:Y:S01]  /*0bf0*/  S2R R4, SR_CTAID.Z ;  /* 0x0000000000047919 */ /* 0x000ea20000002700 */
[----:B------:R-:W-:Y:S01]  /*0c00*/  IMAD.MOV.U32 R8, RZ, RZ, RZ ;  /* 0x000000ffff087224 */ /* 0x000fe200078e00ff */
[----:B------:R-:W-:Y:S01]  /*0c10*/  ULDC.64 UR6, c[0x0][0x2f0] ;  /* 0x0000bc0000067ab9 */ /* 0x000fe20000000a00 */
[----:B------:R-:W-:Y:S01]  /*0c20*/  ULDC UR4, c[0x0][0x2c4] ;  /* 0x0000b10000047ab9 */ /* 0x000fe20000000800 */
[----:B------:R-:W-:Y:S02]  /*0c30*/  UISETP.NE.U32.AND UP1, UPT, UR6, URZ, UPT ;  /* 0x0000003f0600728c */ /* 0x000fe4000bf25070 */
[----:B------:R-:W-:Y:S01]  /*0c40*/  UIADD3 UR9, UR4, 0x3f, URZ ;  /* 0x0000003f04097890 */ /* 0x000fe2000fffe03f */
[----:B------:R-:W-:Y:S01]  /*0c50*/  ULDC.U8 UR6, c[0x0][0x3d8] ;  /* 0x0000f60000067ab9 */ /* 0x000fe20000000000 */
[----:B------:R-:W-:Y:S01]  /*0c60*/  ULDC UR27, c[0x0][0x270] ;  /* 0x00009c00001b7ab9 */ /* 0x000fe20000000800 */
[----:B------:R-:W-:-:S02]  /*0c70*/  UISETP.NE.AND UP0, UPT, UR6, URZ, UPT ;  /* 0x0000003f0600728c */ /* 0x000fc4000bf05270 */
[----:B------:R-:W-:Y:S01]  /*0c80*/  USHF.R.S32.HI UR36, URZ, 0x1f, UR9 ;  /* 0x0000001f3f247899 */ /* 0x000fe20008011409 */
[----:B------:R-:W-:Y:S01]  /*0c90*/  ULDC UR26, c[0x0][0x2dc] ;  /* 0x0000b700001a7ab9 */ /* 0x000fe20000000800 */
[----:B------:R-:W-:Y:S02]  /*0ca0*/  UISETP.NE.AND.EX UP1, UPT, UR7, URZ, UPT, UP1 ;  /* 0x0000003f0700728c */ /* 0x000fe4000bf25310 */
[----:B------:R-:W-:Y:S02]  /*0cb0*/  ULEA.HI UR36, UR36, UR9, URZ, 0x6 ;  /* 0x0000000924247291 */ /* 0x000fe4000f8f303f */
[----:B------:R-:W-:Y:S02]  /*0cc0*/  UIMAD UR33, UR17, UR26, URZ ;  /* 0x0000001a112172a4 */ /* 0x000fe4000f8e023f */
[----:B------:R-:W-:Y:S01]  /*0cd0*/  ULOP3.LUT UR42, UR36, 0xffffffc0, URZ, 0xc0, !UPT ;  /* 0xffffffc0242a7892 */ /* 0x000fe2000f8ec03f */
[----:B-1----:R-:W-:Y:S01]  /*0ce0*/  IABS R7, R0 ;  /* 0x0000000000077213 */ /* 0x002fe20000000000 */
[----:B------:R-:W-:Y:S01]  /*0cf0*/  @UP0 UIMAD UR8, UR16, UR4, URZ ;  /* 0x00000004100802a4 */ /* 0x000fe2000f8e023f */
[----:B------:R-:W-:Y:S01]  /*0d00*/  ISETP.NE.AND P1, PT, R0, RZ, PT ;  /* 0x000000ff0000720c */ /* 0x000fe20003f25270 */
[----:B------:R-:W-:Y:S01]  /*0d10*/  @!UP0 UIMAD UR6, UR16, UR27, UR17 ;  /* 0x0000001b100682a4 */ /* 0x000fe2000f8e0211 */
[----:B------:R-:W1:Y:S01]  /*0d20*/  I2F.RP R6, R7 ;  /* 0x0000000700067306 */ /* 0x000e620000209400 */
[----:B------:R-:W-:Y:S01]  /*0d30*/  UIADD3 UR42, UR42, -0x40, URZ ;  /* 0xffffffc02a2a7890 */ /* 0x000fe2000fffe03f */
[----:B------:R-:W-:Y:S01]  /*0d40*/  ULDC.U8 UR7, c[0x0][0x480] ;  /* 0x0001200000077ab9 */ /* 0x000fe20000000000 */
[----:B------:R-:W-:Y:S01]  /*0d50*/  @UP0 ULDC UR44, c[0x0][0x2e4] ;  /* 0x0000b900002c0ab9 */ /* 0x000fe20000000800 */
[----:B--2---:R-:W-:Y:S01]  /*0d60*/  IABS R4, R4 ;  /* 0x0000000400047213 */ /* 0x004fe20000000000 */
[----:B------:R-:W-:-:S02]  /*0d70*/  @UP0 UIMAD UR44, UR17, UR44, UR8 ;  /* 0x0000002c112c02a4 */ /* 0x000fc4000f8e0208 */
[----:B------:R-:W-:Y:S02]  /*0d80*/  USHF.R.S32.HI UR47, URZ, 0x1f, UR23 ;  /* 0x0000001f3f2f7899 */ /* 0x000fe40008011417 */
[----:B------:R-:W-:Y:S02]  /*0d90*/  USHF.R.S32.HI UR39, URZ, 0x1f, UR37 ;  /* 0x0000001f3f277899 */ /* 0x000fe40008011425 */
[----:B------:R-:W-:Y:S02]  /*0da0*/  USHF.R.S32.HI UR31, URZ, 0x1f, UR27 ;  /* 0x0000001f3f1f7899 */ /* 0x000fe4000801141b */
[----:B------:R-:W-:Y:S01]  /*0db0*/  USHF.R.S32.HI UR30, URZ, 0x1f, UR33 ;  /* 0x0000001f3f1e7899 */ /* 0x000fe20008011421 */
[----:B-1----:R-:W1:Y:S01]  /*0dc0*/  MUFU.RCP R9, R6 ;  /* 0x0000000600097308 */ /* 0x002e620000001000 */
[----:B------:R-:W-:Y:S02]  /*0dd0*/  USEL UR29, UR34, URZ, UP1 ;  /* 0x0000003f221d7287 */ /* 0x000fe40008800000 */
[----:B------:R-:W-:-:S02]  /*0de0*/  USEL UR28, UR35, URZ, UP1 ;  /* 0x0000003f231c7287 */ /* 0x000fc40008800000 */
[----:B------:R-:W-:Y:S02]  /*0df0*/  USHF.R.S32.HI UR36, URZ, 0x6, UR36 ;  /* 0x000000063f247899 */ /* 0x000fe40008011424 */
[----:B------:R-:W-:Y:S02]  /*0e00*/  @!UP0 UIMAD UR44, UR6, UR4, URZ ;  /* 0x00000004062c82a4 */ /* 0x000fe4000f8e023f */
[----:B------:R-:W-:Y:S01]  /*0e10*/  USHF.R.S32.HI UR43, URZ, 0x1f, UR42 ;  /* 0x0000001f3f2b7899 */ /* 0x000fe2000801142a */
[----:B-1----:R-:W-:Y:S01]  /*0e20*/  VIADD R9, R9, 0xffffffe ;  /* 0x0ffffffe09097836 */ /* 0x002fe20000000000 */
[----:B------:R-:W1:Y:S05]  /*0e30*/  S2R R6, SR_CTAID.X ;  /* 0x0000000000067919 */ /* 0x000e6a0000002500 */
[----:B------:R-:W2:Y:S02]  /*0e40*/  F2I.FTZ.U32.TRUNC.NTZ R9, R9 ;  /* 0x0000000900097305 */ /* 0x000ea4000021f000 */
[----:B--2---:R-:W-:-:S04]  /*0e50*/  IMAD.MOV R5, RZ, RZ, -R9 ;  /* 0x000000ffff057224 */ /* 0x004fc800078e0a09 */
[----:B------:R-:W-:-:S04]  /*0e60*/  IMAD R5, R5, R7, RZ ;  /* 0x0000000705057224 */ /* 0x000fc800078e02ff */
[----:B------:R-:W-:-:S06]  /*0e70*/  IMAD.HI.U32 R5, R9, R5, R8 ;  /* 0x0000000509057227 */ /* 0x000fcc00078e0008 */
[----:B------:R-:W-:-:S04]  /*0e80*/  IMAD.HI.U32 R16, R5, R4, RZ ;  /* 0x0000000405107227 */ /* 0x000fc800078e00ff */
[----:B------:R-:W-:-:S04]  /*0e90*/  IMAD.MOV R8, RZ, RZ, -R16 ;  /* 0x000000ffff087224 */ /* 0x000fc800078e0a10 */
[C---:B------:R-:W-:Y:S02]  /*0ea0*/  IMAD R8, R7.reuse, R8, R4 ;  /* 0x0000000807087224 */ /* 0x040fe400078e0204 */
[----:B------:R-:W1:Y:S03]  /*0eb0*/  LDC.64 R4, c[0x0][0x488] ;  /* 0x00012200ff047b82 */ /* 0x000e660000000a00 */
[----:B------:R-:W-:-:S13]  /*0ec0*/  ISETP.GT.U32.AND P2, PT, R7, R8, PT ;  /* 0x000000080700720c */ /* 0x000fda0003f44070 */
[----:B------:R-:W-:Y:S01]  /*0ed0*/  @!P2 IADD3 R8, R8, -R7, RZ ;  /* 0x800000070808a210 */ /* 0x000fe20007ffe0ff */
[----:B------:R-:W-:-:S03]  /*0ee0*/  @!P2 VIADD R16, R16, 0x1 ;  /* 0x000000011010a836 */ /* 0x000fc60000000000 */
[----:B------:R-:W-:Y:S02]  /*0ef0*/  ISETP.GE.U32.AND P3, PT, R8, R7, PT ;  /* 0x000000070800720c */ /* 0x000fe40003f66070 */
[----:B------:R-:W-:Y:S01]  /*0f00*/  LOP3.LUT R7, R0, UR17, RZ, 0x3c, !PT ;  /* 0x0000001100077c12 */ /* 0x000fe2000f8e3cff */
[----:B-1----:R-:W-:-:S03]  /*0f10*/  IMAD.WIDE.U32 R14, R6, R4, RZ ;  /* 0x00000004060e7225 */ /* 0x002fc600078e00ff */
[----:B------:R-:W-:Y:S01]  /*0f20*/  ISETP.GE.AND P0, PT, R7, RZ, PT ;  /* 0x000000ff0700720c */ /* 0x000fe20003f06270 */
[----:B------:R-:W-:-:S06]  /*0f30*/  IMAD R5, R6, R5, R15 ;  /* 0x0000000506057224 */ /* 0x000fcc00078e020f */
[----:B------:R-:W-:Y:S01]  /*0f40*/  @P3 VIADD R16, R16, 0x1 ;  /* 0x0000000110103836 */ /* 0x000fe20000000000 */
[----:B------:R-:W-:-:S04]  /*0f50*/  ISETP.NE.AND P3, PT, RZ, UR7, PT ;  /* 0x00000007ff007c0c */ /* 0x000fc8000bf65270 */
[----:B------:R-:W-:Y:S02]  /*0f60*/  SEL R14, R14, RZ, P3 ;  /* 0x000000ff0e0e7207 */ /* 0x000fe40001800000 */
[----:B------:R-:W-:Y:S02]  /*0f70*/  @!P0 IADD3 R16, -R16, RZ, RZ ;  /* 0x000000ff10108210 */ /* 0x000fe40007ffe1ff */
[----:B------:R-:W-:Y:S02]  /*0f80*/  PLOP3.LUT P0, PT, PT, PT, UP0, 0x80, 0x0 ;  /* 0x000000000000781c */ /* 0x000fe40003f0f008 */
[----:B------:R-:W-:Y:S02]  /*0f90*/  @!P1 LOP3.LUT R16, RZ, R0, RZ, 0x33, !PT ;  /* 0x00000000ff109212 */ /* 0x000fe400078e33ff */
[----:B------:R-:W-:Y:S02]  /*0fa0*/  SEL R0, R5, RZ, P3 ;  /* 0x000000ff05007207 */ /* 0x000fe40001800000 */
[----:B------:R-:W-:-:S07]  /*0fb0*/  SHF.R.S32.HI R15, RZ, 0x1f, R16 ;  /* 0x0000001fff0f7819 */ /* 0x000fce0000011410 */
[----:B------:R-:W-:Y:S05]  /*0fc0*/  @!P0 BRA `(.L_x_71) ;  /* 0x0000000000208947 */ /* 0x000fea0003800000 */
[----:B------:R-:W-:Y:S01]  /*0fd0*/  ULDC UR25, c[0x0][0x2d4] ;  /* 0x0000b50000197ab9 */ /* 0x000fe20000000800 */
[----:B------:R-:W-:Y:S01]  /*0fe0*/  ULDC UR7, c[0x0][0x2c0] ;  /* 0x0000b00000077ab9 */ /* 0x000fe20000000800 */
[----:B------:R-:W-:Y:S01]  /*0ff0*/  UIADD3 UR8, UR25, 0x80, URZ ;  /* 0x0000008019087890 */ /* 0x000fe2000fffe03f */
[----:B------:R-:W-:Y:S02]  /*1000*/  ULDC UR6, c[0x0][0x2e4] ;  /* 0x0000b90000067ab9 */ /* 0x000fe40000000800 */
[----:B------:R-:W-:Y:S02]  /*1010*/  ULEA UR6, UR7, UR6, 0x7 ;  /* 0x0000000607067291 */ /* 0x000fe4000f8e383f */
[----:B------:R-:W-:-:S04]  /*1020*/  UIMAD UR8, UR8, UR16, URZ ;  /* 0x00000010080872a4 */ /* 0x000fc8000f8e023f */
[----:B------:R-:W-:Y:S01]  /*1030*/  UIMAD UR32, UR6, UR17, UR8 ;  /* 0x00000011062072a4 */ /* 0x000fe2000f8e0208 */
[----:B------:R-:W-:Y:S11]  /*1040*/  BRA `(.L_x_72) ;  /* 0x00000000000c7947 */ /* 0x000ff60003800000 */
.L_x_71:
[----:B------:R-:W-:Y:S01]  /*1050*/  UIMAD UR32, UR16, UR27, UR17 ;  /* 0x0000001b102072a4 */ /* 0x000fe2000f8e0211 */
[----:B------:R-:W-:-:S03]  /*1060*/  ULDC UR25, c[0x0][0x2d4] ;  /* 0x0000b50000197ab9 */ /* 0x000fc60000000800 */
[----:B------:R-:W-:-:S12]  /*1070*/  UIMAD UR32, UR32, UR25, URZ ;  /* 0x00000019202072a4 */ /* 0x000fd8000f8e023f */
.L_x_72:
[----:B------:R-:W1:Y:S01]  /*1080*/  LDC.64 R8, c[0x0][0x240] ;  /* 0x00009000ff087b82 */ /* 0x000e620000000a00 */
[----:B------:R-:W-:Y:S01]  /*1090*/  SHF.R.S32.HI R4, RZ, 0x1f, R185 ;  /* 0x0000001fff047819 */ /* 0x000fe200000114b9 */
[----:B------:R-:W-:Y:S01]  /*10a0*/  ULDC.64 UR8, c[0x0][0x250] ;  /* 0x0000940000087ab9 */ /* 0x000fe20000000a00 */
[C---:B------:R-:W-:Y:S01]  /*10b0*/  IADD3 R23, P0, R185.reuse, UR42, RZ ;  /* 0x0000002ab9177c10 */ /* 0x040fe2000ff1e0ff */
[----:B------:R-:W-:Y:S01]  /*10c0*/  ULDC.64 UR6, c[0x0][0x248] ;  /* 0x0000920000067ab9 */ /* 0x000fe20000000a00 */
[----:B------:R-:W-:Y:S01]  /*10d0*/  SHF.R.S32.HI R187, RZ, 0x1f, R186 ;  /* 0x0000001fffbb7819 */ /* 0x000fe200000114ba */
[C---:B------:R-:W-:Y:S01]  /*10e0*/  IMAD R24, R4.reuse, UR8, RZ ;  /* 0x0000000804187c24 */ /* 0x040fe2000f8e02ff */
[C---:B------:R-:W-:Y:S01]  /*10f0*/  IADD3.X R21, R4.reuse, UR43, RZ, P0, !PT ;  /* 0x0000002b04157c10 */ /* 0x040fe200087fe4ff */
[----:B------:R-:W2:Y:S01]  /*1100*/  LDC.64 R10, c[0x0][0x418] ;  /* 0x00010600ff0a7b82 */ /* 0x000ea20000000a00 */
[----:B------:R-:W-:Y:S01]  /*1110*/  IMAD R4, R4, UR6, RZ ;  /* 0x0000000604047c24 */ /* 0x000fe2000f8e02ff */
[----:B------:R-:W-:Y:S01]  /*1120*/  ULDC.64 UR10, c[0x0][0x258] ;  /* 0x00009600000a7ab9 */ /* 0x000fe20000000a00 */
[C---:B------:R-:W-:Y:S01]  /*1130*/  IMAD.WIDE.U32 R26, R185.reuse, UR6, RZ ;  /* 0x00000006b91a7c25 */ /* 0x040fe2000f8e00ff */
[----:B------:R-:W-:Y:S01]  /*1140*/  UIMAD UR45, UR21, UR10, URZ ;  /* 0x0000000a152d72a4 */ /* 0x000fe2000f8e023f */
[----:B------:R-:W-:Y:S01]  /*1150*/  LEA R212, R184, UR5, 0x1 ;  /* 0x00000005b8d47c11 */ /* 0x000fe2000f8e08ff */
[----:B------:R-:W-:Y:S01]  /*1160*/  ULDC.64 UR12, c[0x0][0x428] ;  /* 0x00010a00000c7ab9 */ /* 0x000fe20000000a00 */
[C---:B------:R-:W-:Y:S01]  /*1170*/  IMAD R19, R185.reuse, UR7, R4 ;  /* 0x00000007b9137c24 */ /* 0x040fe2000f8e0204 */
[----:B------:R-:W3:Y:S01]  /*1180*/  LDC.64 R12, c[0x0][0x228] ;  /* 0x00008a00ff0c7b82 */ /* 0x000ee20000000a00 */
[----:B------:R-:W-:Y:S01]  /*1190*/  IMAD.WIDE.U32 R28, R185, UR8, RZ ;  /* 0x00000008b91c7c25 */ /* 0x000fe2000f8e00ff */
[----:B------:R-:W-:-:S02]  /*11a0*/  UIMAD UR46, UR21, UR12, URZ ;  /* 0x0000000c152e72a4 */ /* 0x000fc4000f8e023f */
[----:B------:R-:W-:Y:S01]  /*11b0*/  UIADD3 UR23, UP0, UR37, UR23, URZ ;  /* 0x0000001725177290 */ /* 0x000fe2000ff1e03f */
[----:B------:R-:W-:Y:S01]  /*11c0*/  IMAD R24, R185, UR9, R24 ;  /* 0x00000009b9187c24 */ /* 0x000fe2000f8e0218 */
[----:B------:R-:W-:Y:S01]  /*11d0*/  UIMAD UR45, UR17, UR11, UR45 ;  /* 0x0000000b112d72a4 */ /* 0x000fe2000f8e022d */
[----:B------:R-:W-:Y:S01]  /*11e0*/  IMAD.IADD R19, R27, 0x1, R19 ;  /* 0x000000011b137824 */ /* 0x000fe200078e0213 */
[----:B------:R-:W4:Y:S01]  /*11f0*/  LDC.64 R6, c[0x0][0x420] ;  /* 0x00010800ff067b82 */ /* 0x000f220000000a00 */
[-C--:B-1----:R-:W-:Y:S01]  /*1200*/  IMAD R18, R21, R8.reuse, RZ ;  /* 0x0000000815127224 */ /* 0x082fe200078e02ff */
[----:B------:R-:W-:Y:S01]  /*1210*/  UIMAD UR46, UR17, UR13, UR46 ;  /* 0x0000000d112e72a4 */ /* 0x000fe2000f8e022e */
[C---:B------:R-:W-:Y:S01]  /*1220*/  IMAD.WIDE.U32 R30, R23.reuse, R8, R186 ;  /* 0x00000008171e7225 */ /* 0x040fe200078e00ba */
[----:B------:R-:W-:Y:S01]  /*1230*/  UIADD3.X UR39, UR47, UR39, URZ, UP0, !UPT ;  /* 0x000000272f277290 */ /* 0x000fe200087fe43f */
[----:B------:R-:W-:Y:S02]  /*1240*/  ULDC.64 UR48, c[0x0][0x2b0] ;  /* 0x0000ac0000307ab9 */ /* 0x000fe40000000a00 */
[----:B------:R-:W-:Y:S01]  /*1250*/  IMAD R17, R23, R9, R18 ;  /* 0x0000000917117224 */ /* 0x000fe200078e0212 */
[----:B------:R-:W1:Y:S01]  /*1260*/  LDC.64 R4, c[0x0][0x238] ;  /* 0x00008e00ff047b82 */ /* 0x000e620000000a00 */
[----:B--2---:R-:W-:Y:S01]  /*1270*/  IMAD R20, R10, UR22, RZ ;  /* 0x000000160a147c24 */ /* 0x004fe2000f8e02ff */
[----:B------:R-:W-:Y:S01]  /*1280*/  UIMAD UR47, UR39, UR8, URZ ;  /* 0x00000008272f72a4 */ /* 0x000fe2000f8e023f */
[----:B------:R-:W-:-:S02]  /*1290*/  IMAD.MOV.U32 R18, RZ, RZ, R26 ;  /* 0x000000ffff127224 */ /* 0x000fc400078e001a */
[----:B------:R-:W-:Y:S01]  /*12a0*/  IMAD.WIDE.U32 R26, R10, UR16, R186 ;  /* 0x000000100a1a7c25 */ /* 0x000fe2000f8e00ba */
[----:B------:R-:W-:-:S03]  /*12b0*/  UIMAD UR47, UR23, UR9, UR47 ;  /* 0x00000009172f72a4 */ /* 0x000fc6000f8e022f */
[----:B------:R-:W-:Y:S02]  /*12c0*/  IMAD.IADD R31, R31, 0x1, R17 ;  /* 0x000000011f1f7824 */ /* 0x000fe400078e0211 */
[----:B---3--:R-:W-:Y:S02]  /*12d0*/  IMAD R10, R12, UR22, RZ ;  /* 0x000000160c0a7c24 */ /* 0x008fe4000f8e02ff */
[----:B------:R-:W-:Y:S02]  /*12e0*/  IMAD R11, R11, UR16, R20 ;  /* 0x000000100b0b7c24 */ /* 0x000fe4000f8e0214 */
[----:B------:R-:W-:Y:S02]  /*12f0*/  IMAD.IADD R25, R29, 0x1, R24 ;  /* 0x000000011d197824 */ /* 0x000fe400078e0218 */
[----:B------:R-:W-:Y:S02]  /*1300*/  IMAD.MOV.U32 R24, RZ, RZ, R28 ;  /* 0x000000ffff187224 */ /* 0x000fe400078e001c */
[----:B------:R-:W-:-:S02]  /*1310*/  IMAD R10, R13, UR16, R10 ;  /* 0x000000100d0a7c24 */ /* 0x000fc4000f8e020a */
[----:B------:R-:W-:-:S04]  /*1320*/  IMAD.WIDE.U32 R28, R12, UR16, R30 ;  /* 0x000000100c1c7c25 */ /* 0x000fc8000f8e001e */
[----:B------:R-:W-:Y:S02]  /*1330*/  IMAD.IADD R27, R27, 0x1, R11 ;  /* 0x000000011b1b7824 */ /* 0x000fe400078e020b */
[-C--:B----4-:R-:W-:Y:S02]  /*1340*/  IMAD R12, R21, R6.reuse, RZ ;  /* 0x00000006150c7224 */ /* 0x090fe400078e02ff */
[----:B------:R-:W-:Y:S02]  /*1350*/  IMAD.IADD R29, R29, 0x1, R10 ;  /* 0x000000011d1d7824 */ /* 0x000fe400078e020a */
[----:B-1----:R-:W-:Y:S02]  /*1360*/  IMAD R10, R4, UR22, RZ ;  /* 0x00000016040a7c24 */ /* 0x002fe4000f8e02ff */
[C---:B------:R-:W-:Y:S02]  /*1370*/  IMAD R11, R23.reuse, R7, R12 ;  /* 0x00000007170b7224 */ /* 0x040fe400078e020c */
[----:B------:R-:W-:-:S04]  /*1380*/  IMAD.WIDE.U32 R26, R23, R6, R26 ;  /* 0x00000006171a7225 */ /* 0x000fc800078e001a */
[----:B------:R-:W-:Y:S02]  /*1390*/  IMAD R5, R5, UR16, R10 ;  /* 0x0000001005057c24 */ /* 0x000fe4000f8e020a */
[----:B------:R-:W-:Y:S02]  /*13a0*/  IMAD.IADD R27, R27, 0x1, R11 ;  /* 0x000000011b1b7824 */ /* 0x000fe400078e020b */
[----:B------:R-:W-:-:S04]  /*13b0*/  IMAD.WIDE.U32 R10, R4, UR16, R186 ;  /* 0x00000010040a7c25 */ /* 0x000fc8000f8e00ba */
[----:B------:R-:W-:Y:S02]  /*13c0*/  IMAD.IADD R11, R11, 0x1, R5 ;  /* 0x000000010b0b7824 */ /* 0x000fe400078e0205 */
[----:B------:R-:W1:Y:S01]  /*13d0*/  LDC.64 R4, c[0x0][0x230] ;  /* 0x00008c00ff047b82 */ /* 0x000e620000000a00 */
[----:B------:R-:W-:Y:S01]  /*13e0*/  IMAD.U32 R20, RZ, RZ, UR10 ;  /* 0x0000000aff147e24 */ /* 0x000fe2000f8e00ff */
[----:B------:R-:W-:Y:S01]  /*13f0*/  ULDC.64 UR10, c[0x0][0x268] ;  /* 0x00009a00000a7ab9 */ /* 0x000fe20000000a00 */
[----:B------:R-:W-:Y:S01]  /*1400*/  IMAD.U32 R22, RZ, RZ, UR12 ;  /* 0x0000000cff167e24 */ /* 0x000fe2000f8e00ff */
[----:B------:R-:W-:Y:S01]  /*1410*/  ULDC.64 UR12, c[0x0][0x210] ;  /* 0x00008400000c7ab9 */ /* 0x000fe20000000a00 */
[----:B------:R-:W-:Y:S02]  /*1420*/  IMAD R13, R15, UR10, RZ ;  /* 0x0000000a0f0d7c24 */ /* 0x000fe4000f8e02ff */
[----:B------:R-:W-:Y:S02]  /*1430*/  IMAD.U32 R17, RZ, RZ, UR8 ;  /* 0x00000008ff117e24 */ /* 0x000fe4000f8e00ff */
[----:B------:R-:W-:-:S04]  /*1440*/  IMAD.WIDE.U32 R22, R22, UR17, R26 ;  /* 0x0000001116167c25 */ /* 0x000fc8000f8e001a */
[C---:B------:R-:W-:Y:S02]  /*1450*/  IMAD R13, R16.reuse, UR11, R13 ;  /* 0x0000000b100d7c24 */ /* 0x040fe4000f8e020d */
[----:B------:R-:W-:Y:S01]  /*1460*/  IMAD.WIDE.U32 R26, R16, UR10, R10 ;  /* 0x0000000a101a7c25 */ /* 0x000fe2000f8e000a */
[----:B------:R-:W-:Y:S02]  /*1470*/  ULDC.64 UR10, c[0x0][0x3e0] ;  /* 0x0000f800000a7ab9 */ /* 0x000fe40000000a00 */
[----:B------:R-:W-:Y:S01]  /*1480*/  LEA R216, P1, R22, UR10, 0x1 ;  /* 0x0000000a16d87c11 */ /* 0x000fe2000f8208ff */
[----:B------:R-:W-:-:S04]  /*1490*/  IMAD.WIDE.U32 R24, R17, UR23, R24 ;  /* 0x0000001711187c25 */ /* 0x000fc8000f8e0018 */
[----:B------:R-:W-:Y:S01]  /*14a0*/  IMAD.WIDE.U32 R20, R20, UR17, R28 ;  /* 0x0000001114147c25 */ /* 0x000fe2000f8e001c */
[----:B------:R-:W-:-:S03]  /*14b0*/  IADD3 R17, P0, R26, R24, RZ ;  /* 0x000000181a117210 */ /* 0x000fc60007f1e0ff */
[----:B------:R-:W-:Y:S01]  /*14c0*/  VIADD R12, R23, UR46 ;  /* 0x0000002e170c7c36 */ /* 0x000fe20008000000 */
[----:B------:R-:W-:Y:S01]  /*14d0*/  LEA R218, P2, R20, UR12, 0x1 ;  /* 0x0000000c14da7c11 */ /* 0x000fe2000f8408ff */
[----:B------:R-:W-:Y:S01]  /*14e0*/  VIADD R10, R21, UR45 ;  /* 0x0000002d150a7c36 */ /* 0x000fe20008000000 */
[----:B------:R-:W-:Y:S01]  /*14f0*/  USHF.L.U32 UR12, UR8, 0x6, URZ ;  /* 0x00000006080c7899 */ /* 0x000fe2000800063f */
[----:B------:R-:W-:Y:S01]  /*1500*/  IMAD.IADD R13, R27, 0x1, R13 ;  /* 0x000000011b0d7824 */ /* 0x000fe200078e020d */
[----:B------:R-:W-:Y:S01]  /*1510*/  LEA.HI.X R217, R22, UR11, R12, 0x1, P1 ;  /* 0x0000000b16d97c11 */ /* 0x000fe200088f0c0c */
[----:B------:R-:W-:Y:S01]  /*1520*/  IMAD.U32 R11, RZ, RZ, UR6 ;  /* 0x00000006ff0b7e24 */ /* 0x000fe2000f8e00ff */
[----:B------:R-:W-:Y:S01]  /*1530*/  LEA R12, P1, R6, R216, 0x6 ;  /* 0x000000d8060c7211 */ /* 0x000fe200078230ff */
[----:B------:R-:W-:Y:S01]  /*1540*/  ULDC.64 UR10, c[0x0][0x220] ;  /* 0x00008800000a7ab9 */ /* 0x000fe20000000a00 */
[----:B------:R-:W-:Y:S01]  /*1550*/  LEA.HI.X R219, R20, UR13, R10, 0x1, P2 ;  /* 0x0000000d14db7c11 */ /* 0x000fe200090f0c0a */
[----:B------:R-:W-:Y:S01]  /*1560*/  IMAD.WIDE.U32 R18, R11, UR23, R18 ;  /* 0x000000170b127c25 */ /* 0x000fe2000f8e0012 */
[----:B------:R-:W-:Y:S01]  /*1570*/  IADD3.X R24, R13, UR47, R25, P0, !PT ;  /* 0x0000002f0d187c10 */ /* 0x000fe200087fe419 */
[----:B------:R-:W-:Y:S01]  /*1580*/  USHF.L.U64.HI UR45, UR8, 0x6, UR9 ;  /* 0x00000006082d7899 */ /* 0x000fe20008010209 */
[----:B------:R-:W-:Y:S01]  /*1590*/  LEA R10, P0, R8, R218, 0x6 ;  /* 0x000000da080a7211 */ /* 0x000fe200078030ff */
[----:B-1----:R-:W-:Y:S01]  /*15a0*/  IMAD.WIDE.U32 R22, R4, UR16, R186 ;  /* 0x0000001004167c25 */ /* 0x002fe2000f8e00ba */
[----:B------:R-:W-:Y:S01]  /*15b0*/  LEA.HI.X R13, R6, R217, R7, 0x6, P1 ;  /* 0x000000d9060d7211 */ /* 0x000fe200008f3407 */
[----:B------:R-:W-:Y:S01]  /*15c0*/  UIADD3 UR13, UR36, -0x1, URZ ;  /* 0xffffffff240d7890 */ /* 0x000fe2000fffe03f */
[C---:B------:R-:W-:Y:S01]  /*15d0*/  LEA R20, P2, R17.reuse, UR10, 0x1 ;  /* 0x0000000a11147c11 */ /* 0x040fe2000f8408ff */
[----:B------:R-:W-:Y:S01]  /*15e0*/  IMAD R6, R4, UR22, RZ ;  /* 0x0000001604067c24 */ /* 0x000fe2000f8e02ff */
[----:B------:R-:W-:Y:S01]  /*15f0*/  LEA.HI.X R11, R8, R219, R9, 0x6, P0 ;  /* 0x000000db080b7211 */ /* 0x000fe200000f3409 */
[----:B------:R-:W-:Y:S01]  /*1600*/  UIADD3 UR46, UR42, UR44, URZ ;  /* 0x0000002c2a2e7290 */ /* 0x000fe2000fffe03f */
[----:B------:R-:W-:Y:S01]  /*1610*/  LEA.HI.X R21, R17, UR11, R24, 0x1, P2 ;  /* 0x0000000b11157c11 */ /* 0x000fe200090f0c18 */
[----:B------:R-:W-:Y:S01]  /*1620*/  @P3 BAR.SYNC.DEFER_BLOCKING 0x0 ;  /* 0x0000000000003b1d */ /* 0x000fe20000010000 */
[----:B------:R-:W-:Y:S01]  /*1630*/  IADD3 R8, P0, R20, UR12, RZ ;  /* 0x0000000c14087c10 */ /* 0x000fe2000ff1e0ff */
[----:B------:R-:W-:Y:S01]  /*1640*/  IMAD R5, R5, UR16, R6 ;  /* 0x0000001005057c24 */ /* 0x000fe2000f8e0206 */
[----:B------:R-:W-:-:S02]  /*1650*/  USHF.L.U32 UR44, UR6, 0x6, URZ ;  /* 0x00000006062c7899 */ /* 0x000fc4000800063f */
[----:B------:R-:W-:Y:S01]  /*1660*/  IADD3.X R9, R21, UR45, RZ, P0, !PT ;  /* 0x0000002d15097c10 */ /* 0x000fe200087fe4ff */
[----:B------:R-:W-:Y:S01]  /*1670*/  ULDC.64 UR10, c[0x0][0x260] ;  /* 0x00009800000a7ab9 */ /* 0x000fe20000000a00 */
[----:B------:R-:W-:Y:S01]  /*1680*/  IMAD.IADD R23, R23, 0x1, R5 ;  /* 0x0000000117177824 */ /* 0x000fe200078e0205 */
[----:B------:R-:W-:Y:S01]  /*1690*/  IADD3 R6, P0, R8, UR12, RZ ;  /* 0x0000000c08067c10 */ /* 0x000fe2000ff1e0ff */
[----:B------:R-:W-:Y:S01]  /*16a0*/  IMAD R15, R15, UR10, RZ ;  /* 0x0000000a0f0f7c24 */ /* 0x000fe2000f8e02ff */
[----:B------:R-:W-:Y:S01]  /*16b0*/  ULDC.64 UR8, c[0x0][0x218] ;  /* 0x0000860000087ab9 */ /* 0x000fe20000000a00 */
[C---:B------:R-:W-:Y:S01]  /*16c0*/  IMAD.WIDE.U32 R4, R16.reuse, UR10, R22 ;  /* 0x0000000a10047c25 */ /* 0x040fe2000f8e0016 */
[----:B------:R-:W-:Y:S01]  /*16d0*/  IADD3.X R7, R9, UR45, RZ, P0, !PT ;  /* 0x0000002d09077c10 */ /* 0x000fe200087fe4ff */
[----:B------:R-:W-:Y:S02]  /*16e0*/  UIMAD UR10, UR39, UR6, URZ ;  /* 0x00000006270a72a4 */ /* 0x000fe4000f8e023f */
[----:B------:R-:W-:Y:S01]  /*16f0*/  IMAD R15, R16, UR11, R15 ;  /* 0x0000000b100f7c24 */ /* 0x000fe2000f8e020f */
[----:B------:R-:W-:Y:S01]  /*1700*/  IADD3 R16, P0, R6, UR12, RZ ;  /* 0x0000000c06107c10 */ /* 0x000fe2000ff1e0ff */
[----:B------:R-:W-:-:S02]  /*1710*/  UIMAD UR10, UR23, UR7, UR10 ;  /* 0x00000007170a72a4 */ /* 0x000fc4000f8e020a */
[----:B------:R-:W-:Y:S01]  /*1720*/  ULEA.HI UR11, UR13, UR13, URZ, 0x1 ;  /* 0x0000000d0d0b7291 */ /* 0x000fe2000f8f083f */
[----:B------:R-:W-:Y:S01]  /*1730*/  IADD3.X R17, R7, UR45, RZ, P0, !PT ;  /* 0x0000002d07117c10 */ /* 0x000fe200087fe4ff */
[----:B------:R-:W-:Y:S01]  /*1740*/  IMAD.IADD R15, R5, 0x1, R15 ;  /* 0x00000001050f7824 */ /* 0x000fe200078e020f */
[----:B------:R-:W-:Y:S01]  /*1750*/  IADD3 R4, P0, R4, R18, RZ ;  /* 0x0000001204047210 */ /* 0x000fe20007f1e0ff */
[----:B------:R-:W-:Y:S01]  /*1760*/  ULOP3.LUT UR11, UR11, 0xfffffffe, URZ, 0xc0, !UPT ;  /* 0xfffffffe0b0b7892 */ /* 0x000fe2000f8ec03f */
[----:B------:R-:W-:Y:S01]  /*1770*/  @!PT LDS RZ, [RZ] ;  /* 0x00000000fffff984 */ /* 0x000fe20000000800 */
[----:B------:R-:W-:Y:S01]  /*1780*/  @!PT LDS RZ, [RZ] ;  /* 0x00000000fffff984 */ /* 0x000fe20000000800 */
[----:B------:R-:W-:Y:S01]  /*1790*/  @!PT LDS RZ, [RZ] ;  /* 0x00000000fffff984 */ /* 0x000fe20000000800 */
[----:B------:R-:W-:Y:S01]  /*17a0*/  LDGSTS.E.BYPASS.LTC128B.128 [R212+0xa000], desc[UR40][R20.64] ;  /* 0x0a00000014d47fae */ /* 0x000fe2000b901d68 */
[----:B------:R-:W-:Y:S01]  /*17b0*/  USHF.L.U64.HI UR6, UR6, 0x6, UR7 ;  /* 0x0000000606067899 */ /* 0x000fe20008010207 */
[----:B------:R-:W-:Y:S01]  /*17c0*/  IADD3.X R15, R15, UR10, R19, P0, !PT ;  /* 0x0000000a0f0f7c10 */ /* 0x000fe200087fe413 */
[----:B------:R-:W-:Y:S01]  /*17d0*/  UIADD3 UR11, UR13, -UR11, URZ ;  /* 0x8000000b0d0b7290 */ /* 0x000fe2000fffe03f */
[----:B------:R1:W-:Y:S01]  /*17e0*/  LDGSTS.E.BYPASS.LTC128B.128 [R212+0xb000], desc[UR40][R8.64] ;  /* 0x0b00000008d47fae */ /* 0x0003e2000b901d68 */
[----:B------:R-:W-:Y:S01]  /*17f0*/  UIMAD.WIDE UR46, UR46, 0x4, UR48 ;  /* 0x000000042e2e78a5 */ /* 0x000fe2000f8e0230 */
[----:B------:R-:W-:Y:S01]  /*1800*/  VIADD R5, R184, 0x1000 ;  /* 0x00001000b8057836 */ /* 0x000fe20000000000 */
[----:B------:R-:W-:Y:S01]  /*1810*/  UISETP.NE.AND UP0, UPT, UR11, 0x1, UPT ;  /* 0x000000010b00788c */ /* 0x000fe2000bf05270 */
[----:B------:R2:W-:Y:S04]  /*1820*/  LDGSTS.E.BYPASS.LTC128B.128 [R212+0xc000], desc[UR40][R6.64] ;  /* 0x0c00000006d47fae */ /* 0x0005e8000b901d68 */
[----:B------:R3:W-:Y:S01]  /*1830*/  LDGSTS.E.BYPASS.LTC128B.128 [R212+0xd000], desc[UR40][R16.64] ;  /* 0x0d00000010d47fae */ /* 0x0007e2000b901d68 */
[----:B------:R-:W-:-:S03]  /*1840*/  PLOP3.LUT P2, PT, PT, PT, UP0, 0x80, 0x0 ;  /* 0x000000000000781c */ /* 0x000fc60003f4f008 */
[----:B------:R-:W0:Y:S01]  /*1850*/  LDGDEPBAR ;  /* 0x00000000000079af */ /* 0x000e220000000000 */
[----:B------:R-:W-:Y:S01]  /*1860*/  UIMAD UR10, UR27, UR26, URZ ;  /* 0x0000001a1b0a72a4 */ /* 0x000fe2000f8e023f */
[----:B------:R-:W-:Y:S02]  /*1870*/  SEL R5, R5, R184, !P2 ;  /* 0x000000b805057207 */ /* 0x000fe40005000000 */
[----:B------:R-:W-:Y:S01]  /*1880*/  LDGSTS.E.BYPASS.LTC128B.128 [R212+0x4000], desc[UR40][R216.64] ;  /* 0x04000000d8d47fae */ /* 0x000fe2000b901d68 */
[----:B------:R-:W-:Y:S01]  /*1890*/  USHF.R.S32.HI UR7, URZ, 0x1f, UR26 ;  /* 0x0000001f3f077899 */ /* 0x000fe2000801141a */
[----:B------:R-:W-:Y:S02]  /*18a0*/  LEA R211, R5, UR5, 0x1 ;  /* 0x0000000505d37c11 */ /* 0x000fe4000f8e08ff */
[----:B------:R4:W-:Y:S01]  /*18b0*/  LDGSTS.E.BYPASS.LTC128B.128 [R212+0x5000], desc[UR40][R12.64] ;  /* 0x050000000cd47fae */ /* 0x0009e2000b901d68 */
[----:B-1----:R-:W-:Y:S01]  /*18c0*/  LEA R8, P0, R4, UR8, 0x1 ;  /* 0x0000000804087c11 */ /* 0x002fe2000f8008ff */
[----:B------:R-:W-:Y:S01]  /*18d0*/  UMOV UR8, UR46 ;  /* 0x0000002e00087c82 */ /* 0x000fe20008000000 */
[----:B--2---:R-:W-:-:S02]  /*18e0*/  IMAD.SHL.U32 R6, R181, 0x4, RZ ;  /* 0x00000004b5067824 */ /* 0x004fc400078e00ff */
[----:B------:R-:W-:Y:S01]  /*18f0*/  LEA.HI.X R9, R4, UR9, R15, 0x1, P0 ;  /* 0x0000000904097c11 */ /* 0x000fe200080f0c0f */
[----:B------:R-:W-:Y:S01]  /*1900*/  IMAD.U32 R5, RZ, RZ, UR33 ;  /* 0x00000021ff057e24 */ /* 0x000fe2000f8e00ff */
[----:B------:R-:W-:Y:S01]  /*1910*/  IADD3 R18, P0, R8, UR44, RZ ;  /* 0x0000002c08127c10 */ /* 0x000fe2000ff1e0ff */
[----:B------:R-:W-:Y:S01]  /*1920*/  UMOV UR9, UR47 ;  /* 0x0000002f00097c82 */ /* 0x000fe20008000000 */
[----:B------:R-:W-:Y:S01]  /*1930*/  SHF.L.U64.HI R4, R181, 0x2, R188 ;  /* 0x00000002b5047819 */ /* 0x000fe200000102bc */
[----:B------:R-:W-:Y:S01]  /*1940*/  UIMAD UR7, UR7, UR27, URZ ;  /* 0x0000001b070772a4 */ /* 0x000fe2000f8e023f */
[----:B------:R-:W-:Y:S01]  /*1950*/  IADD3.X R19, R9, UR6, RZ, P0, !PT ;  /* 0x0000000609137c10 */ /* 0x000fe200087fe4ff */
[----:B------:R1:W-:Y:S01]  /*1960*/  LDGSTS.E.BYPASS.LTC128B.128 [R211], desc[UR40][R218.64] ;  /* 0x00000000dad37fae */ /* 0x0003e2000b901d68 */
[----:B---3--:R-:W-:Y:S02]  /*1970*/  IADD3 R16, P1, R6, UR8, RZ ;  /* 0x0000000806107c10 */ /* 0x008fe4000ff3e0ff */
[----:B----4-:R-:W-:Y:S01]  /*1980*/  IADD3 R12, P0, R18, UR44, RZ ;  /* 0x0000002c120c7c10 */ /* 0x010fe2000ff1e0ff */
[----:B------:R-:W-:Y:S01]  /*1990*/  IMAD R6, R183, UR10, R182 ;  /* 0x0000000ab7067c24 */ /* 0x000fe2000f8e02b6 */
[----:B------:R-:W-:Y:S01]  /*19a0*/  IADD3.X R17, R4, UR9, RZ, P1, !PT ;  /* 0x0000000904117c10 */ /* 0x000fe20008ffe4ff */
[----:B------:R-:W-:Y:S01]  /*19b0*/  UIMAD.WIDE.U32 UR46, UR26, UR27, URZ ;  /* 0x0000001b1a2e72a5 */ /* 0x000fe2000f8e003f */
[----:B------:R-:W-:Y:S01]  /*19c0*/  IADD3.X R13, R19, UR6, RZ, P0, !PT ;  /* 0x00000006130d7c10 */ /* 0x000fe200087fe4ff */
[----:B------:R-:W-:Y:S01]  /*19d0*/  UIMAD UR7, UR31, UR26, UR7 ;  /* 0x0000001a1f0772a4 */ /* 0x000fe2000f8e0207 */
[----:B------:R-:W-:Y:S01]  /*19e0*/  IADD3 R20, P0, R12, UR44, RZ ;  /* 0x0000002c0c147c10 */ /* 0x000fe2000ff1e0ff */
[----:B------:R-:W-:Y:S01]  /*19f0*/  IMAD.U32 R4, RZ, RZ, UR30 ;  /* 0x0000001eff047e24 */ /* 0x000fe2000f8e00ff */
[----:B------:R-:W-:Y:S01]  /*1a00*/  ULDC.64 UR26, c[0x0][0x478] ;  /* 0x00011e00001a7ab9 */ /* 0x000fe20000000a00 */
[----:B------:R-:W-:Y:S01]  /*1a10*/  SHF.R.S32.HI R7, RZ, 0x1f, R6 ;  /* 0x0000001fff077819 */ /* 0x000fe20000011406 */
[----:B------:R1:W-:Y:S01]  /*1a20*/  LDGSTS.E.BYPASS.LTC128B.128 [R211+0x1000], desc[UR40][R10.64] ;  /* 0x010000000ad37fae */ /* 0x0003e2000b901d68 */
[----:B------:R-:W-:Y:S01]  /*1a30*/  IADD3.X R21, R13, UR6, RZ, P0, !PT ;  /* 0x000000060d157c10 */ /* 0x000fe200087fe4ff */
[----:B------:R-:W-:-:S02]  /*1a40*/  USHF.L.U32 UR6, UR10, 0x6, URZ ;  /* 0x000000060a067899 */ /* 0x000fc4000800063f */
[----:B------:R-:W-:Y:S01]  /*1a50*/  UIMAD.WIDE UR44, UR16, UR25, UR42 ;  /* 0x00000019102c72a5 */ /* 0x000fe2000f8e022a */
[----:B------:R1:W-:Y:S01]  /*1a60*/  LDGSTS.E.BYPASS.LTC128B.128 [R212+0x6000], desc[UR40][R8.64] ;  /* 0x0600000008d47fae */ /* 0x0003e2000b901d68 */
[----:B------:R-:W-:Y:S02]  /*1a70*/  USHF.R.S32.HI UR11, URZ, 0x1f, UR6 ;  /* 0x0000001f3f0b7899 */ /* 0x000fe40008011406 */
[----:B------:R-:W-:Y:S01]  /*1a80*/  IADD3 R5, P1, P0, R6, UR6, R5 ;  /* 0x0000000606057c10 */ /* 0x000fe2000f83e005 */
[----:B------:R-:W-:Y:S01]  /*1a90*/  UIADD3 UR29, UP0, UR44, UR29, URZ ;  /* 0x0000001d2c1d7290 */ /* 0x000fe2000ff1e03f */
[----:B------:R1:W-:Y:S01]  /*1aa0*/  LDGSTS.E.BYPASS.LTC128B.128 [R212+0x7000], desc[UR40][R18.64] ;  /* 0x0700000012d47fae */ /* 0x0003e2000b901d68 */
[----:B------:R-:W-:Y:S01]  /*1ab0*/  UIADD3 UR7, UR47, UR7, URZ ;  /* 0x000000072f077290 */ /* 0x000fe2000fffe03f */
[----:B------:R-:W-:Y:S02]  /*1ac0*/  IADD3.X R7, R7, UR11, R4, P1, P0 ;  /* 0x0000000b07077c10 */ /* 0x000fe40008fe0404 */
[----:B------:R-:W-:Y:S01]  /*1ad0*/  IADD3 R14, P0, R5, R14, RZ ;  /* 0x0000000e050e7210 */ /* 0x000fe20007f1e0ff */
[----:B------:R-:W-:Y:S01]  /*1ae0*/  UIADD3.X UR28, UR45, UR28, URZ, UP0, !UPT ;  /* 0x0000001c2d1c7290 */ /* 0x000fe200087fe43f */
[----:B------:R1:W-:Y:S01]  /*1af0*/  LDGSTS.E.BYPASS.LTC128B.128 [R212+0x8000], desc[UR40][R12.64] ;  /* 0x080000000cd47fae */ /* 0x0003e2000b901d68 */
[----:B------:R-:W-:Y:S01]  /*1b00*/  UIMAD UR7, UR7, UR29, URZ ;  /* 0x0000001d070772a4 */ /* 0x000fe2000f8e023f */
[----:B------:R-:W-:-:S02]  /*1b10*/  IMAD.U32 R4, RZ, RZ, UR46 ;  /* 0x0000002eff047e24 */ /* 0x000fc4000f8e00ff */
[----:B------:R-:W-:Y:S01]  /*1b20*/  IMAD.X R15, R7, 0x1, R0, P0 ;  /* 0x00000001070f7824 */ /* 0x000fe200000e0600 */
[----:B------:R-:W-:Y:S01]  /*1b30*/  UIMAD UR28, UR28, UR46, UR7 ;  /* 0x0000002e1c1c72a4 */ /* 0x000fe2000f8e0207 */
[----:B------:R1:W-:Y:S01]  /*1b40*/  LDGSTS.E.BYPASS.LTC128B.128 [R212+0x9000], desc[UR40][R20.64] ;  /* 0x0900000014d47fae */ /* 0x0003e2000b901d68 */
[----:B------:R-:W-:Y:S01]  /*1b50*/  IMAD.WIDE.U32 R14, R4, UR29, R14 ;  /* 0x0000001d040e7c25 */ /* 0x000fe2000f8e000e */
[----:B------:R-:W-:Y:S02]  /*1b60*/  ULDC.64 UR6, c[0x0][0x400] ;  /* 0x0001000000067ab9 */ /* 0x000fe40000000a00 */
[----:B------:R-:W0:Y:S01]  /*1b70*/  LDGDEPBAR ;  /* 0x00000000000079af */ /* 0x000e220000000000 */
[----:B------:R-:W-:Y:S01]  /*1b80*/  VIADD R0, R15, UR28 ;  /* 0x0000001c0f007c36 */ /* 0x000fe20008000000 */
[C---:B------:R-:W-:Y:S01]  /*1b90*/  LEA R214, P0, R14.reuse, UR6, 0x2 ;  /* 0x000000060ed67c11 */ /* 0x040fe2000f8010ff */
[----:B------:R-:W-:Y:S01]  /*1ba0*/  UIADD3 UR6, -UR38, UR4, UR37 ;  /* 0x0000000426067290 */ /* 0x000fe2000fffe125 */
[----:B------:R1:W5:Y:S02]  /*1bb0*/  LDG.E R210, desc[UR40][R16.64] ;  /* 0x0000002810d27981 */ /* 0x000364000c1e1900 */
[----:B------:R-:W-:Y:S01]  /*1bc0*/  LEA.HI.X R215, R14, UR7, R0, 0x2, P0 ;  /* 0x000000070ed77c11 */ /* 0x000fe200080f1400 */
[----:B------:R-:W-:Y:S01]  /*1bd0*/  ULDC UR7, c[0x0][0x398] ;  /* 0x0000e60000077ab9 */ /* 0x000fe20000000800 */
[----:B------:R1:W5:Y:S01]  /*1be0*/  LDG.E R209, desc[UR40][R16.64+0x20] ;  /* 0x0000202810d17981 */ /* 0x000362000c1e1900 */
[----:B------:R-:W-:-:S03]  /*1bf0*/  UIADD3 UR7, UR6, -UR7, URZ ;  /* 0x8000000706077290 */ /* 0x000fc6000fffe03f */
[----:B------:R1:W5:Y:S01]  /*1c00*/  LDG.E R208, desc[UR40][R16.64+0x80] ;  /* 0x0000802810d07981 */ /* 0x000362000c1e1900 */
[----:B------:R-:W-:-:S03]  /*1c10*/  USHF.R.S32.HI UR6, URZ, 0x1f, UR7 ;  /* 0x0000001f3f067899 */ /* 0x000fc60008011407 */
[----:B------:R1:W5:Y:S01]  /*1c20*/  LDG.E R207, desc[UR40][R16.64+0xa0] ;  /* 0x0000a02810cf7981 */ /* 0x000362000c1e1900 */
[----:B------:R-:W-:Y:S01]  /*1c30*/  ULEA.HI UR6, UR6, UR7, URZ, 0x6 ;  /* 0x0000000706067291 */ /* 0x000fe2000f8f303f */
[----:B------:R-:W-:Y:S01]  /*1c40*/  IMAD.U32 R5, RZ, RZ, UR47 ;  /* 0x0000002fff057e24 */ /* 0x000fe2000f8e00ff */
[----:B------:R-:W-:Y:S01]  /*1c50*/  UIADD3 UR32, UR42, UR32, URZ ;  /* 0x000000202a207290 */ /* 0x000fe2000fffe03f */
[----:B------:R-:W-:Y:S01]  /*1c60*/  CS2R R94, SRZ ;  /* 0x00000000005e7805 */ /* 0x000fe2000001ff00 */
[----:B------:R-:W-:Y:S01]  /*1c70*/  USHF.R.S32.HI UR6, URZ, 0x6, UR6 ;  /* 0x000000063f067899 */ /* 0x000fe20008011406 */
[----:B------:R-:W-:Y:S01]  /*1c80*/  CS2R R92, SRZ ;  /* 0x00000000005c7805 */ /* 0x000fe2000001ff00 */
[----:B------:R-:W-:-:S04]  /*1c90*/  DEPBAR.LE SB0, 0x1 ;  /* 0x000080400000791a */ /* 0x000fc80000000000 */
[----:B------:R-:W-:Y:S01]  /*1ca0*/  UISETP.LT.AND UP0, UPT, URZ, UR6, UPT ;  /* 0x000000063f00728c */ /* 0x000fe2000bf01270 */
[----:B------:R-:W-:Y:S01]  /*1cb0*/  BAR.SYNC.DEFER_BLOCKING 0x0 ;  /* 0x0000000000007b1d */ /* 0x000fe20000010000 */
[----:B------:R-:W-:Y:S01]  /*1cc0*/  UIMAD.WIDE UR26, UR32, 0x4, UR26 ;  /* 0x00000004201a78a5 */ /* 0x000fe2000f8e021a */
[----:B------:R-:W-:Y:S01]  /*1cd0*/  CS2R R98, SRZ ;  /* 0x0000000000627805 */ /* 0x000fe2000001ff00 */
[----:B------:R-:W-:Y:S01]  /*1ce0*/  USEL UR6, URZ, UR6, !UP0 ;  /* 0x000000063f067287 */ /* 0x000fe2000c000000 */
[----:B------:R-:W-:Y:S02]  /*1cf0*/  CS2R R96, SRZ ;  /* 0x0000000000607805 */ /* 0x000fe4000001ff00 */
[----:B------:R-:W-:Y:S02]  /*1d00*/  CS2R R90, SRZ ;  /* 0x00000000005a7805 */ /* 0x000fe4000001ff00 */
[----:B------:R-:W-:Y:S01]  /*1d10*/  CS2R R88, SRZ ;  /* 0x0000000000587805 */ /* 0x000fe2000001ff00 */
[----:B------:R-:W-:Y:S01]  /*1d20*/  UISETP.GT.AND UP0, UPT, UR36, UR6, UPT ;  /* 0x000000062400728c */ /* 0x000fe2000bf04270 */
[----:B------:R-:W-:-:S02]  /*1d30*/  CS2R R86, SRZ ;  /* 0x0000000000567805 */ /* 0x000fc4000001ff00 */
[----:B------:R-:W-:Y:S02]  /*1d40*/  CS2R R84, SRZ ;  /* 0x0000000000547805 */ /* 0x000fe4000001ff00 */
[----:B------:R-:W-:Y:S02]  /*1d50*/  CS2R R78, SRZ ;  /* 0x00000000004e7805 */ /* 0x000fe4000001ff00 */
[----:B------:R-:W-:Y:S02]  /*1d60*/  CS2R R76, SRZ ;  /* 0x00000000004c7805 */ /* 0x000fe4000001ff00 */
[----:B------:R-:W-:Y:S02]  /*1d70*/  CS2R R82, SRZ ;  /* 0x0000000000527805 */ /* 0x000fe4000001ff00 */
[----:B------:R-:W-:Y:S02]  /*1d80*/  PLOP3.LUT P0, PT, PT, PT, UP0, 0x80, 0x0 ;  /* 0x000000000000781c */ /* 0x000fe40003f0f008 */
[----:B------:R-:W-:-:S02]  /*1d90*/  CS2R R80, SRZ ;  /* 0x0000000000507805 */ /* 0x000fc4000001ff00 */
[----:B------:R-:W-:Y:S02]  /*1da0*/  CS2R R74, SRZ ;  /* 0x00000000004a7805 */ /* 0x000fe4000001ff00 */
[----:B------:R-:W-:Y:S02]  /*1db0*/  CS2R R72, SRZ ;  /* 0x0000000000487805 */ /* 0x000fe4000001ff00 */
[----:B------:R-:W-:Y:S02]  /*1dc0*/  CS2R R70, SRZ ;  /* 0x0000000000467805 */ /* 0x000fe4000001ff00 */
[----:B------:R-:W-:Y:S02]  /*1dd0*/  CS2R R68, SRZ ;  /* 0x0000000000447805 */ /* 0x000fe4000001ff00 */
[----:B------:R-:W-:Y:S02]  /*1de0*/  CS2R R62, SRZ ;  /* 0x00000000003e7805 */ /* 0x000fe4000001ff00 */
[----:B------:R-:W-:-:S02]  /*1df0*/  CS2R R60, SRZ ;  /* 0x00000000003c7805 */ /* 0x000fc4000001ff00 */
[----:B------:R-:W-:Y:S02]  /*1e00*/  CS2R R66, SRZ ;  /* 0x0000000000427805 */ /* 0x000fe4000001ff00 */
[----:B------:R-:W-:Y:S02]  /*1e10*/  CS2R R64, SRZ ;  /* 0x0000000000407805 */ /* 0x000fe4000001ff00 */
[----:B------:R-:W-:Y:S01]  /*1e20*/  CS2R R58, SRZ ;  /* 0x00000000003a7805 */ /* 0x000fe2000001ff00 */
[----:B------:R1:W2:Y:S01]  /*1e30*/  LDSM.16.M88.4 R136, [R169+0xa000] ;  /* 0x00a00000a988783b */ /* 0x0002a20000000200 */
[----:B------:R-:W-:Y:S02]  /*1e40*/  CS2R R56, SRZ ;  /* 0x0000000000387805 */ /* 0x000fe4000001ff00 */
[----:B------:R-:W-:Y:S02]  /*1e50*/  CS2R R54, SRZ ;  /* 0x0000000000367805 */ /* 0x000fe4000001ff00 */
[----:B------:R-:W-:Y:S01]  /*1e60*/  CS2R R52, SRZ ;  /* 0x0000000000347805 */ /* 0x000fe2000001ff00 */
[----:B------:R1:W3:Y:S01]  /*1e70*/  LDSM.16.M88.4 R140, [R169+0xa800] ;  /* 0x00a80000a98c783b */ /* 0x0002e20000000200 */
[----:B------:R-:W-:-:S02]  /*1e80*/  CS2R R46, SRZ ;  /* 0x00000000002e7805 */ /* 0x000fc4000001ff00 */
[----:B------:R-:W-:Y:S02]  /*1e90*/  CS2R R44, SRZ ;  /* 0x00000000002c7805 */ /* 0x000fe4000001ff00 */
[----:B------:R-:W-:Y:S01]  /*1ea0*/  CS2R R50, SRZ ;  /* 0x0000000000327805 */ /* 0x000fe2000001ff00 */
[----:B------:R1:W4:Y:S01]  /*1eb0*/  LDSM.16.M88.4 R144, [R168+0xa000] ;  /* 0x00a00000a890783b */ /* 0x0003220000000200 */
[----:B------:R-:W-:Y:S02]  /*1ec0*/  CS2R R48, SRZ ;  /* 0x0000000000307805 */ /* 0x000fe4000001ff00 */
[----:B------:R-:W-:Y:S02]  /*1ed0*/  CS2R R42, SRZ ;  /* 0x00000000002a7805 */ /* 0x000fe4000001ff00 */
[----:B------:R-:W-:Y:S01]  /*1ee0*/  CS2R R40, SRZ ;  /* 0x0000000000287805 */ /* 0x000fe2000001ff00 */
[----:B------:R1:W1:Y:S01]  /*1ef0*/  LDSM.16.M88.4 R148, [R168+0xa800] ;  /* 0x00a80000a894783b */ /* 0x0002620000000200 */
[----:B------:R-:W-:-:S02]  /*1f00*/  CS2R R38, SRZ ;  /* 0x0000000000267805 */ /* 0x000fc4000001ff00 */
[----:B------:R-:W-:Y:S01]  /*1f10*/  CS2R R36, SRZ ;  /* 0x0000000000247805 */ /* 0x000fe2000001ff00 */
[----:B------:R1:W1:Y:S04]  /*1f20*/  LDSM.16.M88.4 R152, [R3+0xa000] ;  /* 0x00a000000398783b */ /* 0x0002680000000200 */
[----:B------:R1:W1:Y:S04]  /*1f30*/  LDSM.16.M88.4 R156, [R3+0xa800] ;  /* 0x00a80000039c783b */ /* 0x0002680000000200 */
[----:B------:R1:W1:Y:S04]  /*1f40*/  LDSM.16.M88.4 R160, [R2+0xa000] ;  /* 0x00a0000002a0783b */ /* 0x0002680000000200 */
[----:B------:R1:W1:Y:S01]  /*1f50*/  LDSM.16.M88.4 R164, [R2+0xa800] ;  /* 0x00a8000002a4783b */ /* 0x0002620000000200 */
[----:B------:R-:W-:Y:S05]  /*1f60*/  @!P0 BRA `(.L_x_73) ;  /* 0x0000002c00708947 */ /* 0x000fea0003800000 */
[----:B------:R-:W2:Y:S01]  /*1f70*/  S2R R0, SR_TID.X ;  /* 0x0000000000007919 */ /* 0x000ea20000002100 */
[----:B------:R-:W1:Y:S01]  /*1f80*/  LDC R204, c[0x0][0x2dc] ;  /* 0x0000b700ffcc7b82 */ /* 0x000e620000000800 */
[----:B------:R-:W-:Y:S01]  /*1f90*/  UMOV UR7, UR27 ;  /* 0x0000001b00077c82 */ /* 0x000fe20008000000 */
[----:B------:R-:W-:Y:S01]  /*1fa0*/  USHF.L.U32 UR27, UR10, 0x4, URZ ;  /* 0x000000040a1b7899 */ /* 0x000fe2000800063f */
[----:B------:R-:W-:Y:S01]  /*1fb0*/  VIADD R171, R176, 0x1000 ;  /* 0x00001000b0ab7836 */ /* 0x000fe20000000000 */
[----:B------:R-:W-:Y:S01]  /*1fc0*/  USHF.L.U32 UR28, UR10, 0x3, URZ ;  /* 0x000000030a1c7899 */ /* 0x000fe2000800063f */
[----:B------:R-:W-:Y:S01]  /*1fd0*/  IMAD.MOV.U32 R170, RZ, RZ, 0x20 ;  /* 0x00000020ffaa7424 */ /* 0x000fe200078e00ff */
[----:B------:R-:W-:Y:S01]  /*1fe0*/  UIADD3 UR43, UR27, 0x20, URZ ;  /* 0x000000201b2b7890 */ /* 0x000fe2000fffe03f */
[----:B------:R-:W-:Y:S01]  /*1ff0*/  IMAD.MOV.U32 R177, RZ, RZ, 0x40 ;  /* 0x00000040ffb17424 */ /* 0x000fe200078e00ff */
[----:B------:R-:W-:Y:S01]  /*2000*/  UIADD3 UR30, UR37, UR4, URZ ;  /* 0x00000004251e7290 */ /* 0x000fe2000fffe03f */
[C---:B------:R-:W-:Y:S01]  /*2010*/  SHF.L.U64.HI R203, R181.reuse, 0x2, R188 ;  /* 0x00000002b5cb7819 */ /* 0x040fe200000102bc */
[----:B------:R-:W-:Y:S01]  /*2020*/  UIADD3 UR42, UR28, UR43, URZ ;  /* 0x0000002b1c2a7290 */ /* 0x000fe2000fffe03f */
[----:B------:R-:W-:Y:S01]  /*2030*/  SHF.L.U32 R202, R181, 0x2, RZ ;  /* 0x00000002b5ca7819 */ /* 0x000fe200000006ff */
[----:B------:R-:W-:Y:S01]  /*2040*/  IMAD.MOV.U32 R201, RZ, RZ, 0x8 ;  /* 0x00000008ffc97424 */ /* 0x000fe200078e00ff */
[----:B------:R-:W-:Y:S01]  /*2050*/  MOV R205, 0x40 ;  /* 0x0000004000cd7802 */ /* 0x000fe20000000f00 */
[----:B------:R-:W-:Y:S01]  /*2060*/  UIADD3 UR37, UR28, UR42, URZ ;  /* 0x0000002a1c257290 */ /* 0x000fe2000fffe03f */
[----:B------:R-:W-:Y:S01]  /*2070*/  IMAD.MOV.U32 R200, RZ, RZ, 0x20 ;  /* 0x00000020ffc87424 */ /* 0x000fe200078e00ff */
[----:B------:R-:W-:Y:S01]  /*2080*/  SEL R171, R171, R176, !P2 ;  /* 0x000000b0abab7207 */ /* 0x000fe20005000000 */
[----:B------:R-:W-:Y:S01]  /*2090*/  IMAD.MOV.U32 R199, RZ, RZ, 0x28 ;  /* 0x00000028ffc77424 */ /* 0x000fe200078e00ff */
[----:B------:R-:W-:Y:S01]  /*20a0*/  UIADD3 UR36, UR28, UR37, URZ ;  /* 0x000000251c247290 */ /* 0x000fe2000fffe03f */
[----:B------:R-:W-:Y:S01]  /*20b0*/  IMAD.MOV.U32 R95, RZ, RZ, RZ ;  /* 0x000000ffff5f7224 */ /* 0x000fe200078e00ff */
[----:B------:R-:W-:Y:S01]  /*20c0*/  UMOV UR12, UR26 ;  /* 0x0000001a000c7c82 */ /* 0x000fe20008000000 */
[----:B------:R-:W-:-:S02]  /*20d0*/  UIMAD UR26, UR10, 0x18, URZ ;  /* 0x000000180a1a78a4 */ /* 0x000fc4000f8e023f */
[----:B------:R-:W-:Y:S02]  /*20e0*/  USHF.L.U32 UR25, UR10, 0x5, URZ ;  /* 0x000000050a197899 */ /* 0x000fe4000800063f */
[----:B------:R-:W-:Y:S02]  /*20f0*/  UIMAD UR11, UR10, 0x28, URZ ;  /* 0x000000280a0b78a4 */ /* 0x000fe4000f8e023f */
[----:B------:R-:W-:Y:S02]  /*2100*/  UIMAD UR4, UR10, 0x30, URZ ;  /* 0x000000300a0478a4 */ /* 0x000fe4000f8e023f */
[----:B------:R-:W-:Y:S01]  /*2110*/  UIMAD UR44, UR10, 0x38, URZ ;  /* 0x000000380a2c78a4 */ /* 0x000fe2000f8e023f */
[----:B--2---:R-:W-:Y:S01]  /*2120*/  SHF.R.S32.HI R5, RZ, 0x1f, R0 ;  /* 0x0000001fff057819 */ /* 0x004fe20000011400 */
[----:B------:R-:W-:Y:S02]  /*2130*/  UIADD3 UR30, -UR38, 0x80, UR30 ;  /* 0x00000080261e7890 */ /* 0x000fe4000fffe11e */
[----:B------:R-:W-:Y:S01]  /*2140*/  UIADD3 UR33, UR28, UR36, URZ ;  /* 0x000000241c217290 */ /* 0x000fe2000fffe03f */
[----:B------:R-:W-:-:S04]  /*2150*/  LEA.HI R5, R5, R0, RZ, 0x4 ;  /* 0x0000000005057211 */ /* 0x000fc800078f20ff */
[----:B------:R-:W-:-:S05]  /*2160*/  LOP3.LUT R5, R5, 0xfffffff0, RZ, 0xc0, !PT ;  /* 0xfffffff005057812 */ /* 0x000fca00078ec0ff */
[----:B------:R-:W-:-:S05]  /*2170*/  IMAD.IADD R5, R0, 0x1, -R5 ;  /* 0x0000000100057824 */ /* 0x000fca00078e0a05 */
[----:B------:R-:W-:-:S04]  /*2180*/  SHF.R.S32.HI R0, RZ, 0x1f, R5 ;  /* 0x0000001fff007819 */ /* 0x000fc80000011405 */
[----:B------:R-:W-:-:S04]  /*2190*/  LEA.HI R0, R0, R5, RZ, 0x3 ;  /* 0x0000000500007211 */ /* 0x000fc800078f18ff */
[----:B------:R-:W-:-:S05]  /*21a0*/  LOP3.LUT R0, R0, 0xfffffff8, RZ, 0xc0, !PT ;  /* 0xfffffff800007812 */ /* 0x000fca00078ec0ff */
[----:B------:R-:W-:Y:S02]  /*21b0*/  IMAD.IADD R0, R5, 0x1, -R0 ;  /* 0x0000000105007824 */ /* 0x000fe400078e0a00 */
[----:B------:R-:W-:-:S03]  /*21c0*/  VIADD R5, R174, 0x1000 ;  /* 0x00001000ae057836 */ /* 0x000fc60000000000 */
[C---:B------:R-:W-:Y:S02]  /*21d0*/  LOP3.LUT P0, RZ, R0.reuse, 0x2, RZ, 0xc0, !PT ;  /* 0x0000000200ff7812 */ /* 0x040fe4000780c0ff */
[----:B------:R-:W-:Y:S02]  /*21e0*/  LOP3.LUT P1, RZ, R0, 0x4, RZ, 0xc0, !PT ;  /* 0x0000000400ff7812 */ /* 0x000fe4000782c0ff */
[----:B------:R-:W-:Y:S02]  /*21f0*/  SEL R172, R5, R174, !P2 ;  /* 0x000000ae05ac7207 */ /* 0x000fe40005000000 */
[----:B------:R-:W-:Y:S01]  /*2200*/  SEL R170, R170, 0xffffffe0, !P0 ;  /* 0xffffffe0aaaa7807 */ /* 0x000fe20004000000 */
[----:B------:R-:W-:Y:S01]  /*2210*/  UIADD3 UR32, UR28, UR33, URZ ;  /* 0x000000211c207290 */ /* 0x000fe2000fffe03f */
[----:B------:R-:W-:Y:S01]  /*2220*/  LEA R172, R172, UR5, 0x1 ;  /* 0x00000005acac7c11 */ /* 0x000fe2000f8e08ff */
[----:B------:R-:W-:Y:S01]  /*2230*/  ULDC UR29, c[0x0][0x270] ;  /* 0x00009c00001d7ab9 */ /* 0x000fe20000000800 */
[----:B------:R-:W-:Y:S01]  /*2240*/  LEA R171, R171, UR5, 0x1 ;  /* 0x00000005abab7c11 */ /* 0x000fe2000f8e08ff */
[----:B------:R-:W-:Y:S01]  /*2250*/  IMAD.IADD R0, R175, 0x1, R170 ;  /* 0x00000001af007824 */ /* 0x000fe200078e02aa */
[----:B------:R-:W-:Y:S01]  /*2260*/  SEL R177, R177, 0xffffffc0, !P1 ;  /* 0xffffffc0b1b17807 */ /* 0x000fe20004800000 */
[----:B-1----:R-:W-:-:S06]  /*2270*/  ULDC UR31, c[0x0][0x2ec] ;  /* 0x0000bb00001f7ab9 */ /* 0x002fcc0000000800 */
.L_x_76:
[----:B------:R-:W0:Y:S01]  /*2280*/  LDGDEPBAR ;  /* 0x00000000000079af */ /* 0x000e220000000000 */
[C---:B------:R-:W-:Y:S01]  /*2290*/  IMAD.IADD R178, R171.reuse, 0x1, R170 ;  /* 0x00000001abb27824 */ /* 0x040fe200078e02aa */
[----:B------:R-:W-:Y:S01]  /*22a0*/  USHF.L.U32 UR10, UR13, 0x6, URZ ;  /* 0x000000060d0a7899 */ /* 0x000fe2000800063f */
[--C-:B------:R-:W-:Y:S02]  /*22b0*/  IMAD.IADD R179, R171, 0x1, R177.reuse ;  /* 0x00000001abb37824 */ /* 0x100fe400078e02b1 */
[----:B-----5:R-:W-:Y:S01]  /*22c0*/  FMUL.FTZ R251, R210, 1.4426950216293334961 ;  /* 0x3fb8aa3bd2fb7820 */ /* 0x020fe20000410000 */
[----:B------:R-:W-:Y:S01]  /*22d0*/  IMAD.IADD R177, R178, 0x1, R177 ;  /* 0x00000001b2b17824 */ /* 0x000fe200078e02b1 */
[----:B------:R-:W-:Y:S01]  /*22e0*/  UISETP.GE.AND UP0, UPT, UR10, UR30, UPT ;  /* 0x0000001e0a00728c */ /* 0x000fe2000bf06270 */
[----:B------:R-:W-:Y:S01]  /*22f0*/  IMAD.U32 R221, RZ, RZ, UR18 ;  /* 0x00000012ffdd7e24 */ /* 0x000fe2000f8e00ff */
[----:B------:R-:W-:Y:S01]  /*2300*/  FSETP.NEU.FTZ.AND P2, PT, R210, -INF , PT ;  /* 0xff800000d200780b */ /* 0x000fe20003f5d000 */
[----:B------:R-:W-:Y:S02]  /*2310*/  IMAD.U32 R224, RZ, RZ, UR10 ;  /* 0x0000000affe07e24 */ /* 0x000fe4000f8e00ff */
[----:B------:R-:W-:Y:S01]  /*2320*/  FMUL.FTZ R220, R209, 1.4426950216293334961 ;  /* 0x3fb8aa3bd1dc7820 */ /* 0x000fe20000410000 */
[----:B------:R-:W-:Y:S01]  /*2330*/  FMUL.FTZ R250, R208, 1.4426950216293334961 ;  /* 0x3fb8aa3bd0fa7820 */ /* 0x000fe20000410000 */
[----:B------:R-:W-:Y:S01]  /*2340*/  PLOP3.LUT P0, PT, PT, PT, UP0, 0x80, 0x0 ;  /* 0x000000000000781c */ /* 0x000fe20003f0f008 */
[----:B------:R-:W-:Y:S01]  /*2350*/  FMUL.FTZ R225, R207, 1.4426950216293334961 ;  /* 0x3fb8aa3bcfe17820 */ /* 0x000fe20000410000 */
[----:B------:R-:W-:Y:S01]  /*2360*/  FSEL R251, R251, RZ, P2 ;  /* 0x000000fffbfb7208 */ /* 0x000fe20001000000 */
[----:B------:R-:W-:Y:S01]  /*2370*/  UISETP.GT.AND UP3, UPT, UR13, UR6, UPT ;  /* 0x000000060d00728c */ /* 0x000fe2000bf64270 */
[----:B------:R-:W-:Y:S01]  /*2380*/  FSETP.NEU.FTZ.AND P2, PT, R209, -INF , PT ;  /* 0xff800000d100780b */ /* 0x000fe20003f5d000 */
[----:B------:R-:W-:Y:S04]  /*2390*/  DEPBAR.LE SB0, 0x0 ;  /* 0x000080000000791a */ /* 0x000fe80000000000 */
[----:B------:R-:W-:Y:S04]  /*23a0*/  BAR.SYNC.DEFER_BLOCKING 0x0 ;  /* 0x0000000000007b1d */ /* 0x000fe80000010000 */
[----:B------:R-:W-:Y:S01]  /*23b0*/  @!P0 IMAD R248, R221, 0x80, R180 ;  /* 0x00000080ddf88824 */ /* 0x000fe200078e02b4 */
[----:B------:R-:W-:Y:S03]  /*23c0*/  @!P0 IADD3 R224, R224, UR38, R189 ;  /* 0x00000026e0e08c10 */ /* 0x000fe6000fffe0bd */
[----:B------:R-:W-:Y:S01]  /*23d0*/  @!P0 VIADD R226, R248, 0x1 ;  /* 0x00000001f8e28836 */ /* 0x000fe20000000000 */
[----:B------:R-:W-:Y:S01]  /*23e0*/  @!P0 VIADDMNMX R247, R224, R200, UR38, PT ;  /* 0x00000026e0f78e46 */ /* 0x000fe2000b8001c8 */
[----:B------:R-:W-:Y:S01]  /*23f0*/  @!P0 VIADD R234, R248, 0x8 ;  /* 0x00000008f8ea8836 */ /* 0x000fe20000000000 */
[----:B------:R-:W-:Y:S01]  /*2400*/  @!P0 VIMNMX R249, R224, UR38, PT ;  /* 0x00000026e0f98c48 */ /* 0x000fe2000bfe0100 */
[C---:B------:R-:W-:Y:S02]  /*2410*/  @!P0 VIADD R236, R248.reuse, 0x9 ;  /* 0x00000009f8ec8836 */ /* 0x040fe40000000000 */
[C---:B------:R-:W-:Y:S01]  /*2420*/  @!P0 VIADD R246, R248.reuse, 0x10 ;  /* 0x00000010f8f68836 */ /* 0x040fe20000000000 */
[C---:B------:R-:W-:Y:S01]  /*2430*/  @!P0 ISETP.GE.AND P3, PT, R248.reuse, R249, PT ;  /* 0x000000f9f800820c */ /* 0x040fe20003f66270 */
[----:B------:R-:W-:Y:S01]  /*2440*/  @!P0 VIADD R252, R248, 0x11 ;  /* 0x00000011f8fc8836 */ /* 0x000fe20000000000 */
[----:B------:R-:W-:Y:S08]  /*2450*/  LDSM.16.M88.4 R100, [R171] ;  /* 0x00000000ab64783b */ /* 0x000ff00000000200 */
[----:B------:R-:W1:Y:S08]  /*2460*/  LDSM.16.M88.4 R104, [R169+0x6000] ;  /* 0x00600000a968783b */ /* 0x000e700000000200 */
[----:B------:R-:W2:Y:S08]  /*2470*/  LDSM.16.M88.4 R108, [R171+0x1000] ;  /* 0x00100000ab6c783b */ /* 0x000eb00000000200 */
[----:B------:R-:W3:Y:S08]  /*2480*/  LDSM.16.M88.4 R112, [R169+0x6800] ;  /* 0x00680000a970783b */ /* 0x000ef00000000200 */
[----:B------:R-:W-:Y:S08]  /*2490*/  LDSM.16.M88.4 R116, [R178] ;  /* 0x00000000b274783b */ /* 0x000ff00000000200 */
[----:B------:R-:W4:Y:S01]  /*24a0*/  LDSM.16.M88.4 R120, [R168+0x6000] ;  /* 0x00600000a878783b */ /* 0x000f220000000200 */
[-C--:B-1----:R-:W-:Y:S07]  /*24b0*/  HMMA.16816.F32 R4, R100, R104.reuse, RZ ;  /* 0x000000686404723c */ /* 0x082fee00000018ff */
[----:B------:R-:W1:Y:S01]  /*24c0*/  LDSM.16.M88.4 R124, [R178+0x1000] ;  /* 0x00100000b27c783b */ /* 0x000e620000000200 */
[C---:B--2---:R-:W-:Y:S07]  /*24d0*/  HMMA.16816.F32 R8, R108.reuse, R104, RZ ;  /* 0x000000686c08723c */ /* 0x044fee00000018ff */
[----:B------:R-:W2:Y:S01]  /*24e0*/  LDSM.16.M88.4 R128, [R168+0x6800] ;  /* 0x00680000a880783b */ /* 0x000ea20000000200 */
[-C--:B------:R-:W-:Y:S07]  /*24f0*/  HMMA.16816.F32 R12, R108, R106.reuse, RZ ;  /* 0x0000006a6c0c723c */ /* 0x080fee00000018ff */
[----:B------:R-:W-:Y:S01]  /*2500*/  LDSM.16.M88.4 R132, [R3+0x6000] ;  /* 0x006000000384783b */ /* 0x000fe20000000200 */
[C---:B------:R-:W-:Y:S07]  /*2510*/  HMMA.16816.F32 R16, R100.reuse, R106, RZ ;  /* 0x0000006a6410723c */ /* 0x040fee00000018ff */
[----:B------:R-:W2:Y:S01]  /*2520*/  LDSM.16.M88.4 R104, [R179] ;  /* 0x00000000b368783b */ /* 0x000ea20000000200 */
[-C--:B---3--:R-:W-:Y:S06]  /*2530*/  HMMA.16816.F32 R20, R100, R112.reuse, RZ ;  /* 0x000000706414723c */ /* 0x088fec00000018ff */
[C---:B------:R-:W-:Y:S06]  /*2540*/  HMMA.16816.F32 R24, R108.reuse, R112, RZ ;  /* 0x000000706c18723c */ /* 0x040fec00000018ff */
[-C--:B------:R-:W-:Y:S01]  /*2550*/  HMMA.16816.F32 R28, R108, R114.reuse, RZ ;  /* 0x000000726c1c723c */ /* 0x080fe200000018ff */
[----:B------:R-:W3:Y:S05]  /*2560*/  LDSM.16.M88.4 R108, [R179+0x1000] ;  /* 0x00100000b36c783b */ /* 0x000eea0000000200 */
[----:B------:R-:W-:Y:S03]  /*2570*/  HMMA.16816.F32 R32, R100, R114, RZ ;  /* 0x000000726420723c */ /* 0x000fe600000018ff */
[----:B------:R-:W3:Y:S03]  /*2580*/  LDSM.16.M88.4 R100, [R3+0x6800] ;  /* 0x006800000364783b */ /* 0x000ee60000000200 */
[-C--:B----4-:R-:W-:Y:S05]  /*2590*/  HMMA.16816.F32 R4, R116, R120.reuse, R4 ;  /* 0x000000787404723c */ /* 0x090fea0000001804 */
[----:B------:R-:W-:Y:S01]  /*25a0*/  LDSM.16.M88.4 R112, [R177] ;  /* 0x00000000b170783b */ /* 0x000fe20000000200 */
[C---:B-1----:R-:W-:Y:S06]  /*25b0*/  HMMA.16816.F32 R8, R124.reuse, R120, R8 ;  /* 0x000000787c08723c */ /* 0x042fec0000001808 */
[-C--:B------:R-:W-:Y:S06]  /*25c0*/  HMMA.16816.F32 R12, R124, R122.reuse, R12 ;  /* 0x0000007a7c0c723c */ /* 0x080fec000000180c */
[C---:B------:R-:W-:Y:S01]  /*25d0*/  HMMA.16816.F32 R16, R116.reuse, R122, R16 ;  /* 0x0000007a7410723c */ /* 0x040fe20000001810 */
[----:B------:R-:W1:Y:S05]  /*25e0*/  LDSM.16.M88.4 R120, [R2+0x6000] ;  /* 0x006000000278783b */ /* 0x000e6a0000000200 */
[-C--:B--2---:R-:W-:Y:S06]  /*25f0*/  HMMA.16816.F32 R20, R116, R128.reuse, R20 ;  /* 0x000000807414723c */ /* 0x084fec0000001814 */
[C---:B------:R-:W-:Y:S06]  /*2600*/  HMMA.16816.F32 R24, R124.reuse, R128, R24 ;  /* 0x000000807c18723c */ /* 0x040fec0000001818 */
[-C--:B------:R-:W-:Y:S06]  /*2610*/  HMMA.16816.F32 R28, R124, R130.reuse, R28 ;  /* 0x000000827c1c723c */ /* 0x080fec000000181c */
[----:B------:R-:W-:Y:S01]  /*2620*/  HMMA.16816.F32 R32, R116, R130, R32 ;  /* 0x000000827420723c */ /* 0x000fe20000001820 */
[----:B------:R2:W4:Y:S05]  /*2630*/  LDSM.16.M88.4 R116, [R177+0x1000] ;  /* 0x00100000b174783b */ /* 0x00052a0000000200 */
[-C--:B------:R-:W-:Y:S05]  /*2640*/  HMMA.16816.F32 R4, R104, R132.reuse, R4 ;  /* 0x000000846804723c */ /* 0x080fea0000001804 */
[C---:B------:R-:W-:Y:S01]  /*2650*/  @!P0 VIADDMNMX R131, R224.reuse, R199, UR38, PT ;  /* 0x00000026e0838e46 */ /* 0x040fe2000b8001c7 */
[C---:B---3--:R-:W-:Y:S06]  /*2660*/  HMMA.16816.F32 R8, R108.reuse, R132, R8 ;  /* 0x000000846c08723c */ /* 0x048fec0000001808 */
[-C--:B------:R-:W-:Y:S06]  /*2670*/  HMMA.16816.F32 R12, R108, R134.reuse, R12 ;  /* 0x000000866c0c723c */ /* 0x080fec000000180c */
[C---:B------:R-:W-:Y:S05]  /*2680*/  HMMA.16816.F32 R16, R104.reuse, R134, R16 ;  /* 0x000000866810723c */ /* 0x040fea0000001810 */
[----:B--2---:R-:W-:Y:S01]  /*2690*/  SEL R177, R205, 0xffffffc0, !P1 ;  /* 0xffffffc0cdb17807 */ /* 0x004fe20004800000 */
[-C--:B------:R-:W-:Y:S05]  /*26a0*/  HMMA.16816.F32 R20, R104, R100.reuse, R20 ;  /* 0x000000646814723c */ /* 0x080fea0000001814 */
[----:B------:R-:W-:Y:S01]  /*26b0*/  @!P0 VIADDMNMX R135, R224, R201, UR38, PT ;  /* 0x00000026e0878e46 */ /* 0x000fe2000b8001c9 */
[C---:B------:R-:W-:Y:S05]  /*26c0*/  HMMA.16816.F32 R24, R108.reuse, R100, R24 ;  /* 0x000000646c18723c */ /* 0x040fea0000001818 */
[----:B------:R-:W-:Y:S01]  /*26d0*/  FSEL R134, R220, RZ, P2 ;  /* 0x000000ffdc867208 */ /* 0x000fe20001000000 */
[-C--:B------:R-:W-:Y:S03]  /*26e0*/  HMMA.16816.F32 R28, R108, R102.reuse, R28 ;  /* 0x000000666c1c723c */ /* 0x080fe6000000181c */
[----:B------:R-:W-:Y:S03]  /*26f0*/  @!P0 ISETP.GE.AND P2, PT, R226, R135, PT ;  /* 0x00000087e200820c */ /* 0x000fe60003f46270 */
[----:B------:R-:W-:Y:S01]  /*2700*/  HMMA.16816.F32 R32, R104, R102, R32 ;  /* 0x000000666820723c */ /* 0x000fe20000001820 */
[----:B------:R-:W2:Y:S05]  /*2710*/  LDSM.16.M88.4 R100, [R2+0x6800] ;  /* 0x006800000264783b */ /* 0x000eaa0000000200 */
[-C--:B-1----:R-:W-:Y:S06]  /*2720*/  HMMA.16816.F32 R4, R112, R120.reuse, R4 ;  /* 0x000000787004723c */ /* 0x082fec0000001804 */
[C---:B----4-:R-:W-:Y:S06]  /*2730*/  HMMA.16816.F32 R8, R116.reuse, R120, R8 ;  /* 0x000000787408723c */ /* 0x050fec0000001808 */
[-C--:B------:R-:W-:Y:S05]  /*2740*/  HMMA.16816.F32 R12, R116, R122.reuse, R12 ;  /* 0x0000007a740c723c */ /* 0x080fea000000180c */
[----:B------:R-:W-:Y:S01]  /*2750*/  LEA R120, R176, UR5, 0x1 ;  /* 0x00000005b0787c11 */ /* 0x000fe2000f8e08ff */
[C---:B------:R-:W-:Y:S05]  /*2760*/  HMMA.16816.F32 R16, R112.reuse, R122, R16 ;  /* 0x0000007a7010723c */ /* 0x040fea0000001810 */
[--C-:B------:R-:W-:Y:S01]  /*2770*/  IMAD.IADD R124, R170, 0x1, R120.reuse ;  /* 0x00000001aa7c7824 */ /* 0x100fe200078e0278 */
[----:B------:R-:W-:Y:S01]  /*2780*/  @!P0 FSEL R7, R7, -INF , !P2 ;  /* 0xff80000007078808 */ /* 0x000fe20005000000 */
[----:B------:R-:W-:Y:S01]  /*2790*/  IMAD.IADD R125, R177, 0x1, R120 ;  /* 0x00000001b17d7824 */ /* 0x000fe200078e0278 */
[----:B------:R-:W-:Y:S03]  /*27a0*/  FSETP.NEU.FTZ.AND P2, PT, R208, -INF , PT ;  /* 0xff800000d000780b */ /* 0x000fe60003f5d000 */
[----:B------:R-:W-:Y:S01]  /*27b0*/  @!P0 FSEL R4, R4, -INF , !P3 ;  /* 0xff80000004048808 */ /* 0x000fe20005800000 */
[----:B------:R-:W-:Y:S01]  /*27c0*/  FFMA.FTZ R223, R7, UR31, -R134 ;  /* 0x0000001f07df7c23 */ /* 0x000fe20008010886 */
[----:B------:R-:W-:Y:S02]  /*27d0*/  FSEL R250, R250, RZ, P2 ;  /* 0x000000fffafa7208 */ /* 0x000fe40001000000 */
[----:B------:R-:W-:Y:S01]  /*27e0*/  @!P0 ISETP.GE.AND P2, PT, R226, R247, PT ;  /* 0x000000f7e200820c */ /* 0x000fe20003f46270 */
[--C-:B------:R-:W-:Y:S01]  /*27f0*/  FFMA.FTZ R221, R4, UR31, -R251.reuse ;  /* 0x0000001f04dd7c23 */ /* 0x100fe200080108fb */
[-C--:B--2---:R-:W-:Y:S01]  /*2800*/  HMMA.16816.F32 R20, R112, R100.reuse, R20 ;  /* 0x000000647014723c */ /* 0x084fe20000001814 */
[----:B------:R-:W-:Y:S02]  /*2810*/  MUFU.EX2 R223, R223 ;  /* 0x000000df00df7308 */ /* 0x000fe40000000800 */
[----:B------:R-:W-:Y:S02]  /*2820*/  @!P0 FSEL R9, R9, -INF , !P2 ;  /* 0xff80000009098808 */ /* 0x000fe40005000000 */
[----:B------:R-:W-:Y:S01]  /*2830*/  FSETP.NEU.FTZ.AND P2, PT, R207, -INF , PT ;  /* 0xff800000cf00780b */ /* 0x000fe20003f5d000 */
[C---:B------:R-:W-:Y:S05]  /*2840*/  HMMA.16816.F32 R24, R116.reuse, R100, R24 ;  /* 0x000000647418723c */ /* 0x040fea0000001818 */
[----:B------:R-:W-:Y:S01]  /*2850*/  MUFU.EX2 R221, R221 ;  /* 0x000000dd00dd7308 */ /* 0x000fe20000000800 */
[C---:B------:R-:W-:Y:S01]  /*2860*/  @!P0 ISETP.GE.AND P3, PT, R226.reuse, R249, PT ;  /* 0x000000f9e200820c */ /* 0x040fe20003f66270 */
[--C-:B------:R-:W-:Y:S01]  /*2870*/  FFMA.FTZ R228, R9, UR31, -R250.reuse ;  /* 0x0000001f09e47c23 */ /* 0x100fe200080108fa */
[----:B------:R-:W-:Y:S01]  /*2880*/  FSEL R129, R225, RZ, P2 ;  /* 0x000000ffe1817208 */ /* 0x000fe20001000000 */
[-C--:B------:R-:W-:Y:S03]  /*2890*/  HMMA.16816.F32 R28, R116, R102.reuse, R28 ;  /* 0x00000066741c723c */ /* 0x080fe6000000181c */
[----:B------:R-:W-:Y:S03]  /*28a0*/  @!P0 ISETP.GE.AND P2, PT, R226, R131, PT ;  /* 0x00000083e200820c */ /* 0x000fe60003f46270 */
[----:B------:R1:W-:Y:S01]  /*28b0*/  MUFU.EX2 R225, R228 ;  /* 0x000000e400e17308 */ /* 0x0003e20000000800 */
[----:B------:R-:W-:Y:S01]  /*28c0*/  @!P0 FSEL R5, R5, -INF , !P3 ;  /* 0xff80000005058808 */ /* 0x000fe20005800000 */
[----:B------:R-:W-:Y:S04]  /*28d0*/  HMMA.16816.F32 R32, R112, R102, R32 ;  /* 0x000000667020723c */ /* 0x000fe80000001820 */
[----:B------:R-:W-:Y:S01]  /*28e0*/  @!P0 ISETP.GE.AND P3, PT, R248, R135, PT ;  /* 0x00000087f800820c */ /* 0x000fe20003f66270 */
[----:B------:R-:W-:Y:S01]  /*28f0*/  FFMA.FTZ R222, R5, UR31, -R251 ;  /* 0x0000001f05de7c23 */ /* 0x000fe200080108fb */
[----:B------:R-:W-:Y:S02]  /*2900*/  @!P0 FSEL R11, R11, -INF , !P2 ;  /* 0xff8000000b0b8808 */ /* 0x000fe40005000000 */
[-C--:B------:R-:W-:Y:S03]  /*2910*/  @!P0 ISETP.GE.AND P2, PT, R234, R247.reuse, PT ;  /* 0x000000f7ea00820c */ /* 0x080fe60003f46270 */
[----:B------:R-:W-:Y:S01]  /*2920*/  MUFU.EX2 R222, R222 ;  /* 0x000000de00de7308 */ /* 0x000fe20000000800 */
[----:B------:R-:W-:Y:S02]  /*2930*/  @!P0 FSEL R12, R12, -INF , !P2 ;  /* 0xff8000000c0c8808 */ /* 0x000fe40005000000 */
[----:B------:R-:W-:Y:S02]  /*2940*/  @!P0 ISETP.GE.AND P2, PT, R236, R247, PT ;  /* 0x000000f7ec00820c */ /* 0x000fe40003f46270 */
[----:B------:R-:W-:Y:S01]  /*2950*/  @!P0 FSEL R6, R6, -INF , !P3 ;  /* 0xff80000006068808 */ /* 0x000fe20005800000 */
[----:B-1----:R-:W-:Y:S01]  /*2960*/  FFMA.FTZ R228, R12, UR31, -R250 ;  /* 0x0000001f0ce47c23 */ /* 0x002fe200080108fa */
[----:B------:R-:W-:Y:S02]  /*2970*/  @!P0 FSEL R13, R13, -INF , !P2 ;  /* 0xff8000000d0d8808 */ /* 0x000fe40005000000 */
[----:B------:R-:W-:Y:S01]  /*2980*/  @!P0 ISETP.GE.AND P2, PT, R234, R131, PT ;  /* 0x00000083ea00820c */ /* 0x000fe20003f46270 */
[----:B------:R-:W-:Y:S01]  /*2990*/  FFMA.FTZ R220, R6, UR31, -R134 ;  /* 0x0000001f06dc7c23 */ /* 0x000fe20008010886 */
[----:B------:R-:W-:Y:S01]  /*29a0*/  @!P0 ISETP.GE.AND P3, PT, R248, R247, PT ;  /* 0x000000f7f800820c */ /* 0x000fe20003f66270 */
[----:B------:R-:W-:Y:S01]  /*29b0*/  MUFU.EX2 R228, R228 ;  /* 0x000000e400e47308 */ /* 0x000fe20000000800 */
[----:B------:R-:W-:Y:S01]  /*29c0*/  @!P0 FSEL R14, R14, -INF , !P2 ;  /* 0xff8000000e0e8808 */ /* 0x000fe20005000000 */
[--C-:B------:R-:W-:Y:S01]  /*29d0*/  FFMA.FTZ R229, R13, UR31, -R250.reuse ;  /* 0x0000001f0de57c23 */ /* 0x100fe200080108fa */
[-C--:B------:R-:W-:Y:S02]  /*29e0*/  @!P0 ISETP.GE.AND P2, PT, R236, R131.reuse, PT ;  /* 0x00000083ec00820c */ /* 0x080fe40003f46270 */
[----:B------:R-:W-:Y:S01]  /*29f0*/  @!P0 FSEL R8, R8, -INF , !P3 ;  /* 0xff80000008088808 */ /* 0x000fe20005800000 */
[--C-:B------:R-:W-:Y:S01]  /*2a00*/  FFMA.FTZ R230, R14, UR31, -R129.reuse ;  /* 0x0000001f0ee67c23 */ /* 0x100fe20008010881 */
[----:B------:R-:W-:Y:S03]  /*2a10*/  @!P0 FSEL R15, R15, -INF , !P2 ;  /* 0xff8000000f0f8808 */ /* 0x000fe60005000000 */
[----:B------:R-:W-:Y:S01]  /*2a20*/  MUFU.EX2 R220, R220 ;  /* 0x000000dc00dc7308 */ /* 0x000fe20000000800 */
[----:B------:R-:W-:Y:S01]  /*2a30*/  IADD3 R178, P2, R202, UR12, RZ ;  /* 0x0000000ccab27c10 */ /* 0x000fe2000ff5e0ff */
[----:B------:R-:W-:Y:S01]  /*2a40*/  FFMA.FTZ R227, R8, UR31, -R250 ;  /* 0x0000001f08e37c23 */ /* 0x000fe200080108fa */
[----:B------:R-:W-:Y:S01]  /*2a50*/  @!P0 ISETP.GE.AND P3, PT, R248, R131, PT ;  /* 0x00000083f800820c */ /* 0x000fe20003f66270 */
[--C-:B------:R-:W-:Y:S01]  /*2a60*/  FFMA.FTZ R231, R15, UR31, -R129.reuse ;  /* 0x0000001f0fe77c23 */ /* 0x100fe20008010881 */
[----:B------:R-:W-:Y:S02]  /*2a70*/  IADD3.X R179, R203, UR7, RZ, P2, !PT ;  /* 0x00000007cbb37c10 */ /* 0x000fe400097fe4ff */
[----:B------:R-:W-:Y:S03]  /*2a80*/  @!P0 ISETP.GE.AND P2, PT, R236, R249, PT ;  /* 0x000000f9ec00820c */ /* 0x000fe60003f46270 */
[----:B------:R1:W-:Y:S01]  /*2a90*/  MUFU.EX2 R224, R227 ;  /* 0x000000e300e07308 */ /* 0x0003e20000000800 */
[----:B------:R-:W-:Y:S01]  /*2aa0*/  @!P0 FSEL R10, R10, -INF , !P3 ;  /* 0xff8000000a0a8808 */ /* 0x000fe20005800000 */
[----:B------:R-:W2:Y:S01]  /*2ab0*/  LDG.E R232, desc[UR40][R178.64] ;  /* 0x00000028b2e87981 */ /* 0x000ea2000c1e1900 */
[----:B------:R-:W-:Y:S02]  /*2ac0*/  @!P0 FSEL R17, R17, -INF , !P2 ;  /* 0xff80000011118808 */ /* 0x000fe40005000000 */
[----:B------:R-:W-:Y:S01]  /*2ad0*/  @!P0 ISETP.GE.AND P2, PT, R234, R135, PT ;  /* 0x00000087ea00820c */ /* 0x000fe20003f46270 */
[----:B------:R-:W-:Y:S01]  /*2ae0*/  FFMA.FTZ R226, R10, UR31, -R129 ;  /* 0x0000001f0ae27c23 */ /* 0x000fe20008010881 */
[----:B------:R-:W-:Y:S03]  /*2af0*/  @!P0 ISETP.GE.AND P3, PT, R234, R249, PT ;  /* 0x000000f9ea00820c */ /* 0x000fe60003f66270 */
[----:B------:R-:W-:Y:S01]  /*2b00*/  MUFU.EX2 R229, R229 ;  /* 0x000000e500e57308 */ /* 0x000fe20000000800 */
[----:B------:R-:W-:Y:S01]  /*2b10*/  @!P0 FSEL R18, R18, -INF , !P2 ;  /* 0xff80000012128808 */ /* 0x000fe20005000000 */
[--C-:B------:R-:W-:Y:S01]  /*2b20*/  FFMA.FTZ R234, R17, UR31, -R251.reuse ;  /* 0x0000001f11ea7c23 */ /* 0x100fe200080108fb */
[----:B------:R-:W-:Y:S01]  /*2b30*/  @!P0 ISETP.GE.AND P2, PT, R236, R135, PT ;  /* 0x00000087ec00820c */ /* 0x000fe20003f46270 */
[----:B------:R3:W5:Y:S01]  /*2b40*/  LDG.E R242, desc[UR40][R178.64+0x80] ;  /* 0x00008028b2f27981 */ /* 0x000762000c1e1900 */
[----:B------:R-:W-:Y:S01]  /*2b50*/  @!P0 FSEL R16, R16, -INF , !P3 ;  /* 0xff80000010108808 */ /* 0x000fe20005800000 */
[--C-:B------:R-:W-:Y:S01]  /*2b60*/  FFMA.FTZ R233, R18, UR31, -R134.reuse ;  /* 0x0000001f12e97c23 */ /* 0x100fe20008010886 */
[----:B------:R-:W-:Y:S03]  /*2b70*/  @!P0 FSEL R19, R19, -INF , !P2 ;  /* 0xff80000013138808 */ /* 0x000fe60005000000 */
[----:B------:R-:W-:Y:S01]  /*2b80*/  MUFU.EX2 R234, R234 ;  /* 0x000000ea00ea7308 */ /* 0x000fe20000000800 */
[-C--:B------:R-:W-:Y:S01]  /*2b90*/  @!P0 ISETP.GE.AND P2, PT, R246, R249.reuse, PT ;  /* 0x000000f9f600820c */ /* 0x080fe20003f46270 */
[----:B------:R-:W-:Y:S02]  /*2ba0*/  @!P0 VIADD R18, R248, 0x18 ;  /* 0x00000018f8128836 */ /* 0x000fe40000000000 */
[----:B------:R-:W-:Y:S01]  /*2bb0*/  FFMA.FTZ R235, R16, UR31, -R251 ;  /* 0x0000001f10eb7c23 */ /* 0x000fe200080108fb */
[--C-:B------:R-:W-:Y:S01]  /*2bc0*/  FFMA.FTZ R238, R19, UR31, -R134.reuse ;  /* 0x0000001f13ee7c23 */ /* 0x100fe20008010886 */
[----:B------:R-:W-:Y:S01]  /*2bd0*/  @!P0 FSEL R20, R20, -INF , !P2 ;  /* 0xff80000014148808 */ /* 0x000fe20005000000 */
[----:B-1----:R-:W-:Y:S01]  /*2be0*/  FFMA.FTZ R227, R11, UR31, -R129 ;  /* 0x0000001f0be37c23 */ /* 0x002fe20008010881 */
[----:B------:R-:W-:Y:S02]  /*2bf0*/  @!P0 ISETP.GE.AND P2, PT, R252, R249, PT ;  /* 0x000000f9fc00820c */ /* 0x000fe40003f46270 */
[----:B------:R-:W-:Y:S01]  /*2c00*/  MUFU.EX2 R233, R233 ;  /* 0x000000e900e97308 */ /* 0x000fe20000000800 */
[----:B------:R-:W-:Y:S01]  /*2c10*/  @!P0 ISETP.GE.AND P3, PT, R18, R131, PT ;  /* 0x000000831200820c */ /* 0x000fe20003f66270 */
[----:B------:R-:W4:Y:S01]  /*2c20*/  LDG.E R236, desc[UR40][R178.64+0x20] ;  /* 0x00002028b2ec7981 */ /* 0x000f22000c1e1900 */
[----:B------:R-:W-:Y:S01]  /*2c30*/  @!P0 FSEL R21, R21, -INF , !P2 ;  /* 0xff80000015158808 */ /* 0x000fe20005000000 */
[--C-:B------:R-:W-:Y:S01]  /*2c40*/  FFMA.FTZ R237, R20, UR31, -R251.reuse ;  /* 0x0000001f14ed7c23 */ /* 0x100fe200080108fb */
[-C--:B------:R-:W-:Y:S01]  /*2c50*/  @!P0 ISETP.GE.AND P2, PT, R246, R135.reuse, PT ;  /* 0x00000087f600820c */ /* 0x080fe20003f46270 */
[----:B------:R3:W5:Y:S01]  /*2c60*/  LDG.E R241, desc[UR40][R178.64+0xa0] ;  /* 0x0000a028b2f17981 */ /* 0x000762000c1e1900 */
[----:B------:R-:W-:Y:S03]  /*2c70*/  @!P0 FSEL R30, R30, -INF , !P3 ;  /* 0xff8000001e1e8808 */ /* 0x000fe60005800000 */
[----:B------:R-:W1:Y:S01]  /*2c80*/  MUFU.EX2 R235, R235 ;  /* 0x000000eb00eb7308 */ /* 0x000e620000000800 */
[----:B------:R-:W-:Y:S01]  /*2c90*/  @!P0 FSEL R22, R22, -INF , !P2 ;  /* 0xff80000016168808 */ /* 0x000fe20005000000 */
[----:B------:R-:W-:Y:S01]  /*2ca0*/  FFMA.FTZ R240, R21, UR31, -R251 ;  /* 0x0000001f15f07c23 */ /* 0x000fe200080108fb */
[----:B------:R-:W-:Y:S01]  /*2cb0*/  @!P0 ISETP.GE.AND P2, PT, R252, R135, PT ;  /* 0x00000087fc00820c */ /* 0x000fe20003f46270 */
[--C-:B------:R-:W-:Y:S02]  /*2cc0*/  FFMA.FTZ R19, R30, UR31, -R129.reuse ;  /* 0x0000001f1e137c23 */ /* 0x100fe40008010881 */
[--C-:B------:R-:W-:Y:S01]  /*2cd0*/  FFMA.FTZ R239, R22, UR31, -R134.reuse ;  /* 0x0000001f16ef7c23 */ /* 0x100fe20008010886 */
[----:B------:R-:W-:Y:S01]  /*2ce0*/  @!P0 FSEL R23, R23, -INF , !P2 ;  /* 0xff80000017178808 */ /* 0x000fe20005000000 */
[----:B------:R-:W-:Y:S01]  /*2cf0*/  @!P0 VIADD R22, R248, 0x19 ;  /* 0x00000019f8168836 */ /* 0x000fe20000000000 */
[-C--:B------:R-:W-:Y:S01]  /*2d00*/  @!P0 ISETP.GE.AND P2, PT, R246, R247.reuse, PT ;  /* 0x000000f7f600820c */ /* 0x080fe20003f46270 */
[----:B------:R-:W3:Y:S02]  /*2d10*/  MUFU.EX2 R238, R238 ;  /* 0x000000ee00ee7308 */ /* 0x000ee40000000800 */
[----:B------:R-:W-:Y:S01]  /*2d20*/  FFMA.FTZ R244, R23, UR31, -R134 ;  /* 0x0000001f17f47c23 */ /* 0x000fe20008010886 */
[----:B------:R-:W-:Y:S02]  /*2d30*/  @!P0 FSEL R24, R24, -INF , !P2 ;  /* 0xff80000018188808 */ /* 0x000fe40005000000 */
[----:B------:R-:W-:Y:S02]  /*2d40*/  @!P0 ISETP.GE.AND P2, PT, R252, R247, PT ;  /* 0x000000f7fc00820c */ /* 0x000fe40003f46270 */
[----:B-1----:R-:W-:Y:S03]  /*2d50*/  F2FP.F16.F32.PACK_AB R17, R234, R235 ;  /* 0x000000ebea11723e */ /* 0x002fe600000000ff */
[----:B------:R-:W-:Y:S01]  /*2d60*/  MUFU.EX2 R226, R226 ;  /* 0x000000e200e27308 */ /* 0x000fe20000000800 */
[----:B------:R-:W-:Y:S01]  /*2d70*/  @!P0 FSEL R25, R25, -INF , !P2 ;  /* 0xff80000019198808 */ /* 0x000fe20005000000 */
[--C-:B------:R-:W-:Y:S01]  /*2d80*/  FFMA.FTZ R243, R24, UR31, -R250.reuse ;  /* 0x0000001f18f37c23 */ /* 0x100fe200080108fa */
[-C--:B------:R-:W-:Y:S03]  /*2d90*/  @!P0 ISETP.GE.AND P2, PT, R246, R131.reuse, PT ;  /* 0x00000083f600820c */ /* 0x080fe60003f46270 */
[--C-:B------:R-:W-:Y:S01]  /*2da0*/  FFMA.FTZ R246, R25, UR31, -R250.reuse ;  /* 0x0000001f19f67c23 */ /* 0x100fe200080108fa */
[----:B------:R-:W-:Y:S03]  /*2db0*/  @!P0 FSEL R26, R26, -INF , !P2 ;  /* 0xff8000001a1a8808 */ /* 0x000fe60005000000 */
[----:B------:R-:W1:Y:S01]  /*2dc0*/  MUFU.EX2 R227, R227 ;  /* 0x000000e300e37308 */ /* 0x000e620000000800 */
[----:B------:R-:W-:Y:S02]  /*2dd0*/  @!P0 ISETP.GE.AND P2, PT, R252, R131, PT ;  /* 0x00000083fc00820c */ /* 0x000fe40003f46270 */
[----:B------:R-:W-:Y:S01]  /*2de0*/  F2FP.F16.F32.PACK_AB R25, R229, R228 ;  /* 0x000000e4e519723e */ /* 0x000fe200000000ff */
[--C-:B------:R-:W-:Y:S01]  /*2df0*/  FFMA.FTZ R245, R26, UR31, -R129.reuse ;  /* 0x0000001f1af57c23 */ /* 0x100fe20008010881 */
[----:B------:R-:W-:Y:S02]  /*2e00*/  @!P0 FSEL R27, R27, -INF , !P2 ;  /* 0xff8000001b1b8808 */ /* 0x000fe40005000000 */
[-C--:B------:R-:W-:Y:S03]  /*2e10*/  @!P0 ISETP.GE.AND P2, PT, R18, R247.reuse, PT ;  /* 0x000000f71200820c */ /* 0x080fe60003f46270 */
[----:B------:R-:W-:Y:S01]  /*2e20*/  MUFU.EX2 R230, R230 ;  /* 0x000000e600e67308 */ /* 0x000fe20000000800 */
[----:B------:R-:W-:Y:S01]  /*2e30*/  F2FP.F16.F32.PACK_AB R26, R223, R220 ;  /* 0x000000dcdf1a723e */ /* 0x000fe200000000ff */
[----:B------:R-:W-:Y:S01]  /*2e40*/  FFMA.FTZ R252, R27, UR31, -R129 ;  /* 0x0000001f1bfc7c23 */ /* 0x000fe20008010881 */
[----:B------:R-:W-:Y:S02]  /*2e50*/  @!P0 FSEL R28, R28, -INF , !P2 ;  /* 0xff8000001c1c8808 */ /* 0x000fe40005000000 */
[----:B------:R-:W-:Y:S01]  /*2e60*/  @!P0 ISETP.GE.AND P2, PT, R22, R247, PT ;  /* 0x000000f71600820c */ /* 0x000fe20003f46270 */
[----:B------:R-:W-:Y:S01]  /*2e70*/  STS [R193+0xe400], R26 ;  /* 0x00e4001ac1007388 */ /* 0x000fe20000000800 */
[----:B---3--:R-:W-:Y:S03]  /*2e80*/  F2FP.F16.F32.PACK_AB R27, R238, R233 ;  /* 0x000000e9ee1b723e */ /* 0x008fe600000000ff */
[----:B------:R-:W3:Y:S01]  /*2e90*/  MUFU.EX2 R231, R231 ;  /* 0x000000e700e77308 */ /* 0x000ee20000000800 */
[----:B------:R-:W-:Y:S01]  /*2ea0*/  @!P0 FSEL R29, R29, -INF , !P2 ;  /* 0xff8000001d1d8808 */ /* 0x000fe20005000000 */
[--C-:B------:R-:W-:Y:S01]  /*2eb0*/  FFMA.FTZ R247, R28, UR31, -R250.reuse ;  /* 0x0000001f1cf77c23 */ /* 0x100fe200080108fa */
[-C--:B------:R-:W-:Y:S03]  /*2ec0*/  @!P0 ISETP.GE.AND P2, PT, R18, R249.reuse, PT ;  /* 0x000000f91200820c */ /* 0x080fe60003f46270 */
[----:B------:R-:W-:Y:S01]  /*2ed0*/  FFMA.FTZ R250, R29, UR31, -R250 ;  /* 0x0000001f1dfa7c23 */ /* 0x000fe200080108fa */
[----:B------:R-:W-:Y:S03]  /*2ee0*/  @!P0 FSEL R32, R32, -INF , !P2 ;  /* 0xff80000020208808 */ /* 0x000fe60005000000 */
[----:B------:R-:W-:Y:S01]  /*2ef0*/  MUFU.EX2 R248, R252 ;  /* 0x000000fc00f87308 */ /* 0x000fe20000000800 */
[----:B------:R-:W-:Y:S01]  /*2f00*/  @!P0 ISETP.GE.AND P2, PT, R22, R249, PT ;  /* 0x000000f91600820c */ /* 0x000fe20003f46270 */
[--C-:B------:R-:W-:Y:S03]  /*2f10*/  FFMA.FTZ R249, R32, UR31, -R251.reuse ;  /* 0x0000001f20f97c23 */ /* 0x100fe600080108fb */
[----:B------:R-:W-:Y:S02]  /*2f20*/  @!P0 FSEL R33, R33, -INF , !P2 ;  /* 0xff80000021218808 */ /* 0x000fe40005000000 */
[-C--:B------:R-:W-:Y:S03]  /*2f30*/  @!P0 ISETP.GE.AND P2, PT, R18, R135.reuse, PT ;  /* 0x000000871200820c */ /* 0x080fe60003f46270 */
[----:B------:R-:W-:Y:S01]  /*2f40*/  MUFU.EX2 R237, R237 ;  /* 0x000000ed00ed7308 */ /* 0x000fe20000000800 */
[----:B-1----:R-:W-:Y:S01]  /*2f50*/  F2FP.F16.F32.PACK_AB R18, R227, R226 ;  /* 0x000000e2e312723e */ /* 0x002fe200000000ff */
[----:B------:R-:W-:Y:S01]  /*2f60*/  FFMA.FTZ R251, R33, UR31, -R251 ;  /* 0x0000001f21fb7c23 */ /* 0x000fe200080108fb */
[----:B------:R-:W-:Y:S02]  /*2f70*/  @!P0 FSEL R34, R34, -INF , !P2 ;  /* 0xff80000022228808 */ /* 0x000fe40005000000 */
[----:B------:R-:W-:Y:S02]  /*2f80*/  @!P0 ISETP.GE.AND P2, PT, R22, R135, PT ;  /* 0x000000871600820c */ /* 0x000fe40003f46270 */
[----:B---3--:R-:W-:Y:S01]  /*2f90*/  F2FP.F16.F32.PACK_AB R23, R231, R230 ;  /* 0x000000e6e717723e */ /* 0x008fe200000000ff */
[--C-:B------:R-:W-:Y:S01]  /*2fa0*/  FFMA.FTZ R135, R34, UR31, -R134.reuse ;  /* 0x0000001f22877c23 */ /* 0x100fe20008010886 */
[----:B------:R-:W-:Y:S01]  /*2fb0*/  F2FP.F16.F32.PACK_AB R34, R222, R221 ;  /* 0x000000ddde22723e */ /* 0x000fe200000000ff */
[----:B------:R-:W-:Y:S01]  /*2fc0*/  MUFU.EX2 R252, R251 ;  /* 0x000000fb00fc7308 */ /* 0x000fe20000000800 */
[----:B------:R-:W-:Y:S02]  /*2fd0*/  @!P0 FSEL R35, R35, -INF , !P2 ;  /* 0xff80000023238808 */ /* 0x000fe40005000000 */
[----:B------:R-:W-:Y:S01]  /*2fe0*/  @!P0 ISETP.GE.AND P2, PT, R22, R131, PT ;  /* 0x000000831600820c */ /* 0x000fe20003f46270 */
[----:B------:R-:W-:Y:S01]  /*2ff0*/  STS [R193+0xe000], R34 ;  /* 0x00e00022c1007388 */ /* 0x000fe20000000800 */
[----:B------:R-:W-:Y:S01]  /*3000*/  F2FP.F16.F32.PACK_AB R22, R225, R224 ;  /* 0x000000e0e116723e */ /* 0x000fe200000000ff */
[----:B------:R-:W-:Y:S01]  /*3010*/  FFMA.FTZ R134, R35, UR31, -R134 ;  /* 0x0000001f23867c23 */ /* 0x000fe20008010886 */
[----:B------:R-:W-:Y:S01]  /*3020*/  @!P0 FSEL R31, R31, -INF , !P2 ;  /* 0xff8000001f1f8808 */ /* 0x000fe20005000000 */
[----:B------:R1:W-:Y:S02]  /*3030*/  STS [R198+0xe000], R17 ;  /* 0x00e00011c6007388 */ /* 0x0003e40000000800 */
[----:B------:R-:W-:Y:S01]  /*3040*/  MUFU.EX2 R251, R135 ;  /* 0x0000008700fb7308 */ /* 0x000fe20000000800 */
[----:B------:R-:W-:Y:S01]  /*3050*/  PLOP3.LUT P2, PT, PT, PT, UP3, 0x80, 0x0 ;  /* 0x000000000000781c */ /* 0x000fe20003f4f038 */
[----:B------:R-:W-:Y:S01]  /*3060*/  STS [R198+0xe400], R27 ;  /* 0x00e4001bc6007388 */ /* 0x000fe20000000800 */
[----:B------:R-:W-:Y:S03]  /*3070*/  FFMA.FTZ R129, R31, UR31, -R129 ;  /* 0x0000001f1f817c23 */ /* 0x000fe60008010881 */
[----:B------:R3:W-:Y:S04]  /*3080*/  STS [R193+0xf000], R22 ;  /* 0x00f00016c1007388 */ /* 0x0007e80000000800 */
[----:B------:R-:W1:Y:S01]  /*3090*/  MUFU.EX2 R240, R240 ;  /* 0x000000f000f07308 */ /* 0x000e620000000800 */
[----:B------:R3:W-:Y:S04]  /*30a0*/  STS [R193+0xf400], R18 ;  /* 0x00f40012c1007388 */ /* 0x0007e80000000800 */
[----:B------:R-:W-:Y:S05]  /*30b0*/  STS [R198+0xf000], R25 ;  /* 0x00f00019c6007388 */ /* 0x000fea0000000800 */
[----:B------:R-:W-:Y:S01]  /*30c0*/  MUFU.EX2 R239, R239 ;  /* 0x000000ef00ef7308 */ /* 0x000fe20000000800 */
[----:B------:R-:W-:Y:S09]  /*30d0*/  STS [R198+0xf400], R23 ;  /* 0x00f40017c6007388 */ /* 0x000ff20000000800 */
[----:B------:R-:W3:Y:S01]  /*30e0*/  MUFU.EX2 R244, R244 ;  /* 0x000000f400f47308 */ /* 0x000ee20000000800 */
[----:B-1----:R-:W-:Y:S05]  /*30f0*/  F2FP.F16.F32.PACK_AB R21, R240, R237 ;  /* 0x000000edf015723e */ /* 0x002fea00000000ff */
[----:B------:R-:W-:Y:S04]  /*3100*/  STS [R197+0xe000], R21 ;  /* 0x00e00015c5007388 */ /* 0x000fe80000000800 */
[----:B------:R3:W-:Y:S10]  /*3110*/  MUFU.EX2 R135, R19 ;  /* 0x0000001300877308 */ /* 0x0007f40000000800 */
[----:B------:R-:W1:Y:S10]  /*3120*/  MUFU.EX2 R249, R249 ;  /* 0x000000f900f97308 */ /* 0x000e740000000800 */
[----:B------:R-:W1:Y:S01]  /*3130*/  MUFU.EX2 R134, R134 ;  /* 0x0000008600867308 */ /* 0x000e620000000800 */
[----:B---3--:R-:W-:Y:S05]  /*3140*/  F2FP.F16.F32.PACK_AB R19, R244, R239 ;  /* 0x000000eff413723e */ /* 0x008fea00000000ff */
[----:B------:R-:W-:Y:S04]  /*3150*/  STS [R197+0xe400], R19 ;  /* 0x00e40013c5007388 */ /* 0x000fe80000000800 */
[----:B------:R-:W-:Y:S01]  /*3160*/  MUFU.EX2 R243, R243 ;  /* 0x000000f300f37308 */ /* 0x000fe20000000800 */
[----:B-1----:R-:W-:Y:S05]  /*3170*/  F2FP.F16.F32.PACK_AB R17, R252, R249 ;  /* 0x000000f9fc11723e */ /* 0x002fea00000000ff */
[----:B------:R-:W-:Y:S04]  /*3180*/  STS [R213+0xe000], R17 ;  /* 0x00e00011d5007388 */ /* 0x000fe80000000800 */
[----:B------:R-:W1:Y:S01]  /*3190*/  MUFU.EX2 R246, R246 ;  /* 0x000000f600f67308 */ /* 0x000e620000000800 */
[----:B------:R-:W-:Y:S05]  /*31a0*/  F2FP.F16.F32.PACK_AB R34, R134, R251 ;  /* 0x000000fb8622723e */ /* 0x000fea00000000ff */
[----:B------:R-:W-:Y:S04]  /*31b0*/  STS [R213+0xe400], R34 ;  /* 0x00e40022d5007388 */ /* 0x000fe80000000800 */
[----:B------:R-:W3:Y:S10]  /*31c0*/  MUFU.EX2 R245, R245 ;  /* 0x000000f500f57308 */ /* 0x000ef40000000800 */
[----:B------:R-:W-:Y:S01]  /*31d0*/  MUFU.EX2 R247, R247 ;  /* 0x000000f700f77308 */ /* 0x000fe20000000800 */
[----:B-1----:R-:W-:Y:S05]  /*31e0*/  F2FP.F16.F32.PACK_AB R30, R246, R243 ;  /* 0x000000f3f61e723e */ /* 0x002fea00000000ff */
[----:B------:R-:W-:Y:S04]  /*31f0*/  STS [R197+0xf000], R30 ;  /* 0x00f0001ec5007388 */ /* 0x000fe80000000800 */
[----:B------:R-:W1:Y:S01]  /*3200*/  MUFU.EX2 R250, R250 ;  /* 0x000000fa00fa7308 */ /* 0x000e620000000800 */
[----:B---3--:R-:W-:Y:S05]  /*3210*/  F2FP.F16.F32.PACK_AB R26, R248, R245 ;  /* 0x000000f5f81a723e */ /* 0x008fea00000000ff */
[----:B------:R-:W-:Y:S04]  /*3220*/  STS [R197+0xf400], R26 ;  /* 0x00f4001ac5007388 */ /* 0x000fe80000000800 */
[----:B------:R-:W3:Y:S01]  /*3230*/  MUFU.EX2 R130, R129 ;  /* 0x0000008100827308 */ /* 0x000ee20000000800 */
[----:B-1----:R-:W-:Y:S05]  /*3240*/  F2FP.F16.F32.PACK_AB R22, R250, R247 ;  /* 0x000000f7fa16723e */ /* 0x002fea00000000ff */
[----:B------:R-:W-:Y:S01]  /*3250*/  STS [R213+0xf000], R22 ;  /* 0x00f00016d5007388 */ /* 0x000fe20000000800 */
[----:B---3--:R-:W-:Y:S05]  /*3260*/  F2FP.F16.F32.PACK_AB R18, R130, R135 ;  /* 0x000000878212723e */ /* 0x008fea00000000ff */
[----:B------:R-:W-:Y:S04]  /*3270*/  STS [R213+0xf400], R18 ;  /* 0x00f40012d5007388 */ /* 0x000fe80000000800 */
[----:B------:R-:W1:Y:S08]  /*3280*/  LDSM.16.M88.4 R100, [R120+0x4000] ;  /* 0x004000007864783b */ /* 0x000e700000000200 */
[----:B------:R-:W3:Y:S08]  /*3290*/  LDSM.16.M88.4 R104, [R120+0x5000] ;  /* 0x005000007868783b */ /* 0x000ef00000000200 */
[----:B------:R-:W2:Y:S08]  /*32a0*/  LDSM.16.M88.4 R108, [R124+0x4000] ;  /* 0x004000007c6c783b */ /* 0x000eb00000000200 */
[----:B------:R3:W4:Y:S08]  /*32b0*/  LDSM.16.M88.4 R112, [R124+0x5000] ;  /* 0x005000007c70783b */ /* 0x0007300000000200 */
[----:B------:R-:W4:Y:S01]  /*32c0*/  LDSM.16.M88.4 R116, [R125+0x4000] ;  /* 0x004000007d74783b */ /* 0x000f220000000200 */
[-C--:B-1----:R-:W-:Y:S07]  /*32d0*/  HMMA.16816.F32 R4, R100, R136.reuse, RZ ;  /* 0x000000886404723c */ /* 0x082fee00000018ff */
[----:B------:R-:W1:Y:S01]  /*32e0*/  LDSM.16.M88.4 R120, [R125+0x5000] ;  /* 0x005000007d78783b */ /* 0x000e620000000200 */
[----:B---3--:R-:W-:Y:S01]  /*32f0*/  IMAD.IADD R124, R177, 0x1, R124 ;  /* 0x00000001b17c7824 */ /* 0x008fe200078e027c */
[C---:B------:R-:W-:Y:S06]  /*3300*/  HMMA.16816.F32 R8, R104.reuse, R136, RZ ;  /* 0x000000886808723c */ /* 0x040fec00000018ff */
[-C--:B------:R-:W-:Y:S06]  /*3310*/  HMMA.16816.F32 R12, R104, R138.reuse, RZ ;  /* 0x0000008a680c723c */ /* 0x080fec00000018ff */
[C---:B------:R-:W-:Y:S06]  /*3320*/  HMMA.16816.F32 R16, R100.reuse, R138, RZ ;  /* 0x0000008a6410723c */ /* 0x040fec00000018ff */
[-C--:B------:R-:W-:Y:S06]  /*3330*/  HMMA.16816.F32 R20, R100, R140.reuse, RZ ;  /* 0x0000008c6414723c */ /* 0x080fec00000018ff */
[C---:B------:R-:W-:Y:S06]  /*3340*/  HMMA.16816.F32 R24, R104.reuse, R140, RZ ;  /* 0x0000008c6818723c */ /* 0x040fec00000018ff */
[-C--:B------:R-:W-:Y:S01]  /*3350*/  HMMA.16816.F32 R28, R104, R142.reuse, RZ ;  /* 0x0000008e681c723c */ /* 0x080fe200000018ff */
[----:B------:R-:W-:Y:S05]  /*3360*/  LDSM.16.M88.4 R104, [R124+0x5000] ;  /* 0x005000007c68783b */ /* 0x000fea0000000200 */
[----:B------:R-:W-:Y:S03]  /*3370*/  HMMA.16816.F32 R32, R100, R142, RZ ;  /* 0x0000008e6420723c */ /* 0x000fe600000018ff */
[----:B------:R-:W3:Y:S03]  /*3380*/  LDSM.16.M88.4 R100, [R124+0x4000] ;  /* 0x004000007c64783b */ /* 0x000ee60000000200 */
[-C--:B--2---:R-:W-:Y:S06]  /*3390*/  HMMA.16816.F32 R4, R108, R144.reuse, R4 ;  /* 0x000000906c04723c */ /* 0x084fec0000001804 */
[C---:B----4-:R-:W-:Y:S06]  /*33a0*/  HMMA.16816.F32 R8, R112.reuse, R144, R8 ;  /* 0x000000907008723c */ /* 0x050fec0000001808 */
[-C--:B------:R-:W-:Y:S06]  /*33b0*/  HMMA.16816.F32 R12, R112, R146.reuse, R12 ;  /* 0x00000092700c723c */ /* 0x080fec000000180c */
[C---:B------:R-:W-:Y:S06]  /*33c0*/  HMMA.16816.F32 R16, R108.reuse, R146, R16 ;  /* 0x000000926c10723c */ /* 0x040fec0000001810 */
[-C--:B------:R-:W-:Y:S06]  /*33d0*/  HMMA.16816.F32 R20, R108, R148.reuse, R20 ;  /* 0x000000946c14723c */ /* 0x080fec0000001814 */
[C---:B------:R-:W-:Y:S06]  /*33e0*/  HMMA.16816.F32 R24, R112.reuse, R148, R24 ;  /* 0x000000947018723c */ /* 0x040fec0000001818 */
[-C--:B------:R-:W-:Y:S06]  /*33f0*/  HMMA.16816.F32 R28, R112, R150.reuse, R28 ;  /* 0x00000096701c723c */ /* 0x080fec000000181c */
[----:B------:R-:W-:Y:S06]  /*3400*/  HMMA.16816.F32 R32, R108, R150, R32 ;  /* 0x000000966c20723c */ /* 0x000fec0000001820 */
[-C--:B------:R-:W-:Y:S06]  /*3410*/  HMMA.16816.F32 R4, R116, R152.reuse, R4 ;  /* 0x000000987404723c */ /* 0x080fec0000001804 */
[C---:B-1----:R-:W-:Y:S06]  /*3420*/  HMMA.16816.F32 R8, R120.reuse, R152, R8 ;  /* 0x000000987808723c */ /* 0x042fec0000001808 */
[-C--:B------:R-:W-:Y:S06]  /*3430*/  HMMA.16816.F32 R12, R120, R154.reuse, R12 ;  /* 0x0000009a780c723c */ /* 0x080fec000000180c */
[C---:B------:R-:W-:Y:S06]  /*3440*/  HMMA.16816.F32 R16, R116.reuse, R154, R16 ;  /* 0x0000009a7410723c */ /* 0x040fec0000001810 */
[-C--:B------:R-:W-:Y:S06]  /*3450*/  HMMA.16816.F32 R20, R116, R156.reuse, R20 ;  /* 0x0000009c7414723c */ /* 0x080fec0000001814 */
[C---:B------:R-:W-:Y:S06]  /*3460*/  HMMA.16816.F32 R24, R120.reuse, R156, R24 ;  /* 0x0000009c7818723c */ /* 0x040fec0000001818 */
[-C--:B------:R-:W-:Y:S06]  /*3470*/  HMMA.16816.F32 R28, R120, R158.reuse, R28 ;  /* 0x0000009e781c723c */ /* 0x080fec000000181c */
[----:B------:R-:W-:Y:S06]  /*3480*/  HMMA.16816.F32 R32, R116, R158, R32 ;  /* 0x0000009e7420723c */ /* 0x000fec0000001820 */
[-C--:B---3--:R-:W-:Y:S05]  /*3490*/  HMMA.16816.F32 R4, R100, R160.reuse, R4 ;  /* 0x000000a06404723c */ /* 0x088fea0000001804 */
[----:B------:R-:W-:Y:S01]  /*34a0*/  LEA R116, R174, UR5, 0x1 ;  /* 0x00000005ae747c11 */ /* 0x000fe2000f8e08ff */
[C---:B------:R-:W-:Y:S06]  /*34b0*/  HMMA.16816.F32 R8, R104.reuse, R160, R8 ;  /* 0x000000a06808723c */ /* 0x040fec0000001808 */
[-C--:B------:R-:W-:Y:S06]  /*34c0*/  HMMA.16816.F32 R12, R104, R162.reuse, R12 ;  /* 0x000000a2680c723c */ /* 0x080fec000000180c */
[C---:B------:R-:W-:Y:S06]  /*34d0*/  HMMA.16816.F32 R16, R100.reuse, R162, R16 ;  /* 0x000000a26410723c */ /* 0x040fec0000001810 */
[-C--:B------:R-:W-:Y:S05]  /*34e0*/  HMMA.16816.F32 R20, R100, R164.reuse, R20 ;  /* 0x000000a46414723c */ /* 0x080fea0000001814 */
[C---:B------:R-:W-:Y:S01]  /*34f0*/  FADD.FTZ R129, -R232.reuse, R4 ;  /* 0x00000004e8817221 */ /* 0x040fe20000010100 */
[C---:B------:R-:W-:Y:S05]  /*3500*/  HMMA.16816.F32 R24, R104.reuse, R164, R24 ;  /* 0x000000a46818723c */ /* 0x040fea0000001818 */
[C---:B------:R-:W-:Y:S01]  /*3510*/  FADD.FTZ R131, -R232.reuse, R5 ;  /* 0x00000005e8837221 */ /* 0x040fe20000010100 */
[-C--:B------:R-:W-:Y:S05]  /*3520*/  HMMA.16816.F32 R28, R104, R166.reuse, R28 ;  /* 0x000000a6681c723c */ /* 0x080fea000000181c */
[----:B------:R-:W-:Y:S01]  /*3530*/  FMUL.FTZ R221, R221, R129 ;  /* 0x00000081dddd7220 */ /* 0x000fe20000410000 */
[----:B------:R-:W-:Y:S05]  /*3540*/  HMMA.16816.F32 R32, R100, R166, R32 ;  /* 0x000000a66420723c */ /* 0x000fea0000001820 */
[C---:B------:R-:W-:Y:S01]  /*3550*/  FADD.FTZ R17, -R232.reuse, R17 ;  /* 0x00000011e8117221 */ /* 0x040fe20000010100 */
[----:B------:R-:W-:Y:S01]  /*3560*/  FADD.FTZ R133, -R232, R16 ;  /* 0x00000010e8857221 */ /* 0x000fe20000010100 */
[----:B------:R-:W-:Y:S04]  /*3570*/  VIADD R100, R116, 0x4040 ;  /* 0x0000404074647836 */ /* 0x000fe80000000000 */
[----:B------:R-:W-:Y:S01]  /*3580*/  FADD.FTZ R129, -R232, R21 ;  /* 0x00000015e8817221 */ /* 0x000fe20000010100 */
[----:B------:R-:W-:Y:S01]  /*3590*/  FMUL.FTZ R234, R234, R17 ;  /* 0x00000011eaea7220 */ /* 0x000fe20000410000 */
[----:B------:R-:W-:Y:S01]  /*35a0*/  FADD.FTZ R17, -R232, R20 ;  /* 0x00000014e8117221 */ /* 0x000fe20000010100 */
[----:B------:R-:W-:Y:S01]  /*35b0*/  FMUL.FTZ R222, R222, R131 ;  /* 0x00000083dede7220 */ /* 0x000fe20000410000 */
[----:B------:R-:W-:Y:S01]  /*35c0*/  FMUL.FTZ R235, R235, R133 ;  /* 0x00000085ebeb7220 */ /* 0x000fe20000410000 */
[----:B------:R-:W-:Y:S01]  /*35d0*/  FMUL.FTZ R240, R240, R129 ;  /* 0x00000081f0f07220 */ /* 0x000fe20000410000 */
[----:B------:R-:W-:Y:S01]  /*35e0*/  FMUL.FTZ R237, R237, R17 ;  /* 0x00000011eded7220 */ /* 0x000fe20000410000 */
[----:B------:R-:W-:Y:S01]  /*35f0*/  VIADD R21, R116, 0x4000 ;  /* 0x0000400074157836 */ /* 0x000fe20000000000 */
[----:B------:R-:W-:Y:S02]  /*3600*/  F2FP.F16.F32.PACK_AB R222, R222, R221 ;  /* 0x000000dddede723e */ /* 0x000fe400000000ff */
[----:B------:R-:W-:Y:S01]  /*3610*/  F2FP.F16.F32.PACK_AB R235, R234, R235 ;  /* 0x000000ebeaeb723e */ /* 0x000fe200000000ff */
[----:B------:R-:W-:Y:S01]  /*3620*/  @P1 VIADD R100, R21, 0xffffffc0 ;  /* 0xffffffc015641836 */ /* 0x000fe20000000000 */
[----:B------:R-:W-:Y:S01]  /*3630*/  F2FP.F16.F32.PACK_AB R240, R240, R237 ;  /* 0x000000edf0f0723e */ /* 0x000fe200000000ff */
[----:B------:R-:W-:Y:S01]  /*3640*/  FADD.FTZ R237, -R236, R6 ;  /* 0x00000006eced7221 */ /* 0x000fe20000010100 */
[C---:B------:R-:W-:Y:S01]  /*3650*/  FADD.FTZ R234, -R232.reuse, R32 ;  /* 0x00000020e8ea7221 */ /* 0x040fe20000010100 */
[----:B------:R-:W-:Y:S01]  /*3660*/  FADD.FTZ R221, -R232, R33 ;  /* 0x00000021e8dd7221 */ /* 0x000fe20000010100 */
[----:B------:R-:W-:Y:S01]  /*3670*/  FADD.FTZ R232, -R236, R7 ;  /* 0x00000007ece87221 */ /* 0x000fe20000010100 */
[----:B------:R-:W-:Y:S01]  /*3680*/  FMUL.FTZ R237, R220, R237 ;  /* 0x000000eddced7220 */ /* 0x000fe20000410000 */
[----:B------:R-:W-:Y:S01]  /*3690*/  FMUL.FTZ R234, R249, R234 ;  /* 0x000000eaf9ea7220 */ /* 0x000fe20000410000 */
[----:B------:R-:W-:Y:S01]  /*36a0*/  FMUL.FTZ R221, R252, R221 ;  /* 0x000000ddfcdd7220 */ /* 0x000fe20000410000 */
[----:B------:R-:W-:Y:S01]  /*36b0*/  FMUL.FTZ R232, R223, R232 ;  /* 0x000000e8dfe87220 */ /* 0x000fe20000410000 */
[C---:B------:R-:W-:Y:S01]  /*36c0*/  FADD.FTZ R220, -R236.reuse, R18 ;  /* 0x00000012ecdc7221 */ /* 0x040fe20000010100 */
[C---:B------:R-:W-:Y:S01]  /*36d0*/  FADD.FTZ R223, -R236.reuse, R19 ;  /* 0x00000013ecdf7221 */ /* 0x040fe20000010100 */
[----:B------:R-:W-:Y:S01]  /*36e0*/  FADD.FTZ R252, -R236, R34 ;  /* 0x00000022ecfc7221 */ /* 0x000fe20000010100 */
[----:B------:R-:W-:Y:S01]  /*36f0*/  F2FP.F16.F32.PACK_AB R234, R221, R234 ;  /* 0x000000eaddea723e */ /* 0x000fe200000000ff */
        /* <DEDUP_REMOVED lines=8> */
[----:B------:R-:W-:Y:S01]  /*3780*/  FMUL.FTZ R252, R251, R252 ;  /* 0x000000fcfbfc7220 */ /* 0x000fe20000410000 */
[----:B------:R-:W-:Y:S01]  /*3790*/  FMUL.FTZ R233, R134, R233 ;  /* 0x000000e986e97220 */ /* 0x000fe20000410000 */
[----:B------:R-:W-:Y:S06]  /*37a0*/  @!P2 BRA `(.L_x_74) ;  /* 0x000000000048a947 */ /* 0x000fec0003800000 */
[----:B------:R-:W1:Y:S01]  /*37b0*/  LDC R7, c[0x0][0x240] ;  /* 0x00009000ff077b82 */ /* 0x000e620000000800 */
[----:B------:R-:W-:Y:S04]  /*37c0*/  ULOP3.LUT UR10, UR13, 0x1, URZ, 0xc0, !UPT ;  /* 0x000000010d0a7892 */ /* 0x000fe8000f8ec03f */
[----:B------:R-:W-:Y:S03]  /*37d0*/  UISETP.NE.U32.AND UP0, UPT, UR10, 0x1, UPT ;  /* 0x000000010a00788c */ /* 0x000fe6000bf05070 */
[----:B------:R-:W2:Y:S01]  /*37e0*/  LDC R5, c[0x0][0x244] ;  /* 0x00009100ff057b82 */ /* 0x000ea20000000800 */
[----:B------:R-:W-:Y:S06]  /*37f0*/  USEL UR10, UR24, 0x2000, !UP0 ;  /* 0x00002000180a7887 */ /* 0x000fec000c000000 */
[----:B------:R-:W-:Y:S02]  /*3800*/  VIADD R211, R211, UR10 ;  /* 0x0000000ad3d37c36 */ /* 0x000fe40008000000 */
[----:B------:R-:W-:Y:S02]  /*3810*/  VIADD R171, R171, UR10 ;  /* 0x0000000aabab7c36 */ /* 0x000fe40008000000 */
[----:B-1----:R-:W-:Y:S05]  /*3820*/  IMAD.U32 R17, R7, -0x40, RZ ;  /* 0xffffffc007117824 */ /* 0x002fea00078e00ff */
[C---:B------:R-:W-:Y:S04]  /*3830*/  LEA R218, P0, R17.reuse, R218, 0x1 ;  /* 0x000000da11da7211 */ /* 0x040fe800078008ff */
[----:B------:R-:W-:Y:S02]  /*3840*/  LEA.HI.X.SX32 R219, R17, R219, 0x1, P0 ;  /* 0x000000db11db7211 */ /* 0x000fe400000f0eff */
[C---:B------:R-:W-:Y:S03]  /*3850*/  LEA R4, P0, R7.reuse, R218, 0x6 ;  /* 0x000000da07047211 */ /* 0x040fe600078030ff */
[----:B------:R-:W-:Y:S01]  /*3860*/  @!PT LDS RZ, [RZ] ;  /* 0x00000000fffff984 */ /* 0x000fe20000000800 */
[----:B------:R-:W-:Y:S01]  /*3870*/  @!PT LDS RZ, [RZ] ;  /* 0x00000000fffff984 */ /* 0x000fe20000000800 */
[----:B------:R-:W-:Y:S01]  /*3880*/  @!PT LDS RZ, [RZ] ;  /* 0x00000000fffff984 */ /* 0x000fe20000000800 */
[----:B------:R1:W-:Y:S01]  /*3890*/  LDGSTS.E.BYPASS.LTC128B.128 [R211], desc[UR40][R218.64] ;  /* 0x00000000dad37fae */ /* 0x0003e2000b901d68 */
[----:B--2---:R-:W-:Y:S05]  /*38a0*/  LEA.HI.X R5, R7, R219, R5, 0x6, P0 ;  /* 0x000000db07057211 */ /* 0x004fea00000f3405 */
[----:B------:R1:W-:Y:S04]  /*38b0*/  LDGSTS.E.BYPASS.LTC128B.128 [R211+0x1000], desc[UR40][R4.64] ;  /* 0x0100000004d37fae */ /* 0x0003e8000b901d68 */
[----:B------:R-:W0:Y:S02]  /*38c0*/  LDGDEPBAR ;  /* 0x00000000000079af */ /* 0x000e240000000000 */
.L_x_74:
[C---:B-----5:R-:W-:Y:S01]  /*38d0*/  FADD.FTZ R7, -R242.reuse, R12 ;  /* 0x0000000cf2077221 */ /* 0x060fe20000010100 */
[C---:B------:R-:W-:Y:S01]  /*38e0*/  FADD.FTZ R6, -R242.reuse, R13 ;  /* 0x0000000df2067221 */ /* 0x040fe20000010100 */
[C---:B-1----:R-:W-:Y:S01]  /*38f0*/  FADD.FTZ R5, -R242.reuse, R8 ;  /* 0x00000008f2057221 */ /* 0x042fe20000010100 */
[----:B------:R-:W-:Y:S01]  /*3900*/  FADD.FTZ R4, -R242, R9 ;  /* 0x00000009f2047221 */ /* 0x000fe20000010100 */
[----:B------:R-:W-:Y:S01]  /*3910*/  FMUL.FTZ R7, R228, R7 ;  /* 0x00000007e4077220 */ /* 0x000fe20000410000 */
[----:B------:R-:W-:Y:S01]  /*3920*/  FMUL.FTZ R6, R229, R6 ;  /* 0x00000006e5067220 */ /* 0x000fe20000410000 */
[----:B------:R-:W-:Y:S01]  /*3930*/  FMUL.FTZ R5, R224, R5 ;  /* 0x00000005e0057220 */ /* 0x000fe20000410000 */
[----:B------:R-:W-:Y:S01]  /*3940*/  FMUL.FTZ R4, R225, R4 ;  /* 0x00000004e1047220 */ /* 0x000fe20000410000 */
[C---:B------:R-:W-:Y:S01]  /*3950*/  FADD.FTZ R9, -R241.reuse, R14 ;  /* 0x0000000ef1097221 */ /* 0x040fe20000010100 */
[C---:B------:R-:W-:Y:S01]  /*3960*/  FADD.FTZ R8, -R241.reuse, R15 ;  /* 0x0000000ff1087221 */ /* 0x040fe20000010100 */
[----:B------:R-:W-:Y:S01]  /*3970*/  F2FP.F16.F32.PACK_AB R7, R6, R7 ;  /* 0x000000070607723e */ /* 0x000fe200000000ff */
[C---:B------:R-:W-:Y:S01]  /*3980*/  FADD.FTZ R6, -R241.reuse, R11 ;  /* 0x0000000bf1067221 */ /* 0x040fe20000010100 */
[----:B------:R-:W-:Y:S01]  /*3990*/  F2FP.F16.F32.PACK_AB R4, R4, R5 ;  /* 0x000000050404723e */ /* 0x000fe200000000ff */
[----:B------:R-:W-:Y:S01]  /*39a0*/  FADD.FTZ R5, -R241, R10 ;  /* 0x0000000af1057221 */ /* 0x000fe20000010100 */
[----:B------:R-:W-:Y:S01]  /*39b0*/  F2FP.F16.F32.PACK_AB R223, R223, R220 ;  /* 0x000000dcdfdf723e */ /* 0x000fe200000000ff */
[----:B------:R-:W-:Y:S01]  /*39c0*/  FMUL.FTZ R6, R227, R6 ;  /* 0x00000006e3067220 */ /* 0x000fe20000410000 */
[----:B------:R-:W-:Y:S01]  /*39d0*/  STS [R193+0xa000], R222 ;  /* 0x00a000dec1007388 */ /* 0x000fe20000000800 */
[----:B------:R-:W-:Y:S01]  /*39e0*/  FMUL.FTZ R5, R226, R5 ;  /* 0x00000005e2057220 */ /* 0x000fe20000410000 */
[----:B------:R-:W-:Y:S01]  /*39f0*/  FMUL.FTZ R8, R231, R8 ;  /* 0x00000008e7087220 */ /* 0x000fe20000410000 */
[----:B------:R-:W-:Y:S01]  /*3a00*/  FMUL.FTZ R9, R230, R9 ;  /* 0x00000009e6097220 */ /* 0x000fe20000410000 */
[----:B------:R-:W-:Y:S01]  /*3a10*/  STS [R193+0xa400], R232 ;  /* 0x00a400e8c1007388 */ /* 0x000fe20000000800 */
[----:B------:R-:W-:Y:S01]  /*3a20*/  FADD.FTZ R24, -R242, R24 ;  /* 0x00000018f2187221 */ /* 0x000fe20000010100 */
[----:B------:R-:W-:Y:S01]  /*3a30*/  F2FP.F16.F32.PACK_AB R6, R6, R5 ;  /* 0x000000050606723e */ /* 0x000fe200000000ff */
[----:B------:R-:W-:Y:S01]  /*3a40*/  FADD.FTZ R25, -R242, R25 ;  /* 0x00000019f2197221 */ /* 0x000fe20000010100 */
[----:B------:R-:W-:Y:S01]  /*3a50*/  STS [R198+0xa000], R235 ;  /* 0x00a000ebc6007388 */ /* 0x000fe20000000800 */
[----:B------:R-:W-:Y:S01]  /*3a60*/  F2FP.F16.F32.PACK_AB R9, R8, R9 ;  /* 0x000000090809723e */ /* 0x000fe200000000ff */
[C---:B------:R-:W-:Y:S01]  /*3a70*/  FADD.FTZ R26, -R241.reuse, R26 ;  /* 0x0000001af11a7221 */ /* 0x040fe20000010100 */
[----:B------:R-:W-:Y:S01]  /*3a80*/  FADD.FTZ R27, -R241, R27 ;  /* 0x0000001bf11b7221 */ /* 0x000fe20000010100 */
[----:B------:R-:W-:Y:S01]  /*3a90*/  STS [R198+0xa400], R223 ;  /* 0x00a400dfc6007388 */ /* 0x000fe20000000800 */
[----:B------:R-:W-:Y:S01]  /*3aa0*/  F2FP.F16.F32.PACK_AB R238, R221, R238 ;  /* 0x000000eeddee723e */ /* 0x000fe200000000ff */
[----:B------:R-:W-:Y:S01]  /*3ab0*/  FMUL.FTZ R24, R243, R24 ;  /* 0x00000018f3187220 */ /* 0x000fe20000410000 */
[----:B------:R-:W-:Y:S01]  /*3ac0*/  FMUL.FTZ R25, R246, R25 ;  /* 0x00000019f6197220 */ /* 0x000fe20000410000 */
[----:B------:R-:W-:Y:S01]  /*3ad0*/  STS [R193+0xb000], R4 ;  /* 0x00b00004c1007388 */ /* 0x000fe20000000800 */
[----:B------:R-:W-:Y:S01]  /*3ae0*/  FMUL.FTZ R26, R245, R26 ;  /* 0x0000001af51a7220 */ /* 0x000fe20000410000 */
[----:B------:R-:W-:Y:S01]  /*3af0*/  FMUL.FTZ R27, R248, R27 ;  /* 0x0000001bf81b7220 */ /* 0x000fe20000410000 */
[C---:B------:R-:W-:Y:S01]  /*3b00*/  FADD.FTZ R28, -R242.reuse, R28 ;  /* 0x0000001cf21c7221 */ /* 0x040fe20000010100 */
[----:B------:R-:W-:Y:S01]  /*3b10*/  STS [R193+0xb400], R6 ;  /* 0x00b40006c1007388 */ /* 0x000fe20000000800 */
[----:B------:R-:W-:Y:S01]  /*3b20*/  FADD.FTZ R29, -R242, R29 ;  /* 0x0000001df21d7221 */ /* 0x000fe20000010100 */
        /* <DEDUP_REMOVED lines=9> */
[----:B------:R-:W-:Y:S01]  /*3bc0*/  F2FP.F16.F32.PACK_AB R32, R25, R24 ;  /* 0x000000181920723e */ /* 0x000fe200000000ff */
[----:B------:R-:W-:Y:S01]  /*3bd0*/  STS [R197+0xa000], R240 ;  /* 0x00a000f0c5007388 */ /* 0x000fe20000000800 */
[----:B------:R-:W-:Y:S02]  /*3be0*/  F2FP.F16.F32.PACK_AB R34, R27, R26 ;  /* 0x0000001a1b22723e */ /* 0x000fe400000000ff */
[----:B------:R-:W-:Y:S01]  /*3bf0*/  F2FP.F16.F32.PACK_AB R102, R29, R28 ;  /* 0x0000001c1d66723e */ /* 0x000fe200000000ff */
[----:B------:R-:W-:Y:S01]  /*3c00*/  STS [R197+0xa400], R238 ;  /* 0x00a400eec5007388 */ /* 0x000fe20000000800 */
[----:B------:R-:W-:Y:S03]  /*3c10*/  F2FP.F16.F32.PACK_AB R104, R31, R30 ;  /* 0x0000001e1f68723e */ /* 0x000fe600000000ff */
[----:B------:R-:W-:Y:S04]  /*3c20*/  STS [R213+0xa000], R234 ;  /* 0x00a000ead5007388 */ /* 0x000fe80000000800 */
[----:B------:R-:W-:Y:S04]  /*3c30*/  STS [R213+0xa400], R252 ;  /* 0x00a400fcd5007388 */ /* 0x000fe80000000800 */
[----:B------:R-:W-:Y:S04]  /*3c40*/  STS [R197+0xb000], R32 ;  /* 0x00b00020c5007388 */ /* 0x000fe80000000800 */
[----:B------:R-:W-:Y:S04]  /*3c50*/  STS [R197+0xb400], R34 ;  /* 0x00b40022c5007388 */ /* 0x000fe80000000800 */
[----:B------:R-:W-:Y:S04]  /*3c60*/  STS [R213+0xb000], R102 ;  /* 0x00b00066d5007388 */ /* 0x000fe80000000800 */
[----:B------:R-:W-:Y:S01]  /*3c70*/  STS [R213+0xb400], R104 ;  /* 0x00b40068d5007388 */ /* 0x000fe20000000800 */
[----:B------:R-:W-:Y:S06]  /*3c80*/  BAR.SYNC.DEFER_BLOCKING 0x0 ;  /* 0x0000000000007b1d */ /* 0x000fec0000010000 */
[----:B------:R-:W-:Y:S04]  /*3c90*/  LDSM.16.MT88.4 R4, [R173+0xe000] ;  /* 0x00e00000ad04783b */ /* 0x000fe80000004200 */
[----:B------:R-:W1:Y:S04]  /*3ca0*/  LDSM.16.MT88.4 R8, [R116+0x4000] ;  /* 0x004000007408783b */ /* 0x000e680000004200 */
        /* <DEDUP_REMOVED lines=39> */
[-C--:B---3--:R-:W-:Y:S05]  /*3f20*/  HMMA.16816.F32 R36, R20, R24.reuse, R36 ;  /* 0x000000181424723c */ /* 0x088fea0000001824 */
[----:B------:R-:W-:Y:S01]  /*3f30*/  IMAD R5, R204, UR29, RZ ;  /* 0x0000001dcc057c24 */ /* 0x000fe2000f8e02ff */
[C---:B------:R-:W-:Y:S05]  /*3f40*/  HMMA.16816.F32 R40, R28.reuse, R24, R40 ;  /* 0x000000181c28723c */ /* 0x040fea0000001828 */
[----:B------:R-:W-:Y:S01]  /*3f50*/  LEA R5, -R5, RZ, 0x6 ;  /* 0x000000ff05057211 */ /* 0x000fe200078e31ff */
[-C--:B------:R-:W-:Y:S05]  /*3f60*/  HMMA.16816.F32 R44, R28, R26.reuse, R44 ;  /* 0x0000001a1c2c723c */ /* 0x080fea000000182c */
[C---:B------:R-:W-:Y:S01]  /*3f70*/  LEA R214, P0, R5.reuse, R214, 0x2 ;  /* 0x000000d605d67211 */ /* 0x040fe200078010ff */
[C---:B------:R-:W-:Y:S05]  /*3f80*/  HMMA.16816.F32 R48, R20.reuse, R26, R48 ;  /* 0x0000001a1430723c */ /* 0x040fea0000001830 */
[----:B------:R-:W-:Y:S01]  /*3f90*/  LEA.HI.X.SX32 R215, R5, R215, 0x2, P0 ;  /* 0x000000d705d77211 */ /* 0x000fe200000f16ff */
[-C--:B----4-:R-:W-:Y:S06]  /*3fa0*/  HMMA.16816.F32 R52, R20, R32.reuse, R52 ;  /* 0x000000201434723c */ /* 0x090fec0000001834 */
[C---:B------:R-:W-:Y:S06]  /*3fb0*/  HMMA.16816.F32 R56, R28.reuse, R32, R56 ;  /* 0x000000201c38723c */ /* 0x040fec0000001838 */
[-C--:B------:R-:W-:Y:S06]  /*3fc0*/  HMMA.16816.F32 R60, R28, R34.reuse, R60 ;  /* 0x000000221c3c723c */ /* 0x080fec000000183c */
[----:B------:R-:W-:Y:S01]  /*3fd0*/  HMMA.16816.F32 R64, R20, R34, R64 ;  /* 0x000000221440723c */ /* 0x000fe20000001840 */
[----:B------:R-:W-:Y:S11]  /*3fe0*/  @!UPT UIADD3 URZ, URZ, URZ, URZ ;  /* 0x0000003f3f3ff290 */ /* 0x000ff6000fffe03f */
[----:B------:R-:W-:Y:S01]  /*3ff0*/  @!UPT UIADD3 URZ, URZ, URZ, URZ ;  /* 0x0000003f3f3ff290 */ /* 0x000fe2000fffe03f */
[----:B------:R-:W-:Y:S11]  /*4000*/  @!P2 BRA `(.L_x_75) ;  /* 0x000000000034a947 */ /* 0x000ff60003800000 */
[----:B------:R-:W1:Y:S08]  /*4010*/  LDC R7, c[0x0][0x420] ;  /* 0x00010800ff077b82 */ /* 0x000e700000000800 */
[----:B------:R-:W2:Y:S01]  /*4020*/  LDC R5, c[0x0][0x424] ;  /* 0x00010900ff057b82 */ /* 0x000ea20000000800 */
[----:B-1----:R-:W-:Y:S05]  /*4030*/  IMAD.U32 R9, R7, -0x40, RZ ;  /* 0xffffffc007097824 */ /* 0x002fea00078e00ff */
[C---:B------:R-:W-:Y:S04]  /*4040*/  LEA R216, P0, R9.reuse, R216, 0x1 ;  /* 0x000000d809d87211 */ /* 0x040fe800078008ff */
[----:B------:R-:W-:Y:S02]  /*4050*/  LEA.HI.X.SX32 R217, R9, R217, 0x1, P0 ;  /* 0x000000d909d97211 */ /* 0x000fe400000f0eff */
[C---:B------:R-:W-:Y:S03]  /*4060*/  LEA R10, P0, R7.reuse, R216, 0x6 ;  /* 0x000000d8070a7211 */ /* 0x040fe600078030ff */
[----:B------:R-:W-:Y:S01]  /*4070*/  @!PT LDS RZ, [RZ] ;  /* 0x00000000fffff984 */ /* 0x000fe20000000800 */
[----:B------:R-:W-:Y:S01]  /*4080*/  @!PT LDS RZ, [RZ] ;  /* 0x00000000fffff984 */ /* 0x000fe20000000800 */
[----:B------:R-:W-:Y:S01]  /*4090*/  @!PT LDS RZ, [RZ] ;  /* 0x00000000fffff984 */ /* 0x000fe20000000800 */
[----:B------:R1:W-:Y:S01]  /*40a0*/  LDGSTS.E.BYPASS.LTC128B.128 [R212+0x4000], desc[UR40][R216.64] ;  /* 0x04000000d8d47fae */ /* 0x0003e2000b901d68 */
[----:B--2---:R-:W-:Y:S05]  /*40b0*/  LEA.HI.X R11, R7, R217, R5, 0x6, P0 ;  /* 0x000000d9070b7211 */ /* 0x004fea00000f3405 */
[----:B------:R1:W-:Y:S04]  /*40c0*/  LDGSTS.E.BYPASS.LTC128B.128 [R212+0x5000], desc[UR40][R10.64] ;  /* 0x050000000ad47fae */ /* 0x0003e8000b901d68 */
[----:B------:R-:W0:Y:S02]  /*40d0*/  LDGDEPBAR ;  /* 0x00000000000079af */ /* 0x000e240000000000 */
.L_x_75:
[----:B------:R-:W-:Y:S01]  /*40e0*/  LDSM.16.M88.4 R20, [R175] ;  /* 0x00000000af14783b */ /* 0x000fe20000000200 */
[----:B------:R-:W-:Y:S01]  /*40f0*/  VIADD R4, R116, 0x6000 ;  /* 0x0000600074047836 */ /* 0x000fe20000000000 */
[----:B------:R-:W-:Y:S01]  /*4100*/  ULOP3.LUT UR10, UR13, 0x1, URZ, 0xc0, !UPT ;  /* 0x000000010d0a7892 */ /* 0x000fe2000f8ec03f */
[--C-:B------:R-:W-:Y:S01]  /*4110*/  IMAD.IADD R119, R175, 0x1, R177.reuse ;  /* 0x00000001af777824 */ /* 0x100fe200078e02b1 */
[----:B-1----:R-:W1:Y:S01]  /*4120*/  LDSM.16.MT88.4 R8, [R116+0x6000] ;  /* 0x006000007408783b */ /* 0x002e620000004200 */
[----:B------:R-:W-:Y:S01]  /*4130*/  IMAD.IADD R117, R4, 0x1, R177 ;  /* 0x0000000104757824 */ /* 0x000fe200078e02b1 */
[----:B------:R-:W-:Y:S01]  /*4140*/  UISETP.NE.U32.AND UP0, UPT, UR10, 0x1, UPT ;  /* 0x000000010a00788c */ /* 0x000fe2000bf05070 */
[C---:B------:R-:W-:Y:S01]  /*4150*/  IMAD.IADD R118, R177.reuse, 0x1, R0 ;  /* 0x00000001b1767824 */ /* 0x040fe200078e0200 */
[----:B------:R-:W-:Y:S01]  /*4160*/  LDSM.16.M88.4 R24, [R0] ;  /* 0x000000000018783b */ /* 0x000fe20000000200 */
[----:B------:R-:W-:Y:S02]  /*4170*/  UISETP.GT.AND UP2, UPT, UR13, UR6, UPT ;  /* 0x000000060d00728c */ /* 0x000fe4000bf44270 */
[----:B------:R-:W-:Y:S01]  /*4180*/  UIADD3 UR13, UR13, -0x1, URZ ;  /* 0xffffffff0d0d7890 */ /* 0x000fe2000fffe03f */
[----:B------:R-:W2:Y:S04]  /*4190*/  LDSM.16.MT88.4 R16, [R117] ;  /* 0x000000007510783b */ /* 0x000ea80000004200 */
[----:B------:R-:W3:Y:S04]  /*41a0*/  LDSM.16.MT88.4 R28, [R116+0x6800] ;  /* 0x00680000741c783b */ /* 0x000ee80000004200 */
[----:B------:R-:W4:Y:S04]  /*41b0*/  LDSM.16.MT88.4 R32, [R117+0x800] ;  /* 0x000800007520783b */ /* 0x000f280000004200 */
[----:B------:R-:W-:Y:S04]  /*41c0*/  LDSM.16.MT88.4 R104, [R116+0x7000] ;  /* 0x007000007468783b */ /* 0x000fe80000004200 */
[----:B------:R-:W4:Y:S04]  /*41d0*/  LDSM.16.M88.4 R100, [R119] ;  /* 0x000000007764783b */ /* 0x000f280000000200 */
[----:B------:R-:W-:Y:S04]  /*41e0*/  LDSM.16.MT88.4 R112, [R116+0x7800] ;  /* 0x007800007470783b */ /* 0x000fe80000004200 */
[----:B------:R-:W-:Y:S01]  /*41f0*/  LDSM.16.M88.4 R108, [R118] ;  /* 0x00000000766c783b */ /* 0x000fe20000000200 */
[C---:B-1----:R-:W-:Y:S06]  /*4200*/  HMMA.16816.F32 R4, R20.reuse, R8, RZ ;  /* 0x000000081404723c */ /* 0x042fec00000018ff */
[C---:B------:R-:W-:Y:S06]  /*4210*/  HMMA.16816.F32 R8, R20.reuse, R10, RZ ;  /* 0x0000000a1408723c */ /* 0x040fec00000018ff */
[C---:B--2---:R-:W-:Y:S06]  /*4220*/  HMMA.16816.F32 R12, R20.reuse, R16, RZ ;  /* 0x00000010140c723c */ /* 0x044fec00000018ff */
        /* <DEDUP_REMOVED lines=34> */
[----:B------:R-:W2:Y:S05]  /*4450*/  LDSM.16.MT88.4 R24, [R117+0x3800] ;  /* 0x003800007518783b */ /* 0x000eaa0000004200 */
[C---:B------:R-:W-:Y:S01]  /*4460*/  HMMA.16816.F32 R4, R108.reuse, R112, R4 ;  /* 0x000000706c04723c */ /* 0x040fe20000001804 */
[----:B------:R-:W-:Y:S05]  /*4470*/  IMAD.U32 R101, RZ, RZ, UR28 ;  /* 0x0000001cff657e24 */ /* 0x000fea000f8e00ff */
[C---:B------:R-:W-:Y:S06]  /*4480*/  HMMA.16816.F32 R8, R108.reuse, R114, R8 ;  /* 0x000000726c08723c */ /* 0x040fec0000001808 */
[C---:B-1----:R-:W-:Y:S06]  /*4490*/  HMMA.16816.F32 R12, R108.reuse, R20, R12 ;  /* 0x000000146c0c723c */ /* 0x042fec000000180c */
[----:B------:R-:W-:Y:S06]  /*44a0*/  HMMA.16816.F32 R16, R108, R22, R16 ;  /* 0x000000166c10723c */ /* 0x000fec0000001810 */
[C---:B---3--:R-:W-:Y:S05]  /*44b0*/  HMMA.16816.F32 R4, R28.reuse, R32, R4 ;  /* 0x000000201c04723c */ /* 0x048fea0000001804 */
[----:B------:R-:W-:Y:S01]  /*44c0*/  IMAD.IADD R108, R177, 0x1, R172 ;  /* 0x00000001b16c7824 */ /* 0x000fe200078e02ac */
[C---:B------:R-:W-:Y:S04]  /*44d0*/  HMMA.16816.F32 R8, R28.reuse, R34, R8 ;  /* 0x000000221c08723c */ /* 0x040fe80000001808 */
[----:B------:R-:W-:Y:S01]  /*44e0*/  LDSM.16.MT88.4 R20, [R108] ;  /* 0x000000006c14783b */ /* 0x000fe20000004200 */
[----:B------:R-:W-:Y:S01]  /*44f0*/  @P2 IADD3 R32, P0, R191, UR8, RZ ;  /* 0x00000008bf202c10 */ /* 0x000fe2000ff1e0ff */
[C---:B--2---:R-:W-:Y:S01]  /*4500*/  HMMA.16816.F32 R12, R28.reuse, R24, R12 ;  /* 0x000000181c0c723c */ /* 0x044fe2000000180c */
[----:B------:R-:W-:Y:S01]  /*4510*/  IMAD.U32 R35, RZ, RZ, UR27 ;  /* 0x0000001bff237e24 */ /* 0x000fe2000f8e00ff */
[----:B------:R-:W-:Y:S03]  /*4520*/  @UP3 UIADD3 UR8, UP1, UR8, -0x100, URZ ;  /* 0xffffff0008083890 */ /* 0x000fe6000ff3e03f */
[----:B------:R-:W-:Y:S01]  /*4530*/  @P2 IADD3.X R33, R190, UR9, RZ, P0, !PT ;  /* 0x00000009be212c10 */ /* 0x000fe200087fe4ff */
[----:B------:R-:W-:Y:S01]  /*4540*/  HMMA.16816.F32 R16, R28, R26, R16 ;  /* 0x0000001a1c10723c */ /* 0x000fe20000001810 */
[----:B------:R-:W-:Y:S01]  /*4550*/  IMAD.U32 R25, RZ, RZ, UR28 ;  /* 0x0000001cff197e24 */ /* 0x000fe2000f8e00ff */
[----:B------:R-:W-:Y:S02]  /*4560*/  @UP3 UIADD3.X UR9, UR9, -0x1, URZ, UP1, !UPT ;  /* 0xffffffff09093890 */ /* 0x000fe40008ffe43f */
[----:B------:R-:W5:Y:S01]  /*4570*/  @P2 LDG.E R210, desc[UR40][R32.64] ;  /* 0x0000002820d22981 */ /* 0x000f62000c1e1900 */
[-C--:B------:R-:W-:Y:S02]  /*4580*/  LEA R102, P3, R35, R214.reuse, 0x2 ;  /* 0x000000d623667211 */ /* 0x080fe400078610ff */
[-C--:B------:R-:W-:Y:S01]  /*4590*/  LEA R34, P0, R25, R214.reuse, 0x2 ;  /* 0x000000d619227211 */ /* 0x080fe200078010ff */
[----:B------:R-:W5:Y:S03]  /*45a0*/  @P2 LDG.E R209, desc[UR40][R32.64+0x20] ;  /* 0x0000202820d12981 */ /* 0x000f66000c1e1900 */
[-C--:B------:R-:W-:Y:S01]  /*45b0*/  LEA.HI.X.SX32 R35, R101, R215.reuse, 0x2, P0 ;  /* 0x000000d765237211 */ /* 0x080fe200000f16ff */
[----:B------:R-:W5:Y:S01]  /*45c0*/  @P2 LDG.E R208, desc[UR40][R32.64+0x80] ;  /* 0x0000802820d02981 */ /* 0x000f62000c1e1900 */
[----:B------:R-:W-:Y:S02]  /*45d0*/  IMAD.U32 R29, RZ, RZ, UR26 ;  /* 0x0000001aff1d7e24 */ /* 0x000fe4000f8e00ff */
[----:B------:R-:W-:Y:S01]  /*45e0*/  IMAD.U32 R31, RZ, RZ, UR27 ;  /* 0x0000001bff1f7e24 */ /* 0x000fe2000f8e00ff */
[----:B------:R1:W5:Y:S01]  /*45f0*/  @P2 LDG.E R207, desc[UR40][R32.64+0xa0] ;  /* 0x0000a02820cf2981 */ /* 0x000362000c1e1900 */
[----:B------:R-:W-:Y:S01]  /*4600*/  IMAD.U32 R25, RZ, RZ, UR26 ;  /* 0x0000001aff197e24 */ /* 0x000fe2000f8e00ff */
[-C--:B------:R-:W-:Y:S01]  /*4610*/  LEA R104, P2, R29, R214.reuse, 0x2 ;  /* 0x000000d61d687211 */ /* 0x080fe200078410ff */
[----:B------:R-:W-:Y:S01]  /*4620*/  IMAD.U32 R27, RZ, RZ, UR25 ;  /* 0x00000019ff1b7e24 */ /* 0x000fe2000f8e00ff */
[----:B------:R2:W-:Y:S01]  /*4630*/  REDG.E.ADD.F32.FTZ.RN.STRONG.GPU desc[UR40][R214.64], R4 ;  /* 0x00000004d60079a6 */ /* 0x0005e2000c10f3a8 */
[-C--:B------:R-:W-:Y:S01]  /*4640*/  LEA.HI.X.SX32 R103, R31, R215.reuse, 0x2, P3 ;  /* 0x000000d71f677211 */ /* 0x080fe200018f16ff */
[----:B------:R-:W-:Y:S01]  /*4650*/  IMAD.U32 R101, RZ, RZ, UR11 ;  /* 0x0000000bff657e24 */ /* 0x000fe2000f8e00ff */
[-C--:B------:R-:W-:Y:S01]  /*4660*/  LEA.HI.X.SX32 R105, R25, R215.reuse, 0x2, P2 ;  /* 0x000000d719697211 */ /* 0x080fe200010f16ff */
[----:B------:R3:W-:Y:S01]  /*4670*/  REDG.E.ADD.F32.FTZ.RN.STRONG.GPU desc[UR40][R34.64], R5 ;  /* 0x00000005220079a6 */ /* 0x0007e2000c10f3a8 */
[----:B------:R-:W-:Y:S01]  /*4680*/  IMAD.U32 R25, RZ, RZ, UR11 ;  /* 0x0000000bff197e24 */ /* 0x000fe2000f8e00ff */
[-C--:B------:R-:W-:Y:S01]  /*4690*/  LEA R106, P0, R27, R214.reuse, 0x2 ;  /* 0x000000d61b6a7211 */ /* 0x080fe200078010ff */
[----:B------:R-:W-:Y:S01]  /*46a0*/  IMAD.U32 R31, RZ, RZ, UR4 ;  /* 0x00000004ff1f7e24 */ /* 0x000fe2000f8e00ff */
[----:B------:R-:W-:Y:S01]  /*46b0*/  MOV R29, UR25 ;  /* 0x00000019001d7c02 */ /* 0x000fe20008000f00 */
[----:B------:R4:W-:Y:S01]  /*46c0*/  REDG.E.ADD.F32.FTZ.RN.STRONG.GPU desc[UR40][R102.64], R6 ;  /* 0x00000006660079a6 */ /* 0x0009e2000c10f3a8 */
[-C--:B------:R-:W-:Y:S01]  /*46d0*/  LEA R24, P3, R25, R214.reuse, 0x2 ;  /* 0x000000d619187211 */ /* 0x080fe200078610ff */
[----:B------:R-:W-:Y:S01]  /*46e0*/  IMAD.U32 R27, RZ, RZ, UR43 ;  /* 0x0000002bff1b7e24 */ /* 0x000fe2000f8e00ff */
[-C--:B------:R-:W-:Y:S01]  /*46f0*/  LEA.HI.X.SX32 R107, R29, R215.reuse, 0x2, P0 ;  /* 0x000000d71d6b7211 */ /* 0x080fe200000f16ff */
[----:B------:R4:W-:Y:S01]  /*4700*/  REDG.E.ADD.F32.FTZ.RN.STRONG.GPU desc[UR40][R104.64], R7 ;  /* 0x00000007680079a6 */ /* 0x0009e2000c10f3a8 */
[----:B------:R-:W-:Y:S01]  /*4710*/  IMAD.U32 R29, RZ, RZ, UR44 ;  /* 0x0000002cff1d7e24 */ /* 0x000fe2000f8e00ff */
[-C--:B------:R-:W-:Y:S01]  /*4720*/  LEA.HI.X.SX32 R25, R101, R215.reuse, 0x2, P3 ;  /* 0x000000d765197211 */ /* 0x080fe200018f16ff */
[----:B------:R-:W-:Y:S01]  /*4730*/  IMAD.U32 R101, RZ, RZ, UR42 ;  /* 0x0000002aff657e24 */ /* 0x000fe2000f8e00ff */
[----:B------:R-:W-:Y:S01]  /*4740*/  REDG.E.ADD.F32.FTZ.RN.STRONG.GPU desc[UR40][R106.64], R8 ;  /* 0x000000086a0079a6 */ /* 0x000fe2000c10f3a8 */
[----:B-1----:R-:W-:Y:S03]  /*4750*/  IMAD.U32 R33, RZ, RZ, UR4 ;  /* 0x00000004ff217e24 */ /* 0x002fe6000f8e00ff */
[----:B------:R1:W-:Y:S02]  /*4760*/  REDG.E.ADD.F32.FTZ.RN.STRONG.GPU desc[UR40][R24.64], R9 ;  /* 0x00000009180079a6 */ /* 0x0003e4000c10f3a8 */
[-C--:B------:R-:W-:Y:S01]  /*4770*/  LEA R28, P2, R33, R214.reuse, 0x2 ;  /* 0x000000d6211c7211 */ /* 0x080fe200078410ff */
[----:B------:R-:W-:Y:S01]  /*4780*/  IMAD.U32 R33, RZ, RZ, UR37 ;  /* 0x00000025ff217e24 */ /* 0x000fe2000f8e00ff */
[-C--:B--2---:R-:W-:Y:S02]  /*4790*/  LEA R4, P0, R29, R214.reuse, 0x2 ;  /* 0x000000d61d047211 */ /* 0x084fe400078010ff */
[-C--:B------:R-:W-:Y:S01]  /*47a0*/  LEA.HI.X.SX32 R29, R31, R215.reuse, 0x2, P2 ;  /* 0x000000d71f1d7211 */ /* 0x080fe200010f16ff */
[----:B---3--:R-:W-:Y:S01]  /*47b0*/  IMAD.U32 R5, RZ, RZ, UR44 ;  /* 0x0000002cff057e24 */ /* 0x008fe2000f8e00ff */
[-C--:B------:R-:W-:Y:S01]  /*47c0*/  LEA R32, P4, R33, R214.reuse, 0x2 ;  /* 0x000000d621207211 */ /* 0x080fe200078810ff */
[----:B------:R-:W-:Y:S02]  /*47d0*/  IMAD.U32 R31, RZ, RZ, UR36 ;  /* 0x00000024ff1f7e24 */ /* 0x000fe4000f8e00ff */
[----:B------:R2:W-:Y:S01]  /*47e0*/  REDG.E.ADD.F32.FTZ.RN.STRONG.GPU desc[UR40][R28.64], R10 ;  /* 0x0000000a1c0079a6 */ /* 0x0005e2000c10f3a8 */
[-C--:B------:R-:W-:Y:S02]  /*47f0*/  LEA.HI.X.SX32 R5, R5, R215.reuse, 0x2, P0 ;  /* 0x000000d705057211 */ /* 0x080fe400000f16ff */
[-C--:B----4-:R-:W-:Y:S01]  /*4800*/  LEA R6, P2, R27, R214.reuse, 0x2 ;  /* 0x000000d61b067211 */ /* 0x090fe200078410ff */
[----:B------:R-:W-:Y:S01]  /*4810*/  IMAD.U32 R27, RZ, RZ, UR42 ;  /* 0x0000002aff1b7e24 */ /* 0x000fe2000f8e00ff */
[----:B------:R-:W-:Y:S01]  /*4820*/  MOV R7, UR43 ;  /* 0x0000002b00077c02 */ /* 0x000fe20008000f00 */
[----:B------:R3:W-:Y:S01]  /*4830*/  REDG.E.ADD.F32.FTZ.RN.STRONG.GPU desc[UR40][R4.64], R11 ;  /* 0x0000000b040079a6 */ /* 0x0007e2000c10f3a8 */
[-C--:B------:R-:W-:Y:S02]  /*4840*/  LEA R100, P3, R31, R214.reuse, 0x2 ;  /* 0x000000d61f647211 */ /* 0x080fe400078610ff */
[-C--:B------:R-:W-:Y:S01]  /*4850*/  LEA.HI.X.SX32 R7, R7, R215.reuse, 0x2, P2 ;  /* 0x000000d707077211 */ /* 0x080fe200010f16ff */
[----:B------:R-:W-:Y:S01]  /*4860*/  REDG.E.ADD.F32.FTZ.RN.STRONG.GPU desc[UR40][R214.64+0x80], R12 ;  /* 0x0000800cd60079a6 */ /* 0x000fe2000c10f3a8 */
[-C--:B------:R-:W-:Y:S03]  /*4870*/  LEA R26, P0, R27, R214.reuse, 0x2 ;  /* 0x000000d61b1a7211 */ /* 0x080fe600078010ff */
[----:B------:R4:W-:Y:S01]  /*4880*/  REDG.E.ADD.F32.FTZ.RN.STRONG.GPU desc[UR40][R34.64+0x80], R13 ;  /* 0x0000800d220079a6 */ /* 0x0009e2000c10f3a8 */
[-C--:B------:R-:W-:Y:S01]  /*4890*/  LEA.HI.X.SX32 R27, R101, R215.reuse, 0x2, P0 ;  /* 0x000000d7651b7211 */ /* 0x080fe200000f16ff */
[----:B-1----:R-:W-:Y:S02]  /*48a0*/  IMAD.U32 R25, RZ, RZ, UR33 ;  /* 0x00000021ff197e24 */ /* 0x002fe4000f8e00ff */
[----:B------:R-:W-:Y:S01]  /*48b0*/  REDG.E.ADD.F32.FTZ.RN.STRONG.GPU desc[UR40][R6.64], R14 ;  /* 0x0000000e060079a6 */ /* 0x000fe2000c10f3a8 */
[----:B------:R-:W-:Y:S02]  /*48c0*/  IMAD.U32 R9, RZ, RZ, UR32 ;  /* 0x00000020ff097e24 */ /* 0x000fe4000f8e00ff */
[-C--:B------:R-:W-:Y:S01]  /*48d0*/  LEA R104, P2, R25, R214.reuse, 0x2 ;  /* 0x000000d619687211 */ /* 0x080fe200078410ff */
[----:B------:R-:W-:Y:S02]  /*48e0*/  REDG.E.ADD.F32.FTZ.RN.STRONG.GPU desc[UR40][R26.64], R15 ;  /* 0x0000000f1a0079a6 */ /* 0x000fe4000c10f3a8 */
[----:B------:R-:W-:Y:S02]  /*48f0*/  LEA R106, P0, R9, R214, 0x2 ;  /* 0x000000d6096a7211 */ /* 0x000fe400078010ff */
[----:B------:R-:W-:Y:S01]  /*4900*/  LDSM.16.MT88.4 R24, [R173+0xa800] ;  /* 0x00a80000ad18783b */ /* 0x000fe20000004200 */
[----:B--2---:R-:W-:Y:S05]  /*4910*/  IMAD.U32 R29, RZ, RZ, UR37 ;  /* 0x00000025ff1d7e24 */ /* 0x004fea000f8e00ff */
[-C--:B------:R-:W-:Y:S01]  /*4920*/  LEA.HI.X.SX32 R33, R29, R215.reuse, 0x2, P4 ;  /* 0x000000d71d217211 */ /* 0x080fe200020f16ff */
[----:B---3--:R-:W-:Y:S01]  /*4930*/  IMAD.U32 R11, RZ, RZ, UR32 ;  /* 0x00000020ff0b7e24 */ /* 0x008fe2000f8e00ff */
[----:B------:R-:W-:Y:S01]  /*4940*/  MOV R5, UR36 ;  /* 0x0000002400057c02 */ /* 0x000fe20008000f00 */
[----:B------:R-:W-:Y:S03]  /*4950*/  LDSM.16.MT88.4 R28, [R172+0x800] ;  /* 0x00080000ac1c783b */ /* 0x000fe60000004200 */
[-C--:B------:R-:W-:Y:S01]  /*4960*/  LEA.HI.X.SX32 R101, R5, R215.reuse, 0x2, P3 ;  /* 0x000000d705657211 */ /* 0x080fe200018f16ff */
[----:B------:R-:W-:Y:S01]  /*4970*/  REDG.E.ADD.F32.FTZ.RN.STRONG.GPU desc[UR40][R32.64], R16 ;  /* 0x00000010200079a6 */ /* 0x000fe2000c10f3a8 */
[-C--:B------:R-:W-:Y:S01]  /*4980*/  LEA.HI.X.SX32 R107, R11, R215.reuse, 0x2, P0 ;  /* 0x000000d70b6b7211 */ /* 0x080fe200000f16ff */
[----:B----4-:R-:W-:Y:S01]  /*4990*/  IMAD.U32 R13, RZ, RZ, UR33 ;  /* 0x00000021ff0d7e24 */ /* 0x010fe2000f8e00ff */
[----:B------:R-:W-:Y:S01]  /*49a0*/  PLOP3.LUT P0, PT, PT, PT, UP2, 0x80, 0x0 ;  /* 0x000000000000781c */ /* 0x000fe20003f0f028 */
[----:B------:R-:W-:Y:S03]  /*49b0*/  REDG.E.ADD.F32.FTZ.RN.STRONG.GPU desc[UR40][R100.64], R17 ;  /* 0x00000011640079a6 */ /* 0x000fe6000c10f3a8 */
[----:B------:R-:W-:Y:S01]  /*49c0*/  LEA.HI.X.SX32 R105, R13, R215, 0x2, P2 ;  /* 0x000000d70d697211 */ /* 0x000fe200010f16ff */
[----:B------:R-:W-:Y:S01]  /*49d0*/  LDSM.16.MT88.4 R4, [R173+0xa000] ;  /* 0x00a00000ad04783b */ /* 0x000fe20000004200 */
[----:B------:R-:W-:Y:S01]  /*49e0*/  PLOP3.LUT P2, PT, PT, PT, UP0, 0x80, 0x0 ;  /* 0x000000000000781c */ /* 0x000fe20003f4f008 */
[----:B------:R-:W-:Y:S02]  /*49f0*/  @UP3 UIADD3 UR12, UP0, UR12, -0x100, URZ ;  /* 0xffffff000c0c3890 */ /* 0x000fe4000ff1e03f */
[----:B------:R-:W-:Y:S02]  /*4a00*/  REDG.E.ADD.F32.FTZ.RN.STRONG.GPU desc[UR40][R104.64], R18 ;  /* 0x00000012680079a6 */ /* 0x000fe4000c10f3a8 */
[----:B------:R-:W-:Y:S02]  /*4a10*/  @UP3 UIADD3.X UR7, UR7, -0x1, URZ, UP0, !UPT ;  /* 0xffffffff07073890 */ /* 0x000fe400087fe43f */
[----:B------:R-:W-:Y:S04]  /*4a20*/  REDG.E.ADD.F32.FTZ.RN.STRONG.GPU desc[UR40][R106.64], R19 ;  /* 0x000000136a0079a6 */ /* 0x000fe8000c10f3a8 */
[----:B------:R-:W1:Y:S04]  /*4a30*/  LDSM.16.MT88.4 R8, [R172] ;  /* 0x00000000ac08783b */ /* 0x000e680000004200 */
[----:B------:R-:W2:Y:S04]  /*4a40*/  LDSM.16.MT88.4 R12, [R173+0xc000] ;  /* 0x00c00000ad0c783b */ /* 0x000ea80000004200 */
[----:B------:R-:W3:Y:S04]  /*4a50*/  LDSM.16.MT88.4 R32, [R173+0xc800] ;  /* 0x00c80000ad20783b */ /* 0x000ee80000004200 */
[----:B------:R-:W4:Y:S04]  /*4a60*/  LDSM.16.MT88.4 R100, [R108+0x800] ;  /* 0x000800006c64783b */ /* 0x000f280000004200 */
[----:B------:R-:W-:Y:S04]  /*4a70*/  LDSM.16.MT88.4 R16, [R172+0x1000] ;  /* 0x00100000ac10783b */ /* 0x000fe80000004200 */
[----:B------:R-:W-:Y:S01]  /*4a80*/  LDSM.16.MT88.4 R104, [R173+0xd000] ;  /* 0x00d00000ad68783b */ /* 0x000fe20000004200 */
[-C--:B-1----:R-:W-:Y:S06]  /*4a90*/  HMMA.16816.F32 R68, R4, R8.reuse, R68 ;  /* 0x000000080444723c */ /* 0x082fec0000001844 */
[C---:B--2---:R-:W-:Y:S06]  /*4aa0*/  HMMA.16816.F32 R72, R12.reuse, R8, R72 ;  /* 0x000000080c48723c */ /* 0x044fec0000001848 */
[-C--:B------:R-:W-:Y:S06]  /*4ab0*/  HMMA.16816.F32 R76, R12, R10.reuse, R76 ;  /* 0x0000000a0c4c723c */ /* 0x080fec000000184c */
[C---:B------:R-:W-:Y:S01]  /*4ac0*/  HMMA.16816.F32 R80, R4.reuse, R10, R80 ;  /* 0x0000000a0450723c */ /* 0x040fe20000001850 */
[----:B------:R-:W1:Y:S05]  /*4ad0*/  LDSM.16.MT88.4 R8, [R173+0xb000] ;  /* 0x00b00000ad08783b */ /* 0x000e6a0000004200 */
[-C--:B------:R-:W-:Y:S06]  /*4ae0*/  HMMA.16816.F32 R84, R4, R20.reuse, R84 ;  /* 0x000000140454723c */ /* 0x080fec0000001854 */
[C---:B------:R-:W-:Y:S06]  /*4af0*/  HMMA.16816.F32 R88, R12.reuse, R20, R88 ;  /* 0x000000140c58723c */ /* 0x040fec0000001858 */
[-C--:B------:R-:W-:Y:S01]  /*4b00*/  HMMA.16816.F32 R92, R12, R22.reuse, R92 ;  /* 0x000000160c5c723c */ /* 0x080fe2000000185c */
[----:B------:R-:W2:Y:S05]  /*4b10*/  LDSM.16.MT88.4 R12, [R108+0x1000] ;  /* 0x001000006c0c783b */ /* 0x000eaa0000004200 */
[----:B------:R-:W-:Y:S01]  /*4b20*/  HMMA.16816.F32 R96, R4, R22, R96 ;  /* 0x000000160460723c */ /* 0x000fe20000001860 */
[----:B------:R-:W-:Y:S04]  /*4b30*/  LDSM.16.MT88.4 R4, [R173+0xb800] ;  /* 0x00b80000ad04783b */ /* 0x000fe80000004200 */
[----:B------:R-:W2:Y:S01]  /*4b40*/  LDSM.16.MT88.4 R20, [R172+0x1800] ;  /* 0x00180000ac14783b */ /* 0x000ea20000004200 */
[-C--:B------:R-:W-:Y:S06]  /*4b50*/  HMMA.16816.F32 R68, R24, R28.reuse, R68 ;  /* 0x0000001c1844723c */ /* 0x080fec0000001844 */
[C---:B---3--:R-:W-:Y:S06]  /*4b60*/  HMMA.16816.F32 R72, R32.reuse, R28, R72 ;  /* 0x0000001c2048723c */ /* 0x048fec0000001848 */
[-C--:B------:R-:W-:Y:S06]  /*4b70*/  HMMA.16816.F32 R76, R32, R30.reuse, R76 ;  /* 0x0000001e204c723c */ /* 0x080fec000000184c */
[C---:B------:R-:W-:Y:S01]  /*4b80*/  HMMA.16816.F32 R80, R24.reuse, R30, R80 ;  /* 0x0000001e1850723c */ /* 0x040fe20000001850 */
[----:B------:R-:W3:Y:S05]  /*4b90*/  LDSM.16.MT88.4 R28, [R173+0xd800] ;  /* 0x00d80000ad1c783b */ /* 0x000eea0000004200 */
[-C--:B----4-:R-:W-:Y:S06]  /*4ba0*/  HMMA.16816.F32 R84, R24, R100.reuse, R84 ;  /* 0x000000641854723c */ /* 0x090fec0000001854 */
[C---:B------:R-:W-:Y:S06]  /*4bb0*/  HMMA.16816.F32 R88, R32.reuse, R100, R88 ;  /* 0x000000642058723c */ /* 0x040fec0000001858 */
[-C--:B------:R-:W-:Y:S01]  /*4bc0*/  HMMA.16816.F32 R92, R32, R102.reuse, R92 ;  /* 0x00000066205c723c */ /* 0x080fe2000000185c */
[----:B------:R-:W4:Y:S05]  /*4bd0*/  LDSM.16.MT88.4 R32, [R108+0x1800] ;  /* 0x001800006c20783b */ /* 0x000f2a0000004200 */
[----:B------:R-:W-:Y:S06]  /*4be0*/  HMMA.16816.F32 R96, R24, R102, R96 ;  /* 0x000000661860723c */ /* 0x000fec0000001860 */
[-C--:B-1----:R-:W-:Y:S06]  /*4bf0*/  HMMA.16816.F32 R68, R8, R16.reuse, R68 ;  /* 0x000000100844723c */ /* 0x082fec0000001844 */
[C---:B------:R-:W-:Y:S06]  /*4c00*/  HMMA.16816.F32 R72, R104.reuse, R16, R72 ;  /* 0x000000106848723c */ /* 0x040fec0000001848 */
[-C--:B------:R-:W-:Y:S06]  /*4c10*/  HMMA.16816.F32 R76, R104, R18.reuse, R76 ;  /* 0x00000012684c723c */ /* 0x080fec000000184c */
[C---:B------:R-:W-:Y:S06]  /*4c20*/  HMMA.16816.F32 R80, R8.reuse, R18, R80 ;  /* 0x000000120850723c */ /* 0x040fec0000001850 */
[-C--:B--2---:R-:W-:Y:S06]  /*4c30*/  HMMA.16816.F32 R84, R8, R12.reuse, R84 ;  /* 0x0000000c0854723c */ /* 0x084fec0000001854 */
[C---:B------:R-:W-:Y:S06]  /*4c40*/  HMMA.16816.F32 R88, R104.reuse, R12, R88 ;  /* 0x0000000c6858723c */ /* 0x040fec0000001858 */
[-C--:B------:R-:W-:Y:S06]  /*4c50*/  HMMA.16816.F32 R92, R104, R14.reuse, R92 ;  /* 0x0000000e685c723c */ /* 0x080fec000000185c */
[----:B------:R-:W-:Y:S06]  /*4c60*/  HMMA.16816.F32 R96, R8, R14, R96 ;  /* 0x0000000e0860723c */ /* 0x000fec0000001860 */
[-C--:B------:R-:W-:Y:S06]  /*4c70*/  HMMA.16816.F32 R68, R4, R20.reuse, R68 ;  /* 0x000000140444723c */ /* 0x080fec0000001844 */
[C---:B---3--:R-:W-:Y:S06]  /*4c80*/  HMMA.16816.F32 R72, R28.reuse, R20, R72 ;  /* 0x000000141c48723c */ /* 0x048fec0000001848 */
[-C--:B------:R-:W-:Y:S06]  /*4c90*/  HMMA.16816.F32 R76, R28, R22.reuse, R76 ;  /* 0x000000161c4c723c */ /* 0x080fec000000184c */
[C---:B------:R-:W-:Y:S06]  /*4ca0*/  HMMA.16816.F32 R80, R4.reuse, R22, R80 ;  /* 0x000000160450723c */ /* 0x040fec0000001850 */
[-C--:B----4-:R-:W-:Y:S06]  /*4cb0*/  HMMA.16816.F32 R84, R4, R32.reuse, R84 ;  /* 0x000000200454723c */ /* 0x090fec0000001854 */
[C---:B------:R-:W-:Y:S06]  /*4cc0*/  HMMA.16816.F32 R88, R28.reuse, R32, R88 ;  /* 0x000000201c58723c */ /* 0x040fec0000001858 */
[-C--:B------:R-:W-:Y:S06]  /*4cd0*/  HMMA.16816.F32 R92, R28, R34.reuse, R92 ;  /* 0x000000221c5c723c */ /* 0x080fec000000185c */
[----:B------:R-:W-:Y:S07]  /*4ce0*/  HMMA.16816.F32 R96, R4, R34, R96 ;  /* 0x000000220460723c */ /* 0x000fee0000001860 */
[C---:B------:R-:W-:Y:S04]  /*4cf0*/  VIADD R4, R172.reuse, 0xffffe000 ;  /* 0xffffe000ac047836 */ /* 0x040fe80000000000 */
[----:B------:R-:W-:Y:S04]  /*4d00*/  @P2 VIADD R4, R172, 0x2000 ;  /* 0x00002000ac042836 */ /* 0x000fe80000000000 */
[----:B------:R-:W-:Y:S01]  /*4d10*/  IMAD.MOV.U32 R172, RZ, RZ, R4 ;  /* 0x000000ffffac7224 */ /* 0x000fe200078e0004 */
[----:B------:R-:W-:Y:S08]  /*4d20*/  @P0 BRA `(.L_x_76) ;  /* 0xffffffd400540947 */ /* 0x000ff0000383ffff */
.L_x_73:
[----:B------:R-:W-:Y:S01]  /*4d30*/  BAR.SYNC.DEFER_BLOCKING 0x0 ;  /* 0x0000000000007b1d */ /* 0x000fe20000010000 */
[----:B------:R-:W-:Y:S01]  /*4d40*/  SHF.R.S32.HI R0, RZ, 0x1f, R185 ;  /* 0x0000001fff007819 */ /* 0x000fe200000114b9 */
[----:B-1----:R-:W-:Y:S01]  /*4d50*/  IMAD.MOV.U32 R16, RZ, RZ, R186 ;  /* 0x000000ffff107224 */ /* 0x002fe200078e00ba */
[----:B------:R-:W-:Y:S02]  /*4d60*/  F2FP.F16.F32.PACK_AB R37, R37, R36 ;  /* 0x000000242525723e */ /* 0x000fe400000000ff */
[----:B------:R-:W-:Y:S01]  /*4d70*/  F2FP.F16.F32.PACK_AB R39, R39, R38 ;  /* 0x000000262727723e */ /* 0x000fe200000000ff */
[----:B------:R-:W-:Y:S01]  /*4d80*/  ULDC.64 UR6, c[0x0][0x458] ;  /* 0x0001160000067ab9 */ /* 0x000fe20000000a00 */
[----:B------:R-:W-:Y:S01]  /*4d90*/  ULDC UR4, c[0x0][0x390] ;  /* 0x0000e40000047ab9 */ /* 0x000fe20000000800 */
[----:B------:R-:W-:Y:S02]  /*4da0*/  IMAD R10, R0, UR6, RZ ;  /* 0x00000006000a7c24 */ /* 0x000fe4000f8e02ff */
[----:B------:R-:W-:Y:S01]  /*4db0*/  FMUL.FTZ R68, R68, UR4 ;  /* 0x0000000444447c20 */ /* 0x000fe20008410000 */
[----:B------:R-:W-:-:S04]  /*4dc0*/  IMAD.WIDE.U32 R4, R185, UR6, RZ ;  /* 0x00000006b9047c25 */ /* 0x000fc8000f8e00ff */
[----:B------:R-:W-:Y:S01]  /*4dd0*/  FMUL.FTZ R69, R69, UR4 ;  /* 0x0000000445457c20 */ /* 0x000fe20008410000 */
[----:B------:R-:W-:Y:S01]  /*4de0*/  FMUL.FTZ R70, R70, UR4 ;  /* 0x0000000446467c20 */ /* 0x000fe20008410000 */
[----:B------:R-:W-:Y:S01]  /*4df0*/  FMUL.FTZ R71, R71, UR4 ;  /* 0x0000000447477c20 */ /* 0x000fe20008410000 */
[----:B------:R-:W-:Y:S02]  /*4e00*/  IMAD R10, R185, UR7, R10 ;  /* 0x00000007b90a7c24 */ /* 0x000fe4000f8e020a */
[----:B------:R-:W-:Y:S01]  /*4e10*/  FMUL.FTZ R80, R80, UR4 ;  /* 0x0000000450507c20 */ /* 0x000fe20008410000 */
[----:B------:R-:W-:Y:S01]  /*4e20*/  FMUL.FTZ R81, R81, UR4 ;  /* 0x0000000451517c20 */ /* 0x000fe20008410000 */
[----:B------:R-:W-:Y:S01]  /*4e30*/  FMUL.FTZ R82, R82, UR4 ;  /* 0x0000000452527c20 */ /* 0x000fe20008410000 */
[----:B------:R-:W-:Y:S01]  /*4e40*/  FMUL.FTZ R83, R83, UR4 ;  /* 0x0000000453537c20 */ /* 0x000fe20008410000 */
[----:B------:R-:W-:Y:S01]  /*4e50*/  IADD3 R11, R5, R10, RZ ;  /* 0x0000000a050b7210 */ /* 0x000fe20007ffe0ff */
[----:B------:R-:W-:Y:S01]  /*4e60*/  FMUL.FTZ R72, R72, UR4 ;  /* 0x0000000448487c20 */ /* 0x000fe20008410000 */
[----:B------:R-:W-:Y:S01]  /*4e70*/  MOV R10, R4 ;  /* 0x00000004000a7202 */ /* 0x000fe20000000f00 */
[----:B------:R-:W-:Y:S01]  /*4e80*/  FMUL.FTZ R73, R73, UR4 ;  /* 0x0000000449497c20 */ /* 0x000fe20008410000 */
[----:B------:R-:W-:Y:S01]  /*4e90*/  FMUL.FTZ R74, R74, UR4 ;  /* 0x000000044a4a7c20 */ /* 0x000fe20008410000 */
[----:B------:R-:W-:Y:S01]  /*4ea0*/  FMUL.FTZ R75, R75, UR4 ;  /* 0x000000044b4b7c20 */ /* 0x000fe20008410000 */
[----:B------:R-:W1:Y:S01]  /*4eb0*/  LDC.64 R4, c[0x0][0x438] ;  /* 0x00010e00ff047b82 */ /* 0x000e620000000a00 */
        /* <DEDUP_REMOVED lines=16> */
[----:B------:R-:W-:Y:S01]  /*4fc0*/  FMUL.FTZ R89, R89, UR4 ;  /* 0x0000000459597c20 */ /* 0x000fe20008410000 */
[----:B------:R-:W-:Y:S01]  /*4fd0*/  FMUL.FTZ R90, R90, UR4 ;  /* 0x000000045a5a7c20 */ /* 0x000fe20008410000 */
[----:B------:R-:W-:Y:S01]  /*4fe0*/  FMUL.FTZ R91, R91, UR4 ;  /* 0x000000045b5b7c20 */ /* 0x000fe20008410000 */
[----:B------:R-:W-:Y:S01]  /*4ff0*/  F2FP.F16.F32.PACK_AB R82, R83, R82 ;  /* 0x000000525352723e */ /* 0x000fe200000000ff */
[----:B------:R-:W-:Y:S01]  /*5000*/  ULDC.64 UR8, c[0x0][0x450] ;  /* 0x0001140000087ab9 */ /* 0x000fe20000000a00 */
[----:B------:R-:W-:Y:S01]  /*5010*/  FMUL.FTZ R92, R92, UR4 ;  /* 0x000000045c5c7c20 */ /* 0x000fe20008410000 */
[----:B------:R-:W-:Y:S01]  /*5020*/  FMUL.FTZ R93, R93, UR4 ;  /* 0x000000045d5d7c20 */ /* 0x000fe20008410000 */
[----:B------:R-:W-:Y:S01]  /*5030*/  FMUL.FTZ R94, R94, UR4 ;  /* 0x000000045e5e7c20 */ /* 0x000fe20008410000 */
[----:B------:R-:W-:Y:S01]  /*5040*/  FMUL.FTZ R95, R95, UR4 ;  /* 0x000000045f5f7c20 */ /* 0x000fe20008410000 */
[----:B------:R-:W-:Y:S01]  /*5050*/  F2FP.F16.F32.PACK_AB R73, R73, R72 ;  /* 0x000000484949723e */ /* 0x000fe200000000ff */
[----:B------:R-:W-:Y:S01]  /*5060*/  IMAD R6, R0, UR8, RZ ;  /* 0x0000000800067c24 */ /* 0x000fe2000f8e02ff */
[----:B------:R-:W-:Y:S01]  /*5070*/  F2FP.F16.F32.PACK_AB R75, R75, R74 ;  /* 0x0000004a4b4b723e */ /* 0x000fe200000000ff */
[----:B------:R-:W-:Y:S01]  /*5080*/  STS [R192], R69 ;  /* 0x00000045c0007388 */ /* 0x000fe20000000800 */
[----:B------:R-:W-:Y:S01]  /*5090*/  F2FP.F16.F32.PACK_AB R77, R77, R76 ;  /* 0x0000004c4d4d723e */ /* 0x000fe200000000ff */
[----:B------:R-:W-:Y:S01]  /*50a0*/  IMAD.WIDE.U32 R8, R185, UR8, RZ ;  /* 0x00000008b9087c25 */ /* 0x000fe2000f8e00ff */
[----:B------:R-:W-:Y:S01]  /*50b0*/  F2FP.F16.F32.PACK_AB R79, R79, R78 ;  /* 0x0000004e4f4f723e */ /* 0x000fe200000000ff */
[----:B------:R-:W-:Y:S01]  /*50c0*/  STS [R192+0x400], R71 ;  /* 0x00040047c0007388 */ /* 0x000fe20000000800 */
[----:B------:R-:W-:Y:S01]  /*50d0*/  F2FP.F16.F32.PACK_AB R85, R85, R84 ;  /* 0x000000545555723e */ /* 0x000fe200000000ff */
[----:B------:R-:W-:Y:S01]  /*50e0*/  IMAD R0, R185, UR9, R6 ;  /* 0x00000009b9007c24 */ /* 0x000fe2000f8e0206 */
[----:B------:R-:W-:Y:S01]  /*50f0*/  F2FP.F16.F32.PACK_AB R87, R87, R86 ;  /* 0x000000565757723e */ /* 0x000fe200000000ff */
[----:B------:R-:W-:Y:S01]  /*5100*/  STS [R196], R81 ;  /* 0x00000051c4007388 */ /* 0x000fe20000000800 */
[----:B------:R-:W-:Y:S01]  /*5110*/  F2FP.F16.F32.PACK_AB R97, R97, R96 ;  /* 0x000000606161723e */ /* 0x000fe200000000ff */
[----:B------:R-:W-:Y:S01]  /*5120*/  IMAD.IADD R9, R9, 0x1, R0 ;  /* 0x0000000109097824 */ /* 0x000fe200078e0200 */
[----:B------:R-:W-:Y:S01]  /*5130*/  F2FP.F16.F32.PACK_AB R99, R99, R98 ;  /* 0x000000626363723e */ /* 0x000fe200000000ff */
[----:B------:R-:W-:Y:S01]  /*5140*/  STS [R195], R82 ;  /* 0x00000052c3007388 */ /* 0x000fe20000000800 */
[----:B------:R-:W-:Y:S01]  /*5150*/  F2FP.F16.F32.PACK_AB R89, R89, R88 ;  /* 0x000000585959723e */ /* 0x000fe200000000ff */
[----:B------:R-:W-:Y:S01]  /*5160*/  IMAD.U32 R24, RZ, RZ, UR8 ;  /* 0x00000008ff187e24 */ /* 0x000fe2000f8e00ff */
[----:B------:R-:W-:Y:S01]  /*5170*/  F2FP.F16.F32.PACK_AB R91, R91, R90 ;  /* 0x0000005a5b5b723e */ /* 0x000fe200000000ff */
[----:B------:R-:W-:Y:S01]  /*5180*/  STS [R192+0x2000], R73 ;  /* 0x00200049c0007388 */ /* 0x000fe20000000800 */
[----:B------:R-:W-:Y:S01]  /*5190*/  F2FP.F16.F32.PACK_AB R93, R93, R92 ;  /* 0x0000005c5d5d723e */ /* 0x000fe200000000ff */
[----:B------:R-:W2:Y:S01]  /*51a0*/  LDC.64 R6, c[0x0][0x468] ;  /* 0x00011a00ff067b82 */ /* 0x000ea20000000a00 */
[----:B------:R-:W-:Y:S01]  /*51b0*/  F2FP.F16.F32.PACK_AB R95, R95, R94 ;  /* 0x0000005e5f5f723e */ /* 0x000fe200000000ff */
[----:B------:R-:W-:Y:S01]  /*51c0*/  STS [R192+0x2400], R75 ;  /* 0x0024004bc0007388 */ /* 0x000fe20000000800 */
[----:B------:R-:W-:Y:S01]  /*51d0*/  F2FP.F16.F32.PACK_AB R49, R49, R48 ;  /* 0x000000303131723e */ /* 0x000fe200000000ff */
[----:B------:R-:W-:Y:S01]  /*51e0*/  IMAD.WIDE.U32 R24, R24, UR23, R8 ;  /* 0x0000001718187c25 */ /* 0x000fe2000f8e0008 */
[----:B------:R-:W-:Y:S01]  /*51f0*/  F2FP.F16.F32.PACK_AB R50, R51, R50 ;  /* 0x000000323332723e */ /* 0x000fe200000000ff */
[----:B------:R-:W-:Y:S01]  /*5200*/  STS [R196+0x2000], R77 ;  /* 0x0020004dc4007388 */ /* 0x000fe20000000800 */
[----:B------:R-:W-:Y:S01]  /*5210*/  F2FP.F16.F32.PACK_AB R41, R41, R40 ;  /* 0x000000282929723e */ /* 0x000fe200000000ff */
[----:B------:R-:W3:Y:S01]  /*5220*/  LDC.64 R8, c[0x0][0x440] ;  /* 0x00011000ff087b82 */ /* 0x000ee20000000a00 */
[----:B------:R-:W-:Y:S01]  /*5230*/  F2FP.F16.F32.PACK_AB R43, R43, R42 ;  /* 0x0000002a2b2b723e */ /* 0x000fe200000000ff */
[----:B------:R-:W-:Y:S01]  /*5240*/  STS [R196+0x2400], R79 ;  /* 0x0024004fc4007388 */ /* 0x000fe20000000800 */
[----:B------:R-:W-:Y:S01]  /*5250*/  F2FP.F16.F32.PACK_AB R45, R45, R44 ;  /* 0x0000002c2d2d723e */ /* 0x000fe200000000ff */
[----:B-1----:R-:W-:Y:S01]  /*5260*/  IMAD R0, R4, UR19, RZ ;  /* 0x0000001304007c24 */ /* 0x002fe2000f8e02ff */
[----:B------:R-:W-:Y:S01]  /*5270*/  F2FP.F16.F32.PACK_AB R47, R47, R46 ;  /* 0x0000002e2f2f723e */ /* 0x000fe200000000ff */
[----:B------:R-:W-:Y:S01]  /*5280*/  STS [R194], R85 ;  /* 0x00000055c2007388 */ /* 0x000fe20000000800 */
[----:B------:R-:W-:Y:S01]  /*5290*/  F2FP.F16.F32.PACK_AB R53, R53, R52 ;  /* 0x000000343535723e */ /* 0x000fe200000000ff */
[----:B------:R-:W-:Y:S01]  /*52a0*/  IMAD R0, R5, UR14, R0 ;  /* 0x0000000e05007c24 */ /* 0x000fe2000f8e0200 */
[----:B------:R-:W-:Y:S01]  /*52b0*/  F2FP.F16.F32.PACK_AB R55, R55, R54 ;  /* 0x000000363737723e */ /* 0x000fe200000000ff */
[----:B------:R-:W-:Y:S01]  /*52c0*/  STS [R194+0x400], R87 ;  /* 0x00040057c2007388 */ /* 0x000fe20000000800 */
[----:B------:R-:W-:Y:S01]  /*52d0*/  F2FP.F16.F32.PACK_AB R65, R65, R64 ;  /* 0x000000404141723e */ /* 0x000fe200000000ff */
[----:B------:R-:W-:Y:S01]  /*52e0*/  UIMAD UR4, UR39, UR8, URZ ;  /* 0x00000008270472a4 */ /* 0x000fe2000f8e023f */
[----:B------:R-:W-:Y:S01]  /*52f0*/  F2FP.F16.F32.PACK_AB R67, R67, R66 ;  /* 0x000000424343723e */ /* 0x000fe200000000ff */
[----:B------:R-:W-:Y:S01]  /*5300*/  STS [R206], R97 ;  /* 0x00000061ce007388 */ /* 0x000fe20000000800 */
[----:B------:R-:W-:Y:S01]  /*5310*/  F2FP.F16.F32.PACK_AB R57, R57, R56 ;  /* 0x000000383939723e */ /* 0x000fe200000000ff */
[----:B------:R-:W-:Y:S01]  /*5320*/  UIMAD UR4, UR23, UR9, UR4 ;  /* 0x00000009170472a4 */ /* 0x000fe2000f8e0204 */
[----:B------:R-:W-:Y:S01]  /*5330*/  F2FP.F16.F32.PACK_AB R59, R59, R58 ;  /* 0x0000003a3b3b723e */ /* 0x000fe200000000ff */
[----:B------:R-:W-:Y:S01]  /*5340*/  STS [R206+0x400], R99 ;  /* 0x00040063ce007388 */ /* 0x000fe20000000800 */
[----:B------:R-:W-:Y:S01]  /*5350*/  F2FP.F16.F32.PACK_AB R61, R61, R60 ;  /* 0x0000003c3d3d723e */ /* 0x000fe200000000ff */
[----:B------:R-:W-:Y:S01]  /*5360*/  UIMAD UR39, UR39, UR6, URZ ;  /* 0x00000006272772a4 */ /* 0x000fe2000f8e023f */
[----:B------:R-:W-:Y:S01]  /*5370*/  F2FP.F16.F32.PACK_AB R63, R63, R62 ;  /* 0x0000003e3f3f723e */ /* 0x000fe200000000ff */
[----:B------:R-:W-:Y:S01]  /*5380*/  STS [R194+0x2000], R89 ;  /* 0x00200059c2007388 */ /* 0x000fe20000000800 */
[----:B------:R-:W-:Y:S01]  /*5390*/  SHF.R.S32.HI R17, RZ, 0x1f, R186 ;  /* 0x0000001fff117819 */ /* 0x000fe200000114ba */
[----:B------:R-:W-:-:S02]  /*53a0*/  ULDC.64 UR10, c[0x0][0x3f0] ;  /* 0x0000fc00000a7ab9 */ /* 0x000fc40000000a00 */
[----:B------:R-:W-:Y:S01]  /*53b0*/  STS [R194+0x2400], R91 ;  /* 0x0024005bc2007388 */ /* 0x000fe20000000800 */
[----:B------:R-:W-:-:S03]  /*53c0*/  IMAD.WIDE.U32 R18, R4, UR14, R16 ;  /* 0x0000000e04127c25 */ /* 0x000fc6000f8e0010 */
[----:B------:R-:W-:Y:S01]  /*53d0*/  STS [R206+0x2000], R93 ;  /* 0x0020005dce007388 */ /* 0x000fe20000000800 */
[----:B------:R-:W1:Y:S01]  /*53e0*/  LDC.64 R4, c[0x0][0x470] ;  /* 0x00011c00ff047b82 */ /* 0x000e620000000a00 */
[----:B---3--:R-:W-:Y:S01]  /*53f0*/  IMAD.WIDE.U32 R26, R8, UR14, R16 ;  /* 0x0000000e081a7c25 */ /* 0x008fe2000f8e0010 */
[----:B------:R-:W-:Y:S01]  /*5400*/  IADD3 R19, R19, R0, RZ ;  /* 0x0000000013137210 */ /* 0x000fe20007ffe0ff */
[----:B------:R-:W-:Y:S02]  /*5410*/  STS [R206+0x2400], R95 ;  /* 0x0024005fce007388 */ /* 0x000fe40000000800 */
[C---:B--2---:R-:W-:Y:S02]  /*5420*/  IMAD R0, R6.reuse, UR20, RZ ;  /* 0x0000001406007c24 */ /* 0x044fe4000f8e02ff */
[----:B------:R2:W-:Y:S01]  /*5430*/  STS [R192+0x4000], R37 ;  /* 0x00400025c0007388 */ /* 0x0005e20000000800 */
[----:B------:R-:W-:Y:S01]  /*5440*/  IMAD.WIDE.U32 R18, R6, UR15, R18 ;  /* 0x0000000f06127c25 */ /* 0x000fe2000f8e0012 */
[----:B------:R-:W-:-:S02]  /*5450*/  MOV R6, R26 ;  /* 0x0000001a00067202 */ /* 0x000fc40000000f00 */
[----:B------:R3:W-:Y:S01]  /*5460*/  STS [R192+0x4400], R39 ;  /* 0x00440027c0007388 */ /* 0x0007e20000000800 */
[----:B------:R-:W-:Y:S02]  /*5470*/  IMAD R7, R7, UR15, R0 ;  /* 0x0000000f07077c24 */ /* 0x000fe4000f8e0200 */
[----:B------:R-:W-:Y:S01]  /*5480*/  IMAD R0, R8, UR19, RZ ;  /* 0x0000001308007c24 */ /* 0x000fe2000f8e02ff */
[----:B------:R-:W-:Y:S03]  /*5490*/  STS [R196+0x4000], R49 ;  /* 0x00400031c4007388 */ /* 0x000fe60000000800 */
[----:B------:R-:W-:Y:S01]  /*54a0*/  IMAD R9, R9, UR14, R0 ;  /* 0x0000000e09097c24 */ /* 0x000fe2000f8e0200 */
[----:B------:R-:W-:Y:S01]  /*54b0*/  STS [R195+0x4000], R50 ;  /* 0x00400032c3007388 */ /* 0x000fe20000000800 */
[----:B------:R-:W-:-:S03]  /*54c0*/  IADD3 R0, P0, R18, R24, RZ ;  /* 0x0000001812007210 */ /* 0x000fc60007f1e0ff */
[----:B------:R4:W-:Y:S01]  /*54d0*/  STS [R192+0x6000], R41 ;  /* 0x00600029c0007388 */ /* 0x0009e20000000800 */
[----:B-1----:R-:W-:Y:S01]  /*54e0*/  IMAD R36, R4, UR20, RZ ;  /* 0x0000001404247c24 */ /* 0x002fe2000f8e02ff */
[----:B------:R-:W-:Y:S01]  /*54f0*/  LEA R40, P1, R0, UR10, 0x1 ;  /* 0x0000000a00287c11 */ /* 0x000fe2000f8208ff */
[----:B------:R-:W-:Y:S01]  /*5500*/  USHF.L.U64.HI UR10, UR8, 0x6, UR9 ;  /* 0x00000006080a7899 */ /* 0x000fe20008010209 */
[----:B------:R1:W-:Y:S01]  /*5510*/  STS [R192+0x6400], R43 ;  /* 0x0064002bc0007388 */ /* 0x0003e20000000800 */
[----:B------:R-:W-:-:S03]  /*5520*/  IMAD R36, R5, UR15, R36 ;  /* 0x0000000f05247c24 */ /* 0x000fc6000f8e0224 */
[----:B------:R-:W-:Y:S01]  /*5530*/  STS [R196+0x6000], R45 ;  /* 0x0060002dc4007388 */ /* 0x000fe20000000800 */
[----:B--2---:R-:W-:Y:S01]  /*5540*/  IADD3 R37, R19, R7, RZ ;  /* 0x0000000713257210 */ /* 0x004fe20007ffe0ff */
[----:B------:R-:W-:Y:S02]  /*5550*/  IMAD.IADD R7, R27, 0x1, R9 ;  /* 0x000000011b077824 */ /* 0x000fe400078e0209 */
[----:B------:R2:W-:Y:S01]  /*5560*/  STS [R196+0x6400], R47 ;  /* 0x0064002fc4007388 */ /* 0x0005e20000000800 */
[----:B---3--:R-:W-:Y:S01]  /*5570*/  IMAD.U32 R39, RZ, RZ, UR6 ;  /* 0x00000006ff277e24 */ /* 0x008fe2000f8e00ff */
[----:B------:R-:W-:Y:S01]  /*5580*/  IADD3.X R37, R37, UR4, R25, P0, !PT ;  /* 0x0000000425257c10 */ /* 0x000fe200087fe419 */
[----:B------:R-:W-:Y:S01]  /*5590*/  USHF.L.U32 UR4, UR8, 0x6, URZ ;  /* 0x0000000608047899 */ /* 0x000fe2000800063f */
[----:B------:R-:W-:Y:S01]  /*55a0*/  STS [R194+0x4000], R53 ;  /* 0x00400035c2007388 */ /* 0x000fe20000000800 */
[----:B------:R-:W-:Y:S01]  /*55b0*/  IMAD.WIDE.U32 R38, R39, UR23, R10 ;  /* 0x0000001727267c25 */ /* 0x000fe2000f8e000a */
[----:B------:R-:W-:-:S02]  /*55c0*/  UIMAD UR23, UR23, UR7, UR39 ;  /* 0x00000007171772a4 */ /* 0x000fc4000f8e0227 */
[----:B------:R-:W-:Y:S01]  /*55d0*/  STS [R194+0x4400], R55 ;  /* 0x00440037c2007388 */ /* 0x000fe20000000800 */
[----:B------:R-:W-:-:S03]  /*55e0*/  ULDC.64 UR8, c[0x0][0x3f8] ;  /* 0x0000fe0000087ab9 */ /* 0x000fc60000000a00 */
[----:B------:R-:W-:Y:S01]  /*55f0*/  STS [R206+0x4000], R65 ;  /* 0x00400041ce007388 */ /* 0x000fe20000000800 */
[----:B----4-:R-:W-:Y:S01]  /*5600*/  LEA.HI.X R41, R0, UR11, R37, 0x1, P1 ;  /* 0x0000000b00297c11 */ /* 0x010fe200088f0c25 */
[----:B------:R-:W-:Y:S02]  /*5610*/  USHF.L.U32 UR11, UR6, 0x6, URZ ;  /* 0x00000006060b7899 */ /* 0x000fe4000800063f */
[----:B------:R-:W-:Y:S01]  /*5620*/  STS [R206+0x4400], R67 ;  /* 0x00440043ce007388 */ /* 0x000fe20000000800 */
[----:B-1----:R-:W-:Y:S01]  /*5630*/  IMAD.WIDE.U32 R42, R4, UR15, R6 ;  /* 0x0000000f042a7c25 */ /* 0x002fe2000f8e0006 */
[----:B------:R-:W-:Y:S02]  /*5640*/  USHF.L.U64.HI UR6, UR6, 0x6, UR7 ;  /* 0x0000000606067899 */ /* 0x000fe40008010207 */
[----:B------:R-:W-:Y:S01]  /*5650*/  STS [R194+0x6000], R57 ;  /* 0x00600039c2007388 */ /* 0x000fe20000000800 */
[----:B------:R-:W-:Y:S01]  /*5660*/  IMAD.IADD R36, R43, 0x1, R36 ;  /* 0x000000012b247824 */ /* 0x000fe200078e0224 */
[----:B------:R-:W-:-:S02]  /*5670*/  IADD3 R38, P0, R42, R38, RZ ;  /* 0x000000262a267210 */ /* 0x000fc40007f1e0ff */
[----:B------:R-:W-:Y:S01]  /*5680*/  STS [R194+0x6400], R59 ;  /* 0x0064003bc2007388 */ /* 0x000fe20000000800 */
[----:B------:R-:W-:Y:S02]  /*5690*/  IADD3 R42, P1, R40, UR4, RZ ;  /* 0x00000004282a7c10 */ /* 0x000fe4000ff3e0ff */
[----:B------:R-:W-:Y:S01]  /*56a0*/  IADD3.X R37, R36, UR23, R39, P0, !PT ;  /* 0x0000001724257c10 */ /* 0x000fe200087fe427 */
[----:B------:R-:W-:Y:S01]  /*56b0*/  STS [R206+0x6000], R61 ;  /* 0x0060003dce007388 */ /* 0x000fe20000000800 */
[C---:B------:R-:W-:Y:S02]  /*56c0*/  LEA R36, P0, R38.reuse, UR8, 0x1 ;  /* 0x0000000826247c11 */ /* 0x040fe4000f8008ff */
[----:B------:R-:W-:Y:S01]  /*56d0*/  IADD3.X R43, R41, UR10, RZ, P1, !PT ;  /* 0x0000000a292b7c10 */ /* 0x000fe20008ffe4ff */
[----:B------:R-:W-:Y:S01]  /*56e0*/  STS [R206+0x6400], R63 ;  /* 0x0064003fce007388 */ /* 0x000fe20000000800 */
[----:B------:R-:W-:Y:S01]  /*56f0*/  LEA.HI.X R37, R38, UR9, R37, 0x1, P0 ;  /* 0x0000000926257c11 */ /* 0x000fe200080f0c25 */
[----:B------:R-:W-:Y:S01]  /*5700*/  BAR.SYNC.DEFER_BLOCKING 0x0 ;  /* 0x0000000000007b1d */ /* 0x000fe20000010000 */
[----:B------:R-:W-:-:S02]  /*5710*/  IADD3 R38, P0, R36, UR11, RZ ;  /* 0x0000000b24267c10 */ /* 0x000fc4000ff1e0ff */
[----:B------:R-:W-:Y:S02]  /*5720*/  IADD3 R46, P1, R42, UR4, RZ ;  /* 0x000000042a2e7c10 */ /* 0x000fe4000ff3e0ff */
[----:B------:R-:W-:Y:S02]  /*5730*/  IADD3.X R39, R37, UR6, RZ, P0, !PT ;  /* 0x0000000625277c10 */ /* 0x000fe400087fe4ff */
[----:B--2---:R-:W-:Y:S02]  /*5740*/  IADD3.X R47, R43, UR10, RZ, P1, !PT ;  /* 0x0000000a2b2f7c10 */ /* 0x004fe40008ffe4ff */
[----:B------:R-:W-:Y:S02]  /*5750*/  IADD3 R48, P0, R38, UR11, RZ ;  /* 0x0000000b26307c10 */ /* 0x000fe4000ff1e0ff */
[----:B------:R-:W-:Y:S02]  /*5760*/  IADD3 R44, P1, R46, UR4, RZ ;  /* 0x000000042e2c7c10 */ /* 0x000fe4000ff3e0ff */
[----:B------:R-:W-:-:S02]  /*5770*/  IADD3.X R49, R39, UR6, RZ, P0, !PT ;  /* 0x0000000627317c10 */ /* 0x000fc400087fe4ff */
[----:B------:R-:W-:Y:S01]  /*5780*/  IADD3.X R45, R47, UR10, RZ, P1, !PT ;  /* 0x0000000a2f2d7c10 */ /* 0x000fe20008ffe4ff */
[----:B------:R-:W1:Y:S04]  /*5790*/  LDS.128 R12, [R212+0x6000] ;  /* 0x00600000d40c7984 */ /* 0x000e680000000c00 */
[----:B------:R-:W2:Y:S04]  /*57a0*/  LDS.128 R20, [R212+0x7000] ;  /* 0x00700000d4147984 */ /* 0x000ea80000000c00 */
[----:B------:R-:W3:Y:S04]  /*57b0*/  LDS.128 R16, [R212+0x8000] ;  /* 0x00800000d4107984 */ /* 0x000ee80000000c00 */
[----:B------:R-:W4:Y:S04]  /*57c0*/  LDS.128 R8, [R212+0x9000] ;  /* 0x00900000d4087984 */ /* 0x000f280000000c00 */
[----:B------:R-:W4:Y:S04]  /*57d0*/  LDS.128 R28, [R212+0xa000] ;  /* 0x00a00000d41c7984 */ /* 0x000f280000000c00 */
[----:B------:R-:W4:Y:S04]  /*57e0*/  LDS.128 R24, [R212+0xb000] ;  /* 0x00b00000d4187984 */ /* 0x000f280000000c00 */
[----:B------:R-:W4:Y:S04]  /*57f0*/  LDS.128 R4, [R212+0xc000] ;  /* 0x00c00000d4047984 */ /* 0x000f280000000c00 */
[----:B------:R-:W4:Y:S04]  /*5800*/  LDS.128 R32, [R212+0xd000] ;  /* 0x00d00000d4207984 */ /* 0x000f280000000c00 */
[----:B-1----:R1:W-:Y:S04]  /*5810*/  STG.E.128 desc[UR40][R40.64], R12 ;  /* 0x0000000c28007986 */ /* 0x0023e8000c101d28 */
[----:B--2---:R2:W-:Y:S04]  /*5820*/  STG.E.128 desc[UR40][R42.64], R20 ;  /* 0x000000142a007986 */ /* 0x0045e8000c101d28 */
[----:B---3--:R2:W-:Y:S04]  /*5830*/  STG.E.128 desc[UR40][R46.64], R16 ;  /* 0x000000102e007986 */ /* 0x0085e8000c101d28 */
[----:B----4-:R2:W-:Y:S04]  /*5840*/  STG.E.128 desc[UR40][R44.64], R8 ;  /* 0x000000082c007986 */ /* 0x0105e8000c101d28 */
[----:B------:R2:W-:Y:S04]  /*5850*/  STG.E.128 desc[UR40][R36.64], R28 ;  /* 0x0000001c24007986 */ /* 0x0005e8000c101d28 */
[----:B------:R2:W-:Y:S04]  /*5860*/  STG.E.128 desc[UR40][R38.64], R24 ;  /* 0x0000001826007986 */ /* 0x0005e8000c101d28 */
[----:B------:R2:W-:Y:S01]  /*5870*/  STG.E.128 desc[UR40][R48.64], R4 ;  /* 0x0000000430007986 */ /* 0x0005e2000c101d28 */
[----:B-1----:R-:W-:-:S04]  /*5880*/  IADD3 R12, P0, R48, UR11, RZ ;  /* 0x0000000b300c7c10 */ /* 0x002fc8000ff1e0ff */
[----:B------:R-:W-:-:S05]  /*5890*/  IADD3.X R13, R49, UR6, RZ, P0, !PT ;  /* 0x00000006310d7c10 */ /* 0x000fca00087fe4ff */
[----:B------:R2:W-:Y:S04]  /*58a0*/  STG.E.128 desc[UR40][R12.64], R32 ;  /* 0x000000200c007986 */ /* 0x0005e8000c101d28 */
.L_x_70:
[----:B------:R-:W-:Y:S02]  /*58b0*/  ULDC UR6, c[0x0][0x2c8] ;  /* 0x0000b20000067ab9 */ /* 0x000fe40000000800 */
[----:B------:R-:W-:-:S04]  /*58c0*/  UIADD3 UR6, UR6, 0x7f, URZ ;  /* 0x0000007f06067890 */ /* 0x000fc8000fffe03f */
[----:B------:R-:W-:-:S04]  /*58d0*/  USHF.R.S32.HI UR4, URZ, 0x1f, UR6 ;  /* 0x0000001f3f047899 */ /* 0x000fc80008011406 */
[----:B------:R-:W-:-:S03]  /*58e0*/  ULEA.HI UR4, UR4, UR6, URZ, 0x7 ;  /* 0x0000000604047291 */ /* 0x000fc6000f8f383f */
[----:B------:R-:W-:Y:S01]  /*58f0*/  ULDC UR6, c[0x0][0xc] ;  /* 0x0000030000067ab9 */ /* 0x000fe20000000800 */
[----:B------:R-:W-:Y:S02]  /*5900*/  USHF.R.S32.HI UR4, URZ, 0x7, UR4 ;  /* 0x000000073f047899 */ /* 0x000fe40008011404 */
[----:B------:R-:W-:-:S04]  /*5910*/  UIADD3 UR18, UR6, UR18, URZ ;  /* 0x0000001206127290 */ /* 0x000fc8000fffe03f */
[----:B------:R-:W-:-:S06]  /*5920*/  UISETP.GE.AND UP0, UPT, UR18, UR4, UPT ;  /* 0x000000041200728c */ /* 0x000fcc000bf06270 */
[----:B------:R-:W-:-:S13]  /*5930*/  PLOP3.LUT P0, PT, PT, PT, UP0, 0x80, 0x0 ;  /* 0x000000000000781c */ /* 0x000fda0003f0f008 */
[----:B------:R-:W-:Y:S05]  /*5940*/  @P0 BRA `(.L_x_77) ;  /* 0x0000000000040947 */ /* 0x000fea0003800000 */
[----:B------:R-:W-:Y:S05]  /*5950*/  BRA `(.L_x_78) ;  /* 0xffffffb000207947 */ /* 0x000fea000383ffff */
.L_x_77:
[----:B------:R-:W-:Y:S05]  /*5960*/  EXIT ;  /* 0x000000000000794d */ /* 0x000fea0003800000 */
.L_x_79:
        /* <DEDUP_REMOVED lines=9> */
.L_x_1256:


//--------------------- .text._ZN5flash44flash_bwd_dq_dk_dv_loop_seqk_parallel_kernelI23Flash_bwd_kernel_traitsILi64ELi64ELi128ELi8ELi2ELi4ELi4ELb1ELb0EN7cutlass6half_tE19Flash_kernel_traitsILi64ELi64ELi128ELi8ES3_EELb0ELb1ELb0ELb0ELb0ELb1ELb0EEEvNS_16Flash_bwd_paramsE --------------------------
	.section	.text._ZN5flash44flash_bwd_dq_dk_dv_loop_seqk_parallel_kernelI23Flash_bwd_kernel_traitsILi64ELi64ELi128ELi8ELi2ELi4ELi4ELb1ELb0EN7cutlass6half_tE19Flash_kernel_traitsILi64ELi64ELi128ELi8ES3_EELb0ELb1ELb0ELb0ELb0ELb1ELb0EEEvNS_16Flash_bwd_paramsE,"ax",@progbits
	.align	128
        .global         _ZN5flash44flash_bwd_dq_dk_dv_loop_seqk_parallel_kernelI23Flash_bwd_kernel_traitsILi64ELi64ELi128ELi8ELi2ELi4ELi4ELb1ELb0EN7cutlass6half_tE19Flash_kernel_traitsILi64ELi64ELi128ELi8ES3_EELb0ELb1ELb0ELb0ELb0ELb1ELb0EEEvNS_16Flash_bwd_paramsE
        .type           _ZN5flash44flash_bwd_dq_dk_dv_loop_seqk_parallel_kernelI23Flash_bwd_kernel_traitsILi64ELi64ELi128ELi8ELi2ELi4ELi4ELb1ELb0EN7cutlass6half_tE19Flash_kernel_traitsILi64ELi64ELi128ELi8ES3_EELb0ELb1ELb0ELb0ELb0ELb1ELb0EEEvNS_16Flash_bwd_paramsE,@function
        .size           _ZN5flash44flash_bwd_dq_dk_dv_loop_seqk_parallel_kernelI23Flash_bwd_kernel_traitsILi64ELi64ELi128ELi8ELi2ELi4ELi4ELb1ELb0EN7cutlass6half_tE19Flash_kernel_traitsILi64ELi64ELi128ELi8ES3_EELb0ELb1ELb0ELb0ELb0ELb1ELb0EEEvNS_16Flash_bwd_paramsE,(.L_x_1257 - _ZN5flash44flash_bwd_dq_dk_dv_loop_seqk_parallel_kernelI23Flash_bwd_kernel_traitsILi64ELi64ELi128ELi8ELi2ELi4ELi4ELb1ELb0EN7cutlass6half_tE19Flash_kernel_traitsILi64ELi64ELi128ELi8ES3_EELb0ELb1ELb0ELb0ELb0ELb1ELb0EEEvNS_16Flash_bwd_paramsE)
        .other          _ZN5flash44flash_bwd_dq_dk_dv_loop_seqk_parallel_kernelI23Flash_bwd_kernel_traitsILi64ELi64ELi128ELi8ELi2ELi4ELi4ELb1ELb0EN7cutlass6half_tE19Flash_kernel_traitsILi64ELi64ELi128ELi8ES3_EELb0ELb1ELb0ELb0ELb0ELb1ELb0EEEvNS_16Flash_bwd_paramsE,@"STO_CUDA_ENTRY STV_DEFAULT"
_ZN5flash44flash_bwd_dq_dk_dv_loop_seqk_parallel_kernelI23Flash_bwd_kernel_traitsILi64ELi64ELi128ELi8ELi2ELi4ELi4ELb1ELb0EN7cutlass6half_tE19Flash_kernel_traitsILi64ELi64ELi128ELi8ES3_EELb0ELb1ELb0ELb0ELb0ELb1ELb0EEEvNS_16Flash_bwd_paramsE:
.text._ZN5flash44flash_bwd_dq_dk_dv_loop_seqk_parallel_kernelI23Flash_bwd_kernel_traitsILi64ELi64ELi128ELi8ELi2ELi4ELi4ELb1ELb0EN7cutlass6half_tE19Flash_kernel_traitsILi64ELi64ELi128ELi8ES3_EELb0ELb1ELb0ELb0ELb0ELb1ELb0EEEvNS_16Flash_bwd_paramsE:
        /* <DEDUP_REMOVED lines=57> */
[----:B------:R-:W-:Y:S01]  /*0390*/  LOP3.LUT R0, R0, 0x1c0, RZ, 0xc0, !PT ;  /* 0x000001c000007812 */ /* 0x000fe200078ec0ff */
[----:B------:R-:W-:Y:S01]  /*03a0*/  IMAD.SHL.U32 R3, R12, 0x10, RZ ;  /* 0x000000100c037824 */ /* 0x000fe200078e00ff */
[----:B------:R-:W-:Y:S02]  /*03b0*/  LEA.HI R14, R4, R2, RZ, 0x3 ;  /* 0x00000002040e7211 */ /* 0x000fe400078f18ff */
[C---:B------:R-:W-:Y:S02]  /*03c0*/  LOP3.LUT R182, R0.reuse, 0x8, R18, 0xf8, !PT ;  /* 0x0000000800b67812 */ /* 0x040fe400078ef812 */
[----:B------:R-:W-:Y:S01]  /*03d0*/  LOP3.LUT R8, R0, 0x30, R3, 0xf8, !PT ;  /* 0x0000003000087812 */ /* 0x000fe200078ef803 */
[----:B------:R-:W-:Y:S01]  /*03e0*/  IMAD.SHL.U32 R3, R13, 0x200, RZ ;  /* 0x000002000d037824 */ /* 0x000fe200078e00ff */
[----:B------:R-:W-:Y:S02]  /*03f0*/  SHF.R.S32.HI R5, RZ, 0x6, R5 ;  /* 0x00000006ff057819 */ /* 0x000fe40000011405 */
[----:B------:R-:W-:-:S02]  /*0400*/  SHF.R.U32.HI R0, RZ, 0x3, R0 ;  /* 0x00000003ff007819 */ /* 0x000fc40000011600 */
[----:B------:R-:W-:Y:S01]  /*0410*/  LOP3.LUT R7, R14, 0xfffffff8, RZ, 0xc0, !PT ;  /* 0xfffffff80e077812 */ /* 0x000fe200078ec0ff */
[----:B------:R-:W-:Y:S01]  /*0420*/  IMAD R6, R5, 0x800, R3 ;  /* 0x0000080005067824 */ /* 0x000fe200078e0203 */
[----:B------:R-:W-:Y:S01]  /*0430*/  LOP3.LUT R4, R9, 0x1, RZ, 0xc0, !PT ;  /* 0x0000000109047812 */ /* 0x000fe200078ec0ff */
[----:B------:R-:W-:Y:S01]  /*0440*/  IMAD R237, R5, 0x200, R237 ;  /* 0x0000020005ed7824 */ /* 0x000fe200078e02ed */
[----:B------:R-:W-:Y:S01]  /*0450*/  LOP3.LUT R182, R182, R0, RZ, 0x3c, !PT ;  /* 0x00000000b6b67212 */ /* 0x000fe200078e3cff */
[----:B------:R-:W-:Y:S01]  /*0460*/  IMAD.IADD R11, R2, 0x1, -R7 ;  /* 0x00000001020b7824 */ /* 0x000fe200078e0a07 */
[----:B------:R-:W-:Y:S02]  /*0470*/  LOP3.LUT R2, R8, 0x8, R18, 0xf8, !PT ;  /* 0x0000000808027812 */ /* 0x000fe400078ef812 */
[----:B------:R-:W-:Y:S01]  /*0480*/  ISETP.NE.U32.AND P0, PT, R4, 0x1, PT ;  /* 0x000000010400780c */ /* 0x000fe20003f05070 */
[----:B------:R-:W-:Y:S01]  /*0490*/  IMAD.IADD R182, R6, 0x1, R182 ;  /* 0x0000000106b67824 */ /* 0x000fe200078e02b6 */
[----:B------:R-:W-:-:S02]  /*04a0*/  LOP3.LUT R4, R17, 0x7ffffffc, RZ, 0xc0, !PT ;  /* 0x7ffffffc11047812 */ /* 0x000fc400078ec0ff */
[----:B------:R-:W-:Y:S02]  /*04b0*/  LOP3.LUT R6, R10, 0xffffffe0, RZ, 0xc0, !PT ;  /* 0xffffffe00a067812 */ /* 0x000fe400078ec0ff */
[----:B------:R-:W-:Y:S01]  /*04c0*/  LOP3.LUT R2, R3, R2, R0, 0xf6, !PT ;  /* 0x0000000203027212 */ /* 0x000fe200078ef600 */
[----:B------:R-:W-:Y:S01]  /*04d0*/  IMAD.IADD R7, R16, 0x1, -R4 ;  /* 0x0000000110077824 */ /* 0x000fe200078e0a04 */
[----:B------:R-:W-:Y:S01]  /*04e0*/  LEA.HI R0, R10, R20, RZ, 0x1 ;  /* 0x000000140a007211 */ /* 0x000fe200078f08ff */
[----:B------:R-:W-:Y:S01]  /*04f0*/  IMAD.IADD R19, R16, 0x1, -R6 ;  /* 0x0000000110137824 */ /* 0x000fe200078e0a06 */
[----:B------:R-:W-:Y:S01]  /*0500*/  LEA.HI R3, R15, R16, RZ, 0x7 ;  /* 0x000000100f037211 */ /* 0x000fe200078f38ff */
[----:B------:R-:W-:Y:S01]  /*0510*/  IMAD.SHL.U32 R4, R5, 0x20, RZ ;  /* 0x0000002005047824 */ /* 0x000fe200078e00ff */
[----:B------:R-:W-:Y:S01]  /*0520*/  LOP3.LUT R6, R0, 0xfffffffe, RZ, 0xc0, !PT ;  /* 0xfffffffe00067812 */ /* 0x000fe200078ec0ff */
[C---:B------:R-:W-:Y:S01]  /*0530*/  IMAD.SHL.U32 R0, R9.reuse, 0x40, RZ ;  /* 0x0000004009007824 */ /* 0x040fe200078e00ff */
[----:B------:R-:W-:Y:S01]  /*0540*/  SHF.R.S32.HI R3, RZ, 0x7, R3 ;  /* 0x00000007ff037819 */ /* 0x000fe20000011403 */
[----:B------:R1:W-:Y:S01]  /*0550*/  STL [R1], R19 ;  /* 0x0000001301007387 */ /* 0x0003e20000100800 */
[----:B------:R-:W-:Y:S01]  /*0560*/  R2P PR, R9, 0x6 ;  /* 0x0000000609007804 */ /* 0x000fe20000000000 */
[----:B------:R-:W-:Y:S01]  /*0570*/  IMAD.SHL.U32 R9, R7, 0x2, RZ ;  /* 0x0000000207097824 */ /* 0x000fe200078e00ff */
[----:B------:R-:W-:Y:S01]  /*0580*/  LOP3.LUT R0, R0, 0x1c0, RZ, 0xc0, !PT ;  /* 0x000001c000007812 */ /* 0x000fe200078ec0ff */
[----:B------:R-:W-:Y:S01]  /*0590*/  IMAD.IADD R180, R20, 0x1, -R6 ;  /* 0x0000000114b47824 */ /* 0x000fe200078e0a06 */
[----:B------:R-:W-:Y:S01]  /*05a0*/  LOP3.LUT R240, R4, 0x6, R240, 0xf8, !PT ;  /* 0x0000000604f07812 */ /* 0x000fe200078ef8f0 */
[C---:B------:R-:W-:Y:S01]  /*05b0*/  IMAD.SHL.U32 R5, R3.reuse, 0x8, RZ ;  /* 0x0000000803057824 */ /* 0x040fe200078e00ff */
[----:B------:R-:W-:Y:S01]  /*05c0*/  LOP3.LUT R4, R0, 0x20, R4, 0xf8, !PT ;  /* 0x0000002000047812 */ /* 0x000fe200078ef804 */
[----:B------:R-:W-:Y:S01]  /*05d0*/  IMAD R6, R3, 0x1000, R9 ;  /* 0x0000100003067824 */ /* 0x000fe200078e0209 */
[----:B------:R-:W-:Y:S01]  /*05e0*/  SHF.R.U32.HI R3, RZ, 0x3, R0 ;  /* 0x00000003ff037819 */ /* 0x000fe20000011600 */
[----:B------:R-:W-:Y:S01]  /*05f0*/  IMAD.SHL.U32 R7, R13, 0x10, RZ ;  /* 0x000000100d077824 */ /* 0x000fe200078e00ff */
[----:B------:R-:W-:Y:S01]  /*0600*/  LOP3.LUT R5, R5, 0x8, RZ, 0xc0, !PT ;  /* 0x0000000805057812 */ /* 0x000fe200078ec0ff */
[----:B------:R-:W-:Y:S01]  /*0610*/  IMAD R8, R180, 0x400, R6 ;  /* 0x00000400b4087824 */ /* 0x000fe200078e0206 */
[----:B------:R-:W-:Y:S01]  /*0620*/  LOP3.LUT R4, R4, R3, RZ, 0x3c, !PT ;  /* 0x0000000304047212 */ /* 0x000fe200078e3cff */
[----:B------:R-:W-:Y:S01]  /*0630*/  IMAD.SHL.U32 R6, R11, 0x40, RZ ;  /* 0x000000400b067824 */ /* 0x000fe200078e00ff */
[----:B------:R-:W-:Y:S01]  /*0640*/  LOP3.LUT R11, R3, R0, R5, 0x1e, !PT ;  /* 0x00000000030b7212 */ /* 0x000fe200078e1e05 */
[----:B------:R-:W-:Y:S01]  /*0650*/  IMAD R2, R2, 0x2, R181 ;  /* 0x0000000202027824 */ /* 0x000fe200078e02b5 */
[----:B------:R-:W-:Y:S01]  /*0660*/  LOP3.LUT R10, R5, 0x10, R7, 0xf8, !PT ;  /* 0x00000010050a7812 */ /* 0x000fe200078ef807 */
[----:B------:R-:W-:Y:S01]  /*0670*/  IMAD.IADD R189, R4, 0x1, R8 ;  /* 0x0000000104bd7824 */ /* 0x000fe200078e0208 */
[----:B------:R-:W-:Y:S01]  /*0680*/  LOP3.LUT R0, R6, 0x1c0, RZ, 0xc0, !PT ;  /* 0x000001c006007812 */ /* 0x000fe200078ec0ff */
[----:B------:R-:W-:Y:S01]  /*0690*/  IMAD.SHL.U32 R5, R13, 0x8, RZ ;  /* 0x000000080d057824 */ /* 0x000fe200078e00ff */
[----:B------:R-:W-:Y:S01]  /*06a0*/  SHF.R.S32.HI R6, RZ, 0x1f, R19 ;  /* 0x0000001fff067819 */ /* 0x000fe20000011413 */
[----:B------:R-:W-:Y:S01]  /*06b0*/  IMAD R189, R189, 0x2, R181 ;  /* 0x00000002bdbd7824 */ /* 0x000fe200078e02b5 */
[----:B------:R-:W-:-:S02]  /*06c0*/  SHF.R.U32.HI R3, RZ, 0x3, R0 ;  /* 0x00000003ff037819 */ /* 0x000fc40000011600 */
[----:B------:R-:W-:Y:S01]  /*06d0*/  LEA.HI R4, R6, R19, RZ, 0x2 ;  /* 0x0000001306047211 */ /* 0x000fe200078f10ff */
[----:B------:R-:W-:Y:S01]  /*06e0*/  IMAD.SHL.U32 R6, R14, 0x40, RZ ;  /* 0x000000400e067824 */ /* 0x000fe200078e00ff */
[----:B------:R-:W-:Y:S02]  /*06f0*/  LOP3.LUT R7, R0, 0x8, R5, 0xf8, !PT ;  /* 0x0000000800077812 */ /* 0x000fe400078ef805 */
[----:B------:R-:W-:Y:S02]  /*0700*/  LOP3.LUT R8, R3, R10, R0, 0x1e, !PT ;  /* 0x0000000a03087212 */ /* 0x000fe400078e1e00 */
[----:B------:R-:W-:Y:S01]  /*0710*/  SHF.R.S32.HI R5, RZ, 0x2, R4 ;  /* 0x00000002ff057819 */ /* 0x000fe20000011404 */
[----:B------:R-:W-:Y:S01]  /*0720*/  IMAD R4, R12, 0x400, R9 ;  /* 0x000004000c047824 */ /* 0x000fe200078e0209 */
[----:B------:R-:W-:Y:S02]  /*0730*/  LOP3.LUT R0, R6, 0xfffffe00, RZ, 0xc0, !PT ;  /* 0xfffffe0006007812 */ /* 0x000fe400078ec0ff */
[----:B------:R-:W-:Y:S01]  /*0740*/  LOP3.LUT R3, R7, R3, RZ, 0x3c, !PT ;  /* 0x0000000307037212 */ /* 0x000fe200078e3cff */
[----:B------:R-:W-:Y:S01]  /*0750*/  IMAD R244, R180, 0x10, R5 ;  /* 0x00000010b4f47824 */ /* 0x000fe200078e0205 */
[----:B------:R-:W-:Y:S01]  /*0760*/  LOP3.LUT R252, R8, R0, RZ, 0xfc, !PT ;  /* 0x0000000008fc7212 */ /* 0x000fe200078efcff */
[--C-:B------:R-:W-:Y:S01]  /*0770*/  IMAD R180, R180, 0x400, R0.reuse ;  /* 0x00000400b4b47824 */ /* 0x100fe200078e0200 */
[C---:B------:R-:W-:Y:S01]  /*0780*/  SEL R175, R247.reuse, 0xffffffe0, !P4 ;  /* 0xffffffe0f7af7807 */ /* 0x040fe20006000000 */
[----:B------:R-:W-:Y:S01]  /*0790*/  IMAD R5, R12, 0x400, R0 ;  /* 0x000004000c057824 */ /* 0x000fe200078e0200 */
[----:B------:R-:W-:Y:S01]  /*07a0*/  SEL R174, R174, 0xffffffc0, !P3 ;  /* 0xffffffc0aeae7807 */ /* 0x000fe20005800000 */
[----:B------:R-:W-:Y:S01]  /*07b0*/  IMAD.IADD R180, R180, 0x1, R3 ;  /* 0x00000001b4b47824 */ /* 0x000fe200078e0203 */
[----:B------:R-:W-:Y:S01]  /*07c0*/  SEL R247, R247, 0xffffffe0, !P1 ;  /* 0xffffffe0f7f77807 */ /* 0x000fe20004800000 */
[----:B------:R-:W-:Y:S01]  /*07d0*/  IMAD.IADD R0, R3, 0x1, R5 ;  /* 0x0000000103007824 */ /* 0x000fe200078e0205 */
[----:B------:R-:W-:Y:S01]  /*07e0*/  SEL R190, R190, 0x10, !P0 ;  /* 0x00000010bebe7807 */ /* 0x000fe20004000000 */
[----:B------:R-:W-:Y:S01]  /*07f0*/  IMAD.IADD R11, R4, 0x1, R11 ;  /* 0x00000001040b7824 */ /* 0x000fe200078e020b */
[----:B------:R-:W-:Y:S01]  /*0800*/  SHF.R.S32.HI R5, RZ, 0x1f, R244 ;  /* 0x0000001fff057819 */ /* 0x000fe200000114f4 */
[----:B------:R-:W-:-:S02]  /*0810*/  VIADD R3, R181, 0xa000 ;  /* 0x0000a000b5037836 */ /* 0x000fc40000000000 */
[----:B------:R-:W-:Y:S02]  /*0820*/  VIADD R4, R244, 0xffffffc0 ;  /* 0xffffffc0f4047836 */ /* 0x000fe40000000000 */
[----:B------:R-:W-:Y:S02]  /*0830*/  IMAD R173, R0, 0x2, R3 ;  /* 0x0000000200ad7824 */ /* 0x000fe400078e0203 */
[----:B------:R-:W-:Y:S01]  /*0840*/  IMAD R245, R11, 0x2, R179 ;  /* 0x000000020bf57824 */ /* 0x000fe200078e02b3 */
[----:B------:R-:W-:Y:S01]  /*0850*/  SHF.R.S32.HI R239, RZ, 0x1f, R4 ;  /* 0x0000001fffef7819 */ /* 0x000fe20000011404 */
[----:B------:R-:W-:Y:S02]  /*0860*/  IMAD R0, R182, 0x2, R3 ;  /* 0x00000002b6007824 */ /* 0x000fe400078e0203 */
[----:B------:R-:W-:Y:S01]  /*0870*/  VIADD R246, R245, 0x40 ;  /* 0x00000040f5f67836 */ /* 0x000fe20000000000 */
[----:B------:R-:W-:Y:S01]  /*0880*/  SHF.L.U64.HI R239, R4, 0x2, R239 ;  /* 0x0000000204ef7819 */ /* 0x000fe200000102ef */
[----:B------:R-:W-:-:S02]  /*0890*/  IMAD.SHL.U32 R3, R252, 0x2, RZ ;  /* 0x00000002fc037824 */ /* 0x000fc400078e00ff */
[C---:B------:R-:W-:Y:S02]  /*08a0*/  IMAD.IADD R174, R0.reuse, 0x1, R174 ;  /* 0x0000000100ae7824 */ /* 0x040fe400078e02ae */
[----:B------:R-:W-:Y:S02]  /*08b0*/  IMAD.IADD R188, R189, 0x1, R247 ;  /* 0x00000001bdbc7824 */ /* 0x000fe400078e02f7 */
[C---:B------:R-:W-:Y:S02]  /*08c0*/  @P2 VIADD R246, R245.reuse, 0xffffffc0 ;  /* 0xffffffc0f5f62836 */ /* 0x040fe40000000000 */
[----:B------:R-:W-:Y:S02]  /*08d0*/  IMAD.IADD R176, R0, 0x1, R175 ;  /* 0x0000000100b07824 */ /* 0x000fe400078e02af */
[----:B------:R-:W-:Y:S02]  /*08e0*/  VIADD R251, R245, 0x420 ;  /* 0x00000420f5fb7836 */ /* 0x000fe40000000000 */
[----:B------:R-:W-:-:S02]  /*08f0*/  IMAD.IADD R191, R189, 0x1, R190 ;  /* 0x00000001bdbf7824 */ /* 0x000fc400078e02be */
[----:B------:R-:W-:Y:S02]  /*0900*/  IMAD.IADD R248, R247, 0x1, R245 ;  /* 0x00000001f7f87824 */ /* 0x000fe400078e02f5 */
[----:B------:R-:W-:Y:S01]  /*0910*/  IMAD.IADD R179, R179, 0x1, R3 ;  /* 0x00000001b3b37824 */ /* 0x000fe200078e0203 */
[----:B------:R-:W-:Y:S01]  /*0920*/  IADD3 R3, R3, 0x4000, R181 ;  /* 0x0000400003037810 */ /* 0x000fe20007ffe0b5 */
[----:B------:R-:W-:Y:S02]  /*0930*/  IMAD.SHL.U32 R238, R4, 0x4, RZ ;  /* 0x0000000404ee7824 */ /* 0x000fe400078e00ff */
[----:B------:R-:W-:Y:S02]  /*0940*/  IMAD.IADD R175, R175, 0x1, R174 ;  /* 0x00000001afaf7824 */ /* 0x000fe400078e02ae */
[----:B------:R-:W-:Y:S02]  /*0950*/  @P1 VIADD R251, R245, 0x3e0 ;  /* 0x000003e0f5fb1836 */ /* 0x000fe40000000000 */
[----:B------:R-:W-:-:S02]  /*0960*/  IMAD.IADD R190, R190, 0x1, R188 ;  /* 0x00000001bebe7824 */ /* 0x000fc400078e02bc */
[----:B-1-3--:R-:W-:-:S07]  /*0970*/  IMAD.IADD R247, R247, 0x1, R246 ;  /* 0x00000001f7f77824 */ /* 0x00afce00078e02f6 */
.L_x_124:
[----:B--234-:R-:W1:Y:S01]  /*0980*/  LDC.64 R4, c[0x0][0x2f0] ;  /* 0x0000bc00ff047b82 */ /* 0x01ce620000000a00 */
[C---:B------:R-:W-:Y:S01]  /*0990*/  IMAD.SHL.U32 R14, R250.reuse, 0x4, RZ ;  /* 0x00000004fa0e7824 */ /* 0x040fe200078e00ff */
[----:B------:R-:W-:Y:S01]  /*09a0*/  SHF.R.S32.HI R43, RZ, 0x1f, R250 ;  /* 0x0000001fff2b7819 */ /* 0x000fe200000114fa */
[----:B------:R-:W-:Y:S01]  /*09b0*/  IMAD.MOV.U32 R0, RZ, RZ, -0x1 ;  /* 0xffffffffff007424 */ /* 0x000fe200078e00ff */
[----:B------:R-:W-:Y:S02]  /*09c0*/  ISETP.NE.U32.AND P3, PT, RZ, UR8, PT ;  /* 0x00000008ff007c0c */ /* 0x000fe4000bf65070 */
[----:B------:R-:W-:Y:S02]  /*09d0*/  SHF.L.U64.HI R13, R250, 0x2, R43 ;  /* 0x00000002fa0d7819 */ /* 0x000fe4000001022b */
[----:B------:R-:W2:Y:S01]  /*09e0*/  LDC.64 R10, c[0x0][0x308] ;  /* 0x0000c200ff0a7b82 */ /* 0x000ea20000000a00 */
[----:B------:R-:W-:-:S07]  /*09f0*/  ISETP.NE.AND.EX P3, PT, RZ, UR9, PT, P3 ;  /* 0x00000009ff007c0c */ /* 0x000fce000bf65330 */
[----:B------:R-:W3:Y:S01]  /*0a00*/  LDC.U8 R15, c[0x0][0x3c2] ;  /* 0x0000f080ff0f7b82 */ /* 0x000ee20000000000 */
[----:B-1----:R-:W-:-:S07]  /*0a10*/  ISETP.NE.U32.AND P4, PT, R4, RZ, PT ;  /* 0x000000ff0400720c */ /* 0x002fce0003f85070 */
[----:B------:R-:W1:Y:S01]  /*0a20*/  LDC.64 R6, c[0x0][0x2f8] ;  /* 0x0000be00ff067b82 */ /* 0x000e620000000a00 */
[----:B------:R-:W-:Y:S02]  /*0a30*/  IADD3 R4, P0, R14, R4, RZ ;  /* 0x000000040e047210 */ /* 0x000fe40007f1e0ff */
[----:B------:R-:W-:-:S03]  /*0a40*/  ISETP.NE.AND.EX P4, PT, R5, RZ, PT, P4 ;  /* 0x000000ff0500720c */ /* 0x000fc60003f85340 */
[----:B------:R-:W-:Y:S01]  /*0a50*/  IMAD.X R5, R13, 0x1, R5, P0 ;  /* 0x000000010d057824 */ /* 0x000fe200000e0605 */
[----:B--2---:R-:W-:-:S04]  /*0a60*/  ISETP.NE.U32.AND P2, PT, R10, RZ, PT ;  /* 0x000000ff0a00720c */ /* 0x004fc80003f45070 */
[----:B------:R-:W-:-:S05]  /*0a70*/  ISETP.NE.AND.EX P2, PT, R11, RZ, PT, P2 ;  /* 0x000000ff0b00720c */ /* 0x000fca0003f45320 */
[----:B------:R-:W2:Y:S04]  /*0a80*/  @P4 LDG.E R0, desc[UR12][R4.64] ;  /* 0x0000000c04004981 */ /* 0x000ea8000c1e1900 */
[----:B------:R4:W2:Y:S01]  /*0a90*/  @P4 LDG.E R12, desc[UR12][R4.64+0x4] ;  /* 0x0000040c040c4981 */ /* 0x0008a2000c1e1900 */
[----:B------:R-:W-:Y:S01]  /*0aa0*/  @P3 IADD3 R8, P1, R14, UR8, RZ ;  /* 0x000000080e083c10 */ /* 0x000fe2000ff3e0ff */
[----:B------:R-:W-:-:S03]  /*0ab0*/  IMAD.MOV.U32 R228, RZ, RZ, RZ ;  /* 0x000000ffffe47224 */ /* 0x000fc600078e00ff */
        /* <DEDUP_REMOVED lines=27> */
.L_x_80:
        /* <DEDUP_REMOVED lines=13> */
[----:B--2---:R-:W2:Y:S01]  /*0d40*/  I2F.RP R4, R14 ;  /* 0x0000000e00047306 */ /* 0x004ea20000209400 */
[----:B-1----:R-:W-:Y:S01]  /*0d50*/  IMAD R11, R43, R8, RZ ;  /* 0x000000082b0b7224 */ /* 0x002fe200078e02ff */
[----:B----4-:R-:W-:-:S05]  /*0d60*/  IABS R7, R46 ;  /* 0x0000002e00077213 */ /* 0x010fca0000000000 */
[----:B------:R-:W1:Y:S01]  /*0d70*/  LDC R42, c[0x0][0x2dc] ;  /* 0x0000b700ff2a7b82 */ /* 0x000e620000000800 */
[----:B------:R-:W-:Y:S01]  /*0d80*/  SHF.R.S32.HI R44, RZ, 0x1f, R46 ;  /* 0x0000001fff2c7819 */ /* 0x000fe2000001142e */
[C---:B------:R-:W-:Y:S02]  /*0d90*/  IMAD R11, R250.reuse, R9, R11 ;  /* 0x00000009fa0b7224 */ /* 0x040fe400078e020b */
[----:B------:R-:W-:-:S04]  /*0da0*/  IMAD.WIDE.U32 R8, R250, R8, RZ ;  /* 0x00000008fa087225 */ /* 0x000fc800078e00ff */
[----:B------:R-:W1:Y:S01]  /*0db0*/  LDC R221, c[0x0][0x270] ;  /* 0x00009c00ffdd7b82 */ /* 0x000e620000000800 */
[----:B--2---:R-:W2:Y:S01]  /*0dc0*/  MUFU.RCP R4, R4 ;  /* 0x0000000400047308 */ /* 0x004ea20000001000 */
[----:B-----5:R-:W-:Y:S01]  /*0dd0*/  IMAD R10, R0, R37, RZ ;  /* 0x00000025000a7224 */ /* 0x020fe200078e02ff */
[----:B------:R-:W-:Y:S01]  /*0de0*/  IADD3 R31, R9, R11, RZ ;  /* 0x0000000b091f7210 */ /* 0x000fe20007ffe0ff */
[----:B---3--:R-:W-:-:S04]  /*0df0*/  IMAD.WIDE.U32 R16, R250, R45, RZ ;  /* 0x0000002dfa107225 */ /* 0x008fc800078e00ff */
[----:B------:R-:W3:Y:S08]  /*0e00*/  @P0 LDC.64 R12, c[0x0][0x250] ;  /* 0x00009400ff0c0b82 */ /* 0x000ef00000000a00 */
[----:B------:R-:W4:Y:S01]  /*0e10*/  LDC.U8 R19, c[0x0][0x3d8] ;  /* 0x0000f600ff137b82 */ /* 0x000f220000000000 */
[----:B--2---:R-:W-:-:S04]  /*0e20*/  IADD3 R4, R4, 0xffffffe, RZ ;  /* 0x0ffffffe04047810 */ /* 0x004fc80007ffe0ff */
[----:B------:R-:W2:Y:S01]  /*0e30*/  F2I.FTZ.U32.TRUNC.NTZ R5, R4 ;  /* 0x0000000400057305 */ /* 0x000ea2000021f000 */
[----:B-1----:R-:W-:Y:S02]  /*0e40*/  IMAD.WIDE R28, R42, R221, RZ ;  /* 0x000000dd2a1c7225 */ /* 0x002fe400078e02ff */
[----:B------:R-:W1:Y:S08]  /*0e50*/  LDC R38, c[0x0][0x2c4] ;  /* 0x0000b100ff267b82 */ /* 0x000e700000000800 */
[----:B------:R-:W5:Y:S01]  /*0e60*/  LDC.64 R22, c[0x0][0x488] ;  /* 0x00012200ff167b82 */ /* 0x000f620000000a00 */
        /* <DEDUP_REMOVED lines=9> */
[----:B------:R-:W-:Y:S01]  /*0f00*/  VIADD R6, R35, 0x3f ;  /* 0x0000003f23067836 */ /* 0x000fe20000000000 */
[----:B--2---:R-:W-:Y:S02]  /*0f10*/  ISETP.NE.AND P6, PT, R40, RZ, PT ;  /* 0x000000ff2800720c */ /* 0x004fe40003fc5270 */
[----:B------:R-:W-:Y:S02]  /*0f20*/  ISETP.GT.U32.AND P5, PT, R14, R5, PT ;  /* 0x000000050e00720c */ /* 0x000fe40003fa4070 */
[----:B------:R-:W-:-:S04]  /*0f30*/  SHF.R.S32.HI R7, RZ, 0x1f, R6 ;  /* 0x0000001fff077819 */ /* 0x000fc80000011406 */
[----:B------:R-:W-:Y:S01]  /*0f40*/  LEA.HI R24, R7, R6, RZ, 0x6 ;  /* 0x0000000607187211 */ /* 0x000fe200078f30ff */
[----:B------:R-:W-:-:S03]  /*0f50*/  IMAD.WIDE.U32 R6, R0, R36, RZ ;  /* 0x0000002400067225 */ /* 0x000fc600078e00ff */
[----:B------:R-:W-:Y:S02]  /*0f60*/  SHF.R.S32.HI R183, RZ, 0x6, R24 ;  /* 0x00000006ffb77819 */ /* 0x000fe40000011418 */
[----:B------:R-:W-:Y:S01]  /*0f70*/  SEL R34, R8, R6, !P1 ;  /* 0x0000000608227207 */ /* 0x000fe20004800000 */
[----:B------:R-:W-:Y:S01]  /*0f80*/  @!P5 IMAD.IADD R5, R5, 0x1, -R14 ;  /* 0x000000010505d824 */ /* 0x000fe200078e0a0e */
[----:B------:R-:W-:Y:S02]  /*0f90*/  SHF.R.S32.HI R8, RZ, 0x1f, R45 ;  /* 0x0000001fff087819 */ /* 0x000fe4000001142d */
[----:B------:R-:W-:Y:S02]  /*0fa0*/  @P1 IADD3 R31, R7, R10, RZ ;  /* 0x0000000a071f1210 */ /* 0x000fe40007ffe0ff */
[----:B------:R-:W-:Y:S01]  /*0fb0*/  ISETP.GE.U32.AND P2, PT, R5, R14, PT ;  /* 0x0000000e0500720c */ /* 0x000fe20003f46070 */
[----:B------:R-:W-:Y:S01]  /*0fc0*/  IMAD R8, R8, R250, RZ ;  /* 0x000000fa08087224 */ /* 0x000fe200078e02ff */
[----:B------:R-:W-:Y:S01]  /*0fd0*/  @P0 IADD3 R5, R228, R241, RZ ;  /* 0x000000f1e4050210 */ /* 0x000fe20007ffe0ff */
[----:B------:R-:W2:Y:S01]  /*0fe0*/  @!P1 LDC.64 R14, c[0x0][0x418] ;  /* 0x00010600ff0e9b82 */ /* 0x000ea20000000a00 */
[----:B------:R-:W-:Y:S01]  /*0ff0*/  LOP3.LUT R10, R46, R18, RZ, 0x3c, !PT ;  /* 0x000000122e0a7212 */ /* 0x000fe200078e3cff */
[----:B------:R-:W-:Y:S01]  /*1000*/  IMAD R8, R43, R45, R8 ;  /* 0x0000002d2b087224 */ /* 0x000fe200078e0208 */
[----:B------:R-:W-:Y:S01]  /*1010*/  @!P5 IADD3 R4, R4, 0x1, RZ ;  /* 0x000000010404d810 */ /* 0x000fe20007ffe0ff */
[C---:B---3--:R-:W-:Y:S01]  /*1020*/  @P0 IMAD R9, R5.reuse, R13, RZ ;  /* 0x0000000d05090224 */ /* 0x048fe200078e02ff */
[----:B------:R-:W-:Y:S01]  /*1030*/  ISETP.GE.AND P3, PT, R10, RZ, PT ;  /* 0x000000ff0a00720c */ /* 0x000fe20003f66270 */
[----:B------:R-:W-:Y:S01]  /*1040*/  @P0 IMAD.WIDE.U32 R6, R5, R12, RZ ;  /* 0x0000000c05060225 */ /* 0x000fe200078e00ff */
[----:B------:R-:W-:-:S03]  /*1050*/  ISETP.NE.AND P5, PT, R18, RZ, PT ;  /* 0x000000ff1200720c */ /* 0x000fc60003fa5270 */
[----:B------:R-:W-:Y:S01]  /*1060*/  IMAD R10, R29, R16, RZ ;  /* 0x000000101d0a7224 */ /* 0x000fe200078e02ff */
[----:B------:R-:W-:Y:S01]  /*1070*/  @P0 IADD3 R33, R7, R9, RZ ;  /* 0x0000000907210210 */ /* 0x000fe20007ffe0ff */
[----:B------:R-:W-:Y:S01]  /*1080*/  IMAD.IADD R5, R17, 0x1, R8 ;  /* 0x0000000111057824 */ /* 0x000fe200078e0208 */
[----:B------:R-:W-:Y:S01]  /*1090*/  @P2 IADD3 R4, R4, 0x1, RZ ;  /* 0x0000000104042810 */ /* 0x000fe20007ffe0ff */
[----:B------:R-:W-:Y:S01]  /*10a0*/  @P0 IMAD.MOV.U32 R32, RZ, RZ, R6 ;  /* 0x000000ffff200224 */ /* 0x000fe200078e0006 */
[----:B----4-:R-:W-:Y:S01]  /*10b0*/  ISETP.NE.AND P2, PT, R19, RZ, PT ;  /* 0x000000ff1300720c */ /* 0x010fe20003f45270 */
[C---:B------:R-:W-:Y:S01]  /*10c0*/  IMAD R9, R28.reuse, R5, R10 ;  /* 0x000000051c097224 */ /* 0x040fe200078e020a */
[----:B------:R-:W-:Y:S01]  /*10d0*/  MOV R21, R4 ;  /* 0x0000000400157202 */ /* 0x000fe20000000f00 */
[----:B------:R-:W3:Y:S01]  /*10e0*/  @P1 LDC.64 R10, c[0x0][0x420] ;  /* 0x00010800ff0a1b82 */ /* 0x000ee20000000a00 */
[----:B------:R-:W-:-:S04]  /*10f0*/  IMAD.WIDE.U32 R6, R28, R16, RZ ;  /* 0x000000101c067225 */ /* 0x000fc800078e00ff */
[-C--:B------:R-:W-:Y:S01]  /*1100*/  IMAD.WIDE.U32 R4, R28, R0.reuse, RZ ;  /* 0x000000001c047225 */ /* 0x080fe200078e00ff */
[----:B------:R-:W-:Y:S02]  /*1110*/  IADD3 R26, R7, R9, RZ ;  /* 0x00000009071a7210 */ /* 0x000fe40007ffe0ff */
[----:B------:R-:W-:Y:S01]  /*1120*/  SHF.L.U64.HI R7, R250, 0x7, R43 ;  /* 0x00000007fa077819 */ /* 0x000fe2000001022b */
[----:B------:R-:W-:Y:S01]  /*1130*/  IMAD R8, R29, R0, RZ ;  /* 0x000000001d087224 */ /* 0x000fe200078e02ff */
[----:B------:R-:W4:Y:S01]  /*1140*/  @P2 LDC R27, c[0x0][0x2e4] ;  /* 0x0000b900ff1b2b82 */ /* 0x000f220000000800 */
[----:B------:R-:W-:Y:S01]  /*1150*/  @!P3 IMAD.MOV R21, RZ, RZ, -R21 ;  /* 0x000000ffff15b224 */ /* 0x000fe200078e0a15 */
[----:B------:R-:W-:Y:S02]  /*1160*/  @!P5 LOP3.LUT R21, RZ, R18, RZ, 0x33, !PT ;  /* 0x00000012ff15d212 */ /* 0x000fe400078e33ff */
[----:B------:R-:W-:Y:S01]  /*1170*/  SEL R30, R6, R4, !P1 ;  /* 0x00000004061e7207 */ /* 0x000fe20004800000 */
[----:B------:R-:W-:Y:S01]  /*1180*/  IMAD.SHL.U32 R6, R250, 0x80, RZ ;  /* 0x00000080fa067824 */ /* 0x000fe200078e00ff */
[----:B------:R-:W-:Y:S01]  /*1190*/  @P1 IADD3 R26, R5, R8, RZ ;  /* 0x00000008051a1210 */ /* 0x000fe20007ffe0ff */
[----:B--2---:R-:W-:Y:S01]  /*11a0*/  @!P1 IMAD R4, R43, R14, RZ ;  /* 0x0000000e2b049224 */ /* 0x004fe200078e02ff */
[----:B------:R-:W2:Y:S01]  /*11b0*/  @P0 LDC.64 R18, c[0x0][0x248] ;  /* 0x00009200ff120b82 */ /* 0x000ea20000000a00 */
[----:B------:R-:W-:-:S02]  /*11c0*/  LOP3.LUT R5, R24, 0xffffffc0, RZ, 0xc0, !PT ;  /* 0xffffffc018057812 */ /* 0x000fc400078ec0ff */
[----:B------:R-:W-:Y:S01]  /*11d0*/  @!P1 IMAD R15, R250, R15, R4 ;  /* 0x0000000ffa0f9224 */ /* 0x000fe200078e0204 */
[----:B------:R-:W-:Y:S01]  /*11e0*/  SEL R6, R6, RZ, P4 ;  /* 0x000000ff06067207 */ /* 0x000fe20002000000 */
[C---:B---3--:R-:W-:Y:S01]  /*11f0*/  @P1 IMAD.WIDE.U32 R8, R0.reuse, R10, RZ ;  /* 0x0000000a00081225 */ /* 0x048fe200078e00ff */
[----:B------:R-:W-:Y:S02]  /*1200*/  IADD3 R4, R5, -0x40, RZ ;  /* 0xffffffc005047810 */ /* 0x000fe40007ffe0ff */
[----:B------:R-:W-:Y:S01]  /*1210*/  SEL R10, R7, RZ, P4 ;  /* 0x000000ff070a7207 */ /* 0x000fe20002000000 */
[----:B------:R-:W-:Y:S01]  /*1220*/  @P1 IMAD R25, R0, R11, R9 ;  /* 0x0000000b00191224 */ /* 0x000fe200078e0209 */
[----:B------:R-:W-:Y:S01]  /*1230*/  IADD3 R5, P3, R4, R6, RZ ;  /* 0x0000000604057210 */ /* 0x000fe20007f7e0ff */
[C---:B-1----:R-:W-:Y:S01]  /*1240*/  @P2 IMAD R11, R250.reuse, R38, RZ ;  /* 0x00000026fa0b2224 */ /* 0x042fe200078e02ff */
[----:B------:R-:W-:Y:S01]  /*1250*/  SHF.R.S32.HI R20, RZ, 0x1f, R4 ;  /* 0x0000001fff147819 */ /* 0x000fe20000011404 */
[----:B------:R-:W-:-:S03]  /*1260*/  @!P1 IMAD.WIDE.U32 R6, R250, R14, RZ ;  /* 0x0000000efa069225 */ /* 0x000fc600078e00ff */
[----:B------:R-:W-:Y:S01]  /*1270*/  IADD3.X R10, R20, R10, RZ, P3, !PT ;  /* 0x0000000a140a7210 */ /* 0x000fe20001ffe4ff */
[----:B------:R-:W-:Y:S01]  /*1280*/  @P1 IMAD.MOV.U32 R14, RZ, RZ, R8 ;  /* 0x000000ffff0e1224 */ /* 0x000fe200078e0008 */
[----:B------:R-:W-:Y:S01]  /*1290*/  @P2 SEL R8, R11, R0, !P1 ;  /* 0x000000000b082207 */ /* 0x000fe20004800000 */
[----:B------:R-:W-:Y:S01]  /*12a0*/  IMAD R9, R29, R5, RZ ;  /* 0x000000051d097224 */ /* 0x000fe200078e02ff */
[----:B------:R-:W-:Y:S01]  /*12b0*/  @!P1 IADD3 R25, R7, R15, RZ ;  /* 0x0000000f07199210 */ /* 0x000fe20007ffe0ff */
[----:B------:R-:W-:Y:S01]  /*12c0*/  IMAD.WIDE.U32 R16, R28, R5, RZ ;  /* 0x000000051c107225 */ /* 0x000fe200078e00ff */
[----:B------:R-:W-:-:S03]  /*12d0*/  @!P1 MOV R14, R6 ;  /* 0x00000006000e9202 */ /* 0x000fc60000000f00 */
[----:B----4-:R-:W-:Y:S02]  /*12e0*/  @P2 IMAD R11, R46, R27, R8 ;  /* 0x0000001b2e0b2224 */ /* 0x010fe400078e0208 */
[----:B-----5:R-:W-:-:S04]  /*12f0*/  IMAD.WIDE.U32 R6, R39, R22, RZ ;  /* 0x0000001627067225 */ /* 0x020fc800078e00ff */
[----:B------:R-:W-:Y:S01]  /*1300*/  @!P2 IMAD R8, R250, R221, R46 ;  /* 0x000000ddfa08a224 */ /* 0x000fe200078e022e */
[----:B------:R-:W-:Y:S01]  /*1310*/  SEL R27, R6, RZ, P6 ;  /* 0x000000ff061b7207 */ /* 0x000fe20003000000 */
[----:B------:R-:W-:Y:S02]  /*1320*/  @P0 IMAD.IADD R5, R228, 0x1, R241 ;  /* 0x00000001e4050824 */ /* 0x000fe400078e02f1 */
[----:B------:R-:W-:Y:S02]  /*1330*/  IMAD R10, R28, R10, R9 ;  /* 0x0000000a1c0a7224 */ /* 0x000fe400078e0209 */
[----:B------:R-:W-:Y:S01]  /*1340*/  @!P2 IMAD R11, R8, R38, RZ ;  /* 0x00000026080ba224 */ /* 0x000fe200078e02ff */
[----:B------:R-:W-:Y:S01]  /*1350*/  SHF.R.S32.HI R38, RZ, 0x1f, R236 ;  /* 0x0000001fff267819 */ /* 0x000fe200000114ec */
[----:B------:R-:W-:Y:S02]  /*1360*/  IMAD R9, R39, R23, R7 ;  /* 0x0000001727097224 */ /* 0x000fe400078e0207 */
[----:B------:R-:W-:-:S02]  /*1370*/  IMAD R28, R46, R42, RZ ;  /* 0x0000002a2e1c7224 */ /* 0x000fc400078e02ff */
[----:B--2---:R-:W-:Y:S01]  /*1380*/  @P0 IMAD R8, R5, R19, RZ ;  /* 0x0000001305080224 */ /* 0x004fe200078e02ff */
        /* <DEDUP_REMOVED lines=18> */
.L_x_82:
        /* <DEDUP_REMOVED lines=13> */
.L_x_83:
        /* <DEDUP_REMOVED lines=10> */
.L_x_84:
[----:B------:R-:W-:-:S04]  /*1620*/  IMAD R0, R250, R221, R46 ;  /* 0x000000ddfa007224 */ /* 0x000fc800078e022e */
[----:B------:R-:W-:-:S07]  /*1630*/  IMAD R0, R0, R45, RZ ;  /* 0x0000002d00007224 */ /* 0x000fce00078e02ff */
.L_x_85:
[----:B------:R-:W2:Y:S01]  /*1640*/  LDL R47, [R1] ;  /* 0x00000000012f7983 */ /* 0x000ea20000100800 */
[----:B------:R-:W1:Y:S01]  /*1650*/  LDC.64 R22, c[0x0][0x420] ;  /* 0x00010800ff167b82 */ /* 0x000e620000000a00 */
[----:B------:R-:W-:Y:S01]  /*1660*/  IMAD R221, R42, R221, RZ ;  /* 0x000000dd2add7224 */ /* 0x000fe200078e02ff */
[----:B------:R-:W-:Y:S01]  /*1670*/  SHF.R.S32.HI R243, RZ, 0x1f, R242 ;  /* 0x0000001ffff37819 */ /* 0x000fe200000114f2 */
[----:B------:R-:W3:Y:S01]  /*1680*/  S2R R8, SR_TID.X ;  /* 0x0000000000087919 */ /* 0x000ee20000002100 */
[----:B------:R-:W-:Y:S01]  /*1690*/  SHF.R.S32.HI R42, RZ, 0x1f, R216 ;  /* 0x0000001fff2a7819 */ /* 0x000fe200000114d8 */
[----:B------:R-:W-:Y:S01]  /*16a0*/  IMAD.SHL.U32 R226, R221, 0x40, RZ ;  /* 0x00000040dde27824 */ /* 0x000fe200078e00ff */
[----:B------:R-:W-:Y:S01]  /*16b0*/  ULDC UR4, c[0x0][0x398] ;  /* 0x0000e60000047ab9 */ /* 0x000fe20000000800 */
[----:B------:R-:W4:Y:S01]  /*16c0*/  S2R R45, SR_TID.X ;  /* 0x00000000002d7919 */ /* 0x000f220000002100 */
[----:B------:R-:W-:Y:S01]  /*16d0*/  IMAD.IADD R24, R4, 0x1, R0 ;  /* 0x0000000104187824 */ /* 0x000fe200078e0200 */
[----:B------:R-:W-:Y:S01]  /*16e0*/  IADD3 R0, -R192, R35, R236 ;  /* 0x00000023c0007210 */ /* 0x000fe20007ffe1ec */
[----:B------:R-:W-:Y:S01]  /*16f0*/  IMAD.IADD R17, R4, 0x1, R11 ;  /* 0x0000000104117824 */ /* 0x000fe200078e020b */
[----:B------:R-:W-:Y:S01]  /*1700*/  IADD3 R6, P2, P1, R16, R226, R28 ;  /* 0x000000e210067210 */ /* 0x000fe2000795e01c */
[----:B------:R-:W-:Y:S01]  /*1710*/  ULDC.64 UR6, c[0x0][0x258] ;  /* 0x0000960000067ab9 */ /* 0x000fe20000000a00 */
[----:B------:R-:W-:Y:S01]  /*1720*/  SHF.R.S32.HI R5, RZ, 0x1f, R226 ;  /* 0x0000001fff057819 */ /* 0x000fe200000114e2 */
[----:B------:R-:W-:Y:S01]  /*1730*/  VIADD R0, R0, -UR4 ;  /* 0x8000000400007c36 */ /* 0x000fe20008000000 */
[----:B------:R-:W-:Y:S01]  /*1740*/  ULDC.64 UR4, c[0x0][0x428] ;  /* 0x00010a0000047ab9 */ /* 0x000fe20000000a00 */
[----:B------:R-:W-:Y:S01]  /*1750*/  BSSY B1, `(.L_x_81) ;  /* 0x00005db000017945 */ /* 0x000fe20003800000 */
[----:B------:R-:W-:-:S02]  /*1760*/  IADD3.X R5, R7, R5, R29, P2, P1 ;  /* 0x0000000507057210 */ /* 0x000fc400017e241d */
[----:B------:R-:W-:Y:S01]  /*1770*/  IADD3 R10, P2, P1, R27, R6, R30 ;  /* 0x000000061b0a7210 */ /* 0x000fe2000795e01e */
[----:B------:R-:W5:Y:S03]  /*1780*/  LDC.64 R28, c[0x0][0x2b0] ;  /* 0x0000ac00ff1c7b82 */ /* 0x000f660000000a00 */
[----:B------:R-:W-:Y:S01]  /*1790*/  IADD3.X R16, R15, R5, R26, P2, P1 ;  /* 0x000000050f107210 */ /* 0x000fe200017e241a */
[----:B-1----:R-:W-:Y:S01]  /*17a0*/  IMAD R5, R20, R22, RZ ;  /* 0x0000001614057224 */ /* 0x002fe200078e02ff */
[----:B------:R-:W-:Y:S02]  /*17b0*/  IADD3 R6, P1, R242, R14, RZ ;  /* 0x0000000ef2067210 */ /* 0x000fe40007f3e0ff */
[----:B------:R-:W-:Y:S01]  /*17c0*/  IADD3 R9, P2, R216, R4, RZ ;  /* 0x00000004d8097210 */ /* 0x000fe20007f5e0ff */
[----:B------:R-:W-:Y:S01]  /*17d0*/  IMAD R11, R4, R23, R5 ;  /* 0x00000017040b7224 */ /* 0x000fe200078e0205 */
[----:B------:R-:W-:Y:S01]  /*17e0*/  IADD3.X R7, R243, R25, RZ, P1, !PT ;  /* 0x00000019f3077210 */ /* 0x000fe20000ffe4ff */
[----:B------:R-:W1:Y:S01]  /*17f0*/  LDC.64 R26, c[0x0][0x478] ;  /* 0x00011e00ff1a7b82 */ /* 0x000e620000000a00 */
[----:B------:R-:W-:Y:S01]  /*1800*/  SHF.R.S32.HI R15, RZ, 0x1f, R0 ;  /* 0x0000001fff0f7819 */ /* 0x000fe20000011400 */
[----:B------:R-:W-:-:S02]  /*1810*/  IMAD.X R14, R42, 0x1, R20, P2 ;  /* 0x000000012a0e7824 */ /* 0x000fc400010e0614 */
[----:B------:R-:W-:Y:S01]  /*1820*/  IMAD.WIDE.U32 R4, R4, R22, R6 ;  /* 0x0000001604047225 */ /* 0x000fe200078e0006 */
[----:B---3--:R-:W-:Y:S02]  /*1830*/  SHF.R.S32.HI R8, RZ, 0x1f, R8 ;  /* 0x0000001fff087819 */ /* 0x008fe40000011408 */
[----:B------:R-:W-:Y:S01]  /*1840*/  LEA.HI R15, R15, R0, RZ, 0x6 ;  /* 0x000000000f0f7211 */ /* 0x000fe200078f30ff */
[-C--:B------:R-:W-:Y:S01]  /*1850*/  IMAD R14, R14, R36.reuse, RZ ;  /* 0x000000240e0e7224 */ /* 0x080fe200078e02ff */
[----:B----4-:R-:W-:Y:S01]  /*1860*/  LEA.HI R8, R8, R45, RZ, 0x5 ;  /* 0x0000002d08087211 */ /* 0x010fe200078f28ff */
[----:B------:R-:W-:-:S03]  /*1870*/  IMAD.WIDE.U32 R6, R9, R36, R242 ;  /* 0x0000002409067225 */ /* 0x000fc600078e00f2 */
[----:B------:R-:W-:Y:S01]  /*1880*/  SHF.R.S32.HI R8, RZ, 0x5, R8 ;  /* 0x00000005ff087819 */ /* 0x000fe20000011408 */
[----:B------:R-:W-:Y:S01]  /*1890*/  IMAD R14, R9, R37, R14 ;  /* 0x00000025090e7224 */ /* 0x000fe200078e020e */
[----:B------:R-:W-:Y:S01]  /*18a0*/  IADD3 R6, P2, R34, R6, RZ ;  /* 0x0000000622067210 */ /* 0x000fe20007f5e0ff */
[C---:B------:R-:W-:Y:S02]  /*18b0*/  IMAD R9, R44.reuse, UR6, RZ ;  /* 0x000000062c097c24 */ /* 0x040fe4000f8e02ff */
[----:B------:R-:W-:Y:S01]  /*18c0*/  IMAD.IADD R5, R5, 0x1, R11 ;  /* 0x0000000105057824 */ /* 0x000fe200078e020b */
[----:B------:R-:W-:Y:S01]  /*18d0*/  IADD3.X R7, R31, R7, R14, P2, !PT ;  /* 0x000000071f077210 */ /* 0x000fe200017fe40e */
[----:B------:R-:W-:Y:S02]  /*18e0*/  IMAD R0, R44, UR4, RZ ;  /* 0x000000042c007c24 */ /* 0x000fe4000f8e02ff */
[C---:B------:R-:W-:Y:S02]  /*18f0*/  IMAD R9, R46.reuse, UR7, R9 ;  /* 0x000000072e097c24 */ /* 0x040fe4000f8e0209 */
[----:B------:R-:W-:Y:S01]  /*1900*/  IMAD.WIDE.U32 R6, R46, UR6, R6 ;  /* 0x000000062e067c25 */ /* 0x000fe2000f8e0006 */
[----:B------:R-:W-:-:S03]  /*1910*/  ULDC.64 UR6, c[0x0][0x210] ;  /* 0x0000840000067ab9 */ /* 0x000fc60000000a00 */
[----:B------:R-:W-:Y:S01]  /*1920*/  IMAD R0, R46, UR5, R0 ;  /* 0x000000052e007c24 */ /* 0x000fe2000f8e0200 */
[----:B------:R-:W-:Y:S01]  /*1930*/  LEA R186, P2, R6, UR6, 0x1 ;  /* 0x0000000606ba7c11 */ /* 0x000fe2000f8408ff */
[----:B------:R-:W-:Y:S01]  /*1940*/  IMAD.WIDE.U32 R4, R46, UR4, R4 ;  /* 0x000000042e047c25 */ /* 0x000fe2000f8e0004 */
[----:B------:R-:W-:-:S03]  /*1950*/  ULDC.64 UR4, c[0x0][0x400] ;  /* 0x0001000000047ab9 */ /* 0x000fc60000000a00 */
[----:B------:R-:W-:Y:S01]  /*1960*/  IMAD.IADD R9, R7, 0x1, R9 ;  /* 0x0000000107097824 */ /* 0x000fe200078e0209 */
[----:B------:R-:W-:Y:S01]  /*1970*/  IADD3 R5, R5, R0, RZ ;  /* 0x0000000005057210 */ /* 0x000fe20007ffe0ff */
[----:B------:R-:W-:-:S03]  /*1980*/  IMAD R0, R42, R22, RZ ;  /* 0x000000162a007224 */ /* 0x000fc600078e02ff */
[----:B------:R-:W-:Y:S01]  /*1990*/  LEA.HI.X R187, R6, UR7, R9, 0x1, P2 ;  /* 0x0000000706bb7c11 */ /* 0x000fe200090f0c09 */
[C---:B------:R-:W-:Y:S02]  /*19a0*/  IMAD R0, R216.reuse, R23, R0 ;  /* 0x00000017d8007224 */ /* 0x040fe400078e0200 */
[----:B------:R-:W-:-:S04]  /*19b0*/  IMAD.WIDE.U32 R4, R216, R22, R4 ;  /* 0x00000016d8047225 */ /* 0x000fc800078e0004 */
[----:B------:R-:W-:Y:S02]  /*19c0*/  IMAD.IADD R0, R5, 0x1, R0 ;  /* 0x0000000105007824 */ /* 0x000fe400078e0200 */
[----:B-1----:R-:W-:-:S04]  /*19d0*/  IMAD.WIDE R6, R24, 0x4, R26 ;  /* 0x0000000418067825 */ /* 0x002fc800078e021a */
[----:B------:R-:W-:Y:S01]  /*19e0*/  IMAD.MOV.U32 R213, RZ, RZ, R6 ;  /* 0x000000ffffd57224 */ /* 0x000fe200078e0006 */
[----:B------:R-:W-:Y:S01]  /*19f0*/  MOV R212, R7 ;  /* 0x0000000700d47202 */ /* 0x000fe20000000f00 */
[----:B--2---:R-:W-:-:S05]  /*1a00*/  IMAD R8, R8, R221, R47 ;  /* 0x000000dd08087224 */ /* 0x004fca00078e022f */
[----:B------:R-:W-:-:S04]  /*1a10*/  IADD3 R10, P1, R8, R10, RZ ;  /* 0x0000000a080a7210 */ /* 0x000fc80007f3e0ff */
[----:B------:R-:W-:Y:S02]  /*1a20*/  LEA.HI.X.SX32 R16, R8, R16, 0x1, P1 ;  /* 0x0000001008107211 */ /* 0x000fe400008f0eff */
[----:B------:R-:W-:Y:S02]  /*1a30*/  SHF.R.S32.HI R8, RZ, 0x6, R15 ;  /* 0x00000006ff087819 */ /* 0x000fe4000001140f */
[C---:B------:R-:W-:Y:S02]  /*1a40*/  LEA R195, P1, R10.reuse, UR4, 0x2 ;  /* 0x000000040ac37c11 */ /* 0x040fe4000f8210ff */
[----:B------:R-:W-:Y:S02]  /*1a50*/  VIMNMX R227, RZ, R8, !PT ;  /* 0x00000008ffe37248 */ /* 0x000fe40007fe0100 */
[----:B------:R-:W-:Y:S01]  /*1a60*/  LEA.HI.X R194, R10, UR5, R16, 0x2, P1 ;  /* 0x000000050ac27c11 */ /* 0x000fe200088f1410 */
[----:B------:R-:W-:Y:S01]  /*1a70*/  ULDC.64 UR4, c[0x0][0x3e0] ;  /* 0x0000f80000047ab9 */ /* 0x000fe20000000a00 */
[----:B------:R-:W-:Y:S01]  /*1a80*/  ISETP.GT.AND P2, PT, R183, R227, PT ;  /* 0x000000e3b700720c */ /* 0x000fe20003f44270 */
[----:B-----5:R-:W-:Y:S01]  /*1a90*/  IMAD.WIDE R10, R17, 0x4, R28 ;  /* 0x00000004110a7825 */ /* 0x020fe200078e021c */
[----:B------:R-:W-:-:S03]  /*1aa0*/  LEA R184, P1, R4, UR4, 0x1 ;  /* 0x0000000404b87c11 */ /* 0x000fc6000f8208ff */
[----:B------:R-:W-:Y:S01]  /*1ab0*/  IMAD.MOV.U32 R210, RZ, RZ, R11 ;  /* 0x000000ffffd27224 */ /* 0x000fe200078e000b */
[----:B------:R-:W-:Y:S01]  /*1ac0*/  LEA.HI.X R185, R4, UR5, R0, 0x1, P1 ;  /* 0x0000000504b97c11 */ /* 0x000fe200088f0c00 */
[----:B------:R-:W-:Y:S01]  /*1ad0*/  VIADD R183, R183, 0xffffffff ;  /* 0xffffffffb7b77836 */ /* 0x000fe20000000000 */
[----:B------:R-:W-:-:S05]  /*1ae0*/  MOV R211, R10 ;  /* 0x0000000a00d37202 */ /* 0x000fca0000000f00 */
[----:B------:R-:W-:Y:S05]  /*1af0*/  @P2 BRA `(.L_x_86) ;  /* 0x0000000800d02947 */ /* 0x000fea0003800000 */
[----:B------:R-:W1:Y:S01]  /*1b00*/  @P0 LDC.64 R4, c[0x0][0x450] ;  /* 0x00011400ff040b82 */ /* 0x000e620000000a00 */
[CC--:B------:R-:W-:Y:S02]  /*1b10*/  @P0 IADD3 R8, R228.reuse, R241.reuse, RZ ;  /* 0x000000f1e4080210 */ /* 0x0c0fe40007ffe0ff */
[----:B------:R-:W-:Y:S02]  /*1b20*/  @P0 IADD3 R0, R228, R241, RZ ;  /* 0x000000f1e4000210 */ /* 0x000fe40007ffe0ff */
[----:B------:R-:W-:-:S03]  /*1b30*/  IADD3 R17, R216, 0x20, RZ ;  /* 0x00000020d8117810 */ /* 0x000fc60007ffe0ff */
[----:B------:R-:W2:Y:S01]  /*1b40*/  @P0 LDC.64 R12, c[0x0][0x458] ;  /* 0x00011600ff0c0b82 */ /* 0x000ea20000000a00 */
[C---:B-1----:R-:W-:Y:S02]  /*1b50*/  @P0 IMAD R11, R8.reuse, R5, RZ ;  /* 0x00000005080b0224 */ /* 0x042fe400078e02ff */
[----:B------:R-:W-:-:S05]  /*1b60*/  @P0 IMAD.WIDE.U32 R8, R8, R4, RZ ;  /* 0x0000000408080225 */ /* 0x000fca00078e00ff */
[----:B------:R-:W-:Y:S01]  /*1b70*/  @P0 IADD3 R14, R9, R11, RZ ;  /* 0x0000000b090e0210 */ /* 0x000fe20007ffe0ff */
[C---:B--2---:R-:W-:Y:S01]  /*1b80*/  @P0 IMAD R10, R0.reuse, R13, RZ ;  /* 0x0000000d000a0224 */ /* 0x044fe200078e02ff */
[----:B------:R-:W-:Y:S01]  /*1b90*/  @P0 MOV R11, R8 ;  /* 0x00000008000b0202 */ /* 0x000fe20000000f00 */
[----:B------:R-:W-:-:S04]  /*1ba0*/  @P0 IMAD.WIDE.U32 R6, R0, R12, RZ ;  /* 0x0000000c00060225 */ /* 0x000fc800078e00ff */
[----:B------:R-:W-:Y:S01]  /*1bb0*/  IMAD R0, R229, -0x80, R192 ;  /* 0xffffff80e5007824 */ /* 0x000fe200078e02c0 */
        /* <DEDUP_REMOVED lines=15> */
.L_x_87:
        /* <DEDUP_REMOVED lines=13> */
.L_x_88:
[----:B------:R-:W-:Y:S01]  /*1d80*/  IMAD R8, R38, R4, RZ ;  /* 0x0000000426087224 */ /* 0x000fe200078e02ff */
[----:B------:R-:W-:Y:S01]  /*1d90*/  ISETP.GE.AND P3, PT, R216, R0, PT ;  /* 0x00000000d800720c */ /* 0x000fe20003f66270 */
[----:B------:R-:W-:Y:S01]  /*1da0*/  IMAD.WIDE.U32 R6, R236, R4, R242 ;  /* 0x00000004ec067225 */ /* 0x000fe200078e00f2 */
[----:B------:R-:W-:Y:S01]  /*1db0*/  ULDC.64 UR4, c[0x0][0x468] ;  /* 0x00011a0000047ab9 */ /* 0x000fe20000000a00 */
[----:B------:R-:W-:Y:S01]  /*1dc0*/  IADD3 R10, R216, 0x40, RZ ;  /* 0x00000040d80a7810 */ /* 0x000fe20007ffe0ff */
[----:B------:R-:W-:Y:S01]  /*1dd0*/  BSSY B0, `(.L_x_89) ;  /* 0x0000017000007945 */ /* 0x000fe20003800000 */
[----:B------:R-:W-:Y:S01]  /*1de0*/  IMAD R8, R236, R5, R8 ;  /* 0x00000005ec087224 */ /* 0x000fe200078e0208 */
[----:B------:R-:W-:Y:S02]  /*1df0*/  IADD3 R6, P0, R11, R6, RZ ;  /* 0x000000060b067210 */ /* 0x000fe40007f1e0ff */
[----:B------:R-:W-:Y:S02]  /*1e00*/  IADD3 R9, R216, 0x60, RZ ;  /* 0x00000060d8097810 */ /* 0x000fe40007ffe0ff */
[----:B------:R-:W-:Y:S01]  /*1e10*/  IADD3.X R7, R14, R7, R8, P0, !PT ;  /* 0x000000070e077210 */ /* 0x000fe200007fe408 */
[----:B------:R-:W-:Y:S01]  /*1e20*/  IMAD R8, R44, UR4, RZ ;  /* 0x000000042c087c24 */ /* 0x000fe2000f8e02ff */
[----:B------:R-:W-:-:S02]  /*1e30*/  ISETP.GE.AND P2, PT, R17, R0, PT ;  /* 0x000000001100720c */ /* 0x000fc40003f46270 */
[-C--:B------:R-:W-:Y:S01]  /*1e40*/  ISETP.GE.AND P1, PT, R10, R0.reuse, PT ;  /* 0x000000000a00720c */ /* 0x080fe20003f26270 */
[----:B------:R-:W-:Y:S01]  /*1e50*/  IMAD.WIDE.U32 R6, R46, UR4, R6 ;  /* 0x000000042e067c25 */ /* 0x000fe2000f8e0006 */
[----:B------:R-:W-:-:S03]  /*1e60*/  ISETP.GE.AND P0, PT, R9, R0, PT ;  /* 0x000000000900720c */ /* 0x000fc60003f06270 */
        /* <DEDUP_REMOVED lines=13> */
.L_x_90:
[----:B------:R-:W-:Y:S05]  /*1f40*/  BSYNC B0 ;  /* 0x0000000000007941 */ /* 0x000fea0003800000 */
.L_x_89:
        /* <DEDUP_REMOVED lines=14> */
.L_x_92:
[----:B------:R-:W-:Y:S05]  /*2030*/  BSYNC B0 ;  /* 0x0000000000007941 */ /* 0x000fea0003800000 */
.L_x_91:
        /* <DEDUP_REMOVED lines=14> */
.L_x_94:
[----:B------:R-:W-:Y:S05]  /*2120*/  BSYNC B0 ;  /* 0x0000000000007941 */ /* 0x000fea0003800000 */
.L_x_93:
        /* <DEDUP_REMOVED lines=13> */
.L_x_96:
[----:B------:R-:W-:Y:S05]  /*2200*/  BSYNC B0 ;  /* 0x0000000000007941 */ /* 0x000fea0003800000 */
.L_x_95:
        /* <DEDUP_REMOVED lines=22> */
.L_x_98:
[----:B------:R-:W-:Y:S05]  /*2370*/  BSYNC B0 ;  /* 0x0000000000007941 */ /* 0x000fea0003800000 */
.L_x_97:
        /* <DEDUP_REMOVED lines=14> */
.L_x_100:
[----:B------:R-:W-:Y:S05]  /*2460*/  BSYNC B0 ;  /* 0x0000000000007941 */ /* 0x000fea0003800000 */
.L_x_99:
        /* <DEDUP_REMOVED lines=14> */
.L_x_102:
[----:B------:R-:W-:Y:S05]  /*2550*/  BSYNC B0 ;  /* 0x0000000000007941 */ /* 0x000fea0003800000 */
.L_x_101:
        /* <DEDUP_REMOVED lines=14> */
.L_x_86:
[----:B------:R-:W-:Y:S01]  /*2640*/  IMAD R0, R229, -0x80, R192 ;  /* 0xffffff80e5007824 */ /* 0x000fe200078e02c0 */
[----:B------:R-:W-:Y:S01]  /*2650*/  ULDC.64 UR4, c[0x0][0x268] ;  /* 0x00009a0000047ab9 */ /* 0x000fe20000000a00 */
[C---:B------:R-:W-:Y:S01]  /*2660*/  VIADD R9, R216.reuse, 0x20 ;  /* 0x00000020d8097836 */ /* 0x040fe20000000000 */
[----:B------:R-:W-:Y:S01]  /*2670*/  SHF.R.S32.HI R43, RZ, 0x1f, R244 ;  /* 0x0000001fff2b7819 */ /* 0x000fe200000114f4 */
[C---:B------:R-:W-:Y:S01]  /*2680*/  VIADD R7, R216.reuse, 0x40 ;  /* 0x00000040d8077836 */ /* 0x040fe20000000000 */
[----:B------:R-:W-:Y:S01]  /*2690*/  ISETP.GE.AND P5, PT, R216, R0, PT ;  /* 0x00000000d800720c */ /* 0x000fe20003fa6270 */
[----:B------:R-:W-:Y:S01]  /*26a0*/  IMAD R6, R38, R12, RZ ;  /* 0x0000000c26067224 */ /* 0x000fe200078e02ff */
[----:B------:R-:W-:Y:S01]  /*26b0*/  ISETP.GE.AND P4, PT, R9, R0, PT ;  /* 0x000000000900720c */ /* 0x000fe20003f86270 */
[----:B------:R-:W-:Y:S01]  /*26c0*/  IMAD.WIDE.U32 R4, R236, R12, R242 ;  /* 0x0000000cec047225 */ /* 0x000fe200078e00f2 */
[----:B------:R-:W-:-:S03]  /*26d0*/  ISETP.GE.AND P3, PT, R7, R0, PT ;  /* 0x000000000700720c */ /* 0x000fc60003f66270 */
[----:B------:R-:W-:Y:S01]  /*26e0*/  VIADD R8, R216, 0x60 ;  /* 0x00000060d8087836 */ /* 0x000fe20000000000 */
[----:B------:R-:W-:Y:S01]  /*26f0*/  IADD3 R4, P0, R32, R4, RZ ;  /* 0x0000000420047210 */ /* 0x000fe20007f1e0ff */
[----:B------:R-:W-:Y:S02]  /*2700*/  IMAD R6, R236, R13, R6 ;  /* 0x0000000dec067224 */ /* 0x000fe400078e0206 */
[----:B------:R-:W-:Y:S01]  /*2710*/  IMAD R34, R183, -0x40, R35 ;  /* 0xffffffc0b7227824 */ /* 0x000fe200078e0223 */
[----:B------:R-:W-:Y:S01]  /*2720*/  ISETP.GE.AND P1, PT, R8, R0, PT ;  /* 0x000000000800720c */ /* 0x000fe20003f26270 */
[----:B------:R-:W1:Y:S01]  /*2730*/  @!P5 LDC.64 R26, c[0x0][0x220] ;  /* 0x00008800ff1adb82 */ /* 0x000e620000000a00 */
[----:B------:R-:W-:Y:S01]  /*2740*/  IADD3.X R5, R33, R5, R6, P0, !PT ;  /* 0x0000000521057210 */ /* 0x000fe200007fe406 */
[----:B------:R-:W-:Y:S01]  /*2750*/  IMAD R0, R39, UR4, RZ ;  /* 0x0000000427007c24 */ /* 0x000fe2000f8e02ff */
[----:B------:R-:W-:-:S05]  /*2760*/  @!P4 IADD3 R8, P2, R216, 0x20, RZ ;  /* 0x00000020d808c810 */ /* 0x000fca0007f5e0ff */
[----:B------:R-:W-:Y:S01]  /*2770*/  @P6 BAR.SYNC.DEFER_BLOCKING 0x0 ;  /* 0x0000000000006b1d */ /* 0x000fe20000010000 */
[-C--:B------:R-:W-:Y:S01]  /*2780*/  ISETP.GE.AND P0, PT, R9, R34.reuse, PT ;  /* 0x000000220900720c */ /* 0x080fe20003f06270 */
[----:B------:R-:W-:Y:S01]  /*2790*/  IMAD R10, R21, UR5, R0 ;  /* 0x00000005150a7c24 */ /* 0x000fe2000f8e0200 */
[C---:B------:R-:W-:Y:S01]  /*27a0*/  ISETP.GE.AND P6, PT, R216.reuse, R34, PT ;  /* 0x00000022d800720c */ /* 0x040fe20003fc6270 */
[----:B------:R-:W-:Y:S01]  /*27b0*/  @!P4 IMAD.X R6, RZ, RZ, R42, P2 ;  /* 0x000000ffff06c224 */ /* 0x000fe200010e062a */
[----:B------:R-:W-:-:S03]  /*27c0*/  @!P3 IADD3 R0, P2, R216, 0x40, RZ ;  /* 0x00000040d800b810 */ /* 0x000fc60007f5e0ff */
[----:B------:R-:W2:Y:S01]  /*27d0*/  @!P4 LDC.64 R28, c[0x0][0x220] ;  /* 0x00008800ff1ccb82 */ /* 0x000ea20000000a00 */
[----:B------:R-:W-:Y:S01]  /*27e0*/  IMAD.WIDE.U32 R4, R21, UR4, R4 ;  /* 0x0000000415047c25 */ /* 0x000fe2000f8e0004 */
[----:B------:R-:W-:-:S03]  /*27f0*/  ULDC.64 UR4, c[0x0][0x260] ;  /* 0x0000980000047ab9 */ /* 0x000fc60000000a00 */
[----:B------:R-:W-:Y:S02]  /*2800*/  IMAD.IADD R5, R5, 0x1, R10 ;  /* 0x0000000105057824 */ /* 0x000fe400078e020a */
[-C--:B------:R-:W-:Y:S01]  /*2810*/  @!P5 IMAD R9, R42, R12.reuse, RZ ;  /* 0x0000000c2a09d224 */ /* 0x080fe200078e02ff */
[----:B------:R-:W3:Y:S01]  /*2820*/  @!P3 LDC.64 R30, c[0x0][0x220] ;  /* 0x00008800ff1ebb82 */ /* 0x000ee20000000a00 */
[----:B------:R-:W-:Y:S01]  /*2830*/  @!P3 IMAD.X R7, RZ, RZ, R42, P2 ;  /* 0x000000ffff07b224 */ /* 0x000fe200010e062a */
[----:B------:R-:W-:Y:S01]  /*2840*/  @!P4 MOV R11, R5 ;  /* 0x00000005000bc202 */ /* 0x000fe20000000f00 */
[-C--:B------:R-:W-:Y:S01]  /*2850*/  @!P4 IMAD R6, R6, R12.reuse, RZ ;  /* 0x0000000c0606c224 */ /* 0x080fe200078e02ff */
[C---:B------:R-:W-:Y:S01]  /*2860*/  @!P1 IADD3 R15, P2, R216.reuse, 0x60, RZ ;  /* 0x00000060d80f9810 */ /* 0x040fe20007f5e0ff */
[----:B------:R-:W-:Y:S02]  /*2870*/  @!P5 IMAD R14, R216, R13, R9 ;  /* 0x0000000dd80ed224 */ /* 0x000fe400078e0209 */
[----:B------:R-:W-:Y:S01]  /*2880*/  @!P3 IMAD R9, R7, R12, RZ ;  /* 0x0000000c0709b224 */ /* 0x000fe200078e02ff */
[----:B------:R-:W4:Y:S01]  /*2890*/  @!P1 LDC.64 R32, c[0x0][0x220] ;  /* 0x00008800ff209b82 */ /* 0x000f220000000a00 */
[----:B------:R-:W-:-:S02]  /*28a0*/  @!P4 IMAD.MOV.U32 R10, RZ, RZ, R4 ;  /* 0x000000ffff0ac224 */ /* 0x000fc400078e0004 */
[----:B------:R-:W-:Y:S02]  /*28b0*/  @!P4 IMAD R20, R8, R13, R6 ;  /* 0x0000000d0814c224 */ /* 0x000fe400078e0206 */
[----:B------:R-:W-:-:S04]  /*28c0*/  @!P5 IMAD.WIDE.U32 R6, R216, R12, R4 ;  /* 0x0000000cd806d225 */ /* 0x000fc800078e0004 */
[----:B------:R-:W-:-:S04]  /*28d0*/  @!P4 IMAD.WIDE.U32 R10, R8, R12, R10 ;  /* 0x0000000c080ac225 */ /* 0x000fc800078e000a */
[----:B------:R-:W-:Y:S02]  /*28e0*/  @!P3 IMAD R24, R0, R13, R9 ;  /* 0x0000000d0018b224 */ /* 0x000fe400078e0209 */
[----:B------:R-:W-:Y:S02]  /*28f0*/  @!P3 IMAD.MOV.U32 R8, RZ, RZ, R4 ;  /* 0x000000ffff08b224 */ /* 0x000fe400078e0004 */
[----:B------:R-:W-:Y:S02]  /*2900*/  @!P3 IMAD.MOV.U32 R9, RZ, RZ, R5 ;  /* 0x000000ffff09b224 */ /* 0x000fe400078e0005 */
[----:B------:R-:W-:Y:S01]  /*2910*/  @!P1 IMAD.X R17, RZ, RZ, R42, P2 ;  /* 0x000000ffff119224 */ /* 0x000fe200010e062a */
[----:B-1----:R-:W-:Y:S01]  /*2920*/  @!P5 LEA R16, P2, R6, R26, 0x1 ;  /* 0x0000001a0610d211 */ /* 0x002fe200078408ff */
[----:B------:R-:W-:Y:S02]  /*2930*/  @!P5 IMAD.IADD R14, R7, 0x1, R14 ;  /* 0x00000001070ed824 */ /* 0x000fe400078e020e */
[----:B------:R-:W-:-:S04]  /*2940*/  @!P3 IMAD.WIDE.U32 R8, R0, R12, R8 ;  /* 0x0000000c0008b225 */ /* 0x000fc800078e0008 */
[----:B------:R-:W-:Y:S01]  /*2950*/  @!P1 IMAD R0, R17, R12, RZ ;  /* 0x0000000c11009224 */ /* 0x000fe200078e02ff */
[----:B------:R-:W-:Y:S01]  /*2960*/  @!P5 LEA.HI.X R17, R6, R27, R14, 0x1, P2 ;  /* 0x0000001b0611d211 */ /* 0x000fe200010f0c0e */
[----:B------:R-:W-:Y:S01]  /*2970*/  @!P4 IMAD.IADD R6, R11, 0x1, R20 ;  /* 0x000000010b06c824 */ /* 0x000fe200078e0214 */
[C---:B--2---:R-:W-:Y:S01]  /*2980*/  @!P4 LEA R14, P2, R10.reuse, R28, 0x1 ;  /* 0x0000001c0a0ec211 */ /* 0x044fe200078408ff */
[C---:B------:R-:W-:Y:S01]  /*2990*/  @!P1 IMAD R13, R15.reuse, R13, R0 ;  /* 0x0000000d0f0d9224 */ /* 0x040fe200078e0200 */
[----:B------:R-:W1:Y:S01]  /*29a0*/  @!P3 LDC.64 R26, c[0x0][0x218] ;  /* 0x00008600ff1abb82 */ /* 0x000e620000000a00 */
[----:B------:R-:W-:Y:S01]  /*29b0*/  @!P1 IMAD.WIDE.U32 R4, R15, R12, R4 ;  /* 0x0000000c0f049225 */ /* 0x000fe200078e0004 */
[----:B------:R-:W-:Y:S02]  /*29c0*/  @!P4 LEA.HI.X R15, R10, R29, R6, 0x1, P2 ;  /* 0x0000001d0a0fc211 */ /* 0x000fe400010f0c06 */
[----:B---3--:R-:W-:Y:S01]  /*29d0*/  @!P3 LEA R10, P2, R8, R30, 0x1 ;  /* 0x0000001e080ab211 */ /* 0x008fe200078408ff */
[----:B------:R-:W-:-:S02]  /*29e0*/  @!P3 IMAD.IADD R0, R9, 0x1, R24 ;  /* 0x000000010900b824 */ /* 0x000fc400078e0218 */
[----:B------:R-:W-:Y:S01]  /*29f0*/  IMAD.SHL.U32 R23, R23, 0x40, RZ ;  /* 0x0000004017177824 */ /* 0x000fe200078e00ff */
[----:B------:R-:W2:Y:S01]  /*2a00*/  @!P4 LDC.64 R24, c[0x0][0x218] ;  /* 0x00008600ff18cb82 */ /* 0x000ea20000000a00 */
[----:B------:R-:W-:Y:S01]  /*2a10*/  IMAD.MOV.U32 R208, RZ, RZ, 0x7f800000 ;  /* 0x7f800000ffd07424 */ /* 0x000fe200078e00ff */
[----:B------:R-:W-:Y:S01]  /*2a20*/  @!P3 LEA.HI.X R11, R8, R31, R0, 0x1, P2 ;  /* 0x0000001f080bb211 */ /* 0x000fe200010f0c00 */
[----:B------:R-:W-:Y:S01]  /*2a30*/  IMAD.WIDE.U32 R8, R22, 0x40, RZ ;  /* 0x0000004016087825 */ /* 0x000fe200078e00ff */
[----:B------:R-:W-:Y:S02]  /*2a40*/  @!P1 IADD3 R0, R5, R13, RZ ;  /* 0x0000000d05009210 */ /* 0x000fe40007ffe0ff */
[----:B----4-:R-:W-:Y:S01]  /*2a50*/  @!P1 LEA R6, P2, R4, R32, 0x1 ;  /* 0x0000002004069211 */ /* 0x010fe200078408ff */
[----:B------:R-:W-:Y:S01]  /*2a60*/  IMAD.WIDE.U32 R12, R36, 0x40, RZ ;  /* 0x00000040240c7825 */ /* 0x000fe200078e00ff */
[----:B------:R-:W3:Y:S02]  /*2a70*/  @!P1 LDC.64 R28, c[0x0][0x218] ;  /* 0x00008600ff1c9b82 */ /* 0x000ee40000000a00 */
[----:B------:R-:W-:Y:S01]  /*2a80*/  @!P1 LEA.HI.X R7, R4, R33, R0, 0x1, P2 ;  /* 0x0000002104079211 */ /* 0x000fe200010f0c00 */
[----:B------:R-:W-:Y:S01]  /*2a90*/  IMAD.MOV.U32 R209, RZ, RZ, 0x7f800000 ;  /* 0x7f800000ffd17424 */ /* 0x000fe200078e00ff */
[----:B------:R-:W-:Y:S01]  /*2aa0*/  LEA.HI R0, R183, R183, RZ, 0x1 ;  /* 0x000000b7b7007211 */ /* 0x000fe200078f08ff */
[----:B------:R-:W-:Y:S01]  /*2ab0*/  IMAD.MOV.U32 R206, RZ, RZ, 0x7f800000 ;  /* 0x7f800000ffce7424 */ /* 0x000fe200078e00ff */
[----:B------:R-:W-:Y:S01]  /*2ac0*/  @!P0 IADD3 R4, P2, R184, R8, RZ ;  /* 0x00000008b8048210 */ /* 0x000fe20007f5e0ff */
[----:B------:R-:W-:Y:S01]  /*2ad0*/  IMAD.MOV.U32 R207, RZ, RZ, 0x7f800000 ;  /* 0x7f800000ffcf7424 */ /* 0x000fe200078e00ff */
[----:B------:R-:W-:-:S02]  /*2ae0*/  LOP3.LUT R0, R0, 0xfffffffe, RZ, 0xc0, !PT ;  /* 0xfffffffe00007812 */ /* 0x000fc400078ec0ff */
[----:B------:R-:W-:Y:S01]  /*2af0*/  @!P0 IADD3.X R5, R185, R9, R23, P2, !PT ;  /* 0x00000009b9058210 */ /* 0x000fe200017fe417 */
[----:B------:R-:W-:Y:S01]  /*2b00*/  IMAD.SHL.U32 R9, R37, 0x40, RZ ;  /* 0x0000004025097824 */ /* 0x000fe200078e00ff */
[----:B------:R-:W-:Y:S01]  /*2b10*/  @!P0 IADD3 R8, P2, R186, R12, RZ ;  /* 0x0000000cba088210 */ /* 0x000fe20007f5e0ff */
[----:B------:R-:W-:Y:S01]  /*2b20*/  IMAD.IADD R0, R183, 0x1, -R0 ;  /* 0x00000001b7007824 */ /* 0x000fe200078e0a00 */
[----:B------:R-:W4:Y:S01]  /*2b30*/  @!P5 LDC.64 R22, c[0x0][0x218] ;  /* 0x00008600ff16db82 */ /* 0x000f220000000a00 */
[----:B------:R-:W-:Y:S01]  /*2b40*/  IMAD R12, R237, 0x2, R181 ;  /* 0x00000002ed0c7824 */ /* 0x000fe200078e02b5 */
[----:B------:R-:W-:Y:S02]  /*2b50*/  @!P0 IADD3.X R9, R187, R13, R9, P2, !PT ;  /* 0x0000000dbb098210 */ /* 0x000fe400017fe409 */
[----:B------:R-:W-:Y:S01]  /*2b60*/  ISETP.NE.AND P2, PT, R0, 0x1, PT ;  /* 0x000000010000780c */ /* 0x000fe20003f45270 */
[----:B------:R-:W-:Y:S01]  /*2b70*/  VIADD R0, R237, 0x1000 ;  /* 0x00001000ed007836 */ /* 0x000fe20000000000 */
[----:B------:R1:W-:Y:S04]  /*2b80*/  @P5 STS.128 [R12+0xa000], RZ ;  /* 0x00a000ff0c005388 */ /* 0x0003e80000000c00 */
[----:B------:R-:W-:Y:S01]  /*2b90*/  @!PT LDS RZ, [RZ] ;  /* 0x00000000fffff984 */ /* 0x000fe20000000800 */
[----:B------:R-:W-:Y:S01]  /*2ba0*/  @!PT LDS RZ, [RZ] ;  /* 0x00000000fffff984 */ /* 0x000fe20000000800 */
[----:B------:R-:W-:Y:S01]  /*2bb0*/  @!PT LDS RZ, [RZ] ;  /* 0x00000000fffff984 */ /* 0x000fe20000000800 */
[----:B------:R-:W-:Y:S01]  /*2bc0*/  @!P5 LDGSTS.E.BYPASS.LTC128B.128 [R12+0xa000], desc[UR12][R16.64] ;  /* 0x0a000000100cdfae */ /* 0x000fe2000b901d4c */
[----:B------:R-:W-:-:S03]  /*2bd0*/  SEL R0, R0, R237, !P2 ;  /* 0x000000ed00007207 */ /* 0x000fc60005000000 */
[----:B------:R1:W-:Y:S02]  /*2be0*/  @P4 STS.128 [R12+0xb000], RZ ;  /* 0x00b000ff0c004388 */ /* 0x0003e40000000c00 */
[----:B------:R-:W-:Y:S01]  /*2bf0*/  IMAD R193, R0, 0x2, R181 ;  /* 0x0000000200c17824 */ /* 0x000fe200078e02b5 */
[----:B------:R-:W-:Y:S01]  /*2c00*/  IADD3 R0, R244, 0x28, RZ ;  /* 0x00000028f4007810 */ /* 0x000fe20007ffe0ff */
[----:B------:R-:W-:Y:S01]  /*2c10*/  @!PT LDS RZ, [RZ] ;  /* 0x00000000fffff984 */ /* 0x000fe20000000800 */
[----:B------:R-:W-:Y:S01]  /*2c20*/  @!PT LDS RZ, [RZ] ;  /* 0x00000000fffff984 */ /* 0x000fe20000000800 */
[----:B------:R-:W-:Y:S01]  /*2c30*/  @!PT LDS RZ, [RZ] ;  /* 0x00000000fffff984 */ /* 0x000fe20000000800 */
[----:B------:R-:W-:Y:S04]  /*2c40*/  @!P4 LDGSTS.E.BYPASS.LTC128B.128 [R12+0xb000], desc[UR12][R14.64] ;  /* 0x0b0000000e0ccfae */ /* 0x000fe8000b901d4c */
[----:B------:R1:W-:Y:S04]  /*2c50*/  @P3 STS.128 [R12+0xc000], RZ ;  /* 0x00c000ff0c003388 */ /* 0x0003e80000000c00 */
        /* <DEDUP_REMOVED lines=8> */
[----:B------:R2:W-:Y:S04]  /*2ce0*/  @!P1 LDGSTS.E.BYPASS.LTC128B.128 [R12+0xd000], desc[UR12][R6.64] ;  /* 0x0d000000060c9fae */ /* 0x0005e8000b901d4c */
[----:B------:R-:W0:Y:S04]  /*2cf0*/  LDGDEPBAR ;  /* 0x00000000000079af */ /* 0x000e280000000000 */
        /* <DEDUP_REMOVED lines=10> */
[----:B------:R1:W-:Y:S01]  /*2da0*/  @P6 STS [R193], RZ ;  /* 0x000000ffc1006388 */ /* 0x0003e20000000800 */
[----:B--2---:R-:W-:-:S03]  /*2db0*/  SHF.R.S32.HI R6, RZ, 0x1f, R0 ;  /* 0x0000001fff067819 */ /* 0x004fc60000011400 */
[----:B------:R2:W-:Y:S01]  /*2dc0*/  @P6 STS [R193+0x4], RZ ;  /* 0x000004ffc1006388 */ /* 0x0005e20000000800 */
[----:B------:R-:W-:-:S03]  /*2dd0*/  IMAD R7, R38, R18, RZ ;  /* 0x0000001226077224 */ /* 0x000fc600078e02ff */
[----:B------:R2:W-:Y:S04]  /*2de0*/  @P6 STS [R193+0x8], RZ ;  /* 0x000008ffc1006388 */ /* 0x0005e80000000800 */
[----:B------:R2:W-:Y:S04]  /*2df0*/  @P6 STS [R193+0xc], RZ ;  /* 0x00000cffc1006388 */ /* 0x0005e80000000800 */
[----:B------:R-:W-:Y:S01]  /*2e00*/  @!PT LDS RZ, [RZ] ;  /* 0x00000000fffff984 */ /* 0x000fe20000000800 */
[----:B------:R-:W-:Y:S01]  /*2e10*/  @!PT LDS RZ, [RZ] ;  /* 0x00000000fffff984 */ /* 0x000fe20000000800 */
[----:B------:R-:W-:Y:S01]  /*2e20*/  @!PT LDS RZ, [RZ] ;  /* 0x00000000fffff984 */ /* 0x000fe20000000800 */
[----:B------:R-:W-:Y:S01]  /*2e30*/  @!P6 LDGSTS.E.BYPASS.LTC128B.128 [R193], desc[UR12][R186.64] ;  /* 0x00000000bac1efae */ /* 0x000fe2000b901d4c */
[----:B------:R-:W-:-:S03]  /*2e40*/  ISETP.GE.AND P6, PT, R0, R34, PT ;  /* 0x000000220000720c */ /* 0x000fc60003fc6270 */
[----:B------:R2:W-:Y:S01]  /*2e50*/  @P0 STS [R193+0x1000], RZ ;  /* 0x001000ffc1000388 */ /* 0x0005e20000000800 */
[----:B---3--:R-:W-:-:S03]  /*2e60*/  IMAD.WIDE.U32 R4, R236, R18, R242 ;  /* 0x00000012ec047225 */ /* 0x008fc600078e00f2 */
[----:B------:R2:W-:Y:S04]  /*2e70*/  @P0 STS [R193+0x1004], RZ ;  /* 0x001004ffc1000388 */ /* 0x0005e80000000800 */
[----:B------:R2:W-:Y:S04]  /*2e80*/  @P0 STS [R193+0x1008], RZ ;  /* 0x001008ffc1000388 */ /* 0x0005e80000000800 */
[----:B------:R2:W-:Y:S04]  /*2e90*/  @P0 STS [R193+0x100c], RZ ;  /* 0x00100cffc1000388 */ /* 0x0005e80000000800 */
[----:B------:R-:W-:Y:S01]  /*2ea0*/  @!PT LDS RZ, [RZ] ;  /* 0x00000000fffff984 */ /* 0x000fe20000000800 */
[----:B------:R-:W-:Y:S01]  /*2eb0*/  @!PT LDS RZ, [RZ] ;  /* 0x00000000fffff984 */ /* 0x000fe20000000800 */
[----:B------:R-:W-:Y:S01]  /*2ec0*/  @!PT LDS RZ, [RZ] ;  /* 0x00000000fffff984 */ /* 0x000fe20000000800 */
[----:B------:R3:W-:Y:S01]  /*2ed0*/  @!P0 LDGSTS.E.BYPASS.LTC128B.128 [R193+0x1000], desc[UR12][R8.64] ;  /* 0x0100000008c18fae */ /* 0x0007e2000b901d4c */
[----:B------:R-:W-:-:S03]  /*2ee0*/  @!P6 LEA R16, P0, R0, R211, 0x2 ;  /* 0x000000d30010e211 */ /* 0x000fc600078010ff */
[----:B------:R2:W-:Y:S01]  /*2ef0*/  @P5 STS.128 [R12+0x6000], RZ ;  /* 0x006000ff0c005388 */ /* 0x0005e20000000c00 */
[----:B------:R-:W-:Y:S01]  /*2f00*/  @!P6 LEA.HI.X R17, R0, R210, R6, 0x2, P0 ;  /* 0x000000d20011e211 */ /* 0x000fe200000f1406 */
[----:B------:R-:W-:Y:S01]  /*2f10*/  IMAD R0, R236, R19, R7 ;  /* 0x00000013ec007224 */ /* 0x000fe200078e0207 */
[----:B------:R-:W-:Y:S01]  /*2f20*/  IADD3 R4, P0, R40, R4, RZ ;  /* 0x0000000428047210 */ /* 0x000fe20007f1e0ff */
[----:B------:R-:W-:Y:S02]  /*2f30*/  IMAD R6, R39, UR4, RZ ;  /* 0x0000000427067c24 */ /* 0x000fe4000f8e02ff */
[----:B------:R-:W5:Y:S01]  /*2f40*/  @!P6 LDG.E R207, desc[UR12][R16.64] ;  /* 0x0000000c10cfe981 */ /* 0x000f62000c1e1900 */
[----:B------:R-:W-:Y:S01]  /*2f50*/  IADD3.X R5, R41, R5, R0, P0, !PT ;  /* 0x0000000529057210 */ /* 0x000fe200007fe400 */
[C---:B------:R-:W-:Y:S02]  /*2f60*/  IMAD R6, R21.reuse, UR5, R6 ;  /* 0x0000000515067c24 */ /* 0x040fe4000f8e0206 */
[----:B------:R-:W-:-:S04]  /*2f70*/  IMAD.WIDE.U32 R4, R21, UR4, R4 ;  /* 0x0000000415047c25 */ /* 0x000fc8000f8e0004 */
[----:B------:R-:W-:Y:S02]  /*2f80*/  IMAD R140, R182, 0x2, R181 ;  /* 0x00000002b68c7824 */ /* 0x000fe400078e02b5 */
[C---:B------:R-:W-:Y:S02]  /*2f90*/  IMAD.SHL.U32 R215, R221.reuse, 0x10, RZ ;  /* 0x00000010ddd77824 */ /* 0x040fe400078e00ff */
[----:B------:R-:W-:Y:S02]  /*2fa0*/  IMAD.SHL.U32 R214, R221, 0x8, RZ ;  /* 0x00000008ddd67824 */ /* 0x000fe400078e00ff */
[----:B------:R-:W-:Y:S01]  /*2fb0*/  IMAD.MOV.U32 R178, RZ, RZ, 0x20 ;  /* 0x00000020ffb27424 */ /* 0x000fe200078e00ff */
[----:B---3--:R-:W-:Y:S01]  /*2fc0*/  @!P4 IADD3 R8, P0, R216, 0x20, RZ ;  /* 0x00000020d808c810 */ /* 0x008fe20007f1e0ff */
[----:B------:R-:W-:Y:S02]  /*2fd0*/  IMAD.IADD R5, R5, 0x1, R6 ;  /* 0x0000000105057824 */ /* 0x000fe400078e0206 */
[----:B------:R-:W-:-:S02]  /*2fe0*/  IMAD.MOV.U32 R132, RZ, RZ, 0x40 ;  /* 0x00000040ff847424 */ /* 0x000fc400078e00ff */
[----:B------:R-:W-:Y:S01]  /*2ff0*/  IMAD R170, R180, 0x2, R181 ;  /* 0x00000002b4aa7824 */ /* 0x000fe200078e02b5 */
[----:B------:R-:W-:Y:S01]  /*3000*/  SHF.L.U64.HI R232, R244, 0x2, R43 ;  /* 0x00000002f4e87819 */ /* 0x000fe2000001022b */
[--C-:B------:R-:W-:Y:S01]  /*3010*/  @!P4 IMAD.X R0, RZ, RZ, R42.reuse, P0 ;  /* 0x000000ffff00c224 */ /* 0x100fe200000e062a */
[----:B------:R-:W-:Y:S01]  /*3020*/  @!P3 IADD3 R11, P0, R216, 0x40, RZ ;  /* 0x00000040d80bb810 */ /* 0x000fe20007f1e0ff */
[-C--:B------:R-:W-:Y:S01]  /*3030*/  @!P5 IMAD R6, R42, R18.reuse, RZ ;  /* 0x000000122a06d224 */ /* 0x080fe200078e02ff */
[----:B------:R-:W-:Y:S01]  /*3040*/  IADD3 R231, R236, 0x80, RZ ;  /* 0x00000080ece77810 */ /* 0x000fe20007ffe0ff */
[-C--:B------:R-:W-:Y:S01]  /*3050*/  @!P4 IMAD R0, R0, R18.reuse, RZ ;  /* 0x000000120000c224 */ /* 0x080fe200078e02ff */
[----:B------:R-:W-:Y:S01]  /*3060*/  CS2R R94, SRZ ;  /* 0x00000000005e7805 */ /* 0x000fe2000001ff00 */
[----:B------:R-:W-:Y:S01]  /*3070*/  @!P3 IMAD.X R15, RZ, RZ, R42, P0 ;  /* 0x000000ffff0fb224 */ /* 0x000fe200000e062a */
[C---:B------:R-:W-:Y:S01]  /*3080*/  @!P1 IADD3 R13, P0, R216.reuse, 0x60, RZ ;  /* 0x00000060d80d9810 */ /* 0x040fe20007f1e0ff */
[-C--:B------:R-:W-:Y:S01]  /*3090*/  @!P5 IMAD R10, R216, R19.reuse, R6 ;  /* 0x00000013d80ad224 */ /* 0x080fe200078e0206 */
[----:B------:R-:W-:Y:S01]  /*30a0*/  CS2R R92, SRZ ;  /* 0x00000000005c7805 */ /* 0x000fe2000001ff00 */
[----:B------:R-:W-:Y:S01]  /*30b0*/  @!P5 IMAD.MOV.U32 R6, RZ, RZ, R4 ;  /* 0x000000ffff06d224 */ /* 0x000fe200078e0004 */
[----:B------:R-:W-:Y:S01]  /*30c0*/  CS2R R98, SRZ ;  /* 0x0000000000627805 */ /* 0x000fe2000001ff00 */
[----:B------:R-:W-:Y:S01]  /*30d0*/  @!P5 IMAD.MOV.U32 R7, RZ, RZ, R5 ;  /* 0x000000ffff07d224 */ /* 0x000fe200078e0005 */
[----:B------:R-:W-:Y:S01]  /*30e0*/  CS2R R96, SRZ ;  /* 0x0000000000607805 */ /* 0x000fe2000001ff00 */
[----:B------:R-:W-:Y:S01]  /*30f0*/  @!P4 IMAD R20, R8, R19, R0 ;  /* 0x000000130814c224 */ /* 0x000fe200078e0200 */
[----:B------:R-:W-:Y:S01]  /*3100*/  CS2R R90, SRZ ;  /* 0x00000000005a7805 */ /* 0x000fe2000001ff00 */
[----:B------:R-:W-:Y:S01]  /*3110*/  @!P5 IMAD.WIDE.U32 R6, R216, R18, R6 ;  /* 0x00000012d806d225 */ /* 0x000fe200078e0006 */
[----:B------:R-:W-:-:S02]  /*3120*/  CS2R R88, SRZ ;  /* 0x0000000000587805 */ /* 0x000fc4000001ff00 */
[----:B------:R-:W-:Y:S02]  /*3130*/  CS2R R86, SRZ ;  /* 0x0000000000567805 */ /* 0x000fe4000001ff00 */
[----:B------:R-:W-:Y:S01]  /*3140*/  CS2R R84, SRZ ;  /* 0x0000000000547805 */ /* 0x000fe2000001ff00 */
[----:B------:R-:W-:Y:S01]  /*3150*/  @!P1 IMAD.X R0, RZ, RZ, R42, P0 ;  /* 0x000000ffff009224 */ /* 0x000fe200000e062a */
[----:B------:R-:W-:Y:S01]  /*3160*/  @!P5 IADD3 R7, R7, R10, RZ ;  /* 0x0000000a0707d210 */ /* 0x000fe20007ffe0ff */
[----:B------:R-:W-:Y:S01]  /*3170*/  @!P3 IMAD R15, R15, R18, RZ ;  /* 0x000000120f0fb224 */ /* 0x000fe200078e02ff */
[----:B----4-:R-:W-:Y:S01]  /*3180*/  @!P5 LEA R14, P0, R6, R22, 0x1 ;  /* 0x00000016060ed211 */ /* 0x010fe200078008ff */
[-C--:B------:R-:W-:Y:S01]  /*3190*/  @!P1 IMAD R0, R0, R18.reuse, RZ ;  /* 0x0000001200009224 */ /* 0x080fe200078e02ff */
[----:B------:R-:W-:Y:S01]  /*31a0*/  CS2R R78, SRZ ;  /* 0x00000000004e7805 */ /* 0x000fe2000001ff00 */
[----:B------:R-:W-:Y:S01]  /*31b0*/  @!P4 IMAD.WIDE.U32 R8, R8, R18, R4 ;  /* 0x000000120808c225 */ /* 0x000fe200078e0004 */
[----:B------:R-:W-:-:S02]  /*31c0*/  CS2R R76, SRZ ;  /* 0x00000000004c7805 */ /* 0x000fc4000001ff00 */
[----:B------:R-:W-:Y:S02]  /*31d0*/  CS2R R82, SRZ ;  /* 0x0000000000527805 */ /* 0x000fe4000001ff00 */
[----:B------:R-:W-:Y:S01]  /*31e0*/  CS2R R80, SRZ ;  /* 0x0000000000507805 */ /* 0x000fe2000001ff00 */
[----:B------:R-:W-:Y:S01]  /*31f0*/  @!P3 IMAD R21, R11, R19, R15 ;  /* 0x000000130b15b224 */ /* 0x000fe200078e020f */
[----:B------:R-:W-:Y:S01]  /*3200*/  @!P5 LEA.HI.X R15, R6, R23, R7, 0x1, P0 ;  /* 0x00000017060fd211 */ /* 0x000fe200000f0c07 */
[----:B------:R-:W-:Y:S01]  /*3210*/  @!P1 IMAD R19, R13, R19, R0 ;  /* 0x000000130d139224 */ /* 0x000fe200078e0200 */
[----:B------:R-:W-:Y:S01]  /*3220*/  @!P4 LEA R10, P0, R8, R24, 0x1 ;  /* 0x00000018080ac211 */ /* 0x000fe200078008ff */
[----:B------:R-:W-:Y:S01]  /*3230*/  @!P4 IMAD.IADD R0, R9, 0x1, R20 ;  /* 0x000000010900c824 */ /* 0x000fe200078e0214 */
[----:B------:R-:W-:Y:S01]  /*3240*/  CS2R R74, SRZ ;  /* 0x00000000004a7805 */ /* 0x000fe2000001ff00 */
[--C-:B------:R-:W-:Y:S01]  /*3250*/  @!P3 IMAD.MOV.U32 R6, RZ, RZ, R4.reuse ;  /* 0x000000ffff06b224 */ /* 0x100fe200078e0004 */
[----:B------:R-:W-:Y:S01]  /*3260*/  @!PT LDS RZ, [RZ] ;  /* 0x00000000fffff984 */ /* 0x000fe20000000800 */
[----:B------:R-:W-:Y:S01]  /*3270*/  @!PT LDS RZ, [RZ] ;  /* 0x00000000fffff984 */ /* 0x000fe20000000800 */
[----:B------:R-:W-:Y:S01]  /*3280*/  @!PT LDS RZ, [RZ] ;  /* 0x00000000fffff984 */ /* 0x000fe20000000800 */
[----:B------:R-:W-:Y:S01]  /*3290*/  @!P5 LDGSTS.E.BYPASS.LTC128B.128 [R12+0x6000], desc[UR12][R14.64] ;  /* 0x060000000e0cdfae */ /* 0x000fe2000b901d4c */
[--C-:B------:R-:W-:Y:S01]  /*32a0*/  @!P3 IMAD.MOV.U32 R7, RZ, RZ, R5.reuse ;  /* 0x000000ffff07b224 */ /* 0x100fe200078e0005 */
[----:B------:R-:W-:Y:S01]  /*32b0*/  CS2R R72, SRZ ;  /* 0x0000000000487805 */ /* 0x000fe2000001ff00 */
[----:B------:R-:W-:Y:S01]  /*32c0*/  @!P1 IMAD.WIDE.U32 R4, R13, R18, R4 ;  /* 0x000000120d049225 */ /* 0x000fe200078e0004 */
[----:B------:R2:W-:Y:S01]  /*32d0*/  @P4 STS.128 [R12+0x7000], RZ ;  /* 0x007000ff0c004388 */ /* 0x0005e20000000c00 */
[----:B------:R-:W-:-:S02]  /*32e0*/  CS2R R70, SRZ ;  /* 0x0000000000467805 */ /* 0x000fc4000001ff00 */
[----:B------:R-:W-:Y:S01]  /*32f0*/  CS2R R68, SRZ ;  /* 0x0000000000447805 */ /* 0x000fe2000001ff00 */
[----:B------:R-:W-:Y:S01]  /*3300*/  @!P3 IMAD.WIDE.U32 R6, R11, R18, R6 ;  /* 0x000000120b06b225 */ /* 0x000fe200078e0006 */
[----:B------:R-:W-:Y:S02]  /*3310*/  @!P4 LEA.HI.X R11, R8, R25, R0, 0x1, P0 ;  /* 0x00000019080bc211 */ /* 0x000fe400000f0c00 */
[----:B------:R-:W-:Y:S02]  /*3320*/  CS2R R62, SRZ ;  /* 0x00000000003e7805 */ /* 0x000fe4000001ff00 */
[----:B------:R-:W-:Y:S01]  /*3330*/  @!P1 IADD3 R5, R5, R19, RZ ;  /* 0x0000001305059210 */ /* 0x000fe20007ffe0ff */
[----:B------:R-:W-:Y:S01]  /*3340*/  @!P3 IMAD.IADD R9, R7, 0x1, R21 ;  /* 0x000000010709b824 */ /* 0x000fe200078e0215 */
[----:B------:R-:W-:Y:S01]  /*3350*/  CS2R R60, SRZ ;  /* 0x00000000003c7805 */ /* 0x000fe2000001ff00 */
[----:B------:R-:W-:Y:S01]  /*3360*/  @!PT LDS RZ, [RZ] ;  /* 0x00000000fffff984 */ /* 0x000fe20000000800 */
[----:B------:R-:W-:Y:S01]  /*3370*/  @!PT LDS RZ, [RZ] ;  /* 0x00000000fffff984 */ /* 0x000fe20000000800 */
[----:B------:R-:W-:Y:S01]  /*3380*/  @!PT LDS RZ, [RZ] ;  /* 0x00000000fffff984 */ /* 0x000fe20000000800 */
[----:B------:R3:W-:Y:S01]  /*3390*/  @!P4 LDGSTS.E.BYPASS.LTC128B.128 [R12+0x7000], desc[UR12][R10.64] ;  /* 0x070000000a0ccfae */ /* 0x0007e2000b901d4c */
[----:B-1----:R-:W-:Y:S01]  /*33a0*/  @!P3 LEA R8, P4, R6, R26, 0x1 ;  /* 0x0000001a0608b211 */ /* 0x002fe200078808ff */
[C---:B------:R-:W-:Y:S01]  /*33b0*/  VIADD R0, R244.reuse, 0x8 ;  /* 0x00000008f4007836 */ /* 0x040fe20000000000 */
[----:B------:R-:W-:Y:S01]  /*33c0*/  CS2R R66, SRZ ;  /* 0x0000000000427805 */ /* 0x000fe2000001ff00 */
[----:B------:R-:W-:Y:S01]  /*33d0*/  VIADD R7, R244, 0x20 ;  /* 0x00000020f4077836 */ /* 0x000fe20000000000 */
[----:B------:R-:W-:Y:S01]  /*33e0*/  @!P3 LEA.HI.X R9, R6, R27, R9, 0x1, P4 ;  /* 0x0000001b0609b211 */ /* 0x000fe200020f0c09 */
[----:B------:R2:W-:Y:S01]  /*33f0*/  @P3 STS.128 [R12+0x8000], RZ ;  /* 0x008000ff0c003388 */ /* 0x0005e20000000c00 */
[-C--:B------:R-:W-:Y:S01]  /*3400*/  ISETP.GE.AND P5, PT, R0, R34.reuse, PT ;  /* 0x000000220000720c */ /* 0x080fe20003fa6270 */
[----:B------:R-:W-:Y:S01]  /*3410*/  IMAD R225, R221, 0x18, RZ ;  /* 0x00000018dde17824 */ /* 0x000fe200078e02ff */
[-C--:B------:R-:W-:Y:S01]  /*3420*/  ISETP.GE.AND P4, PT, R7, R34.reuse, PT ;  /* 0x000000220700720c */ /* 0x080fe20003f86270 */
[----:B------:R-:W-:Y:S01]  /*3430*/  @!PT LDS RZ, [RZ] ;  /* 0x00000000fffff984 */ /* 0x000fe20000000800 */
[----:B------:R-:W-:Y:S01]  /*3440*/  @!PT LDS RZ, [RZ] ;  /* 0x00000000fffff984 */ /* 0x000fe20000000800 */
[----:B------:R-:W-:Y:S01]  /*3450*/  @!PT LDS RZ, [RZ] ;  /* 0x00000000fffff984 */ /* 0x000fe20000000800 */
[----:B------:R-:W-:Y:S01]  /*3460*/  @!P3 LDGSTS.E.BYPASS.LTC128B.128 [R12+0x8000], desc[UR12][R8.64] ;  /* 0x08000000080cbfae */ /* 0x000fe2000b901d4c */
[C---:B------:R-:W-:Y:S01]  /*3470*/  ISETP.GE.AND P3, PT, R244.reuse, R34, PT ;  /* 0x00000022f400720c */ /* 0x040fe20003f66270 */
[C---:B------:R-:W-:Y:S01]  /*3480*/  IMAD.SHL.U32 R224, R221.reuse, 0x20, RZ ;  /* 0x00000020dde07824 */ /* 0x040fe200078e00ff */
[----:B------:R-:W-:Y:S01]  /*3490*/  SHF.L.U64.HI R0, R244, 0x2, R43 ;  /* 0x00000002f4007819 */ /* 0x000fe2000001022b */
[----:B------:R2:W-:Y:S01]  /*34a0*/  @P1 STS.128 [R12+0x9000], RZ ;  /* 0x009000ff0c001388 */ /* 0x0005e20000000c00 */
[C---:B------:R-:W-:Y:S01]  /*34b0*/  IMAD R223, R221.reuse, 0x28, RZ ;  /* 0x00000028dddf7824 */ /* 0x040fe200078e02ff */
[----:B------:R-:W-:Y:S01]  /*34c0*/  CS2R R64, SRZ ;  /* 0x0000000000407805 */ /* 0x000fe2000001ff00 */
[----:B------:R-:W-:Y:S01]  /*34d0*/  IMAD R222, R221, 0x30, RZ ;  /* 0x00000030ddde7824 */ /* 0x000fe200078e02ff */
[----:B------:R-:W-:Y:S01]  /*34e0*/  CS2R R58, SRZ ;  /* 0x00000000003a7805 */ /* 0x000fe2000001ff00 */
[----:B------:R-:W-:Y:S01]  /*34f0*/  IMAD.MOV R226, RZ, RZ, -R226 ;  /* 0x000000ffffe27224 */ /* 0x000fe200078e0ae2 */
[----:B------:R-:W-:Y:S01]  /*3500*/  CS2R R56, SRZ ;  /* 0x0000000000387805 */ /* 0x000fe2000001ff00 */
[----:B------:R-:W-:Y:S01]  /*3510*/  IMAD R177, R182, 0x2, R181 ;  /* 0x00000002b6b17824 */ /* 0x000fe200078e02b5 */
[----:B------:R-:W-:Y:S01]  /*3520*/  CS2R R54, SRZ ;  /* 0x0000000000367805 */ /* 0x000fe2000001ff00 */
[----:B------:R-:W-:Y:S01]  /*3530*/  IMAD.SHL.U32 R233, R244, 0x4, RZ ;  /* 0x00000004f4e97824 */ /* 0x000fe200078e00ff */
[----:B------:R-:W-:-:S02]  /*3540*/  CS2R R52, SRZ ;  /* 0x0000000000347805 */ /* 0x000fc4000001ff00 */
[----:B------:R-:W-:Y:S02]  /*3550*/  CS2R R46, SRZ ;  /* 0x00000000002e7805 */ /* 0x000fe4000001ff00 */
[----:B------:R-:W-:Y:S02]  /*3560*/  CS2R R44, SRZ ;  /* 0x00000000002c7805 */ /* 0x000fe4000001ff00 */
[----:B---3--:R-:W-:Y:S02]  /*3570*/  @!P1 LEA R10, P0, R4, R28, 0x1 ;  /* 0x0000001c040a9211 */ /* 0x008fe400078008ff */
[----:B------:R-:W-:Y:S02]  /*3580*/  CS2R R50, SRZ ;  /* 0x0000000000327805 */ /* 0x000fe4000001ff00 */
[----:B------:R-:W-:Y:S02]  /*3590*/  CS2R R48, SRZ ;  /* 0x0000000000307805 */ /* 0x000fe4000001ff00 */
[----:B------:R-:W-:-:S02]  /*35a0*/  CS2R R40, SRZ ;  /* 0x0000000000287805 */ /* 0x000fc4000001ff00 */
[----:B------:R-:W-:Y:S01]  /*35b0*/  @!P1 LEA.HI.X R11, R4, R29, R5, 0x1, P0 ;  /* 0x0000001d040b9211 */ /* 0x000fe200000f0c05 */
[----:B------:R-:W-:Y:S01]  /*35c0*/  IMAD.SHL.U32 R4, R244, 0x4, RZ ;  /* 0x00000004f4047824 */ /* 0x000fe200078e00ff */
[----:B------:R-:W-:Y:S02]  /*35d0*/  CS2R R38, SRZ ;  /* 0x0000000000267805 */ /* 0x000fe4000001ff00 */
[----:B------:R-:W-:Y:S01]  /*35e0*/  CS2R R36, SRZ ;  /* 0x0000000000247805 */ /* 0x000fe2000001ff00 */
[----:B------:R-:W-:Y:S01]  /*35f0*/  ULDC UR4, c[0x0][0x2ec] ;  /* 0x0000bb0000047ab9 */ /* 0x000fe20000000800 */
[----:B------:R-:W-:Y:S01]  /*3600*/  @!PT LDS RZ, [RZ] ;  /* 0x00000000fffff984 */ /* 0x000fe20000000800 */
[----:B------:R-:W-:Y:S01]  /*3610*/  @!PT LDS RZ, [RZ] ;  /* 0x00000000fffff984 */ /* 0x000fe20000000800 */
[----:B------:R-:W-:Y:S01]  /*3620*/  @!PT LDS RZ, [RZ] ;  /* 0x00000000fffff984 */ /* 0x000fe20000000800 */
[----:B------:R-:W-:Y:S01]  /*3630*/  @!P1 LDGSTS.E.BYPASS.LTC128B.128 [R12+0x9000], desc[UR12][R10.64] ;  /* 0x090000000a0c9fae */ /* 0x000fe2000b901d4c */
[----:B------:R-:W-:-:S03]  /*3640*/  IADD3 R4, P0, R4, R211, RZ ;  /* 0x000000d304047210 */ /* 0x000fc60007f1e0ff */
[----:B------:R-:W0:Y:S02]  /*3650*/  LDGDEPBAR ;  /* 0x00000000000079af */ /* 0x000e240000000000 */
[----:B------:R-:W-:-:S05]  /*3660*/  IMAD.X R5, R0, 0x1, R210, P0 ;  /* 0x0000000100057824 */ /* 0x000fca00000e06d2 */
[----:B------:R-:W5:Y:S04]  /*3670*/  @!P3 LDG.E R208, desc[UR12][R4.64] ;  /* 0x0000000c04d0b981 */ /* 0x000f68000c1e1900 */
[----:B------:R-:W5:Y:S04]  /*3680*/  @!P5 LDG.E R209, desc[UR12][R4.64+0x20] ;  /* 0x0000200c04d1d981 */ /* 0x000f68000c1e1900 */
[----:B------:R1:W5:Y:S01]  /*3690*/  @!P4 LDG.E R206, desc[UR12][R4.64+0x80] ;  /* 0x0000800c04cec981 */ /* 0x000362000c1e1900 */
[----:B------:R-:W-:-:S04]  /*36a0*/  DEPBAR.LE SB0, 0x1 ;  /* 0x000080400000791a */ /* 0x000fc80000000000 */
[----:B------:R-:W-:Y:S06]  /*36b0*/  BAR.SYNC.DEFER_BLOCKING 0x0 ;  /* 0x0000000000007b1d */ /* 0x000fec0000010000 */
[----:B-1----:R-:W1:Y:S01]  /*36c0*/  S2R R4, SR_TID.X ;  /* 0x0000000000047919 */ /* 0x002e620000002100 */
[----:B------:R2:W3:Y:S04]  /*36d0*/  LDSM.16.M88.4 R136, [R140+0xa000] ;  /* 0x00a000008c88783b */ /* 0x0004e80000000200 */
[----:B------:R-:W4:Y:S04]  /*36e0*/  LDSM.16.M88.4 R140, [R140+0xa800] ;  /* 0x00a800008c8c783b */ /* 0x000f280000000200 */
[----:B------:R2:W2:Y:S04]  /*36f0*/  LDSM.16.M88.4 R144, [R176] ;  /* 0x00000000b090783b */ /* 0x0004a80000000200 */
[----:B------:R2:W2:Y:S04]  /*3700*/  LDSM.16.M88.4 R148, [R176+0x800] ;  /* 0x00080000b094783b */ /* 0x0004a80000000200 */
[----:B------:R2:W2:Y:S01]  /*3710*/  LDSM.16.M88.4 R152, [R174] ;  /* 0x00000000ae98783b */ /* 0x0004a20000000200 */
[----:B-1----:R-:W-:-:S03]  /*3720*/  SHF.R.S32.HI R0, RZ, 0x1f, R4 ;  /* 0x0000001fff007819 */ /* 0x002fc60000011404 */
[----:B------:R1:W1:Y:S01]  /*3730*/  LDSM.16.M88.4 R156, [R174+0x800] ;  /* 0x00080000ae9c783b */ /* 0x0002620000000200 */
[----:B------:R-:W-:-:S03]  /*3740*/  LEA.HI R0, R0, R4, RZ, 0x4 ;  /* 0x0000000400007211 */ /* 0x000fc600078f20ff */
[----:B------:R1:W1:Y:S01]  /*3750*/  LDSM.16.M88.4 R160, [R175] ;  /* 0x00000000afa0783b */ /* 0x0002620000000200 */
[----:B------:R-:W-:-:S03]  /*3760*/  LOP3.LUT R0, R0, 0xfffffff0, RZ, 0xc0, !PT ;  /* 0xfffffff000007812 */ /* 0x000fc600078ec0ff */
[----:B------:R1:W1:Y:S01]  /*3770*/  LDSM.16.M88.4 R164, [R175+0x800] ;  /* 0x00080000afa4783b */ /* 0x0002620000000200 */
[----:B------:R-:W-:-:S04]  /*3780*/  IADD3 R0, -R0, R4, RZ ;  /* 0x0000000400007210 */ /* 0x000fc80007ffe1ff */
[----:B------:R-:W-:Y:S01]  /*3790*/  SHF.R.S32.HI R4, RZ, 0x1f, R0 ;  /* 0x0000001fff047819 */ /* 0x000fe20000011400 */
[----:B------:R-:W-:-:S03]  /*37a0*/  VIADD R235, R215, 0x20 ;  /* 0x00000020d7eb7836 */ /* 0x000fc60000000000 */
[----:B------:R-:W-:Y:S01]  /*37b0*/  LEA.HI R4, R4, R0, RZ, 0x3 ;  /* 0x0000000004047211 */ /* 0x000fe200078f18ff */
[----:B------:R-:W-:-:S03]  /*37c0*/  IMAD.IADD R249, R214, 0x1, R235 ;  /* 0x00000001d6f97824 */ /* 0x000fc600078e02eb */
[----:B------:R-:W-:Y:S01]  /*37d0*/  LOP3.LUT R4, R4, 0xfffffff8, RZ, 0xc0, !PT ;  /* 0xfffffff804047812 */ /* 0x000fe200078ec0ff */
[----:B------:R-:W-:-:S04]  /*37e0*/  IMAD.IADD R219, R214, 0x1, R249 ;  /* 0x00000001d6db7824 */ /* 0x000fc800078e02f9 */
[----:B------:R-:W-:Y:S02]  /*37f0*/  IMAD.IADD R0, R0, 0x1, -R4 ;  /* 0x0000000100007824 */ /* 0x000fe400078e0a04 */
[----:B------:R-:W-:Y:S02]  /*3800*/  VIADD R4, R244, 0x1 ;  /* 0x00000001f4047836 */ /* 0x000fe40000000000 */
[----:B------:R-:W-:Y:S01]  /*3810*/  IMAD.IADD R218, R214, 0x1, R219 ;  /* 0x00000001d6da7824 */ /* 0x000fe200078e02db */
[C---:B------:R-:W-:Y:S02]  /*3820*/  LOP3.LUT P0, RZ, R0.reuse, 0x2, RZ, 0xc0, !PT ;  /* 0x0000000200ff7812 */ /* 0x040fe4000780c0ff */
[----:B------:R-:W-:Y:S01]  /*3830*/  LOP3.LUT P1, RZ, R0, 0x4, RZ, 0xc0, !PT ;  /* 0x0000000400ff7812 */ /* 0x000fe2000782c0ff */
[----:B------:R-:W-:Y:S01]  /*3840*/  VIADD R0, R252, 0x1000 ;  /* 0x00001000fc007836 */ /* 0x000fe20000000000 */
[----:B------:R-:W-:Y:S02]  /*3850*/  IADD3 R234, R192, R4, -R35 ;  /* 0x00000004c0ea7210 */ /* 0x000fe40007ffe823 */
[----:B------:R-:W-:-:S02]  /*3860*/  IADD3 R4, R180, 0x1000, RZ ;  /* 0x00001000b4047810 */ /* 0x000fc40007ffe0ff */
[----:B------:R-:W-:Y:S02]  /*3870*/  IADD3 R35, R35, 0x80, R236 ;  /* 0x0000008023237810 */ /* 0x000fe40007ffe0ec */
[----:B------:R-:W-:Y:S02]  /*3880*/  SEL R4, R4, R180, !P2 ;  /* 0x000000b404047207 */ /* 0x000fe40005000000 */
[----:B------:R-:W-:Y:S02]  /*3890*/  SEL R0, R0, R252, !P2 ;  /* 0x000000fc00007207 */ /* 0x000fe40005000000 */
[----:B------:R-:W-:Y:S02]  /*38a0*/  IADD3 R217, R214, R218, RZ ;  /* 0x000000dad6d97210 */ /* 0x000fe40007ffe0ff */
[----:B------:R-:W-:Y:S01]  /*38b0*/  SEL R178, R178, 0xffffffe0, !P0 ;  /* 0xffffffe0b2b27807 */ /* 0x000fe20004000000 */
[----:B------:R-:W-:Y:S01]  /*38c0*/  IMAD R221, R221, 0x38, RZ ;  /* 0x00000038dddd7824 */ /* 0x000fe200078e02ff */
[----:B------:R-:W-:Y:S01]  /*38d0*/  CS2R R42, SRZ ;  /* 0x00000000002a7805 */ /* 0x000fe2000001ff00 */
[----:B------:R-:W-:Y:S01]  /*38e0*/  IMAD.IADD R230, R35, 0x1, -R192 ;  /* 0x0000000123e67824 */ /* 0x000fe200078e0ac0 */
[----:B------:R-:W-:Y:S01]  /*38f0*/  SEL R132, R132, 0xffffffc0, !P1 ;  /* 0xffffffc084847807 */ /* 0x000fe20004800000 */
[----:B------:R-:W-:-:S02]  /*3900*/  IMAD R169, R4, 0x2, R181 ;  /* 0x0000000204a97824 */ /* 0x000fc400078e02b5 */
[----:B------:R-:W-:Y:S02]  /*3910*/  IMAD R168, R0, 0x2, R181 ;  /* 0x0000000200a87824 */ /* 0x000fe400078e02b5 */
[----:B------:R-:W-:Y:S02]  /*3920*/  IMAD.IADD R220, R214, 0x1, R217 ;  /* 0x00000001d6dc7824 */ /* 0x000fe400078e02d9 */
[----:B------:R-:W-:Y:S02]  /*3930*/  IMAD.IADD R172, R178, 0x1, R170 ;  /* 0x00000001b2ac7824 */ /* 0x000fe400078e02aa */
[----:B-1234-:R-:W-:-:S07]  /*3940*/  IMAD.IADD R171, R173, 0x1, R178 ;  /* 0x00000001adab7824 */ /* 0x01efce00078e02b2 */
.L_x_106:
[----:B------:R-:W0:Y:S01]  /*3950*/  LDGDEPBAR ;  /* 0x00000000000079af */ /* 0x000e220000000000 */
[C---:B------:R-:W-:Y:S01]  /*3960*/  IMAD.IADD R0, R169.reuse, 0x1, R178 ;  /* 0x00000001a9007824 */ /* 0x040fe200078e02b2 */
[----:B-----5:R-:W-:Y:S01]  /*3970*/  FSETP.NEU.FTZ.AND P0, PT, R208, -INF , PT ;  /* 0xff800000d000780b */ /* 0x020fe20003f1d000 */
[--C-:B------:R-:W-:Y:S01]  /*3980*/  IMAD.IADD R128, R169, 0x1, R132.reuse ;  /* 0x00000001a9807824 */ /* 0x100fe200078e0284 */
[C---:B------:R-:W-:Y:S01]  /*3990*/  ISETP.GT.AND P6, PT, R183.reuse, R227, PT ;  /* 0x000000e3b700720c */ /* 0x040fe20003fc4270 */
        /* <DEDUP_REMOVED lines=48> */
[----:B------:R-:W-:Y:S01]  /*3ca0*/  @!P3 IMAD R100, R229, 0x80, R240 ;  /* 0x00000080e564b824 */ /* 0x000fe200078e02f0 */
[----:B------:R-:W-:Y:S01]  /*3cb0*/  @!P3 VIMNMX R116, R0, R192, PT ;  /* 0x000000c00074b248 */ /* 0x000fe20003fe0100 */
[----:B------:R-:W-:Y:S01]  /*3cc0*/  FMUL.FTZ R103, R208, 1.4426950216293334961 ;  /* 0x3fb8aa3bd0677820 */ /* 0x000fe20000410000 */
[----:B------:R-:W-:Y:S01]  /*3cd0*/  FMUL.FTZ R102, R209, 1.4426950216293334961 ;  /* 0x3fb8aa3bd1667820 */ /* 0x000fe20000410000 */
[C---:B------:R-:W-:Y:S04]  /*3ce0*/  HMMA.16816.F32 R8, R104.reuse, R132, R8 ;  /* 0x000000846808723c */ /* 0x040fe80000001808 */
[CC--:B------:R-:W-:Y:S01]  /*3cf0*/  @!P3 ISETP.GE.AND P2, PT, R100.reuse, R116.reuse, PT ;  /* 0x000000746400b20c */ /* 0x0c0fe20003f46270 */
[----:B------:R-:W-:Y:S01]  /*3d00*/  @!P3 VIADD R112, R100, 0x1 ;  /* 0x000000016470b836 */ /* 0x000fe20000000000 */
[----:B------:R-:W-:Y:S01]  /*3d10*/  FSEL R103, R103, RZ, P0 ;  /* 0x000000ff67677208 */ /* 0x000fe20000000000 */
[-C--:B------:R-:W-:Y:S01]  /*3d20*/  HMMA.16816.F32 R12, R104, R134.reuse, R12 ;  /* 0x00000086680c723c */ /* 0x080fe2000000180c */
[----:B------:R-:W-:Y:S02]  /*3d30*/  IMAD.MOV.U32 R132, RZ, RZ, 0x40 ;  /* 0x00000040ff847424 */ /* 0x000fe400078e00ff */
[----:B------:R-:W-:Y:S02]  /*3d40*/  FSETP.NEU.FTZ.AND P0, PT, R209, -INF , PT ;  /* 0xff800000d100780b */ /* 0x000fe40003f1d000 */
[----:B------:R-:W-:Y:S01]  /*3d50*/  @!P3 VIADDMNMX R115, R0, 0x8, R192, PT ;  /* 0x000000080073b846 */ /* 0x000fe200038001c0 */
[C---:B------:R-:W-:Y:S05]  /*3d60*/  HMMA.16816.F32 R16, R108.reuse, R134, R16 ;  /* 0x000000866c10723c */ /* 0x040fea0000001810 */
[----:B------:R-:W-:Y:S02]  /*3d70*/  @!P3 FSEL R4, R4, -INF , !P2 ;  /* 0xff8000000404b808 */ /* 0x000fe40005000000 */
[----:B------:R-:W-:Y:S04]  /*3d80*/  @!P3 ISETP.GE.AND P2, PT, R112, R116, PT ;  /* 0x000000747000b20c */ /* 0x000fe80003f46270 */
[----:B------:R-:W-:Y:S01]  /*3d90*/  @!P3 FSEL R5, R5, -INF , !P2 ;  /* 0xff8000000505b808 */ /* 0x000fe20005000000 */
[--C-:B------:R-:W-:Y:S01]  /*3da0*/  FFMA.FTZ R4, R4, UR4, -R103.reuse ;  /* 0x0000000404047c23 */ /* 0x100fe20008010867 */
[----:B------:R-:W-:Y:S02]  /*3db0*/  FSEL R102, R102, RZ, P0 ;  /* 0x000000ff66667208 */ /* 0x000fe40000000000 */
[-C--:B------:R-:W-:Y:S01]  /*3dc0*/  @!P3 ISETP.GE.AND P2, PT, R100, R115.reuse, PT ;  /* 0x000000736400b20c */ /* 0x080fe20003f46270 */
[----:B------:R1:W-:Y:S01]  /*3dd0*/  MUFU.EX2 R199, R4 ;  /* 0x0000000400c77308 */ /* 0x0003e20000000800 */
[----:B------:R-:W-:Y:S01]  /*3de0*/  @!P3 ISETP.GE.AND P0, PT, R112, R115, PT ;  /* 0x000000737000b20c */ /* 0x000fe20003f06270 */
[----:B------:R-:W-:Y:S01]  /*3df0*/  FFMA.FTZ R5, R5, UR4, -R103 ;  /* 0x0000000405057c23 */ /* 0x000fe20008010867 */
[----:B------:R-:W-:Y:S02]  /*3e00*/  @!P3 FSEL R6, R6, -INF , !P2 ;  /* 0xff8000000606b808 */ /* 0x000fe40005000000 */
[----:B------:R-:W-:Y:S02]  /*3e10*/  @!P3 FSEL R7, R7, -INF , !P0 ;  /* 0xff8000000707b808 */ /* 0x000fe40004000000 */
[----:B------:R-:W-:Y:S03]  /*3e20*/  FSETP.NEU.FTZ.AND P0, PT, R206, -INF , PT ;  /* 0xff800000ce00780b */ /* 0x000fe60003f1d000 */
[----:B------:R-:W2:Y:S01]  /*3e30*/  MUFU.EX2 R198, R5 ;  /* 0x0000000500c67308 */ /* 0x000ea20000000800 */
[--C-:B------:R-:W-:Y:S01]  /*3e40*/  FFMA.FTZ R6, R6, UR4, -R102.reuse ;  /* 0x0000000406067c23 */ /* 0x100fe20008010866 */
[----:B------:R-:W-:Y:S01]  /*3e50*/  FFMA.FTZ R7, R7, UR4, -R102 ;  /* 0x0000000407077c23 */ /* 0x000fe20008010866 */
[--C-:B------:R-:W-:Y:S02]  /*3e60*/  @!P3 VIADDMNMX R114, R0, 0x20, R192.reuse, PT ;  /* 0x000000200072b846 */ /* 0x100fe400038001c0 */
[----:B------:R-:W-:Y:S02]  /*3e70*/  FSEL R101, R101, RZ, P0 ;  /* 0x000000ff65657208 */ /* 0x000fe40000000000 */
[-C--:B------:R-:W-:Y:S03]  /*3e80*/  @!P3 ISETP.GE.AND P0, PT, R112, R114.reuse, PT ;  /* 0x000000727000b20c */ /* 0x080fe60003f06270 */
[----:B------:R-:W-:Y:S01]  /*3e90*/  MUFU.EX2 R196, R6 ;  /* 0x0000000600c47308 */ /* 0x000fe20000000800 */
[----:B-1----:R-:W-:Y:S01]  /*3ea0*/  FMUL.FTZ R4, R207, 1.4426950216293334961 ;  /* 0x3fb8aa3bcf047820 */ /* 0x002fe20000410000 */
[-C--:B------:R-:W-:Y:S02]  /*3eb0*/  @!P3 ISETP.GE.AND P2, PT, R100, R114.reuse, PT ;  /* 0x000000726400b20c */ /* 0x080fe40003f46270 */
[----:B------:R-:W-:Y:S02]  /*3ec0*/  @!P3 VIADDMNMX R113, R0, 0x28, R192, PT ;  /* 0x000000280071b846 */ /* 0x000fe400038001c0 */
[----:B------:R-:W-:Y:S04]  /*3ed0*/  SEL R132, R132, 0xffffffc0, !P1 ;  /* 0xffffffc084847807 */ /* 0x000fe80004800000 */
[----:B------:R1:W-:Y:S01]  /*3ee0*/  MUFU.EX2 R200, R7 ;  /* 0x0000000700c87308 */ /* 0x0003e20000000800 */
[----:B------:R-:W-:Y:S02]  /*3ef0*/  @!P3 FSEL R9, R9, -INF , !P0 ;  /* 0xff8000000909b808 */ /* 0x000fe40004000000 */
[----:B------:R-:W-:Y:S02]  /*3f00*/  FSETP.NEU.FTZ.AND P0, PT, R207, -INF , PT ;  /* 0xff800000cf00780b */ /* 0x000fe40003f1d000 */
[----:B------:R-:W-:Y:S01]  /*3f10*/  @!P3 FSEL R8, R8, -INF , !P2 ;  /* 0xff8000000808b808 */ /* 0x000fe20005000000 */
[--C-:B------:R-:W-:Y:S01]  /*3f20*/  FFMA.FTZ R9, R9, UR4, -R101.reuse ;  /* 0x0000000409097c23 */ /* 0x100fe20008010865 */
[----:B------:R-:W-:Y:S02]  /*3f30*/  FSEL R0, R4, RZ, P0 ;  /* 0x000000ff04007208 */ /* 0x000fe40000000000 */
[-C--:B------:R-:W-:Y:S01]  /*3f40*/  @!P3 ISETP.GE.AND P0, PT, R112, R113.reuse, PT ;  /* 0x000000717000b20c */ /* 0x080fe20003f06270 */
[----:B------:R3:W-:Y:S01]  /*3f50*/  MUFU.EX2 R123, R9 ;  /* 0x00000009007b7308 */ /* 0x0007e20000000800 */
[--C-:B------:R-:W-:Y:S01]  /*3f60*/  FFMA.FTZ R8, R8, UR4, -R101.reuse ;  /* 0x0000000408087c23 */ /* 0x100fe20008010865 */
[-C--:B------:R-:W-:Y:S02]  /*3f70*/  @!P3 ISETP.GE.AND P2, PT, R100, R113.reuse, PT ;  /* 0x000000716400b20c */ /* 0x080fe40003f46270 */
[----:B------:R-:W-:Y:S02]  /*3f80*/  @!P3 FSEL R11, R11, -INF , !P0 ;  /* 0xff8000000b0bb808 */ /* 0x000fe40004000000 */
[----:B------:R-:W-:Y:S01]  /*3f90*/  @!P3 FSEL R10, R10, -INF , !P2 ;  /* 0xff8000000a0ab808 */ /* 0x000fe20005000000 */
[----:B-1----:R-:W1:Y:S03]  /*3fa0*/  LDSM.16.M88.4 R4, [R175+-0x3800] ;  /* 0xffc80000af04783b */ /* 0x002e660000000200 */
[----:B------:R4:W2:Y:S01]  /*3fb0*/  MUFU.EX2 R124, R8 ;  /* 0x00000008007c7308 */ /* 0x0008a20000000800 */
[--C-:B------:R-:W-:Y:S01]  /*3fc0*/  FFMA.FTZ R11, R11, UR4, -R0.reuse ;  /* 0x000000040b0b7c23 */ /* 0x100fe20008010800 */
[--C-:B------:R-:W-:Y:S08]  /*3fd0*/  FFMA.FTZ R10, R10, UR4, -R0.reuse ;  /* 0x000000040a0a7c23 */ /* 0x100ff00008010800 */
[----:B------:R-:W-:Y:S01]  /*3fe0*/  MUFU.EX2 R128, R10 ;  /* 0x0000000a00807308 */ /* 0x000fe20000000800 */
[C---:B---3--:R-:W-:Y:S05]  /*3ff0*/  @!P3 VIADD R9, R100.reuse, 0x8 ;  /* 0x000000086409b836 */ /* 0x048fea0000000000 */
        /* <DEDUP_REMOVED lines=14> */
[----:B------:R-:W-:Y:S01]  /*40e0*/  @!P3 FSEL R15, R15, -INF , !P0 ;  /* 0xff8000000f0fb808 */ /* 0x000fe20004000000 */
[-C--:B-1----:R-:W-:Y:S03]  /*40f0*/  HMMA.16816.F32 R20, R108, R4.reuse, R20 ;  /* 0x000000046c14723c */ /* 0x082fe60000001814 */
[-C--:B------:R-:W-:Y:S01]  /*4100*/  @!P3 ISETP.GE.AND P0, PT, R9, R116.reuse, PT ;  /* 0x000000740900b20c */ /* 0x080fe20003f06270 */
[----:B------:R-:W-:Y:S03]  /*4110*/  FFMA.FTZ R15, R15, UR4, -R0 ;  /* 0x000000040f0f7c23 */ /* 0x000fe60008010800 */
[----:B------:R-:W-:Y:S01]  /*4120*/  MUFU.EX2 R126, R14 ;  /* 0x0000000e007e7308 */ /* 0x000fe20000000800 */
[C---:B------:R-:W-:Y:S04]  /*4130*/  HMMA.16816.F32 R24, R104.reuse, R4, R24 ;  /* 0x000000046818723c */ /* 0x040fe80000001818 */
[----:B------:R-:W-:Y:S02]  /*4140*/  @!P3 FSEL R16, R16, -INF , !P0 ;  /* 0xff8000001010b808 */ /* 0x000fe40004000000 */
[-C--:B------:R-:W-:Y:S03]  /*4150*/  HMMA.16816.F32 R28, R104, R6.reuse, R28 ;  /* 0x00000006681c723c */ /* 0x080fe6000000181c */
[----:B------:R-:W-:Y:S01]  /*4160*/  MUFU.EX2 R125, R15 ;  /* 0x0000000f007d7308 */ /* 0x000fe20000000800 */
[-C--:B------:R-:W-:Y:S02]  /*4170*/  @!P3 ISETP.GE.AND P0, PT, R8, R116.reuse, PT ;  /* 0x000000740800b20c */ /* 0x080fe40003f06270 */
[----:B--2---:R-:W-:Y:S01]  /*4180*/  F2FP.F16.F32.PACK_AB R5, R198, R199 ;  /* 0x000000c7c605723e */ /* 0x004fe200000000ff */
[----:B------:R-:W-:Y:S04]  /*4190*/  HMMA.16816.F32 R32, R108, R6, R32 ;  /* 0x000000066c20723c */ /* 0x000fe80000001820 */
[----:B------:R1:W-:Y:S01]  /*41a0*/  STS [R189+0xe000], R5 ;  /* 0x00e00005bd007388 */ /* 0x0003e20000000800 */
[----:B------:R-:W-:Y:S01]  /*41b0*/  @!P3 FSEL R17, R17, -INF , !P0 ;  /* 0xff8000001111b808 */ /* 0x000fe20004000000 */
[C---:B------:R-:W-:Y:S01]  /*41c0*/  @!P3 VIADD R4, R100.reuse, 0x18 ;  /* 0x000000186404b836 */ /* 0x040fe20000000000 */
[-C--:B------:R-:W-:Y:S01]  /*41d0*/  @!P3 ISETP.GE.AND P0, PT, R9, R115.reuse, PT ;  /* 0x000000730900b20c */ /* 0x080fe20003f06270 */
[----:B------:R-:W-:Y:S03]  /*41e0*/  @!P3 VIADD R9, R100, 0x10 ;  /* 0x000000106409b836 */ /* 0x000fe60000000000 */
[----:B------:R-:W-:Y:S01]  /*41f0*/  @!P3 FSEL R18, R18, -INF , !P0 ;  /* 0xff8000001212b808 */ /* 0x000fe20004000000 */
[--C-:B------:R-:W-:Y:S01]  /*4200*/  FFMA.FTZ R16, R16, UR4, -R103.reuse ;  /* 0x0000000410107c23 */ /* 0x100fe20008010867 */
[-C--:B------:R-:W-:Y:S01]  /*4210*/  @!P3 ISETP.GE.AND P0, PT, R8, R115.reuse, PT ;  /* 0x000000730800b20c */ /* 0x080fe20003f06270 */
[C---:B------:R-:W-:Y:S02]  /*4220*/  @!P3 VIADD R8, R100.reuse, 0x11 ;  /* 0x000000116408b836 */ /* 0x040fe40000000000 */
[--C-:B------:R-:W-:Y:S01]  /*4230*/  FFMA.FTZ R17, R17, UR4, -R103.reuse ;  /* 0x0000000411117c23 */ /* 0x100fe20008010867 */
[----:B------:R-:W-:Y:S01]  /*4240*/  @!P3 VIADD R100, R100, 0x19 ;  /* 0x000000196464b836 */ /* 0x000fe20000000000 */
[----:B------:R-:W-:Y:S01]  /*4250*/  @!P3 FSEL R19, R19, -INF , !P0 ;  /* 0xff8000001313b808 */ /* 0x000fe20004000000 */
[--C-:B------:R-:W-:Y:S01]  /*4260*/  FFMA.FTZ R18, R18, UR4, -R102.reuse ;  /* 0x0000000412127c23 */ /* 0x100fe20008010866 */
[-C--:B------:R-:W-:Y:S01]  /*4270*/  @!P3 ISETP.GE.AND P0, PT, R9, R116.reuse, PT ;  /* 0x000000740900b20c */ /* 0x080fe20003f06270 */
[----:B------:R-:W-:Y:S02]  /*4280*/  MUFU.EX2 R201, R16 ;  /* 0x0000001000c97308 */ /* 0x000fe40000000800 */
[--C-:B------:R-:W-:Y:S01]  /*4290*/  FFMA.FTZ R19, R19, UR4, -R102.reuse ;  /* 0x0000000413137c23 */ /* 0x100fe20008010866 */
[----:B------:R-:W-:Y:S02]  /*42a0*/  @!P3 FSEL R20, R20, -INF , !P0 ;  /* 0xff8000001414b808 */ /* 0x000fe40004000000 */
[----:B------:R-:W-:Y:S05]  /*42b0*/  @!P3 ISETP.GE.AND P0, PT, R8, R116, PT ;  /* 0x000000740800b20c */ /* 0x000fea0003f06270 */
[----:B------:R-:W2:Y:S01]  /*42c0*/  MUFU.EX2 R197, R17 ;  /* 0x0000001100c57308 */ /* 0x000ea20000000800 */
[----:B------:R-:W-:Y:S01]  /*42d0*/  @!P3 FSEL R21, R21, -INF , !P0 ;  /* 0xff8000001515b808 */ /* 0x000fe20004000000 */
[--C-:B------:R-:W-:Y:S01]  /*42e0*/  FFMA.FTZ R20, R20, UR4, -R103.reuse ;  /* 0x0000000414147c23 */ /* 0x100fe20008010867 */
[-C--:B------:R-:W-:Y:S02]  /*42f0*/  @!P3 ISETP.GE.AND P0, PT, R9, R115.reuse, PT ;  /* 0x000000730900b20c */ /* 0x080fe40003f06270 */
[----:B-1----:R-:W-:Y:S01]  /*4300*/  F2FP.F16.F32.PACK_AB R5, R123, R124 ;  /* 0x0000007c7b05723e */ /* 0x002fe200000000ff */
[----:B------:R-:W-:Y:S01]  /*4310*/  FFMA.FTZ R21, R21, UR4, -R103 ;  /* 0x0000000415157c23 */ /* 0x000fe20008010867 */
[----:B------:R-:W-:Y:S03]  /*4320*/  @!P3 FSEL R22, R22, -INF , !P0 ;  /* 0xff8000001616b808 */ /* 0x000fe60004000000 */
[----:B------:R-:W-:Y:S01]  /*4330*/  MUFU.EX2 R205, R18 ;  /* 0x0000001200cd7308 */ /* 0x000fe20000000800 */
[----:B------:R-:W-:Y:S01]  /*4340*/  @!P3 ISETP.GE.AND P0, PT, R8, R115, PT ;  /* 0x000000730800b20c */ /* 0x000fe20003f06270 */
[--C-:B------:R-:W-:Y:S03]  /*4350*/  FFMA.FTZ R22, R22, UR4, -R102.reuse ;  /* 0x0000000416167c23 */ /* 0x100fe60008010866 */
[----:B------:R-:W-:Y:S02]  /*4360*/  @!P3 FSEL R23, R23, -INF , !P0 ;  /* 0xff8000001717b808 */ /* 0x000fe40004000000 */
[-C--:B------:R-:W-:Y:S03]  /*4370*/  @!P3 ISETP.GE.AND P0, PT, R9, R114.reuse, PT ;  /* 0x000000720900b20c */ /* 0x080fe60003f06270 */
[----:B------:R-:W1:Y:S01]  /*4380*/  MUFU.EX2 R204, R19 ;  /* 0x0000001300cc7308 */ /* 0x000e620000000800 */
[----:B--2---:R-:W-:Y:S01]  /*4390*/  F2FP.F16.F32.PACK_AB R7, R197, R201 ;  /* 0x000000c9c507723e */ /* 0x004fe200000000ff */
[----:B------:R-:W-:Y:S01]  /*43a0*/  FFMA.FTZ R23, R23, UR4, -R102 ;  /* 0x0000000417177c23 */ /* 0x000fe20008010866 */
[----:B------:R-:W-:Y:S02]  /*43b0*/  @!P3 FSEL R24, R24, -INF , !P0 ;  /* 0xff8000001818b808 */ /* 0x000fe40004000000 */
[-C--:B------:R-:W-:Y:S05]  /*43c0*/  @!P3 ISETP.GE.AND P0, PT, R8, R114.reuse, PT ;  /* 0x000000720800b20c */ /* 0x080fea0003f06270 */
[----:B------:R-:W-:Y:S01]  /*43d0*/  MUFU.EX2 R134, R20 ;  /* 0x0000001400867308 */ /* 0x000fe20000000800 */
[----:B------:R-:W-:Y:S01]  /*43e0*/  @!P3 FSEL R25, R25, -INF , !P0 ;  /* 0xff8000001919b808 */ /* 0x000fe20004000000 */
[--C-:B------:R-:W-:Y:S01]  /*43f0*/  FFMA.FTZ R24, R24, UR4, -R101.reuse ;  /* 0x0000000418187c23 */ /* 0x100fe20008010865 */
[-C--:B------:R-:W-:Y:S03]  /*4400*/  @!P3 ISETP.GE.AND P0, PT, R9, R113.reuse, PT ;  /* 0x000000710900b20c */ /* 0x080fe60003f06270 */
[--C-:B------:R-:W-:Y:S01]  /*4410*/  FFMA.FTZ R25, R25, UR4, -R101.reuse ;  /* 0x0000000419197c23 */ /* 0x100fe20008010865 */
[----:B------:R-:W-:Y:S03]  /*4420*/  @!P3 FSEL R26, R26, -INF , !P0 ;  /* 0xff8000001a1ab808 */ /* 0x000fe60004000000 */
[----:B------:R-:W2:Y:S01]  /*4430*/  MUFU.EX2 R135, R21 ;  /* 0x0000001500877308 */ /* 0x000ea20000000800 */
[----:B------:R-:W-:Y:S02]  /*4440*/  @!P3 ISETP.GE.AND P0, PT, R8, R113, PT ;  /* 0x000000710800b20c */ /* 0x000fe40003f06270 */
[----:B-1----:R-:W-:Y:S01]  /*4450*/  F2FP.F16.F32.PACK_AB R6, R204, R205 ;  /* 0x000000cdcc06723e */ /* 0x002fe200000000ff */
[--C-:B------:R-:W-:Y:S01]  /*4460*/  FFMA.FTZ R26, R26, UR4, -R0.reuse ;  /* 0x000000041a1a7c23 */ /* 0x100fe20008010800 */
[----:B------:R-:W-:Y:S02]  /*4470*/  @!P3 FSEL R27, R27, -INF , !P0 ;  /* 0xff8000001b1bb808 */ /* 0x000fe40004000000 */
[-C--:B------:R-:W-:Y:S03]  /*4480*/  @!P3 ISETP.GE.AND P0, PT, R4, R114.reuse, PT ;  /* 0x000000720400b20c */ /* 0x080fe60003f06270 */
[----:B------:R-:W-:Y:S01]  /*4490*/  MUFU.EX2 R203, R22 ;  /* 0x0000001600cb7308 */ /* 0x000fe20000000800 */
[--C-:B------:R-:W-:Y:S01]  /*44a0*/  FFMA.FTZ R27, R27, UR4, -R0.reuse ;  /* 0x000000041b1b7c23 */ /* 0x100fe20008010800 */
[----:B------:R-:W-:Y:S02]  /*44b0*/  @!P3 FSEL R28, R28, -INF , !P0 ;  /* 0xff8000001c1cb808 */ /* 0x000fe40004000000 */
[----:B------:R-:W-:Y:S06]  /*44c0*/  @!P3 ISETP.GE.AND P0, PT, R100, R114, PT ;  /* 0x000000726400b20c */ /* 0x000fec0003f06270 */
        /* <DEDUP_REMOVED lines=14> */
[-C--:B------:R-:W-:Y:S02]  /*45b0*/  @!P3 ISETP.GE.AND P0, PT, R4, R115.reuse, PT ;  /* 0x000000730400b20c */ /* 0x080fe40003f06270 */
        /* <DEDUP_REMOVED lines=27> */
[----:B------:R3:W-:Y:S04]  /*4770*/  STS [R191+0xf400], R6 ;  /* 0x00f40006bf007388 */ /* 0x0007e80000000800 */
[----:B------:R-:W-:Y:S01]  /*4780*/  MUFU.EX2 R120, R26 ;  /* 0x0000001a00787308 */ /* 0x000fe20000000800 */
[----:B------:R-:W-:Y:S01]  /*4790*/  F2FP.F16.F32.PACK_AB R0, R129, R130 ;  /* 0x000000828100723e */ /* 0x000fe200000000ff */
[----:B------:R4:W-:Y:S08]  /*47a0*/  STS [R188+0xe000], R5 ;  /* 0x00e00005bc007388 */ /* 0x0009f00000000800 */
[----:B------:R-:W3:Y:S01]  /*47b0*/  MUFU.EX2 R119, R27 ;  /* 0x0000001b00777308 */ /* 0x000ee20000000800 */
[----:B-1----:R-:W-:Y:S09]  /*47c0*/  F2FP.F16.F32.PACK_AB R4, R202, R203 ;  /* 0x000000cbca04723e */ /* 0x002ff200000000ff */
[----:B------:R-:W-:Y:S01]  /*47d0*/  MUFU.EX2 R112, R28 ;  /* 0x0000001c00707308 */ /* 0x000fe20000000800 */
[----:B--2---:R-:W-:Y:S01]  /*47e0*/  F2FP.F16.F32.PACK_AB R7, R117, R118 ;  /* 0x000000767507723e */ /* 0x004fe200000000ff */
[----:B------:R1:W-:Y:S04]  /*47f0*/  STS [R188+0xe400], R4 ;  /* 0x00e40004bc007388 */ /* 0x0003e80000000800 */
[----:B------:R2:W-:Y:S04]  /*4800*/  STS [R190+0xe000], R0 ;  /* 0x00e00000be007388 */ /* 0x0005e80000000800 */
[----:B------:R-:W1:Y:S01]  /*4810*/  MUFU.EX2 R111, R101 ;  /* 0x00000065006f7308 */ /* 0x000e620000000800 */
[----:B---3--:R-:W-:Y:S02]  /*4820*/  F2FP.F16.F32.PACK_AB R6, R119, R120 ;  /* 0x000000787706723e */ /* 0x008fe400000000ff */
[----:B----4-:R-:W-:Y:S07]  /*4830*/  F2FP.F16.F32.PACK_AB R5, R131, R133 ;  /* 0x000000858305723e */ /* 0x010fee00000000ff */
[----:B------:R-:W2:Y:S01]  /*4840*/  MUFU.EX2 R114, R30 ;  /* 0x0000001e00727308 */ /* 0x000ea20000000800 */
[----:B------:R-:W-:Y:S04]  /*4850*/  STS [R190+0xe400], R5 ;  /* 0x00e40005be007388 */ /* 0x000fe80000000800 */
[----:B------:R-:W-:Y:S04]  /*4860*/  STS [R188+0xf000], R7 ;  /* 0x00f00007bc007388 */ /* 0x000fe80000000800 */
[----:B------:R-:W-:Y:S01]  /*4870*/  STS [R188+0xf400], R6 ;  /* 0x00f40006bc007388 */ /* 0x000fe20000000800 */
[----:B-1----:R-:W-:Y:S02]  /*4880*/  F2FP.F16.F32.PACK_AB R4, R111, R112 ;  /* 0x000000706f04723e */ /* 0x002fe400000000ff */
[----:B--2---:R-:W-:Y:S03]  /*4890*/  F2FP.F16.F32.PACK_AB R0, R110, R114 ;  /* 0x000000726e00723e */ /* 0x004fe600000000ff */
[----:B------:R-:W-:Y:S04]  /*48a0*/  STS [R190+0xf000], R4 ;  /* 0x00f00004be007388 */ /* 0x000fe80000000800 */
        /* <DEDUP_REMOVED lines=88> */
[----:B------:R-:W-:Y:S04]  /*4e30*/  LOP3.LUT R0, R183, 0x1, RZ, 0xc0, !PT ;  /* 0x00000001b7007812 */ /* 0x000fe800078ec0ff */
[----:B------:R-:W-:Y:S01]  /*4e40*/  ISETP.NE.U32.AND P2, PT, R0, 0x1, PT ;  /* 0x000000010000780c */ /* 0x000fe20003f45070 */
[----:B------:R-:W-:Y:S02]  /*4e50*/  IMAD.MOV.U32 R0, RZ, RZ, -0x2000 ;  /* 0xffffe000ff007424 */ /* 0x000fe400078e00ff */
[----:B------:R-:W2:Y:S03]  /*4e60*/  LDC R34, c[0x0][0x244] ;  /* 0x00009100ff227b82 */ /* 0x000ea60000000800 */
[----:B------:R-:W-:Y:S05]  /*4e70*/  SEL R0, R0, 0x2000, !P2 ;  /* 0x0000200000007807 */ /* 0x000fea0005000000 */
[--C-:B------:R-:W-:Y:S02]  /*4e80*/  IMAD.IADD R193, R193, 0x1, R0.reuse ;  /* 0x00000001c1c17824 */ /* 0x100fe400078e0200 */
[----:B------:R-:W-:Y:S02]  /*4e90*/  IMAD.IADD R169, R169, 0x1, R0 ;  /* 0x00000001a9a97824 */ /* 0x000fe400078e0200 */
[C---:B-1----:R-:W-:Y:S05]  /*4ea0*/  IMAD.U32 R4, R23.reuse, -0x40, RZ ;  /* 0xffffffc017047824 */ /* 0x042fea00078e00ff */
[C---:B------:R-:W-:Y:S04]  /*4eb0*/  LEA R5, P0, R4.reuse, R186, 0x1 ;  /* 0x000000ba04057211 */ /* 0x040fe800078008ff */
[----:B------:R-:W-:Y:S01]  /*4ec0*/  LEA.HI.X.SX32 R4, R4, R187, 0x1, P0 ;  /* 0x000000bb04047211 */ /* 0x000fe200000f0eff */
[----:B------:R-:W-:Y:S04]  /*4ed0*/  IMAD.MOV.U32 R186, RZ, RZ, R5 ;  /* 0x000000ffffba7224 */ /* 0x000fe800078e0005 */
[----:B------:R-:W-:Y:S01]  /*4ee0*/  IMAD.MOV.U32 R187, RZ, RZ, R4 ;  /* 0x000000ffffbb7224 */ /* 0x000fe200078e0004 */
[C---:B------:R-:W-:Y:S04]  /*4ef0*/  LEA R4, P0, R23.reuse, R186, 0x6 ;  /* 0x000000ba17047211 */ /* 0x040fe800078030ff */
[----:B------:R-:W-:Y:S01]  /*4f00*/  @!PT LDS RZ, [RZ] ;  /* 0x00000000fffff984 */ /* 0x000fe20000000800 */
[----:B------:R-:W-:Y:S01]  /*4f10*/  @!PT LDS RZ, [RZ] ;  /* 0x00000000fffff984 */ /* 0x000fe20000000800 */
[----:B------:R-:W-:Y:S01]  /*4f20*/  @!PT LDS RZ, [RZ] ;  /* 0x00000000fffff984 */ /* 0x000fe20000000800 */
[----:B------:R1:W-:Y:S01]  /*4f30*/  LDGSTS.E.BYPASS.LTC128B.128 [R193], desc[UR12][R186.64] ;  /* 0x00000000bac17fae */ /* 0x0003e2000b901d4c */
[----:B--2---:R-:W-:Y:S05]  /*4f40*/  LEA.HI.X R5, R23, R187, R34, 0x6, P0 ;  /* 0x000000bb17057211 */ /* 0x004fea00000f3422 */
[----:B------:R1:W-:Y:S04]  /*4f50*/  LDGSTS.E.BYPASS.LTC128B.128 [R193+0x1000], desc[UR12][R4.64] ;  /* 0x0100000004c17fae */ /* 0x0003e8000b901d4c */
[----:B------:R-:W0:Y:S02]  /*4f60*/  LDGDEPBAR ;  /* 0x00000000000079af */ /* 0x000e240000000000 */
.L_x_104:
[----:B------:R-:W-:Y:S01]  /*4f70*/  F2FP.F16.F32.PACK_AB R0, R32, R33 ;  /* 0x000000212000723e */ /* 0x000fe200000000ff */
[----:B------:R2:W-:Y:S01]  /*4f80*/  STS [R189+0xa000], R6 ;  /* 0x00a00006bd007388 */ /* 0x0005e20000000800 */
[C---:B-----5:R-:W-:Y:S01]  /*4f90*/  FADD.FTZ R8, -R105.reuse, R8 ;  /* 0x0000000869087221 */ /* 0x060fe20000010100 */
[----:B------:R-:W-:Y:S01]  /*4fa0*/  FADD.FTZ R9, -R105, R9 ;  /* 0x0000000969097221 */ /* 0x000fe20000010100 */
[----:B------:R-:W-:Y:S01]  /*4fb0*/  FADD.FTZ R11, -R104, R11 ;  /* 0x0000000b680b7221 */ /* 0x000fe20000010100 */
[----:B------:R3:W-:Y:S01]  /*4fc0*/  STS [R189+0xa400], R7 ;  /* 0x00a40007bd007388 */ /* 0x0007e20000000800 */
[----:B-1----:R-:W-:Y:S01]  /*4fd0*/  FMUL.FTZ R5, R124, R8 ;  /* 0x000000087c057220 */ /* 0x002fe20000410000 */
        /* <DEDUP_REMOVED lines=22> */
[----:B--2---:R-:W-:Y:S01]  /*5140*/  FMUL.FTZ R6, R119, R27 ;  /* 0x0000001b77067220 */ /* 0x004fe20000410000 */
[----:B---3--:R-:W-:Y:S01]  /*5150*/  FMUL.FTZ R7, R121, R13 ;  /* 0x0000000d79077220 */ /* 0x008fe20000410000 */
[----:B------:R-:W-:Y:S01]  /*5160*/  FADD.FTZ R28, -R105, R28 ;  /* 0x0000001c691c7221 */ /* 0x000fe20000010100 */
[----:B------:R-:W-:Y:S01]  /*5170*/  FADD.FTZ R30, -R104, R30 ;  /* 0x0000001e681e7221 */ /* 0x000fe20000010100 */
[----:B------:R-:W-:Y:S01]  /*5180*/  F2FP.F16.F32.PACK_AB R17, R19, R22 ;  /* 0x000000161311723e */ /* 0x000fe200000000ff */
[----:B------:R-:W-:Y:S01]  /*5190*/  FMUL.FTZ R8, R111, R29 ;  /* 0x0000001d6f087220 */ /* 0x000fe20000410000 */
[----:B-1----:R-:W-:Y:S01]  /*51a0*/  F2FP.F16.F32.PACK_AB R0, R4, R5 ;  /* 0x000000050400723e */ /* 0x002fe200000000ff */
        /* <DEDUP_REMOVED lines=92> */
[----:B------:R1:W-:Y:S01]  /*5770*/  LDGSTS.E.BYPASS.LTC128B.128 [R120+0x4000], desc[UR12][R184.64] ;  /* 0x04000000b8787fae */ /* 0x0003e2000b901d4c */
[----:B--2---:R-:W-:Y:S05]  /*5780*/  LEA.HI.X R5, R5, R185, R6, 0x6, P0 ;  /* 0x000000b905057211 */ /* 0x004fea00000f3406 */
[----:B------:R1:W-:Y:S04]  /*5790*/  LDGSTS.E.BYPASS.LTC128B.128 [R120+0x5000], desc[UR12][R4.64] ;  /* 0x0500000004787fae */ /* 0x0003e8000b901d4c */
[----:B------:R-:W0:Y:S02]  /*57a0*/  LDGDEPBAR ;  /* 0x00000000000079af */ /* 0x000e240000000000 */
.L_x_105:
[----:B------:R-:W-:Y:S01]  /*57b0*/  LDSM.16.M88.4 R16, [R173] ;  /* 0x00000000ad10783b */ /* 0x000fe20000000200 */
[--C-:B------:R-:W-:Y:S01]  /*57c0*/  IMAD.IADD R0, R179, 0x1, R132.reuse ;  /* 0x00000001b3007824 */ /* 0x100fe200078e0284 */
[----:B------:R-:W-:Y:S01]  /*57d0*/  LEA R195, P0, R226, R118, 0x2 ;  /* 0x00000076e2c37211 */ /* 0x000fe200078010ff */
[----:B------:R-:W-:Y:S01]  /*57e0*/  IMAD.IADD R116, R173, 0x1, R132 ;  /* 0x00000001ad747824 */ /* 0x000fe200078e0284 */
[----:B------:R-:W1:Y:S01]  /*57f0*/  LDSM.16.MT88.4 R8, [R3+0x2000] ;  /* 0x002000000308783b */ /* 0x000e620000004200 */
[----:B------:R-:W-:Y:S01]  /*5800*/  IMAD.IADD R117, R132, 0x1, R171 ;  /* 0x0000000184757824 */ /* 0x000fe200078e02ab */
[----:B------:R-:W-:Y:S02]  /*5810*/  LEA.HI.X.SX32 R194, R226, R119, 0x2, P0 ;  /* 0x00000077e2c27211 */ /* 0x000fe400000f16ff */
[----:B------:R-:W2:Y:S04]  /*5820*/  LDSM.16.MT88.4 R20, [R0] ;  /* 0x000000000014783b */ /* 0x000ea80000004200 */
[----:B------:R-:W-:Y:S04]  /*5830*/  LDSM.16.M88.4 R24, [R171] ;  /* 0x00000000ab18783b */ /* 0x000fe80000000200 */
        /* <DEDUP_REMOVED lines=62> */
[----:B------:R-:W-:Y:S03]  /*5c20*/  IMAD.IADD R0, R132, 0x1, R168 ;  /* 0x0000000184007824 */ /* 0x000fe600078e02a8 */
[----:B------:R1:W5:Y:S01]  /*5c30*/  @P6 LDG.E R207, desc[UR12][R22.64+0xa0] ;  /* 0x0000a00c16cf6981 */ /* 0x000362000c1e1900 */
[-C--:B------:R-:W-:Y:S03]  /*5c40*/  LEA.HI.X.SX32 R25, R214, R21.reuse, 0x2, P2 ;  /* 0x00000015d6197211 */ /* 0x080fe600010f16ff */
[----:B------:R2:W-:Y:S04]  /*5c50*/  REDG.E.ADD.F32.FTZ.RN.STRONG.GPU desc[UR12][R20.64], R4 ;  /* 0x00000004140079a6 */ /* 0x0005e8000c10f38c */
[----:B------:R3:W-:Y:S04]  /*5c60*/  REDG.E.ADD.F32.FTZ.RN.STRONG.GPU desc[UR12][R24.64], R5 ;  /* 0x00000005180079a6 */ /* 0x0007e8000c10f38c */
[----:B------:R-:W-:Y:S01]  /*5c70*/  LDSM.16.MT88.4 R28, [R2+0xa800] ;  /* 0x00a80000021c783b */ /* 0x000fe20000004200 */
[CC--:B-1----:R-:W-:Y:S04]  /*5c80*/  LEA R22, P0, R215.reuse, R20.reuse, 0x2 ;  /* 0x00000014d7167211 */ /* 0x0c2fe800078010ff */
[-C--:B------:R-:W-:Y:S02]  /*5c90*/  LEA.HI.X.SX32 R23, R215, R21.reuse, 0x2, P0 ;  /* 0x00000015d7177211 */ /* 0x080fe400000f16ff */
[CC--:B--2---:R-:W-:Y:S02]  /*5ca0*/  LEA R4, P2, R225.reuse, R20.reuse, 0x2 ;  /* 0x00000014e1047211 */ /* 0x0c4fe400078410ff */
[CC--:B------:R-:W-:Y:S01]  /*5cb0*/  LEA R26, P0, R224.reuse, R20.reuse, 0x2 ;  /* 0x00000014e01a7211 */ /* 0x0c0fe200078010ff */
[----:B------:R1:W-:Y:S01]  /*5cc0*/  REDG.E.ADD.F32.FTZ.RN.STRONG.GPU desc[UR12][R22.64], R6 ;  /* 0x00000006160079a6 */ /* 0x0003e2000c10f38c */
[-C--:B---3--:R-:W-:Y:S02]  /*5cd0*/  LEA.HI.X.SX32 R5, R225, R21.reuse, 0x2, P2 ;  /* 0x00000015e1057211 */ /* 0x088fe400010f16ff */
[-C--:B------:R-:W-:Y:S03]  /*5ce0*/  LEA.HI.X.SX32 R27, R224, R21.reuse, 0x2, P0 ;  /* 0x00000015e01b7211 */ /* 0x080fe600000f16ff */
        /* <DEDUP_REMOVED lines=69> */
[C---:B--2---:R-:W-:Y:S01]  /*6140*/  LOP3.LUT R0, R183.reuse, 0x1, RZ, 0xc0, !PT ;  /* 0x00000001b7007812 */ /* 0x044fe200078ec0ff */
[-C--:B------:R-:W-:Y:S03]  /*6150*/  HMMA.16816.F32 R84, R8, R4.reuse, R84 ;  /* 0x000000040854723c */ /* 0x080fe60000001854 */
[----:B------:R-:W-:Y:S02]  /*6160*/  ISETP.NE.U32.AND P0, PT, R0, 0x1, PT ;  /* 0x000000010000780c */ /* 0x000fe40003f05070 */
[C---:B------:R-:W-:Y:S01]  /*6170*/  VIADD R0, R168.reuse, 0xffffe000 ;  /* 0xffffe000a8007836 */ /* 0x040fe20000000000 */
        /* <DEDUP_REMOVED lines=71> */
[----:B------:R1:W-:Y:S01]  /*65f0*/  STS [R248], R13 ;  /* 0x0000000df8007388 */ /* 0x0003e20000000800 */
[----:B------:R-:W-:Y:S02]  /*6600*/  F2FP.F16.F32.PACK_AB R6, R6, R90 ;  /* 0x0000005a0606723e */ /* 0x000fe400000000ff */
[----:B------:R-:W-:Y:S01]  /*6610*/  F2FP.F16.F32.PACK_AB R0, R0, R92 ;  /* 0x0000005c0000723e */ /* 0x000fe200000000ff */
[----:B------:R-:W-:Y:S01]  /*6620*/  STS [R251], R12 ;  /* 0x0000000cfb007388 */ /* 0x000fe20000000800 */
        /* <DEDUP_REMOVED lines=66> */
.L_x_107:
        /* <DEDUP_REMOVED lines=13> */
.L_x_108:
[----:B------:R1:W-:Y:S01]  /*6b20*/  STS [R247+0x6000], R60 ;  /* 0x0060003cf7007388 */ /* 0x0003e20000000800 */
[--C-:B------:R-:W-:Y:S01]  /*6b30*/  SHF.R.S32.HI R9, RZ, 0x1f, R242.reuse ;  /* 0x0000001fff097819 */ /* 0x100fe200000114f2 */
[----:B------:R-:W-:Y:S01]  /*6b40*/  IMAD.MOV.U32 R8, RZ, RZ, R242 ;  /* 0x000000ffff087224 */ /* 0x000fe200078e00f2 */
[----:B------:R-:W-:Y:S01]  /*6b50*/  SHF.R.S32.HI R24, RZ, 0x1f, R236 ;  /* 0x0000001fff187819 */ /* 0x000fe200000114ec */
[----:B------:R1:W-:Y:S01]  /*6b60*/  STS [R247+0x6400], R62 ;  /* 0x0064003ef7007388 */ /* 0x0003e20000000800 */
[----:B------:R-:W-:Y:S01]  /*6b70*/  IMAD R0, R229, -0x80, R192 ;  /* 0xffffff80e5007824 */ /* 0x000fe200078e02c0 */
[----:B------:R-:W-:Y:S01]  /*6b80*/  ULDC.64 UR4, c[0x0][0x468] ;  /* 0x00011a0000047ab9 */ /* 0x000fe20000000a00 */
[-C--:B------:R-:W-:Y:S01]  /*6b90*/  IMAD.WIDE.U32 R6, R236, R4.reuse, R8 ;  /* 0x00000004ec067225 */ /* 0x080fe200078e0008 */
[----:B------:R-:W-:Y:S01]  /*6ba0*/  BAR.SYNC.DEFER_BLOCKING 0x0 ;  /* 0x0000000000007b1d */ /* 0x000fe20000010000 */
[----:B------:R-:W-:Y:S02]  /*6bb0*/  SHF.R.S32.HI R27, RZ, 0x1f, R216 ;  /* 0x0000001fff1b7819 */ /* 0x000fe400000114d8 */
[----:B------:R-:W-:Y:S01]  /*6bc0*/  IMAD R10, R24, R4, RZ ;  /* 0x00000004180a7224 */ /* 0x000fe200078e02ff */
[C---:B------:R-:W-:Y:S01]  /*6bd0*/  ISETP.GE.AND P4, PT, R216.reuse, R0, PT ;  /* 0x00000000d800720c */ /* 0x040fe20003f86270 */
[----:B------:R-:W-:Y:S01]  /*6be0*/  VIADD R13, R216, 0x20 ;  /* 0x00000020d80d7836 */ /* 0x000fe20000000000 */
[----:B------:R-:W-:Y:S01]  /*6bf0*/  IADD3 R6, P0, R11, R6, RZ ;  /* 0x000000060b067210 */ /* 0x000fe20007f1e0ff */
[----:B------:R-:W-:Y:S01]  /*6c00*/  IMAD R10, R236, R5, R10 ;  /* 0x00000005ec0a7224 */ /* 0x000fe200078e020a */
[----:B------:R-:W3:Y:S01]  /*6c10*/  S2R R41, SR_CTAID.Z ;  /* 0x0000000000297919 */ /* 0x000ee20000002700 */
[C---:B------:R-:W-:Y:S01]  /*6c20*/  VIADD R11, R216.reuse, 0x60 ;  /* 0x00000060d80b7836 */ /* 0x040fe20000000000 */
[----:B------:R-:W-:Y:S01]  /*6c30*/  ISETP.GE.AND P3, PT, R13, R0, PT ;  /* 0x000000000d00720c */ /* 0x000fe20003f66270 */
[----:B------:R-:W-:Y:S01]  /*6c40*/  BSSY B0, `(.L_x_109) ;  /* 0x000001a000007945 */ /* 0x000fe20003800000 */
[----:B------:R-:W-:-:S02]  /*6c50*/  IADD3 R13, R216, 0x40, RZ ;  /* 0x00000040d80d7810 */ /* 0x000fc40007ffe0ff */
[----:B------:R-:W-:Y:S02]  /*6c60*/  IADD3.X R7, R12, R7, R10, P0, !PT ;  /* 0x000000070c077210 */ /* 0x000fe400007fe40a */
[-C--:B------:R-:W-:Y:S02]  /*6c70*/  ISETP.GE.AND P2, PT, R13, R0.reuse, PT ;  /* 0x000000000d00720c */ /* 0x080fe40003f46270 */
[----:B------:R-:W-:Y:S01]  /*6c80*/  ISETP.GE.AND P1, PT, R11, R0, PT ;  /* 0x000000000b00720c */ /* 0x000fe20003f26270 */
        /* <DEDUP_REMOVED lines=21> */
.L_x_110:
[----:B------:R-:W-:Y:S05]  /*6de0*/  BSYNC B0 ;  /* 0x0000000000007941 */ /* 0x000fea0003800000 */
.L_x_109:
        /* <DEDUP_REMOVED lines=14> */
.L_x_112:
[----:B------:R-:W-:Y:S05]  /*6ed0*/  BSYNC B0 ;  /* 0x0000000000007941 */ /* 0x000fea0003800000 */
.L_x_111:
        /* <DEDUP_REMOVED lines=15> */
.L_x_114:
[----:B------:R-:W-:Y:S05]  /*6fd0*/  BSYNC B0 ;  /* 0x0000000000007941 */ /* 0x000fea0003800000 */
.L_x_113:
        /* <DEDUP_REMOVED lines=14> */
.L_x_116:
[----:B------:R-:W-:Y:S05]  /*70c0*/  BSYNC B0 ;  /* 0x0000000000007941 */ /* 0x000fea0003800000 */
.L_x_115:
        /* <DEDUP_REMOVED lines=23> */
.L_x_118:
[----:B------:R-:W-:Y:S05]  /*7240*/  BSYNC B0 ;  /* 0x0000000000007941 */ /* 0x000fea0003800000 */
.L_x_117:
        /* <DEDUP_REMOVED lines=14> */
.L_x_120:
[----:B------:R-:W-:Y:S05]  /*7330*/  BSYNC B0 ;  /* 0x0000000000007941 */ /* 0x000fea0003800000 */
.L_x_119:
        /* <DEDUP_REMOVED lines=14> */
.L_x_122:
[----:B------:R-:W-:Y:S05]  /*7420*/  BSYNC B0 ;  /* 0x0000000000007941 */ /* 0x000fea0003800000 */
.L_x_121:
        /* <DEDUP_REMOVED lines=13> */
.L_x_103:
[----:B------:R-:W-:Y:S05]  /*7500*/  BSYNC B1 ;  /* 0x0000000000017941 */ /* 0x000fea0003800000 */
.L_x_81:
[----:B------:R-:W1:Y:S02]  /*7510*/  LDC R0, c[0x0][0xc] ;  /* 0x00000300ff007b82 */ /* 0x000e640000000800 */
[----:B-1----:R-:W-:-:S04]  /*7520*/  IADD3 R229, R0, R229, RZ ;  /* 0x000000e500e57210 */ /* 0x002fc80007ffe0ff */
[----:B------:R-:W-:-:S13]  /*7530*/  ISETP.GE.AND P0, PT, R229, UR10, PT ;  /* 0x0000000ae5007c0c */ /* 0x000fda000bf06270 */
[----:B------:R-:W-:Y:S05]  /*7540*/  @P0 BRA `(.L_x_123) ;  /* 0x0000000000040947 */ /* 0x000fea0003800000 */
[----:B------:R-:W-:Y:S05]  /*7550*/  BRA `(.L_x_124) ;  /* 0xffffff9400087947 */ /* 0x000fea000383ffff */
.L_x_123:
[----:B------:R-:W-:Y:S05]  /*7560*/  EXIT ;  /* 0x000000000000794d */ /* 0x000fea0003800000 */
.L_x_125:
        /* <DEDUP_REMOVED lines=9> */
.L_x_1257:


//--------------------- .text._ZN5flash44flash_bwd_dq_dk_dv_loop_seqk_parallel_kernelI23Flash_bwd_kernel_traitsILi64ELi64ELi128ELi8ELi2ELi4ELi4ELb1ELb0EN7cutlass6half_tE19Flash_kernel_traitsILi64ELi64ELi128ELi8ES3_EELb0ELb1ELb0ELb1ELb0ELb0ELb0EEEvNS_16Flash_bwd_paramsE --------------------------
	.section	.text._ZN5flash44flash_bwd_dq_dk_dv_loop_seqk_parallel_kernelI23Flash_bwd_kernel_traitsILi64ELi64ELi128ELi8ELi2ELi4ELi4ELb1ELb0EN7cutlass6half_tE19Flash_kernel_traitsILi64ELi64ELi128ELi8ES3_EELb0ELb1ELb0ELb1ELb0ELb0ELb0EEEvNS_16Flash_bwd_paramsE,"ax",@progbits
	.align	128
        .global         _ZN5flash44flash_bwd_dq_dk_dv_loop_seqk_parallel_kernelI23Flash_bwd_kernel_traitsILi64ELi64ELi128ELi8ELi2ELi4ELi4ELb1ELb0EN7cutlass6half_tE19Flash_kernel_traitsILi64ELi64ELi128ELi8ES3_EELb0ELb1ELb0ELb1ELb0ELb0ELb0EEEvNS_16Flash_bwd_paramsE
        .type           _ZN5flash44flash_bwd_dq_dk_dv_loop_seqk_parallel_kernelI23Flash_bwd_kernel_traitsILi64ELi64ELi128ELi8ELi2ELi4ELi4ELb1ELb0EN7cutlass6half_tE19Flash_kernel_traitsILi64ELi64ELi128ELi8ES3_EELb0ELb1ELb0ELb1ELb0ELb0ELb0EEEvNS_16Flash_bwd_paramsE,@function
        .size           _ZN5flash44flash_bwd_dq_dk_dv_loop_seqk_parallel_kernelI23Flash_bwd_kernel_traitsILi64ELi64ELi128ELi8ELi2ELi4ELi4ELb1ELb0EN7cutlass6half_tE19Flash_kernel_traitsILi64ELi64ELi128ELi8ES3_EELb0ELb1ELb0ELb1ELb0ELb0ELb0EEEvNS_16Flash_bwd_paramsE,(.L_x_1258 - _ZN5flash44flash_bwd_dq_dk_dv_loop_seqk_parallel_kernelI23Flash_bwd_kernel_traitsILi64ELi64ELi128ELi8ELi2ELi4ELi4ELb1ELb0EN7cutlass6half_tE19Flash_kernel_traitsILi64ELi64ELi128ELi8ES3_EELb0ELb1ELb0ELb1ELb0ELb0ELb0EEEvNS_16Flash_bwd_paramsE)
        .other          _ZN5flash44flash_bwd_dq_dk_dv_loop_seqk_parallel_kernelI23Flash_bwd_kernel_traitsILi64ELi64ELi128ELi8ELi2ELi4ELi4ELb1ELb0EN7cutlass6half_tE19Flash_kernel_traitsILi64ELi64ELi128ELi8ES3_EELb0ELb1ELb0ELb1ELb0ELb0ELb0EEEvNS_16Flash_bwd_paramsE,@"STO_CUDA_ENTRY STV_DEFAULT"
_ZN5flash44flash_bwd_dq_dk_dv_loop_seqk_parallel_kernelI23Flash_bwd_kernel_traitsILi64ELi64ELi128ELi8ELi2ELi4ELi4ELb1ELb0EN7cutlass6half_tE19Flash_kernel_traitsILi64ELi64ELi128ELi8ES3_EELb0ELb1ELb0ELb1ELb0ELb0ELb0EEEvNS_16Flash_bwd_paramsE:
.text._ZN5flash44flash_bwd_dq_dk_dv_loop_seqk_parallel_kernelI23Flash_bwd_kernel_traitsILi64ELi64ELi128ELi8ELi2ELi4ELi4ELb1ELb0EN7cutlass6half_tE19Flash_kernel_traitsILi64ELi64ELi128ELi8ES3_EELb0ELb1ELb0ELb1ELb0ELb0ELb0EEEvNS_16Flash_bwd_paramsE:
        /* <DEDUP_REMOVED lines=15> */
[----:B------:R-:W-:Y:S01]  /*00f0*/  IMAD.MOV.U32 R194, RZ, RZ, -0x10 ;  /* 0xfffffff0ffc27424 */ /* 0x000fe200078e00ff */
[----:B------:R-:W-:Y:S01]  /*0100*/  ULDC.64 UR8, c[0x0][0x300] ;  /* 0x0000c00000087ab9 */ /* 0x000fe20000000a00 */
[----:B------:R-:W3:Y:S01]  /*0110*/  S2R R248, SR_CTAID.Z ;  /* 0x0000000000f87919 */ /* 0x000ee20000002700 */
[----:B-1----:R-:W-:-:S04]  /*0120*/  SHF.R.S32.HI R15, RZ, 0x1f, R17 ;  /* 0x0000001fff0f7819 */ /* 0x002fc80000011411 */
[CC--:B------:R-:W-:Y:S02]  /*0130*/  LEA.HI R4, R15.reuse, R17.reuse, RZ, 0x4 ;  /* 0x000000110f047211 */ /* 0x0c0fe400078f20ff */
[----:B------:R-:W-:Y:S02]  /*0140*/  LEA.HI R19, R15, R17, RZ, 0x3 ;  /* 0x000000110f137211 */ /* 0x000fe400078f18ff */
[----:B------:R-:W-:Y:S02]  /*0150*/  SHF.R.S32.HI R3, RZ, 0x4, R4 ;  /* 0x00000004ff037819 */ /* 0x000fe40000011404 */
[----:B--2---:R-:W-:Y:S02]  /*0160*/  LEA R181, R181, R0, 0x18 ;  /* 0x00000000b5b57211 */ /* 0x004fe400078ec0ff */
[----:B------:R-:W-:Y:S02]  /*0170*/  LEA.HI R2, R4, R3, RZ, 0x1 ;  /* 0x0000000304027211 */ /* 0x000fe400078f08ff */
[----:B------:R-:W-:-:S02]  /*0180*/  SHF.R.S32.HI R234, RZ, 0x3, R19 ;  /* 0x00000003ffea7819 */ /* 0x000fc40000011413 */
[----:B------:R-:W-:Y:S02]  /*0190*/  LOP3.LUT R2, R2, 0xfffffffe, RZ, 0xc0, !PT ;  /* 0xfffffffe02027812 */ /* 0x000fe400078ec0ff */
[----:B------:R-:W-:Y:S02]  /*01a0*/  LOP3.LUT R0, R19, 0xfffffff8, RZ, 0xc0, !PT ;  /* 0xfffffff813007812 */ /* 0x000fe400078ec0ff */
[-C--:B------:R-:W-:Y:S01]  /*01b0*/  LEA.HI R18, R15, R17.reuse, RZ, 0x2 ;  /* 0x000000110f127211 */ /* 0x080fe200078f10ff */
[----:B------:R-:W-:Y:S01]  /*01c0*/  IMAD.IADD R13, R3, 0x1, -R2 ;  /* 0x00000001030d7824 */ /* 0x000fe200078e0a02 */
[----:B------:R-:W-:Y:S01]  /*01d0*/  LEA.HI R11, R15, R17, RZ, 0x5 ;  /* 0x000000110f0b7211 */ /* 0x000fe200078f28ff */
[----:B------:R-:W-:Y:S01]  /*01e0*/  IMAD.SHL.U32 R2, R234, 0x40, RZ ;  /* 0x00000040ea027824 */ /* 0x000fe200078e00ff */
[----:B------:R-:W-:Y:S01]  /*01f0*/  SHF.R.S32.HI R9, RZ, 0x2, R18 ;  /* 0x00000002ff097819 */ /* 0x000fe20000011412 */
[----:B------:R-:W-:Y:S01]  /*0200*/  IMAD.IADD R0, R17, 0x1, -R0 ;  /* 0x0000000111007824 */ /* 0x000fe200078e0a00 */
[----:B------:R-:W-:-:S02]  /*0210*/  SHF.R.S32.HI R3, RZ, 0x1f, R18 ;  /* 0x0000001fff037819 */ /* 0x000fc40000011412 */
[----:B------:R-:W-:Y:S01]  /*0220*/  LOP3.LUT R2, R2, 0x1c0, RZ, 0xc0, !PT ;  /* 0x000001c002027812 */ /* 0x000fe200078ec0ff */
[----:B------:R-:W-:Y:S01]  /*0230*/  IMAD.SHL.U32 R226, R0, 0x8, RZ ;  /* 0x0000000800e27824 */ /* 0x000fe200078e00ff */
[----:B------:R-:W-:Y:S02]  /*0240*/  LEA.HI R3, R3, R9, RZ, 0x3 ;  /* 0x0000000903037211 */ /* 0x000fe400078f18ff */
[--C-:B------:R-:W-:Y:S02]  /*0250*/  SHF.R.S32.HI R22, RZ, 0x5, R11.reuse ;  /* 0x00000005ff167819 */ /* 0x100fe4000001140b */
[----:B------:R-:W-:Y:S02]  /*0260*/  SHF.R.S32.HI R7, RZ, 0x1f, R11 ;  /* 0x0000001fff077819 */ /* 0x000fe4000001140b */
[----:B------:R-:W-:Y:S02]  /*0270*/  LOP3.LUT R5, R3, 0xfffffff8, RZ, 0xc0, !PT ;  /* 0xfffffff803057812 */ /* 0x000fe400078ec0ff */
[----:B------:R-:W-:-:S02]  /*0280*/  SHF.R.U32.HI R6, RZ, 0x3, R2 ;  /* 0x00000003ff067819 */ /* 0x000fc40000011602 */
[----:B------:R-:W-:Y:S01]  /*0290*/  LOP3.LUT R3, R2, 0x38, R226, 0xf8, !PT ;  /* 0x0000003802037812 */ /* 0x000fe200078ef8e2 */
[----:B------:R-:W-:Y:S01]  /*02a0*/  IMAD.IADD R9, R9, 0x1, -R5 ;  /* 0x0000000109097824 */ /* 0x000fe200078e0a05 */
[----:B------:R-:W-:Y:S02]  /*02b0*/  LOP3.LUT R2, R4, 0xfffffff0, RZ, 0xc0, !PT ;  /* 0xfffffff004027812 */ /* 0x000fe400078ec0ff */
[----:B------:R-:W-:Y:S02]  /*02c0*/  LEA.HI R4, R7, R22, RZ, 0x2 ;  /* 0x0000001607047211 */ /* 0x000fe400078f10ff */
[----:B------:R-:W-:Y:S01]  /*02d0*/  LOP3.LUT R14, R3, R6, RZ, 0x3c, !PT ;  /* 0x00000006030e7212 */ /* 0x000fe200078e3cff */
[----:B------:R-:W-:Y:S01]  /*02e0*/  IMAD.IADD R2, R17, 0x1, -R2 ;  /* 0x0000000111027824 */ /* 0x000fe200078e0a02 */
[----:B------:R-:W-:Y:S02]  /*02f0*/  LOP3.LUT R3, R4, 0xfffffffc, RZ, 0xc0, !PT ;  /* 0xfffffffc04037812 */ /* 0x000fe400078ec0ff */
[----:B------:R-:W-:-:S02]  /*0300*/  LOP3.LUT P4, RZ, R0, 0x2, RZ, 0xc0, !PT ;  /* 0x0000000200ff7812 */ /* 0x000fc4000788c0ff */
[C---:B------:R-:W-:Y:S01]  /*0310*/  LOP3.LUT P3, RZ, R0.reuse, 0x4, RZ, 0xc0, !PT ;  /* 0x0000000400ff7812 */ /* 0x040fe2000786c0ff */
[----:B------:R-:W-:Y:S01]  /*0320*/  IMAD.SHL.U32 R0, R0, 0x40, RZ ;  /* 0x0000004000007824 */ /* 0x000fe200078e00ff */
[----:B------:R-:W-:Y:S01]  /*0330*/  SHF.R.S32.HI R5, RZ, 0x1f, R2 ;  /* 0x0000001fff057819 */ /* 0x000fe20000011402 */
[----:B------:R-:W-:Y:S01]  /*0340*/  IMAD.IADD R10, R22, 0x1, -R3 ;  /* 0x00000001160a7824 */ /* 0x000fe200078e0a03 */
[----:B------:R-:W-:Y:S02]  /*0350*/  LEA.HI R3, R15, R17, RZ, 0x6 ;  /* 0x000000110f037211 */ /* 0x000fe400078f30ff */
[----:B------:R-:W-:Y:S01]  /*0360*/  LOP3.LUT R0, R0, 0x1c0, RZ, 0xc0, !PT ;  /* 0x000001c000007812 */ /* 0x000fe200078ec0ff */
[----:B------:R-:W-:Y:S01]  /*0370*/  IMAD.SHL.U32 R4, R10, 0x10, RZ ;  /* 0x000000100a047824 */ /* 0x000fe200078e00ff */
[----:B------:R-:W-:Y:S02]  /*0380*/  LEA.HI R12, R5, R2, RZ, 0x3 ;  /* 0x00000002050c7211 */ /* 0x000fe400078f18ff */
[----:B------:R-:W-:-:S02]  /*0390*/  LOP3.LUT R183, R0, 0x8, R19, 0xf8, !PT ;  /* 0x0000000800b77812 */ /* 0x000fc400078ef813 */
[----:B------:R-:W-:Y:S01]  /*03a0*/  LOP3.LUT R8, R0, 0x30, R4, 0xf8, !PT ;  /* 0x0000003000087812 */ /* 0x000fe200078ef804 */
[----:B------:R-:W-:Y:S01]  /*03b0*/  IMAD.SHL.U32 R4, R13, 0x200, RZ ;  /* 0x000002000d047824 */ /* 0x000fe200078e00ff */
[----:B------:R-:W-:Y:S02]  /*03c0*/  SHF.R.S32.HI R3, RZ, 0x6, R3 ;  /* 0x00000006ff037819 */ /* 0x000fe40000011403 */
[----:B------:R-:W-:Y:S02]  /*03d0*/  SHF.R.U32.HI R0, RZ, 0x3, R0 ;  /* 0x00000003ff007819 */ /* 0x000fe40000011600 */
[----:B------:R-:W-:Y:S01]  /*03e0*/  LOP3.LUT R7, R12, 0xfffffff8, RZ, 0xc0, !PT ;  /* 0xfffffff80c077812 */ /* 0x000fe200078ec0ff */
[----:B------:R-:W-:Y:S01]  /*03f0*/  IMAD R6, R3, 0x800, R4 ;  /* 0x0000080003067824 */ /* 0x000fe200078e0204 */
[----:B------:R-:W-:Y:S02]  /*0400*/  LOP3.LUT R183, R183, R0, RZ, 0x3c, !PT ;  /* 0x00000000b7b77212 */ /* 0x000fe400078e3cff */
[----:B------:R-:W-:Y:S01]  /*0410*/  LOP3.LUT R5, R9, 0x1, RZ, 0xc0, !PT ;  /* 0x0000000109057812 */ /* 0x000fe200078ec0ff */
[----:B------:R-:W-:Y:S01]  /*0420*/  IMAD.IADD R16, R2, 0x1, -R7 ;  /* 0x0000000102107824 */ /* 0x000fe200078e0a07 */
[----:B------:R-:W-:Y:S01]  /*0430*/  LOP3.LUT R2, R8, 0x8, R19, 0xf8, !PT ;  /* 0x0000000808027812 */ /* 0x000fe200078ef813 */
[----:B------:R-:W-:Y:S01]  /*0440*/  IMAD.IADD R183, R6, 0x1, R183 ;  /* 0x0000000106b77824 */ /* 0x000fe200078e02b7 */
[----:B------:R-:W-:Y:S01]  /*0450*/  LOP3.LUT R6, R11, 0xffffffe0, RZ, 0xc0, !PT ;  /* 0xffffffe00b067812 */ /* 0x000fe200078ec0ff */
[----:B------:R-:W-:Y:S01]  /*0460*/  IMAD R8, R3, 0x200, R14 ;  /* 0x0000020003087824 */ /* 0x000fe200078e020e */
[----:B------:R-:W-:-:S02]  /*0470*/  LOP3.LUT R4, R4, R2, R0, 0xf6, !PT ;  /* 0x0000000204047212 */ /* 0x000fc400078ef600 */
[----:B------:R-:W-:Y:S01]  /*0480*/  LEA.HI R0, R15, R17, RZ, 0x7 ;  /* 0x000000110f007211 */ /* 0x000fe200078f38ff */
[----:B------:R-:W-:Y:S01]  /*0490*/  IMAD.IADD R21, R17, 0x1, -R6 ;  /* 0x0000000111157824 */ /* 0x000fe200078e0a06 */
[----:B------:R-:W-:Y:S01]  /*04a0*/  ISETP.NE.U32.AND P0, PT, R5, 0x1, PT ;  /* 0x000000010500780c */ /* 0x000fe20003f05070 */
[----:B------:R-:W-:Y:S01]  /*04b0*/  IMAD.SHL.U32 R6, R3, 0x20, RZ ;  /* 0x0000002003067824 */ /* 0x000fe200078e00ff */
[----:B------:R-:W-:Y:S02]  /*04c0*/  LOP3.LUT R5, R18, 0x7ffffffc, RZ, 0xc0, !PT ;  /* 0x7ffffffc12057812 */ /* 0x000fe400078ec0ff */
[----:B------:R-:W-:Y:S01]  /*04d0*/  SHF.R.S32.HI R7, RZ, 0x7, R0 ;  /* 0x00000007ff077819 */ /* 0x000fe20000011400 */
[----:B------:R-:W-:Y:S01]  /*04e0*/  STL [R1+0x2c], R21 ;  /* 0x00002c1501007387 */ /* 0x000fe20000100800 */
[----:B------:R-:W-:Y:S01]  /*04f0*/  LEA.HI R0, R11, R22, RZ, 0x1 ;  /* 0x000000160b007211 */ /* 0x000fe200078f08ff */
[----:B------:R-:W-:Y:S01]  /*0500*/  IMAD.IADD R5, R17, 0x1, -R5 ;  /* 0x0000000111057824 */ /* 0x000fe200078e0a05 */
[----:B------:R-:W-:Y:S01]  /*0510*/  R2P PR, R9, 0x6 ;  /* 0x0000000609007804 */ /* 0x000fe20000000000 */
[----:B------:R-:W-:Y:S01]  /*0520*/  IMAD.SHL.U32 R17, R17, 0x2, RZ ;  /* 0x0000000211117824 */ /* 0x000fe200078e00ff */
[----:B------:R1:W-:Y:S01]  /*0530*/  STL [R1+0x8], R8 ;  /* 0x0000080801007387 */ /* 0x0003e20000100800 */
[----:B------:R-:W-:Y:S01]  /*0540*/  IMAD.SHL.U32 R2, R7, 0x8, RZ ;  /* 0x0000000807027824 */ /* 0x000fe200078e00ff */
[----:B------:R-:W-:Y:S01]  /*0550*/  SHF.R.S32.HI R14, RZ, 0x1f, R21 ;  /* 0x0000001fff0e7819 */ /* 0x000fe20000011415 */
[----:B------:R-:W-:Y:S01]  /*0560*/  IMAD.SHL.U32 R5, R5, 0x2, RZ ;  /* 0x0000000205057824 */ /* 0x000fe200078e00ff */
[----:B------:R-:W-:-:S02]  /*0570*/  LOP3.LUT R3, R6, 0x6, R17, 0xf8, !PT ;  /* 0x0000000606037812 */ /* 0x000fc400078ef811 */
[----:B------:R-:W-:Y:S01]  /*0580*/  LOP3.LUT R2, R2, 0x8, RZ, 0xc0, !PT ;  /* 0x0000000802027812 */ /* 0x000fe200078ec0ff */
[--C-:B------:R-:W-:Y:S01]  /*0590*/  IMAD R7, R7, 0x1000, R5.reuse ;  /* 0x0000100007077824 */ /* 0x100fe200078e0205 */
[----:B------:R-:W-:Y:S01]  /*05a0*/  SEL R174, R174, 0xffffffc0, !P3 ;  /* 0xffffffc0aeae7807 */ /* 0x000fe20005800000 */
[----:B------:R2:W-:Y:S01]  /*05b0*/  STL [R1+0x30], R3 ;  /* 0x0000300301007387 */ /* 0x0005e20000100800 */
[----:B------:R-:W-:Y:S01]  /*05c0*/  IMAD R5, R10, 0x400, R5 ;  /* 0x000004000a057824 */ /* 0x000fe200078e0205 */
[----:B------:R-:W-:Y:S02]  /*05d0*/  SEL R194, R194, 0x10, !P0 ;  /* 0x00000010c2c27807 */ /* 0x000fe40004000000 */
[----:B-1----:R-:W-:Y:S01]  /*05e0*/  LOP3.LUT R8, R0, 0xfffffffe, RZ, 0xc0, !PT ;  /* 0xfffffffe00087812 */ /* 0x002fe200078ec0ff */
[----:B------:R-:W-:Y:S02]  /*05f0*/  IMAD.SHL.U32 R0, R9, 0x40, RZ ;  /* 0x0000004009007824 */ /* 0x000fe400078e00ff */
[----:B------:R-:W-:-:S02]  /*0600*/  IMAD.SHL.U32 R9, R13, 0x10, RZ ;  /* 0x000000100d097824 */ /* 0x000fc400078e00ff */
[----:B------:R-:W-:Y:S01]  /*0610*/  IMAD.IADD R8, R22, 0x1, -R8 ;  /* 0x0000000116087824 */ /* 0x000fe200078e0a08 */
[----:B------:R-:W-:Y:S02]  /*0620*/  LOP3.LUT R0, R0, 0x1c0, RZ, 0xc0, !PT ;  /* 0x000001c000007812 */ /* 0x000fe400078ec0ff */
[----:B------:R-:W-:Y:S02]  /*0630*/  LOP3.LUT R11, R2, 0x10, R9, 0xf8, !PT ;  /* 0x00000010020b7812 */ /* 0x000fe400078ef809 */
[----:B--2---:R-:W-:Y:S02]  /*0640*/  SHF.R.U32.HI R3, RZ, 0x3, R0 ;  /* 0x00000003ff037819 */ /* 0x004fe40000011600 */
[----:B------:R-:W-:Y:S02]  /*0650*/  LOP3.LUT R6, R0, 0x20, R6, 0xf8, !PT ;  /* 0x0000002000067812 */ /* 0x000fe400078ef806 */
[----:B------:R-:W-:Y:S01]  /*0660*/  LOP3.LUT R9, R3, R0, R2, 0x1e, !PT ;  /* 0x0000000003097212 */ /* 0x000fe200078e1e02 */
[----:B------:R-:W-:Y:S01]  /*0670*/  IMAD R2, R8, 0x400, R7 ;  /* 0x0000040008027824 */ /* 0x000fe200078e0207 */
[----:B------:R-:W-:-:S02]  /*0680*/  LEA.HI R0, R14, R21, RZ, 0x2 ;  /* 0x000000150e007211 */ /* 0x000fc400078f10ff */
[----:B------:R-:W-:Y:S01]  /*0690*/  LOP3.LUT R6, R6, R3, RZ, 0x3c, !PT ;  /* 0x0000000306067212 */ /* 0x000fe200078e3cff */
[----:B------:R-:W-:Y:S01]  /*06a0*/  IMAD.SHL.U32 R3, R16, 0x40, RZ ;  /* 0x0000004010037824 */ /* 0x000fe200078e00ff */
[----:B------:R-:W-:Y:S01]  /*06b0*/  SHF.R.S32.HI R0, RZ, 0x2, R0 ;  /* 0x00000002ff007819 */ /* 0x000fe20000011400 */
[----:B------:R-:W-:Y:S02]  /*06c0*/  IMAD.IADD R9, R5, 0x1, R9 ;  /* 0x0000000105097824 */ /* 0x000fe400078e0209 */
[----:B------:R-:W-:Y:S01]  /*06d0*/  IMAD.IADD R193, R6, 0x1, R2 ;  /* 0x0000000106c17824 */ /* 0x000fe200078e0202 */
[----:B------:R-:W-:Y:S01]  /*06e0*/  LOP3.LUT R2, R3, 0x1c0, RZ, 0xc0, !PT ;  /* 0x000001c003027812 */ /* 0x000fe200078ec0ff */
[----:B------:R-:W-:Y:S02]  /*06f0*/  IMAD.SHL.U32 R5, R12, 0x40, RZ ;  /* 0x000000400c057824 */ /* 0x000fe400078e00ff */
[----:B------:R-:W-:Y:S01]  /*0700*/  IMAD R7, R8, 0x10, R0 ;  /* 0x0000001008077824 */ /* 0x000fe200078e0200 */
[----:B------:R-:W-:Y:S01]  /*0710*/  SHF.R.U32.HI R3, RZ, 0x3, R2 ;  /* 0x00000003ff037819 */ /* 0x000fe20000011602 */
[----:B------:R-:W-:Y:S01]  /*0720*/  IMAD.SHL.U32 R6, R13, 0x8, RZ ;  /* 0x000000080d067824 */ /* 0x000fe200078e00ff */
[----:B------:R-:W-:Y:S01]  /*0730*/  LOP3.LUT R0, R5, 0xfffffe00, RZ, 0xc0, !PT ;  /* 0xfffffe0005007812 */ /* 0x000fe200078ec0ff */
[----:B------:R-:W-:Y:S01]  /*0740*/  VIADD R5, R7, 0xffffffc0 ;  /* 0xffffffc007057836 */ /* 0x000fe20000000000 */
[----:B------:R1:W-:Y:S01]  /*0750*/  STL [R1+0x14], R7 ;  /* 0x0000140701007387 */ /* 0x0003e20000100800 */
[----:B------:R-:W-:-:S02]  /*0760*/  IMAD R193, R193, 0x2, R181 ;  /* 0x00000002c1c17824 */ /* 0x000fc400078e02b5 */
[--C-:B------:R-:W-:Y:S02]  /*0770*/  IMAD R182, R8, 0x400, R0.reuse ;  /* 0x0000040008b67824 */ /* 0x100fe400078e0200 */
[----:B------:R-:W-:Y:S02]  /*0780*/  IMAD R8, R10, 0x400, R0 ;  /* 0x000004000a087824 */ /* 0x000fe400078e0200 */
[----:B------:R-:W-:Y:S01]  /*0790*/  IMAD.IADD R195, R193, 0x1, R194 ;  /* 0x00000001c1c37824 */ /* 0x000fe200078e02c2 */
[----:B-1----:R-:W-:Y:S02]  /*07a0*/  LOP3.LUT R7, R2, 0x8, R6, 0xf8, !PT ;  /* 0x0000000802077812 */ /* 0x002fe400078ef806 */
[----:B------:R-:W-:Y:S02]  /*07b0*/  LOP3.LUT R2, R3, R11, R2, 0x1e, !PT ;  /* 0x0000000b03027212 */ /* 0x000fe400078e1e02 */
[----:B------:R-:W-:Y:S02]  /*07c0*/  SHF.R.S32.HI R6, RZ, 0x1f, R5 ;  /* 0x0000001fff067819 */ /* 0x000fe40000011405 */
[----:B------:R-:W-:-:S02]  /*07d0*/  LOP3.LUT R179, R2, R0, RZ, 0xfc, !PT ;  /* 0x0000000002b37212 */ /* 0x000fc400078efcff */
[----:B------:R-:W-:Y:S01]  /*07e0*/  LOP3.LUT R2, R7, R3, RZ, 0x3c, !PT ;  /* 0x0000000307027212 */ /* 0x000fe200078e3cff */
[----:B------:R-:W-:Y:S01]  /*07f0*/  VIADD R3, R181, 0x6000 ;  /* 0x00006000b5037836 */ /* 0x000fe20000000000 */
[----:B------:R-:W-:Y:S01]  /*0800*/  SHF.L.U64.HI R5, R5, 0x2, R6 ;  /* 0x0000000205057819 */ /* 0x000fe20000010206 */
[----:B------:R-:W-:Y:S02]  /*0810*/  IMAD.SHL.U32 R0, R179, 0x2, RZ ;  /* 0x00000002b3007824 */ /* 0x000fe400078e00ff */
[----:B------:R-:W-:Y:S02]  /*0820*/  IMAD R7, R9, 0x2, R3 ;  /* 0x0000000209077824 */ /* 0x000fe400078e0203 */
[----:B------:R-:W-:Y:S01]  /*0830*/  IMAD.IADD R180, R3, 0x1, R0 ;  /* 0x0000000103b47824 */ /* 0x000fe200078e0200 */
[----:B------:R1:W-:Y:S01]  /*0840*/  STL [R1+0xc], R5 ;  /* 0x00000c0501007387 */ /* 0x0003e20000100800 */
[----:B------:R-:W-:Y:S02]  /*0850*/  IMAD.IADD R182, R182, 0x1, R2 ;  /* 0x00000001b6b67824 */ /* 0x000fe400078e0202 */
[----:B------:R-:W-:Y:S01]  /*0860*/  IMAD.MOV.U32 R3, RZ, RZ, 0x20 ;  /* 0x00000020ff037424 */ /* 0x000fe200078e00ff */
[----:B------:R-:W-:Y:S01]  /*0870*/  STL [R1+0x4], R20 ;  /* 0x0000041401007387 */ /* 0x000fe20000100800 */
[----:B------:R-:W-:-:S02]  /*0880*/  IMAD.IADD R2, R2, 0x1, R8 ;  /* 0x0000000102027824 */ /* 0x000fc400078e0208 */
[----:B------:R-:W-:Y:S01]  /*0890*/  VIADD R0, R181, 0xa000 ;  /* 0x0000a000b5007836 */ /* 0x000fe20000000000 */
[----:B------:R-:W-:Y:S01]  /*08a0*/  SEL R175, R3, 0xffffffe0, !P4 ;  /* 0xffffffe003af7807 */ /* 0x000fe20006000000 */
[----:B------:R-:W-:Y:S01]  /*08b0*/  STL [R1+0x18], R7 ;  /* 0x0000180701007387 */ /* 0x000fe20000100800 */
[----:B------:R-:W-:Y:S02]  /*08c0*/  VIADD R6, R7, 0x420 ;  /* 0x0000042007067836 */ /* 0x000fe40000000000 */
[--C-:B------:R-:W-:Y:S01]  /*08d0*/  IMAD R171, R2, 0x2, R0.reuse ;  /* 0x0000000202ab7824 */ /* 0x100fe200078e0200 */
[----:B------:R-:W-:Y:S01]  /*08e0*/  SEL R2, R3, 0xffffffe0, !P1 ;  /* 0xffffffe003027807 */ /* 0x000fe20004800000 */
[----:B------:R-:W-:Y:S02]  /*08f0*/  IMAD R0, R183, 0x2, R0 ;  /* 0x00000002b7007824 */ /* 0x000fe400078e0200 */
[----:B------:R-:W-:Y:S02]  /*0900*/  @P1 VIADD R6, R7, 0x3e0 ;  /* 0x000003e007061836 */ /* 0x000fe40000000000 */
[----:B------:R-:W-:-:S02]  /*0910*/  IMAD.IADD R174, R0, 0x1, R174 ;  /* 0x0000000100ae7824 */ /* 0x000fc400078e02ae */
[----:B------:R-:W-:Y:S02]  /*0920*/  IMAD.IADD R176, R0, 0x1, R175 ;  /* 0x0000000100b07824 */ /* 0x000fe400078e02af */
[----:B------:R-:W-:Y:S02]  /*0930*/  IMAD.IADD R0, R2, 0x1, R7 ;  /* 0x0000000102007824 */ /* 0x000fe400078e0207 */
[----:B------:R-:W-:Y:S02]  /*0940*/  IMAD.IADD R192, R193, 0x1, R2 ;  /* 0x00000001c1c07824 */ /* 0x000fe400078e0202 */
[C---:B-1----:R-:W-:Y:S01]  /*0950*/  VIADD R5, R7.reuse, 0x40 ;  /* 0x0000004007057836 */ /* 0x042fe20000000000 */
[----:B------:R1:W-:Y:S01]  /*0960*/  STL [R1+0x24], R0 ;  /* 0x0000240001007387 */ /* 0x0003e20000100800 */
[----:B------:R-:W-:Y:S02]  /*0970*/  @P2 VIADD R5, R7, 0xffffffc0 ;  /* 0xffffffc007052836 */ /* 0x000fe40000000000 */
[----:B------:R-:W-:-:S02]  /*0980*/  IMAD R3, R4, 0x2, R181 ;  /* 0x0000000204037824 */ /* 0x000fc400078e02b5 */
[----:B------:R-:W-:Y:S01]  /*0990*/  IMAD.IADD R175, R175, 0x1, R174 ;  /* 0x00000001afaf7824 */ /* 0x000fe200078e02ae */
[----:B------:R2:W-:Y:S01]  /*09a0*/  STL [R1+0x1c], R5 ;  /* 0x00001c0501007387 */ /* 0x0005e20000100800 */
[----:B------:R-:W-:-:S03]  /*09b0*/  IMAD.IADD R194, R194, 0x1, R192 ;  /* 0x00000001c2c27824 */ /* 0x000fc600078e02c0 */
[----:B------:R2:W-:Y:S01]  /*09c0*/  STL [R1+0x28], R6 ;  /* 0x0000280601007387 */ /* 0x0005e20000100800 */
[----:B-1----:R-:W-:-:S05]  /*09d0*/  IMAD.IADD R0, R2, 0x1, R5 ;  /* 0x0000000102007824 */ /* 0x002fca00078e0205 */
[----:B---3--:R2:W-:Y:S02]  /*09e0*/  STL [R1+0x20], R0 ;  /* 0x0000200001007387 */ /* 0x0085e40000100800 */
.L_x_194:
[----:B-1----:R-:W1:Y:S01]  /*09f0*/  S2R R45, SR_CTAID.Y ;  /* 0x00000000002d7919 */ /* 0x002e620000002600 */
[----:B--2---:R-:W2:Y:S01]  /*0a00*/  LDC.64 R4, c[0x0][0x2f0] ;  /* 0x0000bc00ff047b82 */ /* 0x004ea20000000a00 */
[----:B------:R-:W-:Y:S01]  /*0a10*/  ISETP.NE.U32.AND P3, PT, RZ, UR8, PT ;  /* 0x00000008ff007c0c */ /* 0x000fe2000bf65070 */
[----:B------:R-:W-:-:S03]  /*0a20*/  IMAD.MOV.U32 R0, RZ, RZ, -0x1 ;  /* 0xffffffffff007424 */ /* 0x000fc600078e00ff */
[----:B------:R-:W-:-:S03]  /*0a30*/  ISETP.NE.AND.EX P3, PT, RZ, UR9, PT, P3 ;  /* 0x00000009ff007c0c */ /* 0x000fc6000bf65330 */
[----:B---3--:R-:W3:Y:S08]  /*0a40*/  LDC.64 R10, c[0x0][0x308] ;  /* 0x0000c200ff0a7b82 */ /* 0x008ef00000000a00 */
[----:B----4-:R-:W4:Y:S08]  /*0a50*/  LDC.U8 R15, c[0x0][0x3c2] ;  /* 0x0000f080ff0f7b82 */ /* 0x010f300000000000 */
[----:B-----5:R-:W5:Y:S01]  /*0a60*/  LDC.64 R6, c[0x0][0x2f8] ;  /* 0x0000be00ff067b82 */ /* 0x020f620000000a00 */
[----:B--2---:R-:W-:-:S04]  /*0a70*/  ISETP.NE.U32.AND P4, PT, R4, RZ, PT ;  /* 0x000000ff0400720c */ /* 0x004fc80003f85070 */
[----:B------:R-:W-:Y:S01]  /*0a80*/  ISETP.NE.AND.EX P4, PT, R5, RZ, PT, P4 ;  /* 0x000000ff0500720c */ /* 0x000fe20003f85340 */
[----:B-1----:R-:W-:Y:S01]  /*0a90*/  IMAD.SHL.U32 R14, R45, 0x4, RZ ;  /* 0x000000042d0e7824 */ /* 0x002fe200078e00ff */
[----:B---3--:R-:W-:Y:S02]  /*0aa0*/  ISETP.NE.U32.AND P2, PT, R10, RZ, PT ;  /* 0x000000ff0a00720c */ /* 0x008fe40003f45070 */
[----:B------:R-:W-:Y:S02]  /*0ab0*/  SHF.R.S32.HI R41, RZ, 0x1f, R45 ;  /* 0x0000001fff297819 */ /* 0x000fe4000001142d */
[----:B------:R-:W-:Y:S02]  /*0ac0*/  ISETP.NE.AND.EX P2, PT, R11, RZ, PT, P2 ;  /* 0x000000ff0b00720c */ /* 0x000fe40003f45320 */
[----:B------:R-:W-:Y:S02]  /*0ad0*/  SHF.L.U64.HI R13, R45, 0x2, R41 ;  /* 0x000000022d0d7819 */ /* 0x000fe40000010229 */
[----:B------:R-:W-:-:S02]  /*0ae0*/  IADD3 R4, P0, R14, R4, RZ ;  /* 0x000000040e047210 */ /* 0x000fc40007f1e0ff */
[----:B------:R-:W-:-:S03]  /*0af0*/  @P3 IADD3 R8, P1, R14, UR8, RZ ;  /* 0x000000080e083c10 */ /* 0x000fc6000ff3e0ff */
[C---:B------:R-:W-:Y:S01]  /*0b00*/  IMAD.X R5, R13.reuse, 0x1, R5, P0 ;  /* 0x000000010d057824 */ /* 0x040fe200000e0605 */
[----:B------:R-:W-:Y:S01]  /*0b10*/  @P3 IADD3.X R9, R13, UR9, RZ, P1, !PT ;  /* 0x000000090d093c10 */ /* 0x000fe20008ffe4ff */
[----:B------:R-:W-:-:S03]  /*0b20*/  IMAD.MOV.U32 R246, RZ, RZ, RZ ;  /* 0x000000fffff67224 */ /* 0x000fc600078e00ff */
[----:B------:R-:W2:Y:S04]  /*0b30*/  @P4 LDG.E R0, desc[UR12][R4.64] ;  /* 0x0000000c04004981 */ /* 0x000ea8000c1e1900 */
[----:B------:R1:W2:Y:S01]  /*0b40*/  @P4 LDG.E R12, desc[UR12][R4.64+0x4] ;  /* 0x0000040c040c4981 */ /* 0x0002a2000c1e1900 */
[----:B-----5:R-:W-:-:S03]  /*0b50*/  ISETP.EQ.U32.AND P1, PT, R6, RZ, PT ;  /* 0x000000ff0600720c */ /* 0x020fc60003f22070 */
[----:B------:R3:W5:Y:S01]  /*0b60*/  @P3 LDG.E R246, desc[UR12][R8.64] ;  /* 0x0000000c08f63981 */ /* 0x000762000c1e1900 */
[----:B----4-:R-:W-:-:S04]  /*0b70*/  ISETP.NE.AND P3, PT, R15, RZ, PT ;  /* 0x000000ff0f00720c */ /* 0x010fc80003f65270 */
[----:B------:R-:W-:Y:S01]  /*0b80*/  ISETP.EQ.OR.EX P1, PT, R7, RZ, !P3, P1 ;  /* 0x000000ff0700720c */ /* 0x000fe20005f22710 */
[----:B------:R-:W-:Y:S01]  /*0b90*/  IMAD.MOV.U32 R46, RZ, RZ, -0x1 ;  /* 0xffffffffff2e7424 */ /* 0x000fe200078e00ff */
[----:B-1----:R-:W-:Y:S02]  /*0ba0*/  @P2 IADD3 R4, P0, R14, R10, RZ ;  /* 0x0000000a0e042210 */ /* 0x002fe40007f1e0ff */
[----:B------:R-:W1:Y:S03]  /*0bb0*/  @!P2 LDC R10, c[0x0][0x2cc] ;  /* 0x0000b300ff0aab82 */ /* 0x000e660000000800 */
[----:B------:R-:W-:-:S05]  /*0bc0*/  @P2 IMAD.X R5, R13, 0x1, R11, P0 ;  /* 0x000000010d052824 */ /* 0x000fca00000e060b */
[----:B------:R4:W5:Y:S01]  /*0bd0*/  @P2 LDG.E R2, desc[UR12][R4.64] ;  /* 0x0000000c04022981 */ /* 0x000962000c1e1900 */
[----:B---3--:R-:W3:Y:S01]  /*0be0*/  @!P2 LDC.64 R8, c[0x0][0x318] ;  /* 0x0000c600ff08ab82 */ /* 0x008ee20000000a00 */
[----:B----4-:R-:W-:-:S05]  /*0bf0*/  IADD3 R4, P0, R14, R6, RZ ;  /* 0x000000060e047210 */ /* 0x010fca0007f1e0ff */
[----:B------:R-:W-:-:S05]  /*0c00*/  IMAD.X R5, R13, 0x1, R7, P0 ;  /* 0x000000010d057824 */ /* 0x000fca00000e0607 */
[----:B------:R-:W4:Y:S01]  /*0c10*/  @!P1 LDG.E R46, desc[UR12][R4.64] ;  /* 0x0000000c042e9981 */ /* 0x000f22000c1e1900 */
[----:B------:R-:W-:-:S04]  /*0c20*/  ISETP.NE.U32.AND P1, PT, R6, RZ, PT ;  /* 0x000000ff0600720c */ /* 0x000fc80003f25070 */
[----:B------:R-:W-:Y:S02]  /*0c30*/  ISETP.NE.AND.EX P1, PT, R7, RZ, PT, P1 ;  /* 0x000000ff0700720c */ /* 0x000fe40003f25310 */
[----:B---3--:R-:W-:-:S04]  /*0c40*/  @!P2 ISETP.NE.U32.AND P0, PT, R8, RZ, PT ;  /* 0x000000ff0800a20c */ /* 0x008fc80003f05070 */
[----:B------:R-:W-:-:S04]  /*0c50*/  @!P2 ISETP.NE.AND.EX P0, PT, R9, RZ, PT, P0 ;  /* 0x000000ff0900a20c */ /* 0x000fc80003f05300 */
[----:B-1----:R-:W-:Y:S01]  /*0c60*/  @!P2 SEL R6, R10, RZ, P0 ;  /* 0x000000ff0a06a207 */ /* 0x002fe20000000000 */
[----:B--2---:R-:W-:-:S06]  /*0c70*/  @P4 IMAD.IADD R32, R12, 0x1, -R0 ;  /* 0x000000010c204824 */ /* 0x004fcc00078e0a00 */
[----:B------:R-:W1:Y:S01]  /*0c80*/  @!P4 LDC R32, c[0x0][0x2c4] ;  /* 0x0000b100ff20cb82 */ /* 0x000e620000000800 */
[----:B-----5:R-:W-:-:S07]  /*0c90*/  @P2 IMAD.IADD R200, R2, 0x1, -R246 ;  /* 0x0000000102c82824 */ /* 0x020fce00078e0af6 */
[----:B------:R-:W2:Y:S01]  /*0ca0*/  LDC R2, c[0x0][0x2c8] ;  /* 0x0000b200ff027b82 */ /* 0x000ea20000000800 */
[----:B----4-:R3:W-:Y:S01]  /*0cb0*/  STL [R1+0x10], R46 ;  /* 0x0000102e01007387 */ /* 0x0107e20000100800 */
[----:B-1----:R-:W-:Y:S05]  /*0cc0*/  @!P1 BRA `(.L_x_126) ;  /* 0x00000000000c9947 */ /* 0x002fea0003800000 */
[----:B--2---:R-:W2:Y:S02]  /*0cd0*/  @P3 LDG.E R2, desc[UR12][R4.64+0x4] ;  /* 0x0000040c04023981 */ /* 0x004ea4000c1e1900 */
[----:B--2---:R-:W-:-:S06]  /*0ce0*/  @P3 IADD3 R2, R2, -R46, RZ ;  /* 0x8000002e02023210 */ /* 0x004fcc0007ffe0ff */
[----:B------:R1:W5:Y:S02]  /*0cf0*/  @!P3 LDG.E R2, desc[UR12][R4.64] ;  /* 0x0000000c0402b981 */ /* 0x000364000c1e1900 */
.L_x_126:
[----:B------:R-:W4:Y:S01]  /*0d00*/  LDL R44, [R1+0x4] ;  /* 0x00000400012c7983 */ /* 0x000f220000100800 */
[----:B--2--5:R-:W-:Y:S01]  /*0d10*/  @!P2 IADD3 R200, R6, R2, -R246 ;  /* 0x0000000206c8a210 */ /* 0x024fe20007ffe8f6 */
[----:B----4-:R-:W-:-:S05]  /*0d20*/  IMAD.SHL.U32 R24, R44, 0x80, RZ ;  /* 0x000000802c187824 */ /* 0x010fca00078e00ff */
[----:B------:R-:W-:-:S13]  /*0d30*/  ISETP.GT.AND P0, PT, R200, R24, PT ;  /* 0x00000018c800720c */ /* 0x000fda0003f04270 */
[----:B------:R-:W-:Y:S05]  /*0d40*/  @!P0 BRA `(.L_x_127) ;  /* 0x0000007400388947 */ /* 0x000fea0003800000 */
[----:B------:R-:W2:Y:S01]  /*0d50*/  LDC R18, c[0x0][0x278] ;  /* 0x00009e00ff127b82 */ /* 0x000ea20000000800 */
[----:B------:R-:W-:Y:S01]  /*0d60*/  IABS R6, R248 ;  /* 0x000000f800067213 */ /* 0x000fe20000000000 */
[----:B------:R-:W4:Y:S01]  /*0d70*/  S2R R30, SR_CTAID.X ;  /* 0x00000000001e7919 */ /* 0x000f220000002500 */
[----:B------:R-:W-:Y:S02]  /*0d80*/  ISETP.NE.AND P0, PT, R46, -0x1, PT ;  /* 0xffffffff2e00780c */ /* 0x000fe40003f05270 */
[----:B------:R-:W-:Y:S02]  /*0d90*/  ISETP.NE.AND P2, PT, R0, -0x1, PT ;  /* 0xffffffff0000780c */ /* 0x000fe40003f45270 */
[----:B------:R-:W-:Y:S01]  /*0da0*/  SHF.R.S32.HI R249, RZ, 0x1f, R248 ;  /* 0x0000001ffff97819 */ /* 0x000fe200000114f8 */
[----:B------:R-:W5:Y:S08]  /*0db0*/  LDC.64 R8, c[0x0][0x228] ;  /* 0x00008a00ff087b82 */ /* 0x000f700000000a00 */
[----:B------:R-:W3:Y:S01]  /*0dc0*/  LDC.64 R34, c[0x0][0x240] ;  /* 0x00009000ff227b82 */ /* 0x000ee20000000a00 */
[----:B--2---:R-:W-:-:S07]  /*0dd0*/  IABS R11, R18 ;  /* 0x00000012000b7213 */ /* 0x004fce0000000000 */
[----:B------:R-:W2:Y:S01]  /*0de0*/  LDC R42, c[0x0][0x2d4] ;  /* 0x0000b500ff2a7b82 */ /* 0x000ea20000000800 */
[----:B-1----:R-:W1:Y:S01]  /*0df0*/  I2F.RP R4, R11 ;  /* 0x0000000b00047306 */ /* 0x002e620000209400 */
[----:B-----5:R-:W-:-:S06]  /*0e00*/  IMAD R10, R41, R8, RZ ;  /* 0x00000008290a7224 */ /* 0x020fcc00078e02ff */
[----:B------:R-:W5:Y:S01]  /*0e10*/  LDC.U8 R19, c[0x0][0x3d8] ;  /* 0x0000f600ff137b82 */ /* 0x000f620000000000 */
[C---:B------:R-:W-:Y:S02]  /*0e20*/  IMAD R10, R45.reuse, R9, R10 ;  /* 0x000000092d0a7224 */ /* 0x040fe400078e020a */
[----:B------:R-:W-:-:S05]  /*0e30*/  IMAD.WIDE.U32 R8, R45, R8, RZ ;  /* 0x000000082d087225 */ /* 0x000fca00078e00ff */
[----:B------:R-:W4:Y:S01]  /*0e40*/  LDC R40, c[0x0][0x2dc] ;  /* 0x0000b700ff287b82 */ /* 0x000f220000000800 */
[----:B------:R-:W-:Y:S01]  /*0e50*/  IMAD.IADD R33, R9, 0x1, R10 ;  /* 0x0000000109217824 */ /* 0x000fe200078e020a */
[----:B-1----:R-:W1:Y:S01]  /*0e60*/  MUFU.RCP R4, R4 ;  /* 0x0000000400047308 */ /* 0x002e620000001000 */
[----:B------:R-:W-:-:S04]  /*0e70*/  SHF.L.U64.HI R9, R45, 0x7, R41 ;  /* 0x000000072d097819 */ /* 0x000fc80000010229 */
[----:B------:R-:W-:Y:S01]  /*0e80*/  SEL R9, R9, RZ, P4 ;  /* 0x000000ff09097207 */ /* 0x000fe20002000000 */
[----:B------:R-:W4:Y:S08]  /*0e90*/  LDC R240, c[0x0][0x270] ;  /* 0x00009c00fff07b82 */ /* 0x000f300000000800 */
[----:B------:R-:W5:Y:S01]  /*0ea0*/  @P0 LDC.64 R14, c[0x0][0x250] ;  /* 0x00009400ff0e0b82 */ /* 0x000f620000000a00 */
[----:B-1----:R-:W-:-:S04]  /*0eb0*/  IADD3 R4, R4, 0xffffffe, RZ ;  /* 0x0ffffffe04047810 */ /* 0x002fc80007ffe0ff */
[----:B------:R-:W1:Y:S03]  /*0ec0*/  F2I.FTZ.U32.TRUNC.NTZ R5, R4 ;  /* 0x0000000400057305 */ /* 0x000e66000021f000 */
[----:B------:R-:W5:Y:S01]  /*0ed0*/  @!P2 LDC.64 R12, c[0x0][0x418] ;  /* 0x00010600ff0cab82 */ /* 0x000f620000000a00 */
[----:B----4-:R-:W-:-:S07]  /*0ee0*/  IMAD.WIDE R26, R40, R240, RZ ;  /* 0x000000f0281a7225 */ /* 0x010fce00078e02ff */
[----:B------:R-:W4:Y:S01]  /*0ef0*/  @P2 LDC.64 R16, c[0x0][0x420] ;  /* 0x00010800ff102b82 */ /* 0x000f220000000a00 */
[----:B-1----:R-:W-:Y:S01]  /*0f00*/  IMAD.MOV R2, RZ, RZ, -R5 ;  /* 0x000000ffff027224 */ /* 0x002fe200078e0a05 */
[----:B------:R-:W-:-:S06]  /*0f10*/  MOV R4, RZ ;  /* 0x000000ff00047202 */ /* 0x000fcc0000000f00 */
[----:B------:R-:W1:Y:S01]  /*0f20*/  LDC R29, c[0x0][0x2c4] ;  /* 0x0000b100ff1d7b82 */ /* 0x000e620000000800 */
[----:B------:R-:W-:-:S04]  /*0f30*/  IMAD R2, R2, R11, RZ ;  /* 0x0000000b02027224 */ /* 0x000fc800078e02ff */
[----:B------:R-:W-:Y:S01]  /*0f40*/  IMAD.HI.U32 R2, R5, R2, R4 ;  /* 0x0000000205027227 */ /* 0x000fe200078e0004 */
[----:B------:R-:W-:Y:S02]  /*0f50*/  IADD3 R5, R32, 0x3f, RZ ;  /* 0x0000003f20057810 */ /* 0x000fe40007ffe0ff */
[----:B------:R-:W1:Y:S03]  /*0f60*/  LDC.64 R20, c[0x0][0x488] ;  /* 0x00012200ff147b82 */ /* 0x000e660000000a00 */
[----:B------:R-:W-:-:S04]  /*0f70*/  IMAD.HI.U32 R2, R2, R6, RZ ;  /* 0x0000000602027227 */ /* 0x000fc800078e00ff */
[----:B------:R-:W-:Y:S01]  /*0f80*/  IMAD.MOV R4, RZ, RZ, -R2 ;  /* 0x000000ffff047224 */ /* 0x000fe200078e0a02 */
[----:B------:R-:W1:Y:S03]  /*0f90*/  LDC.U8 R31, c[0x0][0x480] ;  /* 0x00012000ff1f7b82 */ /* 0x000e660000000000 */
[----:B------:R-:W-:Y:S01]  /*0fa0*/  IMAD R4, R11, R4, R6 ;  /* 0x000000040b047224 */ /* 0x000fe200078e0206 */
[----:B------:R-:W-:-:S04]  /*0fb0*/  SHF.R.S32.HI R6, RZ, 0x1f, R5 ;  /* 0x0000001fff067819 */ /* 0x000fc80000011405 */
[----:B------:R-:W-:Y:S02]  /*0fc0*/  ISETP.GT.U32.AND P5, PT, R11, R4, PT ;  /* 0x000000040b00720c */ /* 0x000fe40003fa4070 */
[----:B------:R-:W-:Y:S01]  /*0fd0*/  LEA.HI R23, R6, R5, RZ, 0x6 ;  /* 0x0000000506177211 */ /* 0x000fe200078f30ff */
[----:B---3--:R-:W-:-:S03]  /*0fe0*/  IMAD.WIDE.U32 R6, R0, R34, RZ ;  /* 0x0000002200067225 */ /* 0x008fc600078e00ff */
[----:B------:R-:W-:Y:S01]  /*0ff0*/  SHF.R.S32.HI R187, RZ, 0x6, R23 ;  /* 0x00000006ffbb7819 */ /* 0x000fe20000011417 */
[----:B------:R-:W-:Y:S01]  /*1000*/  IMAD R5, R0, R35, RZ ;  /* 0x0000002300057224 */ /* 0x000fe200078e02ff */
[----:B------:R-:W-:Y:S02]  /*1010*/  SEL R39, R8, R6, !P2 ;  /* 0x0000000608277207 */ /* 0x000fe40005000000 */
[----:B--2---:R-:W-:Y:S01]  /*1020*/  SHF.R.S32.HI R6, RZ, 0x1f, R42 ;  /* 0x0000001fff067819 */ /* 0x004fe2000001142a */
[----:B------:R-:W-:Y:S01]  /*1030*/  @P2 IMAD.IADD R33, R7, 0x1, R5 ;  /* 0x0000000107212824 */ /* 0x000fe200078e0205 */
[----:B------:R-:W-:Y:S02]  /*1040*/  LOP3.LUT R7, R248, R18, RZ, 0x3c, !PT ;  /* 0x00000012f8077212 */ /* 0x000fe400078e3cff */
[----:B------:R-:W-:Y:S01]  /*1050*/  @!P5 IADD3 R4, R4, -R11, RZ ;  /* 0x8000000b0404d210 */ /* 0x000fe20007ffe0ff */
[----:B------:R-:W-:Y:S01]  /*1060*/  IMAD R6, R6, R45, RZ ;  /* 0x0000002d06067224 */ /* 0x000fe200078e02ff */
[----:B------:R-:W-:-:S02]  /*1070*/  @!P5 IADD3 R2, R2, 0x1, RZ ;  /* 0x000000010202d810 */ /* 0x000fc40007ffe0ff */
[----:B------:R-:W-:Y:S01]  /*1080*/  ISETP.GE.U32.AND P3, PT, R4, R11, PT ;  /* 0x0000000b0400720c */ /* 0x000fe20003f66070 */
[----:B------:R-:W-:Y:S01]  /*1090*/  IMAD.WIDE.U32 R10, R45, R42, RZ ;  /* 0x0000002a2d0a7225 */ /* 0x000fe200078e00ff */
[----:B------:R-:W-:Y:S02]  /*10a0*/  @P0 IADD3 R4, R246, R46, RZ ;  /* 0x0000002ef6040210 */ /* 0x000fe40007ffe0ff */
[----:B------:R-:W-:Y:S01]  /*10b0*/  ISETP.GE.AND P1, PT, R7, RZ, PT ;  /* 0x000000ff0700720c */ /* 0x000fe20003f26270 */
[----:B------:R-:W-:Y:S01]  /*10c0*/  IMAD R6, R41, R42, R6 ;  /* 0x0000002a29067224 */ /* 0x000fe200078e0206 */
[----:B------:R-:W-:Y:S01]  /*10d0*/  ISETP.NE.AND P5, PT, R18, RZ, PT ;  /* 0x000000ff1200720c */ /* 0x000fe20003fa5270 */
[C---:B-----5:R-:W-:Y:S02]  /*10e0*/  @P0 IMAD R8, R4.reuse, R15, RZ ;  /* 0x0000000f04080224 */ /* 0x060fe400078e02ff */
[----:B------:R-:W-:-:S04]  /*10f0*/  @P0 IMAD.WIDE.U32 R4, R4, R14, RZ ;  /* 0x0000000e04040225 */ /* 0x000fc800078e00ff */
[----:B------:R-:W-:Y:S01]  /*1100*/  @P3 IADD3 R2, R2, 0x1, RZ ;  /* 0x0000000102023810 */ /* 0x000fe20007ffe0ff */
[----:B------:R-:W-:Y:S01]  /*1110*/  IMAD R7, R27, R10, RZ ;  /* 0x0000000a1b077224 */ /* 0x000fe200078e02ff */
[----:B------:R-:W-:Y:S01]  /*1120*/  ISETP.NE.AND P3, PT, R19, RZ, PT ;  /* 0x000000ff1300720c */ /* 0x000fe20003f65270 */
[----:B------:R-:W-:Y:S01]  /*1130*/  IMAD.IADD R6, R11, 0x1, R6 ;  /* 0x000000010b067824 */ /* 0x000fe200078e0206 */
[----:B------:R-:W-:Y:S01]  /*1140*/  @P0 IADD3 R38, R5, R8, RZ ;  /* 0x0000000805260210 */ /* 0x000fe20007ffe0ff */
[----:B------:R-:W-:Y:S01]  /*1150*/  @P0 IMAD.MOV.U32 R37, RZ, RZ, R4 ;  /* 0x000000ffff250224 */ /* 0x000fe200078e0004 */
[----:B------:R-:W-:Y:S01]  /*1160*/  MOV R22, R2 ;  /* 0x0000000200167202 */ /* 0x000fe20000000f00 */
[C---:B------:R-:W-:Y:S02]  /*1170*/  IMAD R8, R26.reuse, R6, R7 ;  /* 0x000000061a087224 */ /* 0x040fe400078e0207 */
[----:B------:R-:W-:-:S04]  /*1180*/  IMAD.WIDE.U32 R6, R26, R10, RZ ;  /* 0x0000000a1a067225 */ /* 0x000fc800078e00ff */
[----:B------:R-:W-:Y:S01]  /*1190*/  IMAD.WIDE.U32 R4, R26, R0, RZ ;  /* 0x000000001a047225 */ /* 0x000fe200078e00ff */
[----:B------:R-:W-:Y:S01]  /*11a0*/  IADD3 R25, R7, R8, RZ ;  /* 0x0000000807197210 */ /* 0x000fe20007ffe0ff */
[----:B------:R-:W2:Y:S02]  /*11b0*/  @P3 LDC R28, c[0x0][0x2e4] ;  /* 0x0000b900ff1c3b82 */ /* 0x000ea40000000800 */
[----:B------:R-:W-:Y:S01]  /*11c0*/  IMAD R2, R27, R0, RZ ;  /* 0x000000001b027224 */ /* 0x000fe200078e02ff */
[----:B------:R-:W-:Y:S01]  /*11d0*/  SEL R36, R6, R4, !P2 ;  /* 0x0000000406247207 */ /* 0x000fe20005000000 */
[----:B------:R-:W-:Y:S01]  /*11e0*/  @!P1 IMAD.MOV R22, RZ, RZ, -R22 ;  /* 0x000000ffff169224 */ /* 0x000fe200078e0a16 */
[----:B------:R-:W-:Y:S01]  /*11f0*/  @!P5 LOP3.LUT R22, RZ, R18, RZ, 0x33, !PT ;  /* 0x00000012ff16d212 */ /* 0x000fe200078e33ff */
[----:B------:R-:W-:Y:S01]  /*1200*/  IMAD.SHL.U32 R8, R45, 0x80, RZ ;  /* 0x000000802d087824 */ /* 0x000fe200078e00ff */
[----:B------:R-:W-:Y:S01]  /*1210*/  @P2 IADD3 R25, R5, R2, RZ ;  /* 0x0000000205192210 */ /* 0x000fe20007ffe0ff */
[----:B------:R-:W-:Y:S01]  /*1220*/  @!P2 IMAD R2, R41, R12, RZ ;  /* 0x0000000c2902a224 */ /* 0x000fe200078e02ff */
[----:B------:R-:W3:Y:S01]  /*1230*/  @P0 LDC.64 R18, c[0x0][0x248] ;  /* 0x00009200ff120b82 */ /* 0x000ee20000000a00 */
[----:B------:R-:W-:Y:S01]  /*1240*/  LOP3.LUT R4, R23, 0xffffffc0, RZ, 0xc0, !PT ;  /* 0xffffffc017047812 */ /* 0x000fe200078ec0ff */
[----:B----4-:R-:W-:Y:S01]  /*1250*/  @P2 IMAD.WIDE.U32 R6, R0, R16, RZ ;  /* 0x0000001000062225 */ /* 0x010fe200078e00ff */
[----:B------:R-:W-:-:S03]  /*1260*/  SEL R8, R8, RZ, P4 ;  /* 0x000000ff08087207 */ /* 0x000fc60002000000 */
[C---:B------:R-:W-:Y:S01]  /*1270*/  @!P2 IMAD R10, R45.reuse, R13, R2 ;  /* 0x0000000d2d0aa224 */ /* 0x040fe200078e0202 */
[----:B------:R-:W-:Y:S01]  /*1280*/  IADD3 R2, R4, -0x40, RZ ;  /* 0xffffffc004027810 */ /* 0x000fe20007ffe0ff */
[C---:B-1----:R-:W-:Y:S02]  /*1290*/  @P3 IMAD R13, R45.reuse, R29, RZ ;  /* 0x0000001d2d0d3224 */ /* 0x042fe400078e02ff */
[----:B------:R-:W-:Y:S01]  /*12a0*/  @!P2 IMAD.WIDE.U32 R4, R45, R12, RZ ;  /* 0x0000000c2d04a225 */ /* 0x000fe200078e00ff */
[----:B------:R-:W-:Y:S02]  /*12b0*/  IADD3 R8, P1, R2, R8, RZ ;  /* 0x0000000802087210 */ /* 0x000fe40007f3e0ff */
[----:B------:R-:W-:Y:S01]  /*12c0*/  SHF.R.S32.HI R11, RZ, 0x1f, R2 ;  /* 0x0000001fff0b7819 */ /* 0x000fe20000011402 */
[----:B------:R-:W-:Y:S01]  /*12d0*/  @P2 IMAD R17, R0, R17, R7 ;  /* 0x0000001100112224 */ /* 0x000fe200078e0207 */
[----:B------:R-:W-:Y:S01]  /*12e0*/  @!P2 IADD3 R17, R5, R10, RZ ;  /* 0x0000000a0511a210 */ /* 0x000fe20007ffe0ff */
[----:B------:R-:W-:Y:S01]  /*12f0*/  @P2 IMAD.MOV.U32 R16, RZ, RZ, R6 ;  /* 0x000000ffff102224 */ /* 0x000fe200078e0006 */
[----:B------:R-:W-:Y:S01]  /*1300*/  IADD3.X R9, R11, R9, RZ, P1, !PT ;  /* 0x000000090b097210 */ /* 0x000fe20000ffe4ff */
[----:B------:R-:W-:Y:S01]  /*1310*/  IMAD R7, R27, R8, RZ ;  /* 0x000000081b077224 */ /* 0x000fe200078e02ff */
[----:B------:R-:W-:Y:S01]  /*1320*/  @P3 SEL R6, R13, R0, !P2 ;  /* 0x000000000d063207 */ /* 0x000fe20005000000 */
[----:B------:R-:W-:Y:S01]  /*1330*/  IMAD.WIDE.U32 R12, R26, R8, RZ ;  /* 0x000000081a0c7225 */ /* 0x000fe200078e00ff */
[----:B------:R-:W-:-:S02]  /*1340*/  @!P2 MOV R16, R4 ;  /* 0x000000040010a202 */ /* 0x000fc40000000f00 */
[----:B------:R-:W-:Y:S01]  /*1350*/  ISETP.NE.AND P1, PT, R31, RZ, PT ;  /* 0x000000ff1f00720c */ /* 0x000fe20003f25270 */
[----:B------:R-:W-:Y:S02]  /*1360*/  IMAD R27, R26, R9, R7 ;  /* 0x000000091a1b7224 */ /* 0x000fe400078e0207 */
[----:B------:R-:W-:-:S04]  /*1370*/  IMAD.WIDE.U32 R4, R30, R20, RZ ;  /* 0x000000141e047225 */ /* 0x000fc800078e00ff */
[----:B--2---:R-:W-:Y:S01]  /*1380*/  @P3 IMAD R10, R248, R28, R6 ;  /* 0x0000001cf80a3224 */ /* 0x004fe200078e0206 */
[----:B------:R-:W-:Y:S01]  /*1390*/  SEL R28, R4, RZ, P1 ;  /* 0x000000ff041c7207 */ /* 0x000fe20000800000 */
[----:B------:R-:W-:Y:S02]  /*13a0*/  @!P3 IMAD R7, R45, R240, R248 ;  /* 0x000000f02d07b224 */ /* 0x000fe400078e02f8 */
[----:B------:R-:W-:Y:S02]  /*13b0*/  @P0 IMAD.IADD R6, R246, 0x1, R46 ;  /* 0x00000001f6060824 */ /* 0x000fe400078e022e */
[----:B------:R-:W-:Y:S02]  /*13c0*/  @!P3 IMAD R10, R7, R29, RZ ;  /* 0x0000001d070ab224 */ /* 0x000fe400078e02ff */
[----:B------:R-:W-:Y:S01]  /*13d0*/  IMAD R8, R30, R21, R5 ;  /* 0x000000151e087224 */ /* 0x000fe200078e0205 */
[----:B------:R-:W-:Y:S01]  /*13e0*/  SHF.R.S32.HI R30, RZ, 0x1f, R24 ;  /* 0x0000001fff1e7819 */ /* 0x000fe20000011418 */
        /* <DEDUP_REMOVED lines=20> */
.L_x_128:
        /* <DEDUP_REMOVED lines=13> */
.L_x_129:
        /* <DEDUP_REMOVED lines=10> */
.L_x_130:
[----:B------:R-:W-:-:S04]  /*16a0*/  IMAD R0, R45, R240, R248 ;  /* 0x000000f02d007224 */ /* 0x000fc800078e02f8 */
[----:B------:R-:W-:-:S07]  /*16b0*/  IMAD R0, R0, R42, RZ ;  /* 0x0000002a00007224 */ /* 0x000fce00078e02ff */
.L_x_131:
[----:B------:R-:W2:Y:S01]  /*16c0*/  LDL R48, [R1+0x2c] ;  /* 0x00002c0001307983 */ /* 0x000ea20000100800 */
[----:B------:R-:W-:Y:S01]  /*16d0*/  IMAD R240, R40, R240, RZ ;  /* 0x000000f028f07224 */ /* 0x000fe200078e02ff */
[----:B------:R-:W1:Y:S01]  /*16e0*/  LDC.64 R20, c[0x0][0x420] ;  /* 0x00010800ff147b82 */ /* 0x000e620000000a00 */
[----:B------:R-:W-:Y:S01]  /*16f0*/  IMAD.IADD R13, R2, 0x1, R10 ;  /* 0x00000001020d7824 */ /* 0x000fe200078e020a */
[----:B------:R-:W3:Y:S01]  /*1700*/  S2R R8, SR_TID.X ;  /* 0x0000000000087919 */ /* 0x000ee20000002100 */
[----:B------:R-:W-:Y:S01]  /*1710*/  IMAD.SHL.U32 R239, R240, 0x40, RZ ;  /* 0x00000040f0ef7824 */ /* 0x000fe200078e00ff */
[----:B------:R-:W-:Y:S01]  /*1720*/  SHF.R.S32.HI R227, RZ, 0x1f, R226 ;  /* 0x0000001fffe37819 */ /* 0x000fe200000114e2 */
[----:B------:R-:W-:Y:S01]  /*1730*/  ULDC UR4, c[0x0][0x398] ;  /* 0x0000e60000047ab9 */ /* 0x000fe20000000800 */
[----:B------:R-:W4:Y:S01]  /*1740*/  S2R R47, SR_TID.X ;  /* 0x00000000002f7919 */ /* 0x000f220000002100 */
[----:B------:R-:W-:Y:S01]  /*1750*/  ULDC.64 UR6, c[0x0][0x258] ;  /* 0x0000960000067ab9 */ /* 0x000fe20000000a00 */
[----:B------:R-:W-:Y:S01]  /*1760*/  IADD3 R5, P3, P2, R12, R239, R9 ;  /* 0x000000ef0c057210 */ /* 0x000fe20007a7e009 */
[----:B------:R-:W5:Y:S01]  /*1770*/  LDC.64 R42, c[0x0][0x2b0] ;  /* 0x0000ac00ff2a7b82 */ /* 0x000f620000000a00 */
[----:B------:R-:W-:Y:S01]  /*1780*/  SHF.R.S32.HI R4, RZ, 0x1f, R239 ;  /* 0x0000001fff047819 */ /* 0x000fe200000114ef */
[----:B------:R-:W-:Y:S03]  /*1790*/  BSSY B1, `(.L_x_127) ;  /* 0x00006a9000017945 */ /* 0x000fe60003800000 */
[----:B------:R-:W-:Y:S01]  /*17a0*/  IADD3.X R4, R6, R4, R26, P3, P2 ;  /* 0x0000000406047210 */ /* 0x000fe20001fe441a */
[----:B------:R-:W-:Y:S01]  /*17b0*/  IMAD.IADD R26, R2, 0x1, R0 ;  /* 0x00000001021a7824 */ /* 0x000fe200078e0200 */
[----:B------:R-:W-:-:S02]  /*17c0*/  IADD3 R9, P3, P2, R28, R5, R36 ;  /* 0x000000051c097210 */ /* 0x000fc40007a7e024 */
[----:B------:R-:W-:Y:S02]  /*17d0*/  IADD3 R0, -R200, R32, R24 ;  /* 0x00000020c8007210 */ /* 0x000fe40007ffe118 */
[----:B------:R-:W-:Y:S02]  /*17e0*/  IADD3.X R12, R23, R4, R25, P3, P2 ;  /* 0x00000004170c7210 */ /* 0x000fe40001fe4419 */
[----:B------:R-:W-:Y:S01]  /*17f0*/  SHF.R.S32.HI R23, RZ, 0x1f, R234 ;  /* 0x0000001fff177819 */ /* 0x000fe200000114ea */
[----:B------:R-:W-:Y:S01]  /*1800*/  VIADD R0, R0, -UR4 ;  /* 0x8000000400007c36 */ /* 0x000fe20008000000 */
[----:B------:R-:W-:Y:S01]  /*1810*/  IADD3 R7, P3, R234, R2, RZ ;  /* 0x00000002ea077210 */ /* 0x000fe20007f7e0ff */
[----:B------:R-:W-:Y:S01]  /*1820*/  ULDC.64 UR4, c[0x0][0x428] ;  /* 0x00010a0000047ab9 */ /* 0x000fe20000000a00 */
[----:B------:R-:W-:-:S03]  /*1830*/  IADD3 R4, P2, R226, R16, RZ ;  /* 0x00000010e2047210 */ /* 0x000fc60007f5e0ff */
[----:B------:R-:W-:Y:S01]  /*1840*/  IMAD.X R10, R23, 0x1, R11, P3 ;  /* 0x00000001170a7824 */ /* 0x000fe200018e060b */
[----:B------:R-:W-:Y:S02]  /*1850*/  IADD3.X R5, R227, R17, RZ, P2, !PT ;  /* 0x00000011e3057210 */ /* 0x000fe400017fe4ff */
[----:B------:R-:W5:Y:S01]  /*1860*/  LDC.64 R16, c[0x0][0x478] ;  /* 0x00011e00ff107b82 */ /* 0x000f620000000a00 */
[----:B------:R-:W-:Y:S01]  /*1870*/  IMAD R10, R10, R34, RZ ;  /* 0x000000220a0a7224 */ /* 0x000fe200078e02ff */
[----:B---3--:R-:W-:Y:S01]  /*1880*/  SHF.R.S32.HI R8, RZ, 0x1f, R8 ;  /* 0x0000001fff087819 */ /* 0x008fe20000011408 */
[----:B-1----:R-:W-:-:S03]  /*1890*/  IMAD.WIDE.U32 R4, R2, R20, R4 ;  /* 0x0000001402047225 */ /* 0x002fc600078e0004 */
[----:B----4-:R-:W-:Y:S01]  /*18a0*/  LEA.HI R8, R8, R47, RZ, 0x5 ;  /* 0x0000002f08087211 */ /* 0x010fe200078f28ff */
[----:B------:R-:W-:-:S03]  /*18b0*/  IMAD R10, R7, R35, R10 ;  /* 0x00000023070a7224 */ /* 0x000fc600078e020a */
[----:B------:R-:W-:-:S05]  /*18c0*/  SHF.R.S32.HI R8, RZ, 0x5, R8 ;  /* 0x00000005ff087819 */ /* 0x000fca0000011408 */
[----:B--2---:R-:W-:Y:S02]  /*18d0*/  IMAD R6, R8, R240, R48 ;  /* 0x000000f008067224 */ /* 0x004fe400078e0230 */
[----:B------:R-:W-:Y:S01]  /*18e0*/  IMAD R8, R11, R20, RZ ;  /* 0x000000140b087224 */ /* 0x000fe200078e02ff */
[----:B------:R-:W-:Y:S02]  /*18f0*/  SHF.R.S32.HI R11, RZ, 0x1f, R0 ;  /* 0x0000001fff0b7819 */ /* 0x000fe40000011400 */
[----:B------:R-:W-:Y:S01]  /*1900*/  IADD3 R9, P2, R6, R9, RZ ;  /* 0x0000000906097210 */ /* 0x000fe20007f5e0ff */
[----:B------:R-:W-:Y:S01]  /*1910*/  IMAD R8, R2, R21, R8 ;  /* 0x0000001502087224 */ /* 0x000fe200078e0208 */
[----:B------:R-:W-:Y:S01]  /*1920*/  LEA.HI R11, R11, R0, RZ, 0x6 ;  /* 0x000000000b0b7211 */ /* 0x000fe200078f30ff */
[----:B------:R-:W-:Y:S01]  /*1930*/  IMAD R2, R249, UR6, RZ ;  /* 0x00000006f9027c24 */ /* 0x000fe2000f8e02ff */
[----:B------:R-:W-:Y:S01]  /*1940*/  LEA.HI.X.SX32 R12, R6, R12, 0x1, P2 ;  /* 0x0000000c060c7211 */ /* 0x000fe200010f0eff */
[----:B------:R-:W-:-:S04]  /*1950*/  IMAD.WIDE.U32 R6, R7, R34, R226 ;  /* 0x0000002207067225 */ /* 0x000fc800078e00e2 */
[----:B------:R-:W-:Y:S01]  /*1960*/  IMAD.IADD R5, R5, 0x1, R8 ;  /* 0x0000000105057824 */ /* 0x000fe200078e0208 */
[----:B------:R-:W-:Y:S01]  /*1970*/  IADD3 R6, P3, R39, R6, RZ ;  /* 0x0000000627067210 */ /* 0x000fe20007f7e0ff */
[----:B------:R-:W-:Y:S02]  /*1980*/  IMAD R0, R249, UR4, RZ ;  /* 0x00000004f9007c24 */ /* 0x000fe4000f8e02ff */
[C---:B------:R-:W-:Y:S01]  /*1990*/  IMAD R8, R248.reuse, UR7, R2 ;  /* 0x00000007f8087c24 */ /* 0x040fe2000f8e0202 */
[----:B------:R-:W-:Y:S01]  /*19a0*/  IADD3.X R7, R33, R7, R10, P3, !PT ;  /* 0x0000000721077210 */ /* 0x000fe20001ffe40a */
[C---:B------:R-:W-:Y:S01]  /*19b0*/  IMAD R0, R248.reuse, UR5, R0 ;  /* 0x00000005f8007c24 */ /* 0x040fe2000f8e0200 */
[----:B------:R-:W-:Y:S01]  /*19c0*/  SHF.R.S32.HI R2, RZ, 0x6, R11 ;  /* 0x00000006ff027819 */ /* 0x000fe2000001140b */
[C---:B------:R-:W-:Y:S01]  /*19d0*/  IMAD.WIDE.U32 R4, R248.reuse, UR4, R4 ;  /* 0x00000004f8047c25 */ /* 0x040fe2000f8e0004 */
[----:B------:R-:W-:Y:S02]  /*19e0*/  ULDC.64 UR4, c[0x0][0x400] ;  /* 0x0001000000047ab9 */ /* 0x000fe40000000a00 */
[----:B------:R-:W-:Y:S01]  /*19f0*/  VIMNMX R245, RZ, R2, !PT ;  /* 0x00000002fff57248 */ /* 0x000fe20007fe0100 */
[----:B------:R-:W-:Y:S01]  /*1a00*/  IMAD.WIDE.U32 R6, R248, UR6, R6 ;  /* 0x00000006f8067c25 */ /* 0x000fe2000f8e0006 */
[----:B------:R-:W-:Y:S01]  /*1a10*/  ULDC.64 UR6, c[0x0][0x210] ;  /* 0x0000840000067ab9 */ /* 0x000fe20000000a00 */
[----:B------:R-:W-:-:S02]  /*1a20*/  IADD3 R5, R5, R0, RZ ;  /* 0x0000000005057210 */ /* 0x000fc40007ffe0ff */
[----:B------:R-:W-:Y:S01]  /*1a30*/  IMAD.IADD R8, R7, 0x1, R8 ;  /* 0x0000000107087824 */ /* 0x000fe200078e0208 */
[----:B------:R-:W-:Y:S01]  /*1a40*/  LEA R190, P3, R6, UR6, 0x1 ;  /* 0x0000000606be7c11 */ /* 0x000fe2000f8608ff */
[-C--:B------:R-:W-:Y:S01]  /*1a50*/  IMAD R0, R23, R20.reuse, RZ ;  /* 0x0000001417007224 */ /* 0x080fe200078e02ff */
[----:B------:R-:W-:Y:S01]  /*1a60*/  LEA R203, P2, R9, UR4, 0x2 ;  /* 0x0000000409cb7c11 */ /* 0x000fe2000f8410ff */
[----:B------:R-:W-:Y:S01]  /*1a70*/  IMAD.WIDE.U32 R4, R234, R20, R4 ;  /* 0x00000014ea047225 */ /* 0x000fe200078e0004 */
[----:B------:R-:W-:Y:S02]  /*1a80*/  LEA.HI.X R191, R6, UR7, R8, 0x1, P3 ;  /* 0x0000000706bf7c11 */ /* 0x000fe400098f0c08 */
[----:B------:R-:W-:Y:S01]  /*1a90*/  ISETP.GT.AND P3, PT, R187, R245, PT ;  /* 0x000000f5bb00720c */ /* 0x000fe20003f64270 */
[----:B------:R-:W-:Y:S01]  /*1aa0*/  IMAD R0, R234, R21, R0 ;  /* 0x00000015ea007224 */ /* 0x000fe200078e0200 */
[----:B------:R-:W-:Y:S01]  /*1ab0*/  LEA.HI.X R201, R9, UR5, R12, 0x2, P2 ;  /* 0x0000000509c97c11 */ /* 0x000fe200090f140c */
[----:B------:R-:W-:Y:S01]  /*1ac0*/  ULDC.64 UR4, c[0x0][0x3e0] ;  /* 0x0000f80000047ab9 */ /* 0x000fe20000000a00 */
[----:B-----5:R-:W-:Y:S01]  /*1ad0*/  IMAD.WIDE R12, R13, 0x4, R42 ;  /* 0x000000040d0c7825 */ /* 0x020fe200078e022a */
[----:B------:R-:W-:-:S03]  /*1ae0*/  LEA R188, P2, R4, UR4, 0x1 ;  /* 0x0000000404bc7c11 */ /* 0x000fc6000f8408ff */
[----:B------:R-:W-:Y:S01]  /*1af0*/  IMAD.IADD R0, R5, 0x1, R0 ;  /* 0x0000000105007824 */ /* 0x000fe200078e0200 */
[----:B------:R-:W-:Y:S01]  /*1b00*/  MOV R229, R12 ;  /* 0x0000000c00e57202 */ /* 0x000fe20000000f00 */
[----:B------:R-:W-:-:S03]  /*1b10*/  IMAD.WIDE R6, R26, 0x4, R16 ;  /* 0x000000041a067825 */ /* 0x000fc600078e0210 */
        /* <DEDUP_REMOVED lines=31> */
.L_x_133:
        /* <DEDUP_REMOVED lines=13> */
.L_x_134:
[-C--:B------:R-:W-:Y:S01]  /*1de0*/  IMAD R0, R30, R4.reuse, RZ ;  /* 0x000000041e007224 */ /* 0x080fe200078e02ff */
[----:B------:R-:W-:Y:S01]  /*1df0*/  ULDC UR4, c[0x0][0x2d0] ;  /* 0x0000b40000047ab9 */ /* 0x000fe20000000800 */
[----:B------:R-:W-:Y:S01]  /*1e00*/  IMAD.WIDE.U32 R6, R24, R4, R226 ;  /* 0x0000000418067225 */ /* 0x000fe200078e00e2 */
[----:B------:R-:W-:Y:S01]  /*1e10*/  ISETP.GE.AND P3, PT, R226, UR4, PT ;  /* 0x00000004e2007c0c */ /* 0x000fe2000bf66270 */
[----:B------:R-:W-:Y:S01]  /*1e20*/  ULDC.64 UR4, c[0x0][0x468] ;  /* 0x00011a0000047ab9 */ /* 0x000fe20000000a00 */
[----:B------:R-:W-:Y:S01]  /*1e30*/  BSSY B0, `(.L_x_135) ;  /* 0x000001b000007945 */ /* 0x000fe20003800000 */
[----:B------:R-:W-:Y:S01]  /*1e40*/  IMAD R8, R24, R5, R0 ;  /* 0x0000000518087224 */ /* 0x000fe200078e0200 */
[----:B------:R-:W-:Y:S01]  /*1e50*/  IADD3 R6, P0, R2, R6, RZ ;  /* 0x0000000602067210 */ /* 0x000fe20007f1e0ff */
[----:B------:R-:W-:Y:S02]  /*1e60*/  IMAD R0, R44, -0x80, R200 ;  /* 0xffffff802c007824 */ /* 0x000fe400078e02c8 */
[----:B------:R-:W-:Y:S01]  /*1e70*/  VIADD R2, R234, 0x20 ;  /* 0x00000020ea027836 */ /* 0x000fe20000000000 */
[----:B------:R-:W-:Y:S01]  /*1e80*/  IADD3.X R7, R10, R7, R8, P0, !PT ;  /* 0x000000070a077210 */ /* 0x000fe200007fe408 */
[C---:B------:R-:W-:Y:S01]  /*1e90*/  VIADD R9, R234.reuse, 0x40 ;  /* 0x00000040ea097836 */ /* 0x040fe20000000000 */
[----:B------:R-:W-:-:S02]  /*1ea0*/  IADD3 R8, R234, 0x60, RZ ;  /* 0x00000060ea087810 */ /* 0x000fc40007ffe0ff */
[-C--:B------:R-:W-:Y:S01]  /*1eb0*/  ISETP.GE.OR P2, PT, R2, R0.reuse, P3 ;  /* 0x000000000200720c */ /* 0x080fe20001f46670 */
[----:B------:R-:W-:Y:S01]  /*1ec0*/  IMAD R2, R249, UR4, RZ ;  /* 0x00000004f9027c24 */ /* 0x000fe2000f8e02ff */
[-C--:B------:R-:W-:Y:S01]  /*1ed0*/  ISETP.GE.OR P1, PT, R9, R0.reuse, P3 ;  /* 0x000000000900720c */ /* 0x080fe20001f26670 */
[----:B------:R-:W-:Y:S01]  /*1ee0*/  IMAD.WIDE.U32 R6, R248, UR4, R6 ;  /* 0x00000004f8067c25 */ /* 0x000fe2000f8e0006 */
[-C--:B------:R-:W-:Y:S02]  /*1ef0*/  ISETP.GE.OR P0, PT, R8, R0.reuse, P3 ;  /* 0x000000000800720c */ /* 0x080fe40001f06670 */
[----:B------:R-:W-:Y:S01]  /*1f00*/  ISETP.GE.OR P3, PT, R234, R0, P3 ;  /* 0x00000000ea00720c */ /* 0x000fe20001f66670 */
[----:B------:R-:W-:-:S05]  /*1f10*/  IMAD R0, R248, UR5, R2 ;  /* 0x00000005f8007c24 */ /* 0x000fca000f8e0202 */
[----:B------:R-:W-:-:S07]  /*1f20*/  IADD3 R0, R7, R0, RZ ;  /* 0x0000000007007210 */ /* 0x000fce0007ffe0ff */
        /* <DEDUP_REMOVED lines=11> */
.L_x_136:
[----:B------:R-:W-:Y:S05]  /*1fe0*/  BSYNC B0 ;  /* 0x0000000000007941 */ /* 0x000fea0003800000 */
.L_x_135:
[----:B------:R-:W-:Y:S04]  /*1ff0*/  BSSY B0, `(.L_x_137) ;  /* 0x000000e000007945 */ /* 0x000fe80003800000 */
[----:B------:R-:W-:Y:S05]  /*2000*/  @P2 BRA `(.L_x_138) ;  /* 0x0000000000302947 */ /* 0x000fea0003800000 */
[----:B------:R-:W-:Y:S01]  /*2010*/  IADD3 R2, P4, R234, 0x20, RZ ;  /* 0x00000020ea027810 */ /* 0x000fe20007f9e0ff */
[----:B------:R-:W-:Y:S01]  /*2020*/  ULDC.64 UR4, c[0x0][0x3f0] ;  /* 0x0000fc0000047ab9 */ /* 0x000fe20000000a00 */
[----:B------:R-:W-:-:S03]  /*2030*/  MOV R9, R0 ;  /* 0x0000000000097202 */ /* 0x000fc60000000f00 */
[----:B------:R-:W-:-:S04]  /*2040*/  IMAD.X R8, RZ, RZ, R23, P4 ;  /* 0x000000ffff087224 */ /* 0x000fc800020e0617 */
[----:B-1----:R-:W-:Y:S02]  /*2050*/  IMAD R10, R8, R4, RZ ;  /* 0x00000004080a7224 */ /* 0x002fe400078e02ff */
[----:B------:R-:W-:-:S04]  /*2060*/  IMAD.MOV.U32 R8, RZ, RZ, R6 ;  /* 0x000000ffff087224 */ /* 0x000fc800078e0006 */
[----:B------:R-:W-:-:S04]  /*2070*/  IMAD.WIDE.U32 R8, R2, R4, R8 ;  /* 0x0000000402087225 */ /* 0x000fc800078e0008 */
[----:B------:R-:W-:Y:S01]  /*2080*/  IMAD R2, R2, R5, R10 ;  /* 0x0000000502027224 */ /* 0x000fe200078e020a */
[----:B------:R-:W-:-:S04]  /*2090*/  LEA R10, P4, R8, UR4, 0x1 ;  /* 0x00000004080a7c11 */ /* 0x000fc8000f8808ff */
[----:B------:R-:W-:-:S04]  /*20a0*/  IADD3 R2, R9, R2, RZ ;  /* 0x0000000209027210 */ /* 0x000fc80007ffe0ff */
[----:B------:R-:W-:-:S05]  /*20b0*/  LEA.HI.X R11, R8, UR5, R2, 0x1, P4 ;  /* 0x00000005080b7c11 */ /* 0x000fca000a0f0c02 */
[----:B------:R2:W-:Y:S02]  /*20c0*/  STG.E.128 desc[UR12][R10.64], RZ ;  /* 0x000000ff0a007986 */ /* 0x0005e4000c101d0c */
.L_x_138:
[----:B------:R-:W-:Y:S05]  /*20d0*/  BSYNC B0 ;  /* 0x0000000000007941 */ /* 0x000fea0003800000 */
.L_x_137:
[----:B------:R-:W-:Y:S04]  /*20e0*/  BSSY B0, `(.L_x_139) ;  /* 0x000000e000007945 */ /* 0x000fe80003800000 */
[----:B------:R-:W-:Y:S05]  /*20f0*/  @P1 BRA `(.L_x_140) ;  /* 0x0000000000301947 */ /* 0x000fea0003800000 */
[----:B------:R-:W-:Y:S01]  /*2100*/  IADD3 R2, P4, R234, 0x40, RZ ;  /* 0x00000040ea027810 */ /* 0x000fe20007f9e0ff */
[----:B------:R-:W-:Y:S01]  /*2110*/  ULDC.64 UR4, c[0x0][0x3f0] ;  /* 0x0000fc0000047ab9 */ /* 0x000fe20000000a00 */
[----:B------:R-:W-:-:S03]  /*2120*/  MOV R9, R0 ;  /* 0x0000000000097202 */ /* 0x000fc60000000f00 */
[----:B------:R-:W-:-:S04]  /*2130*/  IMAD.X R8, RZ, RZ, R23, P4 ;  /* 0x000000ffff087224 */ /* 0x000fc800020e0617 */
[----:B-12---:R-:W-:Y:S02]  /*2140*/  IMAD R10, R8, R4, RZ ;  /* 0x00000004080a7224 */ /* 0x006fe400078e02ff */
[----:B------:R-:W-:-:S04]  /*2150*/  IMAD.MOV.U32 R8, RZ, RZ, R6 ;  /* 0x000000ffff087224 */ /* 0x000fc800078e0006 */
[----:B------:R-:W-:-:S04]  /*2160*/  IMAD.WIDE.U32 R8, R2, R4, R8 ;  /* 0x0000000402087225 */ /* 0x000fc800078e0008 */
[----:B------:R-:W-:Y:S01]  /*2170*/  IMAD R2, R2, R5, R10 ;  /* 0x0000000502027224 */ /* 0x000fe200078e020a */
[----:B------:R-:W-:-:S04]  /*2180*/  LEA R10, P4, R8, UR4, 0x1 ;  /* 0x00000004080a7c11 */ /* 0x000fc8000f8808ff */
[----:B------:R-:W-:-:S04]  /*2190*/  IADD3 R2, R9, R2, RZ ;  /* 0x0000000209027210 */ /* 0x000fc80007ffe0ff */
[----:B------:R-:W-:-:S05]  /*21a0*/  LEA.HI.X R11, R8, UR5, R2, 0x1, P4 ;  /* 0x00000005080b7c11 */ /* 0x000fca000a0f0c02 */
[----:B------:R3:W-:Y:S02]  /*21b0*/  STG.E.128 desc[UR12][R10.64], RZ ;  /* 0x000000ff0a007986 */ /* 0x0007e4000c101d0c */
.L_x_140:
[----:B------:R-:W-:Y:S05]  /*21c0*/  BSYNC B0 ;  /* 0x0000000000007941 */ /* 0x000fea0003800000 */
.L_x_139:
[----:B------:R-:W-:Y:S04]  /*21d0*/  BSSY B0, `(.L_x_141) ;  /* 0x000000d000007945 */ /* 0x000fe80003800000 */
[----:B------:R-:W-:Y:S05]  /*21e0*/  @P0 BRA `(.L_x_142) ;  /* 0x00000000002c0947 */ /* 0x000fea0003800000 */
[----:B------:R-:W-:Y:S01]  /*21f0*/  IADD3 R2, P4, R234, 0x60, RZ ;  /* 0x00000060ea027810 */ /* 0x000fe20007f9e0ff */
[----:B------:R-:W-:-:S03]  /*2200*/  ULDC.64 UR4, c[0x0][0x3f0] ;  /* 0x0000fc0000047ab9 */ /* 0x000fc60000000a00 */
[----:B------:R-:W-:-:S05]  /*2210*/  IADD3.X R7, RZ, R23, RZ, P4, !PT ;  /* 0x00000017ff077210 */ /* 0x000fca00027fe4ff */
[----:B------:R-:W-:Y:S01]  /*2220*/  IMAD R8, R7, R4, RZ ;  /* 0x0000000407087224 */ /* 0x000fe200078e02ff */
[----:B------:R-:W-:-:S03]  /*2230*/  MOV R7, R0 ;  /* 0x0000000000077202 */ /* 0x000fc60000000f00 */
[----:B------:R-:W-:-:S04]  /*2240*/  IMAD.WIDE.U32 R6, R2, R4, R6 ;  /* 0x0000000402067225 */ /* 0x000fc800078e0006 */
[----:B------:R-:W-:Y:S01]  /*2250*/  IMAD R2, R2, R5, R8 ;  /* 0x0000000502027224 */ /* 0x000fe200078e0208 */
[----:B------:R-:W-:-:S04]  /*2260*/  LEA R4, P4, R6, UR4, 0x1 ;  /* 0x0000000406047c11 */ /* 0x000fc8000f8808ff */
[----:B------:R-:W-:-:S04]  /*2270*/  IADD3 R2, R7, R2, RZ ;  /* 0x0000000207027210 */ /* 0x000fc80007ffe0ff */
[----:B------:R-:W-:-:S05]  /*2280*/  LEA.HI.X R5, R6, UR5, R2, 0x1, P4 ;  /* 0x0000000506057c11 */ /* 0x000fca000a0f0c02 */
[----:B------:R4:W-:Y:S02]  /*2290*/  STG.E.128 desc[UR12][R4.64], RZ ;  /* 0x000000ff04007986 */ /* 0x0009e4000c101d0c */
.L_x_142:
[----:B------:R-:W-:Y:S05]  /*22a0*/  BSYNC B0 ;  /* 0x0000000000007941 */ /* 0x000fea0003800000 */
.L_x_141:
[-C--:B----4-:R-:W-:Y:S01]  /*22b0*/  IMAD.WIDE.U32 R4, R24, R12.reuse, R226 ;  /* 0x0000000c18047225 */ /* 0x090fe200078e00e2 */
[----:B------:R-:W-:Y:S01]  /*22c0*/  ULDC.64 UR4, c[0x0][0x470] ;  /* 0x00011c0000047ab9 */ /* 0x000fe20000000a00 */
[----:B------:R-:W-:Y:S02]  /*22d0*/  BSSY B0, `(.L_x_143) ;  /* 0x0000014000007945 */ /* 0x000fe40003800000 */
[----:B------:R-:W-:Y:S01]  /*22e0*/  IMAD R0, R30, R12, RZ ;  /* 0x0000000c1e007224 */ /* 0x000fe200078e02ff */
[----:B------:R-:W-:-:S03]  /*22f0*/  IADD3 R4, P4, R14, R4, RZ ;  /* 0x000000040e047210 */ /* 0x000fc60007f9e0ff */
[----:B------:R-:W-:Y:S02]  /*2300*/  IMAD R2, R24, R13, R0 ;  /* 0x0000000d18027224 */ /* 0x000fe400078e0200 */
[----:B------:R-:W-:-:S03]  /*2310*/  IMAD R0, R249, UR4, RZ ;  /* 0x00000004f9007c24 */ /* 0x000fc6000f8e02ff */
        /* <DEDUP_REMOVED lines=15> */
.L_x_144:
[----:B------:R-:W-:Y:S05]  /*2410*/  BSYNC B0 ;  /* 0x0000000000007941 */ /* 0x000fea0003800000 */
.L_x_143:
[----:B------:R-:W-:Y:S04]  /*2420*/  BSSY B0, `(.L_x_145) ;  /* 0x000000e000007945 */ /* 0x000fe80003800000 */
        /* <DEDUP_REMOVED lines=12> */
[----:B------:R4:W-:Y:S02]  /*24f0*/  STG.E.128 desc[UR12][R8.64], RZ ;  /* 0x000000ff08007986 */ /* 0x0009e4000c101d0c */
.L_x_146:
[----:B------:R-:W-:Y:S05]  /*2500*/  BSYNC B0 ;  /* 0x0000000000007941 */ /* 0x000fea0003800000 */
.L_x_145:
        /* <DEDUP_REMOVED lines=14> */
.L_x_148:
[----:B------:R-:W-:Y:S05]  /*25f0*/  BSYNC B0 ;  /* 0x0000000000007941 */ /* 0x000fea0003800000 */
.L_x_147:
[----:B------:R-:W-:Y:S05]  /*2600*/  @P0 BRA `(.L_x_149) ;  /* 0x0000005c00040947 */ /* 0x000fea0003800000 */
[----:B------:R-:W-:Y:S01]  /*2610*/  IADD3 R2, P0, R234, 0x60, RZ ;  /* 0x00000060ea027810 */ /* 0x000fe20007f1e0ff */
[----:B------:R-:W-:Y:S01]  /*2620*/  IMAD.MOV.U32 R6, RZ, RZ, R4 ;  /* 0x000000ffff067224 */ /* 0x000fe200078e0004 */
[----:B------:R-:W-:Y:S01]  /*2630*/  MOV R7, R0 ;  /* 0x0000000000077202 */ /* 0x000fe20000000f00 */
[----:B------:R-:W-:Y:S02]  /*2640*/  ULDC.64 UR4, c[0x0][0x3f8] ;  /* 0x0000fe0000047ab9 */ /* 0x000fe40000000a00 */
[----:B------:R-:W-:Y:S02]  /*2650*/  IMAD.X R5, RZ, RZ, R23, P0 ;  /* 0x000000ffff057224 */ /* 0x000fe400000e0617 */
[----:B------:R-:W-:-:S04]  /*2660*/  IMAD.WIDE.U32 R6, R2, R12, R6 ;  /* 0x0000000c02067225 */ /* 0x000fc800078e0006 */
[----:B------:R-:W-:Y:S01]  /*2670*/  IMAD R5, R5, R12, RZ ;  /* 0x0000000c05057224 */ /* 0x000fe200078e02ff */
[----:B------:R-:W-:-:S03]  /*2680*/  LEA R4, P0, R6, UR4, 0x1 ;  /* 0x0000000406047c11 */ /* 0x000fc6000f8008ff */
[----:B------:R-:W-:-:S05]  /*2690*/  IMAD R2, R2, R13, R5 ;  /* 0x0000000d02027224 */ /* 0x000fca00078e0205 */
[----:B------:R-:W-:-:S04]  /*26a0*/  IADD3 R2, R7, R2, RZ ;  /* 0x0000000207027210 */ /* 0x000fc80007ffe0ff */
[----:B------:R-:W-:-:S05]  /*26b0*/  LEA.HI.X R5, R6, UR5, R2, 0x1, P0 ;  /* 0x0000000506057c11 */ /* 0x000fca00080f0c02 */
[----:B------:R1:W-:Y:S01]  /*26c0*/  STG.E.128 desc[UR12][R4.64], RZ ;  /* 0x000000ff04007986 */ /* 0x0003e2000c101d0c */
[----:B------:R-:W-:Y:S05]  /*26d0*/  BRA `(.L_x_149) ;  /* 0x0000005800d07947 */ /* 0x000fea0003800000 */
.L_x_132:
[----:B------:R-:W2:Y:S01]  /*26e0*/  LDL R17, [R1+0x8] ;  /* 0x0000080001117983 */ /* 0x000ea20000100800 */
[----:B------:R-:W-:Y:S01]  /*26f0*/  IMAD R0, R44, -0x80, R200 ;  /* 0xffffff802c007824 */ /* 0x000fe200078e02c8 */
[----:B------:R-:W-:Y:S01]  /*2700*/  ULDC.64 UR4, c[0x0][0x268] ;  /* 0x00009a0000047ab9 */ /* 0x000fe20000000a00 */
[C---:B------:R-:W-:Y:S01]  /*2710*/  VIADD R6, R234.reuse, 0x60 ;  /* 0x00000060ea067836 */ /* 0x040fe20000000000 */
[C---:B------:R-:W-:Y:S01]  /*2720*/  LEA.HI R10, R187.reuse, R187, RZ, 0x1 ;  /* 0x000000bbbb0a7211 */ /* 0x040fe200078f08ff */
[C---:B------:R-:W-:Y:S01]  /*2730*/  VIADD R4, R234.reuse, 0x40 ;  /* 0x00000040ea047836 */ /* 0x040fe20000000000 */
[----:B------:R-:W-:Y:S01]  /*2740*/  ISETP.GE.AND P3, PT, R234, R0, PT ;  /* 0x00000000ea00720c */ /* 0x000fe20003f66270 */
[----:B------:R-:W-:Y:S01]  /*2750*/  IMAD R2, R30, R14, RZ ;  /* 0x0000000e1e027224 */ /* 0x000fe200078e02ff */
[-C--:B------:R-:W-:Y:S01]  /*2760*/  ISETP.GE.AND P4, PT, R6, R0.reuse, PT ;  /* 0x000000000600720c */ /* 0x080fe20003f86270 */
[----:B------:R-:W-:Y:S01]  /*2770*/  IMAD R11, R187, -0x40, R32 ;  /* 0xffffffc0bb0b7824 */ /* 0x000fe200078e0220 */
[----:B------:R-:W-:Y:S01]  /*2780*/  P2R R16, PR, RZ, 0x8 ;  /* 0x00000008ff107803 */ /* 0x000fe20000000000 */
[----:B------:R-:W-:Y:S01]  /*2790*/  @P1 BAR.SYNC.DEFER_BLOCKING 0x0 ;  /* 0x0000000000001b1d */ /* 0x000fe20000010000 */
[----:B------:R-:W-:Y:S01]  /*27a0*/  IADD3 R6, R234, 0x20, RZ ;  /* 0x00000020ea067810 */ /* 0x000fe20007ffe0ff */
[----:B------:R-:W-:Y:S01]  /*27b0*/  IMAD R2, R24, R15, R2 ;  /* 0x0000000f18027224 */ /* 0x000fe200078e0202 */
[----:B------:R-:W-:Y:S01]  /*27c0*/  ISETP.NE.AND P1, PT, R16, RZ, PT ;  /* 0x000000ff1000720c */ /* 0x000fe20003f25270 */
[----:B------:R-:W-:Y:S01]  /*27d0*/  IMAD R8, R27, UR4, RZ ;  /* 0x000000041b087c24 */ /* 0x000fe2000f8e02ff */
[----:B------:R-:W-:Y:S01]  /*27e0*/  ISETP.GE.AND P5, PT, R4, R0, PT ;  /* 0x000000000400720c */ /* 0x000fe20003fa6270 */
[--C-:B------:R-:W-:Y:S01]  /*27f0*/  IMAD.WIDE.U32 R4, R24, R14, R226.reuse ;  /* 0x0000000e18047225 */ /* 0x100fe200078e00e2 */
[C---:B------:R-:W-:Y:S01]  /*2800*/  ISETP.GE.AND P6, PT, R6.reuse, R0, PT ;  /* 0x000000000600720c */ /* 0x040fe20003fc6270 */
[----:B------:R-:W-:Y:S01]  /*2810*/  BSSY B0, `(.L_x_150) ;  /* 0x0000022000007945 */ /* 0x000fe20003800000 */
[----:B------:R-:W-:Y:S01]  /*2820*/  ISETP.GE.AND P2, PT, R6, R11, PT ;  /* 0x0000000b0600720c */ /* 0x000fe20003f46270 */
[----:B------:R-:W-:Y:S01]  /*2830*/  IMAD.WIDE.U32 R6, R24, R18, R226 ;  /* 0x0000001218067225 */ /* 0x000fe200078e00e2 */
[----:B------:R-:W-:-:S02]  /*2840*/  IADD3 R4, P0, R37, R4, RZ ;  /* 0x0000000425047210 */ /* 0x000fc40007f1e0ff */
[----:B------:R-:W-:Y:S02]  /*2850*/  ISETP.GE.AND P3, PT, R234, R11, PT ;  /* 0x0000000bea00720c */ /* 0x000fe40003f66270 */
[----:B------:R-:W-:Y:S01]  /*2860*/  IADD3.X R5, R38, R5, R2, P0, !PT ;  /* 0x0000000526057210 */ /* 0x000fe200007fe402 */
[----:B------:R-:W-:Y:S01]  /*2870*/  IMAD R2, R30, R18, RZ ;  /* 0x000000121e027224 */ /* 0x000fe200078e02ff */
[----:B------:R-:W-:Y:S02]  /*2880*/  IADD3 R12, P0, R29, R6, RZ ;  /* 0x000000061d0c7210 */ /* 0x000fe40007f1e0ff */
[----:B------:R-:W-:Y:S01]  /*2890*/  LOP3.LUT R10, R10, 0xfffffffe, RZ, 0xc0, !PT ;  /* 0xfffffffe0a0a7812 */ /* 0x000fe200078ec0ff */
[----:B------:R-:W-:Y:S02]  /*28a0*/  IMAD R9, R24, R19, R2 ;  /* 0x0000001318097224 */ /* 0x000fe400078e0202 */
[C---:B------:R-:W-:Y:S02]  /*28b0*/  IMAD R2, R22.reuse, UR5, R8 ;  /* 0x0000000516027c24 */ /* 0x040fe4000f8e0208 */
[----:B------:R-:W-:Y:S01]  /*28c0*/  IMAD.WIDE.U32 R4, R22, UR4, R4 ;  /* 0x0000000416047c25 */ /* 0x000fe2000f8e0004 */
[----:B------:R-:W-:-:S04]  /*28d0*/  IADD3.X R13, R31, R7, R9, P0, !PT ;  /* 0x000000071f0d7210 */ /* 0x000fc800007fe409 */
[----:B------:R-:W-:Y:S01]  /*28e0*/  IADD3 R2, R5, R2, RZ ;  /* 0x0000000205027210 */ /* 0x000fe20007ffe0ff */
[----:B--2---:R-:W-:-:S05]  /*28f0*/  IMAD R0, R17, 0x2, R181 ;  /* 0x0000000211007824 */ /* 0x004fca00078e02b5 */
[----:B------:R1:W-:Y:S01]  /*2900*/  @P1 STS.128 [R0+0xa000], RZ ;  /* 0x00a000ff00001388 */ /* 0x0003e20000000c00 */
[----:B------:R-:W-:Y:S05]  /*2910*/  @P1 BRA `(.L_x_151) ;  /* 0x0000000000441947 */ /* 0x000fea0003800000 */
        /* <DEDUP_REMOVED lines=17> */
.L_x_151:
[----:B------:R-:W-:Y:S05]  /*2a30*/  BSYNC B0 ;  /* 0x0000000000007941 */ /* 0x000fea0003800000 */
.L_x_150:
[----:B------:R4:W-:Y:S01]  /*2a40*/  @P6 STS.128 [R0+0xb000], RZ ;  /* 0x00b000ff00006388 */ /* 0x0009e20000000c00 */
[----:B------:R-:W-:Y:S04]  /*2a50*/  BSSY B0, `(.L_x_152) ;  /* 0x0000015000007945 */ /* 0x000fe80003800000 */
[----:B------:R-:W-:Y:S05]  /*2a60*/  @P6 BRA `(.L_x_153) ;  /* 0x00000000004c6947 */ /* 0x000fea0003800000 */
        /* <DEDUP_REMOVED lines=15> */
[----:B------:R-:W-:Y:S01]  /*2b60*/  @!PT LDS RZ, [RZ] ;  /* 0x00000000fffff984 */ /* 0x000fe20000000800 */
[----:B------:R-:W-:Y:S01]  /*2b70*/  @!PT LDS RZ, [RZ] ;  /* 0x00000000fffff984 */ /* 0x000fe20000000800 */
[----:B------:R-:W-:Y:S01]  /*2b80*/  @!PT LDS RZ, [RZ] ;  /* 0x00000000fffff984 */ /* 0x000fe20000000800 */
[----:B------:R3:W-:Y:S02]  /*2b90*/  LDGSTS.E.BYPASS.LTC128B.128 [R0+0xb000], desc[UR12][R8.64] ;  /* 0x0b00000008007fae */ /* 0x0007e4000b901d4c */
.L_x_153:
[----:B------:R-:W-:Y:S05]  /*2ba0*/  BSYNC B0 ;  /* 0x0000000000007941 */ /* 0x000fea0003800000 */
.L_x_152:
        /* <DEDUP_REMOVED lines=22> */
.L_x_155:
[----:B------:R-:W-:Y:S05]  /*2d10*/  BSYNC B0 ;  /* 0x0000000000007941 */ /* 0x000fea0003800000 */
.L_x_154:
        /* <DEDUP_REMOVED lines=22> */
.L_x_157:
[----:B------:R-:W-:Y:S05]  /*2e80*/  BSYNC B0 ;  /* 0x0000000000007941 */ /* 0x000fea0003800000 */
.L_x_156:
[----:B------:R-:W0:Y:S01]  /*2e90*/  LDGDEPBAR ;  /* 0x00000000000079af */ /* 0x000e220000000000 */
[----:B------:R-:W-:Y:S01]  /*2ea0*/  BSSY B0, `(.L_x_158) ;  /* 0x000000c000007945 */ /* 0x000fe20003800000 */
[----:B------:R-:W-:Y:S02]  /*2eb0*/  IADD3 R2, R187, -R10, RZ ;  /* 0x8000000abb027210 */ /* 0x000fe40007ffe0ff */
        /* <DEDUP_REMOVED lines=10> */
.L_x_159:
[----:B------:R-:W-:Y:S05]  /*2f60*/  BSYNC B0 ;  /* 0x0000000000007941 */ /* 0x000fea0003800000 */
.L_x_158:
[----:B------:R1:W-:Y:S01]  /*2f70*/  @P2 STS.128 [R0+0x5000], RZ ;  /* 0x005000ff00002388 */ /* 0x0003e20000000c00 */
[----:B------:R-:W-:Y:S01]  /*2f80*/  ISETP.NE.AND P1, PT, R2, 0x1, PT ;  /* 0x000000010200780c */ /* 0x000fe20003f25270 */
[----:B------:R-:W-:Y:S01]  /*2f90*/  VIADD R2, R17, 0x1000 ;  /* 0x0000100011027836 */ /* 0x000fe20000000000 */
[----:B------:R-:W-:Y:S04]  /*2fa0*/  BSSY B0, `(.L_x_160) ;  /* 0x000000e000007945 */ /* 0x000fe80003800000 */
[----:B------:R-:W-:-:S05]  /*2fb0*/  SEL R2, R2, R17, !P1 ;  /* 0x0000001102027207 */ /* 0x000fca0004800000 */
[----:B------:R-:W-:Y:S01]  /*2fc0*/  IMAD R185, R2, 0x2, R181 ;  /* 0x0000000202b97824 */ /* 0x000fe200078e02b5 */
[----:B------:R-:W-:Y:S05]  /*2fd0*/  @P2 BRA `(.L_x_161) ;  /* 0x0000000000282947 */ /* 0x000fea0003800000 */
[----:B------:R-:W-:Y:S02]  /*2fe0*/  ULDC UR4, c[0x0][0x2d0] ;  /* 0x0000b40000047ab9 */ /* 0x000fe40000000800 */
[----:B------:R-:W-:-:S13]  /*2ff0*/  ISETP.GE.AND P0, PT, R226, UR4, PT ;  /* 0x00000004e2007c0c */ /* 0x000fda000bf06270 */
[----:B------:R1:W-:Y:S01]  /*3000*/  @P0 STS.128 [R0+0x5000], RZ ;  /* 0x005000ff00000388 */ /* 0x0003e20000000c00 */
[----:B------:R-:W-:Y:S05]  /*3010*/  @P0 BRA `(.L_x_161) ;  /* 0x0000000000180947 */ /* 0x000fea0003800000 */
[----:B---3--:R-:W-:-:S04]  /*3020*/  LEA R4, P0, R20, R188, 0x6 ;  /* 0x000000bc14047211 */ /* 0x008fc800078030ff */
[----:B------:R-:W-:-:S05]  /*3030*/  LEA.HI.X R5, R20, R189, R21, 0x6, P0 ;  /* 0x000000bd14057211 */ /* 0x000fca00000f3415 */
[----:B------:R-:W-:Y:S01]  /*3040*/  @!PT LDS RZ, [RZ] ;  /* 0x00000000fffff984 */ /* 0x000fe20000000800 */
[----:B------:R-:W-:Y:S01]  /*3050*/  @!PT LDS RZ, [RZ] ;  /* 0x00000000fffff984 */ /* 0x000fe20000000800 */
[----:B------:R-:W-:Y:S01]  /*3060*/  @!PT LDS RZ, [RZ] ;  /* 0x00000000fffff984 */ /* 0x000fe20000000800 */
[----:B------:R3:W-:Y:S04]  /*3070*/  LDGSTS.E.BYPASS.LTC128B.128 [R0+0x5000], desc[UR12][R4.64] ;  /* 0x0500000004007fae */ /* 0x0007e8000b901d4c */
.L_x_161:
[----:B------:R-:W-:Y:S05]  /*3080*/  BSYNC B0 ;  /* 0x0000000000007941 */ /* 0x000fea0003800000 */
.L_x_160:
[----:B------:R1:W-:Y:S01]  /*3090*/  @P3 STS [R185], RZ ;  /* 0x000000ffb9003388 */ /* 0x0003e20000000800 */
[----:B------:R-:W-:Y:S03]  /*30a0*/  BSSY B0, `(.L_x_162) ;  /* 0x0000010000007945 */ /* 0x000fe60003800000 */
        /* <DEDUP_REMOVED lines=15> */
.L_x_163:
[----:B------:R-:W-:Y:S05]  /*31a0*/  BSYNC B0 ;  /* 0x0000000000007941 */ /* 0x000fea0003800000 */
.L_x_162:
[----:B------:R1:W-:Y:S01]  /*31b0*/  @P2 STS [R185+0x1000], RZ ;  /* 0x001000ffb9002388 */ /* 0x0003e20000000800 */
[----:B------:R-:W-:Y:S03]  /*31c0*/  BSSY B0, `(.L_x_164) ;  /* 0x0000012000007945 */ /* 0x000fe60003800000 */
[----:B------:R1:W-:Y:S04]  /*31d0*/  @P2 STS [R185+0x1004], RZ ;  /* 0x001004ffb9002388 */ /* 0x0003e80000000800 */
[----:B------:R1:W-:Y:S04]  /*31e0*/  @P2 STS [R185+0x1008], RZ ;  /* 0x001008ffb9002388 */ /* 0x0003e80000000800 */
[----:B------:R1:W-:Y:S01]  /*31f0*/  @P2 STS [R185+0x100c], RZ ;  /* 0x00100cffb9002388 */ /* 0x0003e20000000800 */
[----:B------:R-:W-:Y:S05]  /*3200*/  @P2 BRA `(.L_x_165) ;  /* 0x0000000000342947 */ /* 0x000fea0003800000 */
[----:B------:R-:W-:Y:S02]  /*3210*/  ULDC UR4, c[0x0][0x2d0] ;  /* 0x0000b40000047ab9 */ /* 0x000fe40000000800 */
[----:B------:R-:W-:-:S13]  /*3220*/  ISETP.GE.AND P0, PT, R226, UR4, PT ;  /* 0x00000004e2007c0c */ /* 0x000fda000bf06270 */
[----:B------:R1:W-:Y:S04]  /*3230*/  @P0 STS [R185+0x1000], RZ ;  /* 0x001000ffb9000388 */ /* 0x0003e80000000800 */
[----:B------:R1:W-:Y:S04]  /*3240*/  @P0 STS [R185+0x1004], RZ ;  /* 0x001004ffb9000388 */ /* 0x0003e80000000800 */
[----:B------:R1:W-:Y:S04]  /*3250*/  @P0 STS [R185+0x1008], RZ ;  /* 0x001008ffb9000388 */ /* 0x0003e80000000800 */
[----:B------:R1:W-:Y:S01]  /*3260*/  @P0 STS [R185+0x100c], RZ ;  /* 0x00100cffb9000388 */ /* 0x0003e20000000800 */
[----:B------:R-:W-:Y:S05]  /*3270*/  @P0 BRA `(.L_x_165) ;  /* 0x0000000000180947 */ /* 0x000fea0003800000 */
[----:B---3--:R-:W-:-:S04]  /*3280*/  LEA R4, P0, R34, R190, 0x6 ;  /* 0x000000be22047211 */ /* 0x008fc800078030ff */
[----:B------:R-:W-:-:S05]  /*3290*/  LEA.HI.X R5, R34, R191, R35, 0x6, P0 ;  /* 0x000000bf22057211 */ /* 0x000fca00000f3423 */
[----:B------:R-:W-:Y:S01]  /*32a0*/  @!PT LDS RZ, [RZ] ;  /* 0x00000000fffff984 */ /* 0x000fe20000000800 */
[----:B------:R-:W-:Y:S01]  /*32b0*/  @!PT LDS RZ, [RZ] ;  /* 0x00000000fffff984 */ /* 0x000fe20000000800 */
[----:B------:R-:W-:Y:S01]  /*32c0*/  @!PT LDS RZ, [RZ] ;  /* 0x00000000fffff984 */ /* 0x000fe20000000800 */
[----:B------:R3:W-:Y:S04]  /*32d0*/  LDGSTS.E.BYPASS.LTC128B.128 [R185+0x1000], desc[UR12][R4.64] ;  /* 0x0100000004b97fae */ /* 0x0007e8000b901d4c */
.L_x_165:
[----:B------:R-:W-:Y:S05]  /*32e0*/  BSYNC B0 ;  /* 0x0000000000007941 */ /* 0x000fea0003800000 */
.L_x_164:
[----:B------:R-:W-:Y:S01]  /*32f0*/  ISETP.NE.AND P0, PT, R16, RZ, PT ;  /* 0x000000ff1000720c */ /* 0x000fe20003f05270 */
[----:B------:R-:W-:Y:S01]  /*3300*/  ULDC.64 UR4, c[0x0][0x260] ;  /* 0x0000980000047ab9 */ /* 0x000fe20000000a00 */
[----:B------:R-:W-:Y:S01]  /*3310*/  BSSY B0, `(.L_x_166) ;  /* 0x0000018000007945 */ /* 0x000fe20003800000 */
[----:B------:R-:W-:Y:S02]  /*3320*/  IMAD R2, R27, UR4, RZ ;  /* 0x000000041b027c24 */ /* 0x000fe4000f8e02ff */
[----:B---3--:R-:W-:-:S04]  /*3330*/  IMAD.WIDE.U32 R4, R22, UR4, R12 ;  /* 0x0000000416047c25 */ /* 0x008fc8000f8e000c */
[----:B------:R-:W-:-:S04]  /*3340*/  IMAD R2, R22, UR5, R2 ;  /* 0x0000000516027c24 */ /* 0x000fc8000f8e0202 */
[----:B------:R3:W-:Y:S01]  /*3350*/  @P0 STS.128 [R0+0x6000], RZ ;  /* 0x006000ff00000388 */ /* 0x0007e20000000c00 */
[----:B------:R-:W-:Y:S01]  /*3360*/  IADD3 R2, R5, R2, RZ ;  /* 0x0000000205027210 */ /* 0x000fe20007ffe0ff */
        /* <DEDUP_REMOVED lines=18> */
.L_x_167:
[----:B------:R-:W-:Y:S05]  /*3490*/  BSYNC B0 ;  /* 0x0000000000007941 */ /* 0x000fea0003800000 */
.L_x_166:
[----:B------:R1:W-:Y:S01]  /*34a0*/  @P6 STS.128 [R0+0x7000], RZ ;  /* 0x007000ff00006388 */ /* 0x0003e20000000c00 */
[----:B------:R-:W-:Y:S04]  /*34b0*/  BSSY B0, `(.L_x_168) ;  /* 0x0000015000007945 */ /* 0x000fe80003800000 */
[----:B------:R-:W-:Y:S05]  /*34c0*/  @P6 BRA `(.L_x_169) ;  /* 0x00000000004c6947 */ /* 0x000fea0003800000 */
[----:B------:R-:W-:Y:S02]  /*34d0*/  ULDC UR4, c[0x0][0x2d0] ;  /* 0x0000b40000047ab9 */ /* 0x000fe40000000800 */
[----:B------:R-:W-:-:S13]  /*34e0*/  ISETP.GE.AND P0, PT, R226, UR4, PT ;  /* 0x00000004e2007c0c */ /* 0x000fda000bf06270 */
[----:B------:R1:W-:Y:S01]  /*34f0*/  @P0 STS.128 [R0+0x7000], RZ ;  /* 0x007000ff00000388 */ /* 0x0003e20000000c00 */
        /* <DEDUP_REMOVED lines=16> */
.L_x_169:
[----:B------:R-:W-:Y:S05]  /*3600*/  BSYNC B0 ;  /* 0x0000000000007941 */ /* 0x000fea0003800000 */
.L_x_168:
        /* <DEDUP_REMOVED lines=22> */
.L_x_171:
[----:B------:R-:W-:Y:S05]  /*3770*/  BSYNC B0 ;  /* 0x0000000000007941 */ /* 0x000fea0003800000 */
.L_x_170:
        /* <DEDUP_REMOVED lines=22> */
.L_x_173:
[----:B------:R-:W-:Y:S05]  /*38e0*/  BSYNC B0 ;  /* 0x0000000000007941 */ /* 0x000fea0003800000 */
.L_x_172:
[----:B------:R-:W2:Y:S01]  /*38f0*/  LDL R13, [R1+0x14] ;  /* 0x00001400010d7983 */ /* 0x000ea20000100800 */
[----:B------:R-:W-:Y:S02]  /*3900*/  ULDC.64 UR4, c[0x0][0x3c8] ;  /* 0x0000f20000047ab9 */ /* 0x000fe40000000a00 */
[----:B------:R-:W-:Y:S01]  /*3910*/  ISETP.NE.U32.AND P3, PT, RZ, UR4, PT ;  /* 0x00000004ff007c0c */ /* 0x000fe2000bf65070 */
[----:B------:R-:W0:Y:S03]  /*3920*/  LDGDEPBAR ;  /* 0x00000000000079af */ /* 0x000e260000000000 */
[----:B------:R-:W-:Y:S01]  /*3930*/  ISETP.NE.AND.EX P3, PT, RZ, UR5, PT, P3 ;  /* 0x00000005ff007c0c */ /* 0x000fe2000bf65330 */
[----:B------:R-:W-:Y:S01]  /*3940*/  IMAD.MOV.U32 R224, RZ, RZ, 0x7f800000 ;  /* 0x7f800000ffe07424 */ /* 0x000fe200078e00ff */
[----:B------:R-:W2:Y:S11]  /*3950*/  LDL R14, [R1+0x30] ;  /* 0x00003000010e7983 */ /* 0x000eb60000100800 */
[----:B-1----:R-:W1:Y:S01]  /*3960*/  @P3 LDC.64 R8, c[0x0][0x3d0] ;  /* 0x0000f400ff083b82 */ /* 0x002e620000000a00 */
[----:B------:R-:W-:-:S02]  /*3970*/  IMAD.MOV.U32 R225, RZ, RZ, 0x7f800000 ;  /* 0x7f800000ffe17424 */ /* 0x000fc400078e00ff */
[----:B------:R-:W-:Y:S02]  /*3980*/  IMAD.MOV.U32 R223, RZ, RZ, 0x7f800000 ;  /* 0x7f800000ffdf7424 */ /* 0x000fe400078e00ff */
[----:B------:R-:W-:Y:S01]  /*3990*/  IMAD.MOV.U32 R222, RZ, RZ, 0x7f800000 ;  /* 0x7f800000ffde7424 */ /* 0x000fe200078e00ff */
[----:B------:R-:W-:-:S04]  /*39a0*/  DEPBAR.LE SB0, 0x1 ;  /* 0x000080400000791a */ /* 0x000fc80000000000 */
[----:B-1----:R-:W-:-:S04]  /*39b0*/  @P3 IMAD.WIDE.U32 R6, R45, R8, R248 ;  /* 0x000000082d063225 */ /* 0x002fc800078e00f8 */
[C---:B--234-:R-:W-:Y:S01]  /*39c0*/  VIADD R0, R13.reuse, 0x28 ;  /* 0x000000280d007836 */ /* 0x05cfe20000000000 */
[----:B------:R-:W-:Y:S01]  /*39d0*/  SHF.R.S32.HI R12, RZ, 0x1f, R13 ;  /* 0x0000001fff0c7819 */ /* 0x000fe2000001140d */
[C---:B------:R-:W-:Y:S01]  /*39e0*/  VIADD R2, R13.reuse, 0x8 ;  /* 0x000000080d027836 */ /* 0x040fe20000000000 */
[CC--:B------:R-:W-:Y:S01]  /*39f0*/  ISETP.GE.AND P6, PT, R13.reuse, R11.reuse, PT ;  /* 0x0000000b0d00720c */ /* 0x0c0fe20003fc6270 */
[C---:B------:R-:W-:Y:S01]  /*3a00*/  VIADD R4, R13.reuse, 0x20 ;  /* 0x000000200d047836 */ /* 0x040fe20000000000 */
[-C--:B------:R-:W-:Y:S02]  /*3a10*/  ISETP.GE.AND P2, PT, R0, R11.reuse, PT ;  /* 0x0000000b0000720c */ /* 0x080fe40003f46270 */
[-C--:B------:R-:W-:Y:S02]  /*3a20*/  ISETP.GE.AND P5, PT, R2, R11.reuse, PT ;  /* 0x0000000b0200720c */ /* 0x080fe40003fa6270 */
[----:B------:R-:W-:Y:S01]  /*3a30*/  ISETP.GE.AND P4, PT, R4, R11, PT ;  /* 0x0000000b0400720c */ /* 0x000fe20003f86270 */
[----:B------:R-:W-:Y:S01]  /*3a40*/  IMAD.SHL.U32 R4, R13, 0x4, RZ ;  /* 0x000000040d047824 */ /* 0x000fe200078e00ff */
[----:B------:R-:W-:-:S07]  /*3a50*/  SHF.R.S32.HI R2, RZ, 0x1f, R0 ;  /* 0x0000001fff027819 */ /* 0x000fce0000011400 */
[----:B------:R-:W-:-:S04]  /*3a60*/  @!P2 LEA R10, P0, R0, R229, 0x2 ;  /* 0x000000e5000aa211 */ /* 0x000fc800078010ff */
[----:B------:R-:W-:Y:S01]  /*3a70*/  @!P2 LEA.HI.X R11, R0, R228, R2, 0x2, P0 ;  /* 0x000000e4000ba211 */ /* 0x000fe200000f1402 */
[----:B------:R-:W-:Y:S01]  /*3a80*/  @P3 IMAD R0, R41, R8, RZ ;  /* 0x0000000829003224 */ /* 0x000fe200078e02ff */
[----:B------:R-:W-:Y:S02]  /*3a90*/  IADD3 R4, P0, R4, R229, RZ ;  /* 0x000000e504047210 */ /* 0x000fe40007f1e0ff */
[----:B------:R-:W-:Y:S01]  /*3aa0*/  SHF.L.U64.HI R2, R13, 0x2, R12 ;  /* 0x000000020d027819 */ /* 0x000fe2000001020c */
[----:B------:R-:W5:Y:S01]  /*3ab0*/  @!P2 LDG.E R223, desc[UR12][R10.64] ;  /* 0x0000000c0adfa981 */ /* 0x000f62000c1e1900 */
[----:B------:R-:W-:-:S03]  /*3ac0*/  @P3 IMAD R9, R45, R9, R0 ;  /* 0x000000092d093224 */ /* 0x000fc600078e0200 */
[----:B------:R-:W-:-:S05]  /*3ad0*/  IMAD.X R5, R2, 0x1, R228, P0 ;  /* 0x0000000102057824 */ /* 0x000fca00000e06e4 */
[----:B------:R-:W5:Y:S04]  /*3ae0*/  @!P6 LDG.E R224, desc[UR12][R4.64] ;  /* 0x0000000c04e0e981 */ /* 0x000f68000c1e1900 */
[----:B------:R-:W5:Y:S04]  /*3af0*/  @!P5 LDG.E R225, desc[UR12][R4.64+0x20] ;  /* 0x0000200c04e1d981 */ /* 0x000f68000c1e1900 */
[----:B------:R1:W5:Y:S01]  /*3b00*/  @!P4 LDG.E R222, desc[UR12][R4.64+0x80] ;  /* 0x0000800c04dec981 */ /* 0x000362000c1e1900 */
[----:B------:R-:W-:Y:S01]  /*3b10*/  BAR.SYNC.DEFER_BLOCKING 0x0 ;  /* 0x0000000000007b1d */ /* 0x000fe20000010000 */
[----:B------:R-:W-:Y:S01]  /*3b20*/  @P3 IMAD.IADD R9, R7, 0x1, R9 ;  /* 0x0000000107093824 */ /* 0x000fe200078e0209 */
[----:B------:R-:W-:-:S04]  /*3b30*/  @P3 LEA R8, P0, R6, UR4, 0x2 ;  /* 0x0000000406083c11 */ /* 0x000fc8000f8010ff */
[----:B------:R-:W-:Y:S01]  /*3b40*/  @P3 LEA.HI.X R9, R6, UR5, R9, 0x2, P0 ;  /* 0x0000000506093c11 */ /* 0x000fe200080f1409 */
[----:B------:R-:W-:Y:S01]  /*3b50*/  IMAD R140, R183, 0x2, R181 ;  /* 0x00000002b78c7824 */ /* 0x000fe200078e02b5 */
[----:B------:R-:W2:Y:S01]  /*3b60*/  S2R R2, SR_TID.X ;  /* 0x0000000000027919 */ /* 0x000ea20000002100 */
[C---:B------:R-:W-:Y:S02]  /*3b70*/  IMAD.SHL.U32 R233, R240.reuse, 0x10, RZ ;  /* 0x00000010f0e97824 */ /* 0x040fe400078e00ff */
[----:B------:R-:W-:Y:S02]  /*3b80*/  IMAD.SHL.U32 R232, R240, 0x8, RZ ;  /* 0x00000008f0e87824 */ /* 0x000fe400078e00ff */
[----:B------:R-:W-:Y:S02]  /*3b90*/  VIADD R168, R179, 0x1000 ;  /* 0x00001000b3a87836 */ /* 0x000fe40000000000 */
[----:B------:R-:W-:Y:S02]  /*3ba0*/  VIADD R169, R182, 0x1000 ;  /* 0x00001000b6a97836 */ /* 0x000fe40000000000 */
[----:B------:R-:W-:-:S02]  /*3bb0*/  IMAD.MOV.U32 R178, RZ, RZ, 0x20 ;  /* 0x00000020ffb27424 */ /* 0x000fc400078e00ff */
[----:B------:R-:W-:Y:S01]  /*3bc0*/  IMAD R186, R44, 0x80, R14 ;  /* 0x000000802cba7824 */ /* 0x000fe200078e020e */
[----:B------:R-:W-:Y:S01]  /*3bd0*/  IADD3 R24, R32, 0x80, R24 ;  /* 0x0000008020187810 */ /* 0x000fe20007ffe018 */
[----:B-1----:R-:W1:Y:S01]  /*3be0*/  @P3 LDC R5, c[0x0][0x2e8] ;  /* 0x0000ba00ff053b82 */ /* 0x002e620000000800 */
[----:B------:R-:W-:Y:S02]  /*3bf0*/  VIADD R4, R13, 0x1 ;  /* 0x000000010d047836 */ /* 0x000fe40000000000 */
[----:B------:R-:W-:Y:S01]  /*3c00*/  IMAD.MOV.U32 R128, RZ, RZ, 0x40 ;  /* 0x00000040ff807424 */ /* 0x000fe200078e00ff */
[----:B------:R-:W3:Y:S01]  /*3c10*/  @P3 LDG.E R8, desc[UR12][R8.64] ;  /* 0x0000000c08083981 */ /* 0x000ee2000c1e1900 */
[----:B------:R-:W-:Y:S01]  /*3c20*/  IMAD R170, R182, 0x2, R181 ;  /* 0x00000002b6aa7824 */ /* 0x000fe200078e02b5 */
[----:B------:R-:W-:Y:S01]  /*3c30*/  CS2R R94, SRZ ;  /* 0x00000000005e7805 */ /* 0x000fe2000001ff00 */
[----:B------:R-:W-:Y:S01]  /*3c40*/  IMAD.MOV.U32 R184, RZ, RZ, RZ ;  /* 0x000000ffffb87224 */ /* 0x000fe200078e00ff */
[----:B------:R-:W4:Y:S01]  /*3c50*/  LDSM.16.M88.4 R136, [R140+0xa000] ;  /* 0x00a000008c88783b */ /* 0x000f220000000200 */
[C---:B------:R-:W-:Y:S01]  /*3c60*/  IMAD R244, R240.reuse, 0x18, RZ ;  /* 0x00000018f0f47824 */ /* 0x040fe200078e02ff */
[----:B------:R-:W-:Y:S01]  /*3c70*/  CS2R R92, SRZ ;  /* 0x00000000005c7805 */ /* 0x000fe2000001ff00 */
[C---:B------:R-:W-:Y:S01]  /*3c80*/  IMAD.SHL.U32 R243, R240.reuse, 0x20, RZ ;  /* 0x00000020f0f37824 */ /* 0x040fe200078e00ff */
[----:B------:R-:W1:Y:S01]  /*3c90*/  LDSM.16.M88.4 R140, [R140+0xa800] ;  /* 0x00a800008c8c783b */ /* 0x000e620000000200 */
[C---:B------:R-:W-:Y:S01]  /*3ca0*/  IMAD R242, R240.reuse, 0x28, RZ ;  /* 0x00000028f0f27824 */ /* 0x040fe200078e02ff */
[----:B------:R-:W-:Y:S01]  /*3cb0*/  CS2R R98, SRZ ;  /* 0x0000000000627805 */ /* 0x000fe2000001ff00 */
[----:B------:R-:W-:Y:S01]  /*3cc0*/  IMAD R241, R240, 0x30, RZ ;  /* 0x00000030f0f17824 */ /* 0x000fe200078e02ff */
[----:B------:R-:W1:Y:S01]  /*3cd0*/  LDSM.16.M88.4 R144, [R176] ;  /* 0x00000000b090783b */ /* 0x000e620000000200 */
[----:B------:R-:W-:Y:S01]  /*3ce0*/  IMAD.MOV R239, RZ, RZ, -R239 ;  /* 0x000000ffffef7224 */ /* 0x000fe200078e0aef */
[----:B------:R-:W-:-:S02]  /*3cf0*/  CS2R R96, SRZ ;  /* 0x0000000000607805 */ /* 0x000fc4000001ff00 */
[----:B--2---:R-:W-:Y:S01]  /*3d00*/  SHF.R.S32.HI R0, RZ, 0x1f, R2 ;  /* 0x0000001fff007819 */ /* 0x004fe20000011402 */
[----:B------:R-:W2:Y:S01]  /*3d10*/  LDSM.16.M88.4 R148, [R176+0x800] ;  /* 0x00080000b094783b */ /* 0x000ea20000000200 */
[----:B------:R-:W-:Y:S01]  /*3d20*/  IMAD R177, R183, 0x2, R181 ;  /* 0x00000002b7b17824 */ /* 0x000fe200078e02b5 */
[----:B------:R-:W-:Y:S02]  /*3d30*/  CS2R R90, SRZ ;  /* 0x00000000005a7805 */ /* 0x000fe4000001ff00 */
[----:B------:R-:W-:Y:S01]  /*3d40*/  LEA.HI R0, R0, R2, RZ, 0x4 ;  /* 0x0000000200007211 */ /* 0x000fe200078f20ff */
[----:B------:R-:W1:Y:S01]  /*3d50*/  LDSM.16.M88.4 R152, [R174] ;  /* 0x00000000ae98783b */ /* 0x000e620000000200 */
[----:B------:R-:W-:Y:S01]  /*3d60*/  IMAD.SHL.U32 R252, R13, 0x4, RZ ;  /* 0x000000040dfc7824 */ /* 0x000fe200078e00ff */
[----:B------:R-:W-:Y:S02]  /*3d70*/  CS2R R88, SRZ ;  /* 0x0000000000587805 */ /* 0x000fe4000001ff00 */
[----:B------:R-:W-:Y:S01]  /*3d80*/  LOP3.LUT R0, R0, 0xfffffff0, RZ, 0xc0, !PT ;  /* 0xfffffff000007812 */ /* 0x000fe200078ec0ff */
[----:B------:R-:W1:Y:S01]  /*3d90*/  LDSM.16.M88.4 R156, [R174+0x800] ;  /* 0x00080000ae9c783b */ /* 0x000e620000000200 */
[----:B------:R-:W-:-:S02]  /*3da0*/  CS2R R86, SRZ ;  /* 0x0000000000567805 */ /* 0x000fc4000001ff00 */
[----:B------:R-:W-:Y:S02]  /*3db0*/  CS2R R84, SRZ ;  /* 0x0000000000547805 */ /* 0x000fe4000001ff00 */
[----:B------:R-:W-:Y:S01]  /*3dc0*/  CS2R R78, SRZ ;  /* 0x00000000004e7805 */ /* 0x000fe2000001ff00 */
[----:B------:R-:W-:Y:S01]  /*3dd0*/  IMAD.IADD R0, R2, 0x1, -R0 ;  /* 0x0000000102007824 */ /* 0x000fe200078e0a00 */
[----:B------:R-:W1:Y:S01]  /*3de0*/  LDSM.16.M88.4 R160, [R175] ;  /* 0x00000000afa0783b */ /* 0x000e620000000200 */
[----:B------:R-:W-:Y:S02]  /*3df0*/  CS2R R76, SRZ ;  /* 0x00000000004c7805 */ /* 0x000fe4000001ff00 */
[----:B------:R-:W-:Y:S02]  /*3e00*/  CS2R R82, SRZ ;  /* 0x0000000000527805 */ /* 0x000fe4000001ff00 */
[----:B------:R-:W-:Y:S02]  /*3e10*/  CS2R R80, SRZ ;  /* 0x0000000000507805 */ /* 0x000fe4000001ff00 */
[----:B------:R-:W-:Y:S01]  /*3e20*/  SHF.R.S32.HI R2, RZ, 0x1f, R0 ;  /* 0x0000001fff027819 */ /* 0x000fe20000011400 */
[----:B------:R-:W2:Y:S01]  /*3e30*/  LDSM.16.M88.4 R164, [R175+0x800] ;  /* 0x00080000afa4783b */ /* 0x000ea20000000200 */
[----:B------:R-:W-:-:S02]  /*3e40*/  CS2R R74, SRZ ;  /* 0x00000000004a7805 */ /* 0x000fc4000001ff00 */
[----:B------:R-:W-:Y:S02]  /*3e50*/  CS2R R72, SRZ ;  /* 0x0000000000487805 */ /* 0x000fe4000001ff00 */
[----:B------:R-:W-:Y:S02]  /*3e60*/  LEA.HI R2, R2, R0, RZ, 0x3 ;  /* 0x0000000002027211 */ /* 0x000fe400078f18ff */
[----:B------:R-:W-:Y:S02]  /*3e70*/  CS2R R70, SRZ ;  /* 0x0000000000467805 */ /* 0x000fe4000001ff00 */
[----:B------:R-:W-:Y:S02]  /*3e80*/  CS2R R68, SRZ ;  /* 0x0000000000447805 */ /* 0x000fe4000001ff00 */
[----:B------:R-:W-:Y:S02]  /*3e90*/  CS2R R62, SRZ ;  /* 0x00000000003e7805 */ /* 0x000fe4000001ff00 */
[----:B------:R-:W-:-:S02]  /*3ea0*/  LOP3.LUT R2, R2, 0xfffffff8, RZ, 0xc0, !PT ;  /* 0xfffffff802027812 */ /* 0x000fc400078ec0ff */
[----:B------:R-:W-:Y:S02]  /*3eb0*/  CS2R R60, SRZ ;  /* 0x00000000003c7805 */ /* 0x000fe4000001ff00 */
[----:B------:R-:W-:Y:S02]  /*3ec0*/  CS2R R66, SRZ ;  /* 0x0000000000427805 */ /* 0x000fe4000001ff00 */
[----:B------:R-:W-:Y:S02]  /*3ed0*/  CS2R R64, SRZ ;  /* 0x0000000000407805 */ /* 0x000fe4000001ff00 */
[----:B------:R-:W-:Y:S01]  /*3ee0*/  CS2R R58, SRZ ;  /* 0x00000000003a7805 */ /* 0x000fe2000001ff00 */
[----:B------:R-:W-:Y:S01]  /*3ef0*/  IMAD.IADD R0, R0, 0x1, -R2 ;  /* 0x0000000100007824 */ /* 0x000fe200078e0a02 */
[----:B------:R-:W-:Y:S02]  /*3f00*/  IADD3 R2, R200, R4, -R32 ;  /* 0x00000004c8027210 */ /* 0x000fe40007ffe820 */
[----:B------:R-:W-:-:S02]  /*3f10*/  CS2R R56, SRZ ;  /* 0x0000000000387805 */ /* 0x000fc4000001ff00 */
[----:B------:R-:W-:Y:S02]  /*3f20*/  CS2R R54, SRZ ;  /* 0x0000000000367805 */ /* 0x000fe4000001ff00 */
[----:B------:R-:W-:Y:S02]  /*3f30*/  CS2R R52, SRZ ;  /* 0x0000000000347805 */ /* 0x000fe4000001ff00 */
[C---:B------:R-:W-:Y:S01]  /*3f40*/  LOP3.LUT P0, RZ, R0.reuse, 0x2, RZ, 0xc0, !PT ;  /* 0x0000000200ff7812 */ /* 0x040fe2000780c0ff */
[----:B------:R4:W-:Y:S01]  /*3f50*/  STL [R1], R2 ;  /* 0x0000000201007387 */ /* 0x0009e20000100800 */
[----:B------:R-:W-:Y:S01]  /*3f60*/  LOP3.LUT P2, RZ, R0, 0x4, RZ, 0xc0, !PT ;  /* 0x0000000400ff7812 */ /* 0x000fe2000784c0ff */
[----:B------:R-:W-:Y:S01]  /*3f70*/  VIADD R0, R13, 0xffffffc0 ;  /* 0xffffffc00d007836 */ /* 0x000fe20000000000 */
[----:B-1----:R-:W3:Y:S01]  /*3f80*/  @P3 MUFU.RCP R5, R5 ;  /* 0x0000000500053308 */ /* 0x002ee20000001000 */
[----:B------:R-:W-:Y:S02]  /*3f90*/  CS2R R46, SRZ ;  /* 0x00000000002e7805 */ /* 0x000fe4000001ff00 */
[----:B------:R-:W-:Y:S01]  /*3fa0*/  CS2R R50, SRZ ;  /* 0x0000000000327805 */ /* 0x000fe2000001ff00 */
[----:B------:R-:W-:Y:S01]  /*3fb0*/  IMAD.SHL.U32 R247, R0, 0x4, RZ ;  /* 0x0000000400f77824 */ /* 0x000fe200078e00ff */
[----:B------:R-:W-:Y:S01]  /*3fc0*/  SEL R168, R168, R179, !P1 ;  /* 0x000000b3a8a87207 */ /* 0x000fe20004800000 */
[C---:B------:R-:W-:Y:S01]  /*3fd0*/  VIADD R211, R186.reuse, 0x8 ;  /* 0x00000008bad37836 */ /* 0x040fe20000000000 */
[----:B------:R-:W-:Y:S01]  /*3fe0*/  SEL R169, R169, R182, !P1 ;  /* 0x000000b6a9a97207 */ /* 0x000fe20004800000 */
[----:B------:R-:W-:Y:S01]  /*3ff0*/  VIADD R210, R186, 0x1 ;  /* 0x00000001bad27836 */ /* 0x000fe20000000000 */
[----:B------:R-:W-:-:S02]  /*4000*/  CS2R R48, SRZ ;  /* 0x0000000000307805 */ /* 0x000fc4000001ff00 */
[----:B------:R-:W-:Y:S02]  /*4010*/  CS2R R42, SRZ ;  /* 0x00000000002a7805 */ /* 0x000fe4000001ff00 */
[----:B------:R-:W-:Y:S02]  /*4020*/  CS2R R40, SRZ ;  /* 0x0000000000287805 */ /* 0x000fe4000001ff00 */
[----:B------:R-:W-:Y:S02]  /*4030*/  CS2R R38, SRZ ;  /* 0x0000000000267805 */ /* 0x000fe4000001ff00 */
[----:B------:R-:W-:Y:S02]  /*4040*/  CS2R R36, SRZ ;  /* 0x0000000000247805 */ /* 0x000fe4000001ff00 */
[----:B------:R-:W-:Y:S01]  /*4050*/  SHF.L.U64.HI R250, R13, 0x2, R12 ;  /* 0x000000020dfa7819 */ /* 0x000fe2000001020c */
[----:B------:R-:W-:Y:S01]  /*4060*/  IMAD.MOV.U32 R212, RZ, RZ, R185 ;  /* 0x000000ffffd47224 */ /* 0x000fe200078e00b9 */
[----:B------:R-:W-:Y:S01]  /*4070*/  ULDC UR4, c[0x0][0x2d0] ;  /* 0x0000b40000047ab9 */ /* 0x000fe20000000800 */
[----:B------:R-:W-:Y:S01]  /*4080*/  ULDC UR5, c[0x0][0x2ec] ;  /* 0x0000bb0000057ab9 */ /* 0x000fe20000000800 */
[----:B----4-:R-:W-:-:S04]  /*4090*/  VIADD R2, R233, 0x20 ;  /* 0x00000020e9027836 */ /* 0x010fc80000000000 */
[----:B------:R-:W-:-:S04]  /*40a0*/  IMAD.IADD R0, R232, 0x1, R2 ;  /* 0x00000001e8007824 */ /* 0x000fc800078e0202 */
[----:B------:R-:W-:Y:S01]  /*40b0*/  IMAD.IADD R237, R232, 0x1, R0 ;  /* 0x00000001e8ed7824 */ /* 0x000fe200078e0200 */
[----:B------:R-:W-:-:S03]  /*40c0*/  SEL R178, R178, 0xffffffe0, !P0 ;  /* 0xffffffe0b2b27807 */ /* 0x000fc60004000000 */
[----:B------:R-:W-:Y:S02]  /*40d0*/  IMAD.IADD R236, R232, 0x1, R237 ;  /* 0x00000001e8ec7824 */ /* 0x000fe400078e02ed */
[C---:B------:R-:W-:Y:S02]  /*40e0*/  VIADD R199, R186.reuse, 0x9 ;  /* 0x00000009bac77836 */ /* 0x040fe40000000000 */
[C---:B------:R-:W-:Y:S02]  /*40f0*/  VIADD R202, R186.reuse, 0x19 ;  /* 0x00000019baca7836 */ /* 0x040fe40000000000 */
[C---:B------:R-:W-:Y:S02]  /*4100*/  VIADD R198, R186.reuse, 0x18 ;  /* 0x00000018bac67836 */ /* 0x040fe40000000000 */
[C---:B------:R-:W-:Y:S02]  /*4110*/  VIADD R197, R186.reuse, 0x11 ;  /* 0x00000011bac57836 */ /* 0x040fe40000000000 */
[----:B------:R-:W-:-:S02]  /*4120*/  VIADD R196, R186, 0x10 ;  /* 0x00000010bac47836 */ /* 0x000fc40000000000 */
[----:B------:R-:W-:Y:S01]  /*4130*/  IMAD.IADD R235, R232, 0x1, R236 ;  /* 0x00000001e8eb7824 */ /* 0x000fe200078e02ec */
[----:B------:R-:W-:Y:S01]  /*4140*/  CS2R R44, SRZ ;  /* 0x00000000002c7805 */ /* 0x000fe2000001ff00 */
[----:B------:R-:W-:Y:S01]  /*4150*/  IMAD R240, R240, 0x38, RZ ;  /* 0x00000038f0f07824 */ /* 0x000fe200078e02ff */
[----:B------:R-:W-:Y:S01]  /*4160*/  I2FP.F32.S32 R209, R186 ;  /* 0x000000ba00d17245 */ /* 0x000fe20000201400 */
[----:B------:R-:W-:Y:S01]  /*4170*/  IMAD.IADD R251, R24, 0x1, -R200 ;  /* 0x0000000118fb7824 */ /* 0x000fe200078e0ac8 */
[----:B------:R-:W-:Y:S01]  /*4180*/  I2FP.F32.S32 R211, R211 ;  /* 0x000000d300d37245 */ /* 0x000fe20000201400 */
[--C-:B------:R-:W-:Y:S01]  /*4190*/  IMAD R168, R168, 0x2, R181.reuse ;  /* 0x00000002a8a87824 */ /* 0x100fe200078e02b5 */
[----:B------:R-:W-:Y:S01]  /*41a0*/  I2FP.F32.S32 R210, R210 ;  /* 0x000000d200d27245 */ /* 0x000fe20000201400 */
[----:B------:R-:W-:Y:S01]  /*41b0*/  IMAD R169, R169, 0x2, R181 ;  /* 0x00000002a9a97824 */ /* 0x000fe200078e02b5 */
[----:B------:R-:W-:Y:S01]  /*41c0*/  I2FP.F32.S32 R208, R199 ;  /* 0x000000c700d07245 */ /* 0x000fe20000201400 */
[----:B------:R-:W-:Y:S01]  /*41d0*/  IMAD.IADD R238, R232, 0x1, R235 ;  /* 0x00000001e8ee7824 */ /* 0x000fe200078e02eb */
[----:B------:R-:W-:Y:S01]  /*41e0*/  I2FP.F32.S32 R207, R202 ;  /* 0x000000ca00cf7245 */ /* 0x000fe20000201400 */
[----:B------:R-:W-:Y:S01]  /*41f0*/  IMAD.IADD R173, R178, 0x1, R170 ;  /* 0x00000001b2ad7824 */ /* 0x000fe200078e02aa */
[----:B------:R-:W-:Y:S01]  /*4200*/  I2FP.F32.S32 R206, R198 ;  /* 0x000000c600ce7245 */ /* 0x000fe20000201400 */
[----:B------:R-:W-:Y:S01]  /*4210*/  IMAD.IADD R172, R171, 0x1, R178 ;  /* 0x00000001abac7824 */ /* 0x000fe200078e02b2 */
[----:B------:R-:W-:-:S02]  /*4220*/  I2FP.F32.S32 R205, R197 ;  /* 0x000000c500cd7245 */ /* 0x000fc40000201400 */
[----:B------:R-:W-:Y:S02]  /*4230*/  I2FP.F32.S32 R204, R196 ;  /* 0x000000c400cc7245 */ /* 0x000fe40000201400 */
[----:B------:R-:W-:Y:S01]  /*4240*/  SEL R128, R128, 0xffffffc0, !P2 ;  /* 0xffffffc080807807 */ /* 0x000fe20005000000 */
[----:B--23--:R-:W-:-:S07]  /*4250*/  @P3 FMUL.FTZ R184, R8, R5 ;  /* 0x0000000508b83220 */ /* 0x00cfce0000410000 */
.L_x_176:
[----:B------:R-:W2:Y:S01]  /*4260*/  LDL R2, [R1+0x4] ;  /* 0x0000040001027983 */ /* 0x000ea20000100800 */
[C---:B------:R-:W-:Y:S01]  /*4270*/  IMAD.IADD R0, R169.reuse, 0x1, R178 ;  /* 0x00000001a9007824 */ /* 0x040fe200078e02b2 */
[----:B------:R-:W-:Y:S02]  /*4280*/  IADD3 R124, R169, R128, RZ ;  /* 0x00000080a97c7210 */ /* 0x000fe40007ffe0ff */
[----:B------:R-:W3:Y:S01]  /*4290*/  LDL R213, [R1] ;  /* 0x0000000001d57983 */ /* 0x000ee20000100800 */
[----:B-----5:R-:W-:Y:S02]  /*42a0*/  FSETP.NEU.FTZ.AND P0, PT, R224, -INF , PT ;  /* 0xff800000e000780b */ /* 0x020fe40003f1d000 */
[----:B------:R-:W-:Y:S01]  /*42b0*/  ISETP.GT.AND P6, PT, R187, R245, PT ;  /* 0x000000f5bb00720c */ /* 0x000fe20003fc4270 */
[----:B------:R-:W0:Y:S01]  /*42c0*/  LDGDEPBAR ;  /* 0x00000000000079af */ /* 0x000e220000000000 */
[----:B------:R-:W-:Y:S04]  /*42d0*/  DEPBAR.LE SB0, 0x0 ;  /* 0x000080000000791a */ /* 0x000fe80000000000 */
[----:B------:R-:W-:Y:S06]  /*42e0*/  BAR.SYNC.DEFER_BLOCKING 0x0 ;  /* 0x0000000000007b1d */ /* 0x000fec0000010000 */
[----:B------:R-:W-:Y:S08]  /*42f0*/  LDSM.16.M88.4 R32, [R169] ;  /* 0x00000000a920783b */ /* 0x000ff00000000200 */
[----:B------:R-:W1:Y:S08]  /*4300*/  LDSM.16.M88.4 R16, [R177+0x6000] ;  /* 0x00600000b110783b */ /* 0x000e700000000200 */
[----:B------:R-:W4:Y:S08]  /*4310*/  LDSM.16.M88.4 R28, [R169+0x1000] ;  /* 0x00100000a91c783b */ /* 0x000f300000000200 */
[----:B------:R-:W4:Y:S08]  /*4320*/  LDSM.16.M88.4 R100, [R177+0x6800] ;  /* 0x00680000b164783b */ /* 0x000f300000000200 */
[----:B------:R-:W-:Y:S08]  /*4330*/  LDSM.16.M88.4 R104, [R0] ;  /* 0x000000000068783b */ /* 0x000ff00000000200 */
[----:B------:R-:W4:Y:S01]  /*4340*/  LDSM.16.M88.4 R108, [R176+-0x4000] ;  /* 0xffc00000b06c783b */ /* 0x000f220000000200 */
[-C--:B-1----:R-:W-:Y:S07]  /*4350*/  HMMA.16816.F32 R4, R32, R16.reuse, RZ ;  /* 0x000000102004723c */ /* 0x082fee00000018ff */
[----:B------:R1:W1:Y:S01]  /*4360*/  LDSM.16.M88.4 R112, [R0+0x1000] ;  /* 0x001000000070783b */ /* 0x0002620000000200 */
[C---:B----4-:R-:W-:Y:S07]  /*4370*/  HMMA.16816.F32 R8, R28.reuse, R16, RZ ;  /* 0x000000101c08723c */ /* 0x050fee00000018ff */
[----:B------:R-:W4:Y:S01]  /*4380*/  LDSM.16.M88.4 R116, [R176+-0x3800] ;  /* 0xffc80000b074783b */ /* 0x000f220000000200 */
[-C--:B------:R-:W-:Y:S07]  /*4390*/  HMMA.16816.F32 R12, R28, R18.reuse, RZ ;  /* 0x000000121c0c723c */ /* 0x080fee00000018ff */
[----:B------:R-:W-:Y:S01]  /*43a0*/  LDSM.16.M88.4 R120, [R174+-0x4000] ;  /* 0xffc00000ae78783b */ /* 0x000fe20000000200 */
[C---:B------:R-:W-:Y:S07]  /*43b0*/  HMMA.16816.F32 R16, R32.reuse, R18, RZ ;  /* 0x000000122010723c */ /* 0x040fee00000018ff */
[----:B------:R-:W-:Y:S01]  /*43c0*/  LDSM.16.M88.4 R132, [R175+-0x4000] ;  /* 0xffc00000af84783b */ /* 0x000fe20000000200 */
[-C--:B------:R-:W-:Y:S03]  /*43d0*/  HMMA.16816.F32 R20, R32, R100.reuse, RZ ;  /* 0x000000642014723c */ /* 0x080fe600000018ff */
[----:B-1----:R-:W-:Y:S03]  /*43e0*/  IMAD.IADD R0, R0, 0x1, R128 ;  /* 0x0000000100007824 */ /* 0x002fe600078e0280 */
[C---:B------:R-:W-:Y:S02]  /*43f0*/  HMMA.16816.F32 R24, R28.reuse, R100, RZ ;  /* 0x000000641c18723c */ /* 0x040fe400000018ff */
[----:B------:R-:W-:Y:S04]  /*4400*/  LDSM.16.M88.4 R128, [R0] ;  /* 0x000000000080783b */ /* 0x000fe80000000200 */
[-C--:B------:R-:W-:Y:S06]  /*4410*/  HMMA.16816.F32 R28, R28, R102.reuse, RZ ;  /* 0x000000661c1c723c */ /* 0x080fec00000018ff */
[----:B------:R-:W-:Y:S01]  /*4420*/  HMMA.16816.F32 R32, R32, R102, RZ ;  /* 0x000000662020723c */ /* 0x000fe200000018ff */
[----:B------:R-:W1:Y:S05]  /*4430*/  LDSM.16.M88.4 R100, [R124] ;  /* 0x000000007c64783b */ /* 0x000e6a0000000200 */
[-C--:B------:R-:W-:Y:S03]  /*4440*/  HMMA.16816.F32 R4, R104, R108.reuse, R4 ;  /* 0x0000006c6804723c */ /* 0x080fe60000001804 */
[----:B------:R-:W1:Y:S03]  /*4450*/  LDSM.16.M88.4 R124, [R124+0x1000] ;  /* 0x001000007c7c783b */ /* 0x000e660000000200 */
[C---:B------:R-:W-:Y:S06]  /*4460*/  HMMA.16816.F32 R8, R112.reuse, R108, R8 ;  /* 0x0000006c7008723c */ /* 0x040fec0000001808 */
[-C--:B------:R-:W-:Y:S06]  /*4470*/  HMMA.16816.F32 R12, R112, R110.reuse, R12 ;  /* 0x0000006e700c723c */ /* 0x080fec000000180c */
[C---:B------:R-:W-:Y:S01]  /*4480*/  HMMA.16816.F32 R16, R104.reuse, R110, R16 ;  /* 0x0000006e6810723c */ /* 0x040fe20000001810 */
[----:B------:R-:W1:Y:S05]  /*4490*/  LDSM.16.M88.4 R108, [R174+-0x3800] ;  /* 0xffc80000ae6c783b */ /* 0x000e6a0000000200 */
[-C--:B----4-:R-:W-:Y:S06]  /*44a0*/  HMMA.16816.F32 R20, R104, R116.reuse, R20 ;  /* 0x000000746814723c */ /* 0x090fec0000001814 */
[C---:B------:R-:W-:Y:S06]  /*44b0*/  HMMA.16816.F32 R24, R112.reuse, R116, R24 ;  /* 0x000000747018723c */ /* 0x040fec0000001818 */
[-C--:B------:R-:W-:Y:S06]  /*44c0*/  HMMA.16816.F32 R28, R112, R118.reuse, R28 ;  /* 0x00000076701c723c */ /* 0x080fec000000181c */
[----:B------:R-:W-:Y:S01]  /*44d0*/  HMMA.16816.F32 R32, R104, R118, R32 ;  /* 0x000000766820723c */ /* 0x000fe20000001820 */
[----:B------:R-:W4:Y:S05]  /*44e0*/  LDSM.16.M88.4 R104, [R0+0x1000] ;  /* 0x001000000068783b */ /* 0x000f2a0000000200 */
[-C--:B-1----:R-:W-:Y:S06]  /*44f0*/  HMMA.16816.F32 R4, R100, R120.reuse, R4 ;  /* 0x000000786404723c */ /* 0x082fec0000001804 */
[C---:B------:R-:W-:Y:S06]  /*4500*/  HMMA.16816.F32 R8, R124.reuse, R120, R8 ;  /* 0x000000787c08723c */ /* 0x040fec0000001808 */
[-C--:B------:R-:W-:Y:S06]  /*4510*/  HMMA.16816.F32 R12, R124, R122.reuse, R12 ;  /* 0x0000007a7c0c723c */ /* 0x080fec000000180c */
[C---:B------:R-:W-:Y:S06]  /*4520*/  HMMA.16816.F32 R16, R100.reuse, R122, R16 ;  /* 0x0000007a6410723c */ /* 0x040fec0000001810 */
[-C--:B------:R-:W-:Y:S06]  /*4530*/  HMMA.16816.F32 R20, R100, R108.reuse, R20 ;  /* 0x0000006c6414723c */ /* 0x080fec0000001814 */
[C---:B------:R-:W-:Y:S06]  /*4540*/  HMMA.16816.F32 R24, R124.reuse, R108, R24 ;  /* 0x0000006c7c18723c */ /* 0x040fec0000001818 */
[-C--:B------:R-:W-:Y:S05]  /*4550*/  HMMA.16816.F32 R28, R124, R110.reuse, R28 ;  /* 0x0000006e7c1c723c */ /* 0x080fea000000181c */
[----:B------:R-:W-:Y:S01]  /*4560*/  FMUL.FTZ R108, R224, 1.4426950216293334961 ;  /* 0x3fb8aa3be06c7820 */ /* 0x000fe20000410000 */
[----:B------:R-:W-:Y:S05]  /*4570*/  HMMA.16816.F32 R32, R100, R110, R32 ;  /* 0x0000006e6420723c */ /* 0x000fea0000001820 */
[----:B------:R-:W-:Y:S01]  /*4580*/  FSEL R108, R108, RZ, P0 ;  /* 0x000000ff6c6c7208 */ /* 0x000fe20000000000 */
[-C--:B------:R-:W-:Y:S01]  /*4590*/  HMMA.16816.F32 R4, R128, R132.reuse, R4 ;  /* 0x000000848004723c */ /* 0x080fe20000001804 */
[----:B------:R-:W-:Y:S04]  /*45a0*/  MOV R111, 0x40 ;  /* 0x00000040006f7802 */ /* 0x000fe80000000f00 */
[C---:B------:R-:W-:Y:S01]  /*45b0*/  FMUL.FTZ R102, R225.reuse, 1.4426950216293334961 ;  /* 0x3fb8aa3be1667820 */ /* 0x040fe20000410000 */
[C---:B----4-:R-:W-:Y:S04]  /*45c0*/  HMMA.16816.F32 R8, R104.reuse, R132, R8 ;  /* 0x000000846808723c */ /* 0x050fe80000001808 */
[----:B------:R-:W-:Y:S01]  /*45d0*/  FSETP.NEU.FTZ.AND P0, PT, R225, -INF , PT ;  /* 0xff800000e100780b */ /* 0x000fe20003f1d000 */
[----:B------:R-:W-:Y:S01]  /*45e0*/  FMUL.FTZ R100, R222, 1.4426950216293334961 ;  /* 0x3fb8aa3bde647820 */ /* 0x000fe20000410000 */
[-C--:B------:R-:W-:Y:S05]  /*45f0*/  HMMA.16816.F32 R12, R104, R134.reuse, R12 ;  /* 0x00000086680c723c */ /* 0x080fea000000180c */
[----:B------:R-:W-:Y:S01]  /*4600*/  FSEL R102, R102, RZ, P0 ;  /* 0x000000ff66667208 */ /* 0x000fe20000000000 */
[C---:B------:R-:W-:Y:S04]  /*4610*/  HMMA.16816.F32 R16, R128.reuse, R134, R16 ;  /* 0x000000868010723c */ /* 0x040fe80000001810 */
[----:B------:R-:W-:Y:S02]  /*4620*/  FSETP.NEU.FTZ.AND P0, PT, R222, -INF , PT ;  /* 0xff800000de00780b */ /* 0x000fe40003f1d000 */
[CC--:B------:R-:W-:Y:S01]  /*4630*/  FFMA.FTZ R4, R209.reuse, R184.reuse, R4 ;  /* 0x000000b8d1047223 */ /* 0x0c0fe20000010004 */
[CC--:B------:R-:W-:Y:S01]  /*4640*/  FFMA.FTZ R5, R210.reuse, R184.reuse, R5 ;  /* 0x000000b8d2057223 */ /* 0x0c0fe20000010005 */
[CC--:B------:R-:W-:Y:S03]  /*4650*/  FFMA.FTZ R6, R209.reuse, R184.reuse, R6 ;  /* 0x000000b8d1067223 */ /* 0x0c0fe60000010006 */
[-C--:B------:R-:W-:Y:S01]  /*4660*/  FFMA.FTZ R7, R210, R184.reuse, R7 ;  /* 0x000000b8d2077223 */ /* 0x080fe20000010007 */
[-C--:B------:R-:W-:Y:S01]  /*4670*/  FFMA.FTZ R8, R209, R184.reuse, R8 ;  /* 0x000000b8d1087223 */ /* 0x080fe20000010008 */
[----:B------:R-:W-:Y:S01]  /*4680*/  FSEL R100, R100, RZ, P0 ;  /* 0x000000ff64647208 */ /* 0x000fe20000000000 */
[CC--:B------:R-:W-:Y:S01]  /*4690*/  FFMA.FTZ R11, R210.reuse, R184.reuse, R11 ;  /* 0x000000b8d20b7223 */ /* 0x0c0fe2000001000b */
[----:B------:R-:W-:Y:S01]  /*46a0*/  FSETP.NEU.FTZ.AND P0, PT, R223, -INF , PT ;  /* 0xff800000df00780b */ /* 0x000fe20003f1d000 */
[-C--:B------:R-:W-:Y:S01]  /*46b0*/  FFMA.FTZ R9, R210, R184.reuse, R9 ;  /* 0x000000b8d2097223 */ /* 0x080fe20000010009 */
[-C--:B------:R-:W-:Y:S01]  /*46c0*/  FFMA.FTZ R10, R209, R184.reuse, R10 ;  /* 0x000000b8d10a7223 */ /* 0x080fe2000001000a */
[CC--:B------:R-:W-:Y:S01]  /*46d0*/  FFMA.FTZ R12, R211.reuse, R184.reuse, R12 ;  /* 0x000000b8d30c7223 */ /* 0x0c0fe2000001000c */
[CC--:B------:R-:W-:Y:S01]  /*46e0*/  FFMA.FTZ R13, R208.reuse, R184.reuse, R13 ;  /* 0x000000b8d00d7223 */ /* 0x0c0fe2000001000d */
[CC--:B------:R-:W-:Y:S01]  /*46f0*/  FFMA.FTZ R14, R211.reuse, R184.reuse, R14 ;  /* 0x000000b8d30e7223 */ /* 0x0c0fe2000001000e */
[CC--:B------:R-:W-:Y:S03]  /*4700*/  FFMA.FTZ R15, R208.reuse, R184.reuse, R15 ;  /* 0x000000b8d00f7223 */ /* 0x0c0fe6000001000f */
[CC--:B------:R-:W-:Y:S01]  /*4710*/  FFMA.FTZ R16, R211.reuse, R184.reuse, R16 ;  /* 0x000000b8d3107223 */ /* 0x0c0fe20000010010 */
[CC--:B------:R-:W-:Y:S01]  /*4720*/  FFMA.FTZ R17, R208.reuse, R184.reuse, R17 ;  /* 0x000000b8d0117223 */ /* 0x0c0fe20000010011 */
[-C--:B------:R-:W-:Y:S01]  /*4730*/  FFMA.FTZ R18, R211, R184.reuse, R18 ;  /* 0x000000b8d3127223 */ /* 0x080fe20000010012 */
[----:B------:R-:W-:Y:S01]  /*4740*/  FFMA.FTZ R19, R208, R184, R19 ;  /* 0x000000b8d0137223 */ /* 0x000fe20000010013 */
[----:B--2---:R-:W-:Y:S01]  /*4750*/  SHF.L.U32 R0, R2, 0x7, RZ ;  /* 0x0000000702007819 */ /* 0x004fe200000006ff */
[----:B------:R-:W-:Y:S03]  /*4760*/  IMAD.SHL.U32 R2, R187, 0x40, RZ ;  /* 0x00000040bb027824 */ /* 0x000fe600078e00ff */
[----:B------:R-:W-:Y:S02]  /*4770*/  IADD3 R0, R0, 0x80, RZ ;  /* 0x0000008000007810 */ /* 0x000fe40007ffe0ff */
[----:B------:R-:W-:Y:S04]  /*4780*/  ISETP.GE.AND P3, PT, R2, R251, PT ;  /* 0x000000fb0200720c */ /* 0x000fe80003f66270 */
[-C--:B------:R-:W-:Y:S01]  /*4790*/  ISETP.LT.AND P3, PT, R0, R200.reuse, P3 ;  /* 0x000000c80000720c */ /* 0x080fe20001f61270 */
[----:B------:R-:W-:Y:S05]  /*47a0*/  FMUL.FTZ R0, R223, 1.4426950216293334961 ;  /* 0x3fb8aa3bdf007820 */ /* 0x000fea0000410000 */
[----:B------:R-:W-:Y:S07]  /*47b0*/  FSEL R0, R0, RZ, P0 ;  /* 0x000000ff00007208 */ /* 0x000fee0000000000 */
[----:B---3--:R-:W-:Y:S01]  /*47c0*/  @!P3 IMAD.IADD R2, R213, 0x1, R2 ;  /* 0x00000001d502b824 */ /* 0x008fe200078e0202 */
[----:B------:R-:W-:Y:S04]  /*47d0*/  @!P3 IADD3 R110, R186, 0x1, RZ ;  /* 0x00000001ba6eb810 */ /* 0x000fe80007ffe0ff */
[C---:B------:R-:W-:Y:S02]  /*47e0*/  @!P3 VIMNMX R109, R2.reuse, R200, PT ;  /* 0x000000c8026db248 */ /* 0x040fe40003fe0100 */
[--C-:B------:R-:W-:Y:S02]  /*47f0*/  @!P3 VIADDMNMX R103, R2, 0x8, R200.reuse, PT ;  /* 0x000000080267b846 */ /* 0x100fe400038001c8 */
[-C--:B------:R-:W-:Y:S02]  /*4800*/  @!P3 ISETP.GE.AND P1, PT, R186, R109.reuse, PT ;  /* 0x0000006dba00b20c */ /* 0x080fe40003f26270 */
[--C-:B------:R-:W-:Y:S02]  /*4810*/  @!P3 VIADDMNMX R101, R2, 0x20, R200.reuse, PT ;  /* 0x000000200265b846 */ /* 0x100fe400038001c8 */
[----:B------:R-:W-:Y:S02]  /*4820*/  @!P3 FSEL R4, R4, -INF , !P1 ;  /* 0xff8000000404b808 */ /* 0x000fe40004800000 */
[----:B------:R-:W-:Y:S02]  /*4830*/  @!P3 ISETP.GE.AND P1, PT, R110, R109, PT ;  /* 0x0000006d6e00b20c */ /* 0x000fe40003f26270 */
[----:B------:R-:W-:Y:S01]  /*4840*/  @!P3 VIADDMNMX R2, R2, 0x28, R200, PT ;  /* 0x000000280202b846 */ /* 0x000fe200038001c8 */
[--C-:B------:R-:W-:Y:S01]  /*4850*/  FFMA.FTZ R4, R4, UR5, -R108.reuse ;  /* 0x0000000504047c23 */ /* 0x100fe2000801086c */
[----:B------:R-:W-:Y:S02]  /*4860*/  @!P3 FSEL R5, R5, -INF , !P1 ;  /* 0xff8000000505b808 */ /* 0x000fe40004800000 */
[-C--:B------:R-:W-:Y:S01]  /*4870*/  @!P3 ISETP.GE.AND P1, PT, R186, R103.reuse, PT ;  /* 0x00000067ba00b20c */ /* 0x080fe20003f26270 */
[----:B------:R-:W-:Y:S01]  /*4880*/  MUFU.EX2 R120, R4 ;  /* 0x0000000400787308 */ /* 0x000fe20000000800 */
[-C--:B------:R-:W-:Y:S01]  /*4890*/  @!P3 ISETP.GE.AND P0, PT, R110, R2.reuse, PT ;  /* 0x000000026e00b20c */ /* 0x080fe20003f06270 */
[----:B------:R-:W-:Y:S01]  /*48a0*/  FFMA.FTZ R5, R5, UR5, -R108 ;  /* 0x0000000505057c23 */ /* 0x000fe2000801086c */
[----:B------:R-:W-:Y:S02]  /*48b0*/  @!P3 FSEL R6, R6, -INF , !P1 ;  /* 0xff8000000606b808 */ /* 0x000fe40004800000 */
[----:B------:R-:W-:Y:S02]  /*48c0*/  @!P3 ISETP.GE.AND P1, PT, R110, R103, PT ;  /* 0x000000676e00b20c */ /* 0x000fe40003f26270 */
[----:B------:R-:W-:Y:S03]  /*48d0*/  @!P3 FSEL R11, R11, -INF , !P0 ;  /* 0xff8000000b0bb808 */ /* 0x000fe60004000000 */
[----:B------:R-:W1:Y:S01]  /*48e0*/  MUFU.EX2 R220, R5 ;  /* 0x0000000500dc7308 */ /* 0x000e620000000800 */
[----:B------:R-:W-:Y:S01]  /*48f0*/  @!P3 FSEL R7, R7, -INF , !P1 ;  /* 0xff8000000707b808 */ /* 0x000fe20004800000 */
[----:B------:R-:W-:Y:S01]  /*4900*/  FFMA.FTZ R6, R6, UR5, -R102 ;  /* 0x0000000506067c23 */ /* 0x000fe20008010866 */
[-C--:B------:R-:W-:Y:S01]  /*4910*/  @!P3 ISETP.GE.AND P1, PT, R186, R101.reuse, PT ;  /* 0x00000065ba00b20c */ /* 0x080fe20003f26270 */
[----:B------:R-:W-:Y:S02]  /*4920*/  FFMA.FTZ R11, R11, UR5, -R0 ;  /* 0x000000050b0b7c23 */ /* 0x000fe40008010800 */
[----:B------:R-:W-:Y:S01]  /*4930*/  FFMA.FTZ R7, R7, UR5, -R102 ;  /* 0x0000000507077c23 */ /* 0x000fe20008010866 */
[----:B------:R-:W-:Y:S03]  /*4940*/  @!P3 FSEL R8, R8, -INF , !P1 ;  /* 0xff8000000808b808 */ /* 0x000fe60004800000 */
[----:B------:R-:W-:Y:S01]  /*4950*/  MUFU.EX2 R219, R6 ;  /* 0x0000000600db7308 */ /* 0x000fe20000000800 */
[----:B------:R-:W-:Y:S01]  /*4960*/  @!P3 ISETP.GE.AND P1, PT, R110, R101, PT ;  /* 0x000000656e00b20c */ /* 0x000fe20003f26270 */
[--C-:B------:R-:W-:Y:S03]  /*4970*/  FFMA.FTZ R8, R8, UR5, -R100.reuse ;  /* 0x0000000508087c23 */ /* 0x100fe60008010864 */
[----:B------:R-:W-:Y:S02]  /*4980*/  @!P3 FSEL R9, R9, -INF , !P1 ;  /* 0xff8000000909b808 */ /* 0x000fe40004800000 */
[-C--:B------:R-:W-:Y:S03]  /*4990*/  @!P3 ISETP.GE.AND P1, PT, R186, R2.reuse, PT ;  /* 0x00000002ba00b20c */ /* 0x080fe60003f26270 */
[----:B------:R2:W-:Y:S01]  /*49a0*/  MUFU.EX2 R126, R8 ;  /* 0x00000008007e7308 */ /* 0x0005e20000000800 */
[----:B------:R-:W-:Y:S01]  /*49b0*/  FFMA.FTZ R9, R9, UR5, -R100 ;  /* 0x0000000509097c23 */ /* 0x000fe20008010864 */
[----:B------:R-:W-:Y:S02]  /*49c0*/  @!P3 FSEL R10, R10, -INF , !P1 ;  /* 0xff8000000a0ab808 */ /* 0x000fe40004800000 */
[----:B------:R-:W-:Y:S06]  /*49d0*/  @!P3 ISETP.GE.AND P1, PT, R202, R103, PT ;  /* 0x00000067ca00b20c */ /* 0x000fec0003f26270 */
[----:B------:R3:W-:Y:S01]  /*49e0*/  MUFU.EX2 R221, R7 ;  /* 0x0000000700dd7308 */ /* 0x0007e20000000800 */
[----:B------:R-:W-:Y:S09]  /*49f0*/  FFMA.FTZ R10, R10, UR5, -R0 ;  /* 0x000000050a0a7c23 */ /* 0x000ff20008010800 */
[----:B------:R-:W-:Y:S01]  /*4a00*/  MUFU.EX2 R125, R9 ;  /* 0x00000009007d7308 */ /* 0x000fe20000000800 */
[----:B--2---:R-:W-:Y:S05]  /*4a10*/  @!P3 VIADD R8, R186, 0x8 ;  /* 0x00000008ba08b836 */ /* 0x004fea0000000000 */
[-C--:B------:R-:W-:Y:S04]  /*4a20*/  @!P3 ISETP.GE.AND P0, PT, R8, R101.reuse, PT ;  /* 0x000000650800b20c */ /* 0x080fe80003f06270 */
[----:B------:R-:W-:Y:S01]  /*4a30*/  MUFU.EX2 R132, R10 ;  /* 0x0000000a00847308 */ /* 0x000fe20000000800 */
[----:B---3--:R-:W2:Y:S01]  /*4a40*/  LDSM.16.M88.4 R4, [R175+-0x3800] ;  /* 0xffc80000af04783b */ /* 0x008ea20000000200 */
[----:B------:R-:W-:Y:S02]  /*4a50*/  @!P3 FSEL R12, R12, -INF , !P0 ;  /* 0xff8000000c0cb808 */ /* 0x000fe40004000000 */
[----:B------:R-:W-:Y:S03]  /*4a60*/  @!P3 ISETP.GE.AND P0, PT, R199, R101, PT ;  /* 0x00000065c700b20c */ /* 0x000fe60003f06270 */
[--C-:B------:R-:W-:Y:S01]  /*4a70*/  FFMA.FTZ R12, R12, UR5, -R100.reuse ;  /* 0x000000050c0c7c23 */ /* 0x100fe20008010864 */
[----:B------:R-:W-:Y:S02]  /*4a80*/  @!P3 FSEL R13, R13, -INF , !P0 ;  /* 0xff8000000d0db808 */ /* 0x000fe40004000000 */
[----:B------:R-:W-:Y:S01]  /*4a90*/  MUFU.EX2 R127, R11 ;  /* 0x0000000b007f7308 */ /* 0x000fe20000000800 */
[-C--:B------:R-:W-:Y:S02]  /*4aa0*/  @!P3 ISETP.GE.AND P0, PT, R8, R2.reuse, PT ;  /* 0x000000020800b20c */ /* 0x080fe40003f06270 */
[----:B------:R-:W-:Y:S02]  /*4ab0*/  FFMA.FTZ R13, R13, UR5, -R100 ;  /* 0x000000050d0d7c23 */ /* 0x000fe40008010864 */
[----:B------:R-:W-:Y:S02]  /*4ac0*/  @!P3 FSEL R14, R14, -INF , !P0 ;  /* 0xff8000000e0eb808 */ /* 0x000fe40004000000 */
[----:B------:R-:W-:Y:S03]  /*4ad0*/  @!P3 ISETP.GE.AND P0, PT, R199, R2, PT ;  /* 0x00000002c700b20c */ /* 0x000fe60003f06270 */
[----:B------:R-:W-:Y:S01]  /*4ae0*/  MUFU.EX2 R122, R12 ;  /* 0x0000000c007a7308 */ /* 0x000fe20000000800 */
[--C-:B------:R-:W-:Y:S01]  /*4af0*/  FFMA.FTZ R14, R14, UR5, -R0.reuse ;  /* 0x000000050e0e7c23 */ /* 0x100fe20008010800 */
[----:B------:R-:W-:Y:S02]  /*4b00*/  @!P3 FSEL R15, R15, -INF , !P0 ;  /* 0xff8000000f0fb808 */ /* 0x000fe40004000000 */
[-C--:B------:R-:W-:Y:S03]  /*4b10*/  @!P3 ISETP.GE.AND P0, PT, R8, R109.reuse, PT ;  /* 0x0000006d0800b20c */ /* 0x080fe60003f06270 */
[----:B------:R-:W-:Y:S01]  /*4b20*/  FFMA.FTZ R15, R15, UR5, -R0 ;  /* 0x000000050f0f7c23 */ /* 0x000fe20008010800 */
[----:B------:R-:W-:Y:S02]  /*4b30*/  @!P3 FSEL R16, R16, -INF , !P0 ;  /* 0xff8000001010b808 */ /* 0x000fe40004000000 */
[----:B------:R-:W-:Y:S01]  /*4b40*/  MUFU.EX2 R121, R13 ;  /* 0x0000000d00797308 */ /* 0x000fe20000000800 */
[----:B------:R-:W-:Y:S02]  /*4b50*/  @!P3 ISETP.GE.AND P0, PT, R199, R109, PT ;  /* 0x0000006dc700b20c */ /* 0x000fe40003f06270 */
[--C-:B------:R-:W-:Y:S02]  /*4b60*/  FFMA.FTZ R16, R16, UR5, -R108.reuse ;  /* 0x0000000510107c23 */ /* 0x100fe4000801086c */
[----:B------:R-:W-:Y:S02]  /*4b70*/  @!P3 FSEL R17, R17, -INF , !P0 ;  /* 0xff8000001111b808 */ /* 0x000fe40004000000 */
[-C--:B------:R-:W-:Y:S03]  /*4b80*/  @!P3 ISETP.GE.AND P0, PT, R8, R103.reuse, PT ;  /* 0x000000670800b20c */ /* 0x080fe60003f06270 */
[----:B------:R-:W-:Y:S01]  /*4b90*/  MUFU.EX2 R216, R16 ;  /* 0x0000001000d87308 */ /* 0x000fe20000000800 */
[----:B------:R-:W-:Y:S01]  /*4ba0*/  FFMA.FTZ R17, R17, UR5, -R108 ;  /* 0x0000000511117c23 */ /* 0x000fe2000801086c */
[----:B------:R-:W-:Y:S02]  /*4bb0*/  @!P3 FSEL R18, R18, -INF , !P0 ;  /* 0xff8000001212b808 */ /* 0x000fe40004000000 */
[----:B------:R-:W-:Y:S01]  /*4bc0*/  @!P3 ISETP.GE.AND P0, PT, R199, R103, PT ;  /* 0x00000067c700b20c */ /* 0x000fe20003f06270 */
[-C--:B--2---:R-:W-:Y:S05]  /*4bd0*/  HMMA.16816.F32 R20, R128, R4.reuse, R20 ;  /* 0x000000048014723c */ /* 0x084fea0000001814 */
[----:B------:R-:W2:Y:S01]  /*4be0*/  MUFU.EX2 R215, R17 ;  /* 0x0000001100d77308 */ /* 0x000ea20000000800 */
[----:B------:R-:W-:Y:S01]  /*4bf0*/  @!P3 FSEL R19, R19, -INF , !P0 ;  /* 0xff8000001313b808 */ /* 0x000fe20004000000 */
[--C-:B------:R-:W-:Y:S01]  /*4c00*/  FFMA.FTZ R18, R18, UR5, -R102.reuse ;  /* 0x0000000512127c23 */ /* 0x100fe20008010866 */
[-C--:B------:R-:W-:Y:S01]  /*4c10*/  @!P3 ISETP.GE.AND P0, PT, R196, R109.reuse, PT ;  /* 0x0000006dc400b20c */ /* 0x080fe20003f06270 */
[C---:B------:R-:W-:Y:S06]  /*4c20*/  HMMA.16816.F32 R24, R104.reuse, R4, R24 ;  /* 0x000000046818723c */ /* 0x040fec0000001818 */
[----:B------:R-:W-:Y:S01]  /*4c30*/  MUFU.EX2 R218, R18 ;  /* 0x0000001200da7308 */ /* 0x000fe20000000800 */
[----:B------:R-:W-:Y:S01]  /*4c40*/  FFMA.FTZ R19, R19, UR5, -R102 ;  /* 0x0000000513137c23 */ /* 0x000fe20008010866 */
[-C--:B------:R-:W-:Y:S03]  /*4c50*/  HMMA.16816.F32 R28, R104, R6.reuse, R28 ;  /* 0x00000006681c723c */ /* 0x080fe6000000181c */
[----:B-1----:R-:W-:Y:S03]  /*4c60*/  F2FP.F16.F32.PACK_AB R4, R220, R120 ;  /* 0x00000078dc04723e */ /* 0x002fe600000000ff */
[----:B------:R-:W-:Y:S02]  /*4c70*/  HMMA.16816.F32 R32, R128, R6, R32 ;  /* 0x000000068020723c */ /* 0x000fe40000001820 */
[----:B------:R-:W1:Y:S01]  /*4c80*/  MUFU.EX2 R217, R19 ;  /* 0x0000001300d97308 */ /* 0x000e620000000800 */
[----:B------:R3:W-:Y:S02]  /*4c90*/  STS [R193+0xe000], R4 ;  /* 0x00e00004c1007388 */ /* 0x0007e40000000800 */
[CC--:B------:R-:W-:Y:S01]  /*4ca0*/  FFMA.FTZ R20, R204.reuse, R184.reuse, R20 ;  /* 0x000000b8cc147223 */ /* 0x0c0fe20000010014 */
[CC--:B------:R-:W-:Y:S01]  /*4cb0*/  FFMA.FTZ R21, R205.reuse, R184.reuse, R21 ;  /* 0x000000b8cd157223 */ /* 0x0c0fe20000010015 */
[-C--:B------:R-:W-:Y:S05]  /*4cc0*/  FFMA.FTZ R22, R204, R184.reuse, R22 ;  /* 0x000000b8cc167223 */ /* 0x080fea0000010016 */
[----:B------:R-:W-:Y:S01]  /*4cd0*/  MUFU.EX2 R124, R14 ;  /* 0x0000000e007c7308 */ /* 0x000fe20000000800 */
[----:B------:R-:W-:Y:S01]  /*4ce0*/  @!P3 FSEL R20, R20, -INF , !P0 ;  /* 0xff8000001414b808 */ /* 0x000fe20004000000 */
[-C--:B------:R-:W-:Y:S01]  /*4cf0*/  FFMA.FTZ R23, R205, R184.reuse, R23 ;  /* 0x000000b8cd177223 */ /* 0x080fe20000010017 */
[----:B------:R-:W-:Y:S01]  /*4d00*/  @!P3 ISETP.GE.AND P0, PT, R197, R109, PT ;  /* 0x0000006dc500b20c */ /* 0x000fe20003f06270 */
[CC--:B------:R-:W-:Y:S01]  /*4d10*/  FFMA.FTZ R24, R204.reuse, R184.reuse, R24 ;  /* 0x000000b8cc187223 */ /* 0x0c0fe20000010018 */
[-C--:B------:R-:W-:Y:S01]  /*4d20*/  FFMA.FTZ R25, R205, R184.reuse, R25 ;  /* 0x000000b8cd197223 */ /* 0x080fe20000010019 */
[-C--:B------:R-:W-:Y:S01]  /*4d30*/  FFMA.FTZ R26, R204, R184.reuse, R26 ;  /* 0x000000b8cc1a7223 */ /* 0x080fe2000001001a */
[----:B------:R-:W-:Y:S01]  /*4d40*/  @!P3 FSEL R21, R21, -INF , !P0 ;  /* 0xff8000001515b808 */ /* 0x000fe20004000000 */
[-C--:B------:R-:W-:Y:S01]  /*4d50*/  FFMA.FTZ R27, R205, R184.reuse, R27 ;  /* 0x000000b8cd1b7223 */ /* 0x080fe2000001001b */
[-C--:B------:R-:W-:Y:S01]  /*4d60*/  @!P3 ISETP.GE.AND P0, PT, R196, R103.reuse, PT ;  /* 0x00000067c400b20c */ /* 0x080fe20003f06270 */
[CC--:B------:R-:W-:Y:S01]  /*4d70*/  FFMA.FTZ R28, R206.reuse, R184.reuse, R28 ;  /* 0x000000b8ce1c7223 */ /* 0x0c0fe2000001001c */
[-C--:B------:R-:W-:Y:S01]  /*4d80*/  FFMA.FTZ R29, R207, R184.reuse, R29 ;  /* 0x000000b8cf1d7223 */ /* 0x080fe2000001001d */
[-C--:B------:R-:W-:Y:S01]  /*4d90*/  FFMA.FTZ R30, R206, R184.reuse, R30 ;  /* 0x000000b8ce1e7223 */ /* 0x080fe2000001001e */
[----:B------:R-:W-:Y:S01]  /*4da0*/  @!P3 FSEL R22, R22, -INF , !P0 ;  /* 0xff8000001616b808 */ /* 0x000fe20004000000 */
[CC--:B------:R-:W-:Y:S01]  /*4db0*/  FFMA.FTZ R32, R206.reuse, R184.reuse, R32 ;  /* 0x000000b8ce207223 */ /* 0x0c0fe20000010020 */
[----:B------:R-:W-:Y:S01]  /*4dc0*/  @!P3 ISETP.GE.AND P0, PT, R197, R103, PT ;  /* 0x00000067c500b20c */ /* 0x000fe20003f06270 */
[-C--:B------:R-:W-:Y:S01]  /*4dd0*/  FFMA.FTZ R33, R207, R184.reuse, R33 ;  /* 0x000000b8cf217223 */ /* 0x080fe20000010021 */
[----:B------:R-:W-:Y:S01]  /*4de0*/  FFMA.FTZ R34, R206, R184, R34 ;  /* 0x000000b8ce227223 */ /* 0x000fe20000010022 */
[----:B--2---:R-:W-:Y:S01]  /*4df0*/  F2FP.F16.F32.PACK_AB R6, R215, R216 ;  /* 0x000000d8d706723e */ /* 0x004fe200000000ff */
[----:B------:R-:W-:Y:S01]  /*4e00*/  FFMA.FTZ R31, R207, R184, R31 ;  /* 0x000000b8cf1f7223 */ /* 0x000fe2000001001f */
[----:B------:R-:W-:Y:S01]  /*4e10*/  @!P3 FSEL R23, R23, -INF , !P0 ;  /* 0xff8000001717b808 */ /* 0x000fe20004000000 */
[--C-:B------:R-:W-:Y:S01]  /*4e20*/  FFMA.FTZ R20, R20, UR5, -R108.reuse ;  /* 0x0000000514147c23 */ /* 0x100fe2000801086c */
[-C--:B------:R-:W-:Y:S01]  /*4e30*/  @!P3 ISETP.GE.AND P0, PT, R196, R101.reuse, PT ;  /* 0x00000065c400b20c */ /* 0x080fe20003f06270 */
[----:B------:R-:W-:Y:S01]  /*4e40*/  MUFU.EX2 R123, R15 ;  /* 0x0000000f007b7308 */ /* 0x000fe20000000800 */
[----:B-1----:R-:W-:Y:S01]  /*4e50*/  F2FP.F16.F32.PACK_AB R5, R217, R218 ;  /* 0x000000dad905723e */ /* 0x002fe200000000ff */
[----:B------:R-:W-:Y:S01]  /*4e60*/  FFMA.FTZ R21, R21, UR5, -R108 ;  /* 0x0000000515157c23 */ /* 0x000fe2000801086c */
[----:B------:R-:W-:Y:S01]  /*4e70*/  @!P3 FSEL R24, R24, -INF , !P0 ;  /* 0xff8000001818b808 */ /* 0x000fe20004000000 */
[--C-:B------:R-:W-:Y:S01]  /*4e80*/  FFMA.FTZ R22, R22, UR5, -R102.reuse ;  /* 0x0000000516167c23 */ /* 0x100fe20008010866 */
[-C--:B------:R-:W-:Y:S01]  /*4e90*/  @!P3 ISETP.GE.AND P0, PT, R197, R101.reuse, PT ;  /* 0x00000065c500b20c */ /* 0x080fe20003f06270 */
[----:B------:R-:W-:Y:S01]  /*4ea0*/  FFMA.FTZ R23, R23, UR5, -R102 ;  /* 0x0000000517177c23 */ /* 0x000fe20008010866 */
[----:B---3--:R-:W-:Y:S03]  /*4eb0*/  F2FP.F16.F32.PACK_AB R4, R125, R126 ;  /* 0x0000007e7d04723e */ /* 0x008fe600000000ff */
[----:B------:R-:W-:Y:S01]  /*4ec0*/  MUFU.EX2 R135, R20 ;  /* 0x0000001400877308 */ /* 0x000fe20000000800 */
[----:B------:R-:W-:Y:S01]  /*4ed0*/  @!P3 FSEL R25, R25, -INF , !P0 ;  /* 0xff8000001919b808 */ /* 0x000fe20004000000 */
[----:B------:R-:W-:Y:S01]  /*4ee0*/  FFMA.FTZ R35, R207, R184, R35 ;  /* 0x000000b8cf237223 */ /* 0x000fe20000010023 */
[-C--:B------:R-:W-:Y:S01]  /*4ef0*/  @!P3 ISETP.GE.AND P0, PT, R196, R2.reuse, PT ;  /* 0x00000002c400b20c */ /* 0x080fe20003f06270 */
[--C-:B------:R-:W-:Y:S01]  /*4f00*/  FFMA.FTZ R24, R24, UR5, -R100.reuse ;  /* 0x0000000518187c23 */ /* 0x100fe20008010864 */
[----:B------:R-:W-:Y:S01]  /*4f10*/  SEL R128, R111, 0xffffffc0, !P2 ;  /* 0xffffffc06f807807 */ /* 0x000fe20005000000 */
[----:B------:R-:W-:Y:S01]  /*4f20*/  FFMA.FTZ R25, R25, UR5, -R100 ;  /* 0x0000000519197c23 */ /* 0x000fe20008010864 */
[----:B------:R-:W-:Y:S03]  /*4f30*/  @!P3 FSEL R26, R26, -INF , !P0 ;  /* 0xff8000001a1ab808 */ /* 0x000fe60004000000 */
[----:B------:R-:W-:Y:S01]  /*4f40*/  MUFU.EX2 R134, R21 ;  /* 0x0000001500867308 */ /* 0x000fe20000000800 */
[-C--:B------:R-:W-:Y:S02]  /*4f50*/  @!P3 ISETP.GE.AND P0, PT, R197, R2.reuse, PT ;  /* 0x00000002c500b20c */ /* 0x080fe40003f06270 */
[----:B------:R-:W-:Y:S01]  /*4f60*/  @!P3 FSEL R35, R35, -INF , !P1 ;  /* 0xff8000002323b808 */ /* 0x000fe20004800000 */
[--C-:B------:R-:W-:Y:S01]  /*4f70*/  FFMA.FTZ R26, R26, UR5, -R0.reuse ;  /* 0x000000051a1a7c23 */ /* 0x100fe20008010800 */
[----:B------:R-:W-:Y:S02]  /*4f80*/  @!P3 FSEL R27, R27, -INF , !P0 ;  /* 0xff8000001b1bb808 */ /* 0x000fe40004000000 */
[-C--:B------:R-:W-:Y:S03]  /*4f90*/  @!P3 ISETP.GE.AND P0, PT, R198, R101.reuse, PT ;  /* 0x00000065c600b20c */ /* 0x080fe60003f06270 */
[----:B------:R-:W-:Y:S01]  /*4fa0*/  MUFU.EX2 R214, R22 ;  /* 0x0000001600d67308 */ /* 0x000fe20000000800 */
[----:B------:R-:W-:Y:S01]  /*4fb0*/  FFMA.FTZ R27, R27, UR5, -R0 ;  /* 0x000000051b1b7c23 */ /* 0x000fe20008010800 */
[----:B------:R-:W-:Y:S02]  /*4fc0*/  @!P3 FSEL R28, R28, -INF , !P0 ;  /* 0xff8000001c1cb808 */ /* 0x000fe40004000000 */
[----:B------:R-:W-:Y:S06]  /*4fd0*/  @!P3 ISETP.GE.AND P0, PT, R202, R101, PT ;  /* 0x00000065ca00b20c */ /* 0x000fec0003f06270 */
[----:B------:R-:W-:Y:S01]  /*4fe0*/  MUFU.EX2 R213, R23 ;  /* 0x0000001700d57308 */ /* 0x000fe20000000800 */
[----:B------:R-:W-:Y:S01]  /*4ff0*/  @!P3 FSEL R29, R29, -INF , !P0 ;  /* 0xff8000001d1db808 */ /* 0x000fe20004000000 */
[--C-:B------:R-:W-:Y:S01]  /*5000*/  FFMA.FTZ R28, R28, UR5, -R100.reuse ;  /* 0x000000051c1c7c23 */ /* 0x100fe20008010864 */
[-C--:B------:R-:W-:Y:S03]  /*5010*/  @!P3 ISETP.GE.AND P0, PT, R198, R2.reuse, PT ;  /* 0x00000002c600b20c */ /* 0x080fe60003f06270 */
        /* <DEDUP_REMOVED lines=10> */
[----:B------:R-:W-:Y:S03]  /*50c0*/  @!P3 ISETP.GE.AND P0, PT, R198, R103, PT ;  /* 0x00000067c600b20c */ /* 0x000fe60003f06270 */
[----:B------:R-:W-:Y:S01]  /*50d0*/  FFMA.FTZ R108, R33, UR5, -R108 ;  /* 0x00000005216c7c23 */ /* 0x000fe2000801086c */
[----:B------:R-:W-:Y:S02]  /*50e0*/  @!P3 FSEL R34, R34, -INF , !P0 ;  /* 0xff8000002222b808 */ /* 0x000fe40004000000 */
[----:B------:R-:W-:Y:S01]  /*50f0*/  MUFU.EX2 R130, R32 ;  /* 0x0000002000827308 */ /* 0x000fe20000000800 */
[----:B------:R-:W-:Y:S02]  /*5100*/  @!P3 ISETP.GE.AND P0, PT, R202, R2, PT ;  /* 0x00000002ca00b20c */ /* 0x000fe40003f06270 */
[----:B------:R-:W-:Y:S01]  /*5110*/  F2FP.F16.F32.PACK_AB R2, R221, R219 ;  /* 0x000000dbdd02723e */ /* 0x000fe200000000ff */
[--C-:B------:R-:W-:Y:S01]  /*5120*/  FFMA.FTZ R34, R34, UR5, -R102.reuse ;  /* 0x0000000522227c23 */ /* 0x100fe20008010866 */
[----:B------:R-:W-:Y:S01]  /*5130*/  @!P3 FSEL R31, R31, -INF , !P0 ;  /* 0xff8000001f1fb808 */ /* 0x000fe20004000000 */
[----:B------:R-:W-:Y:S01]  /*5140*/  FFMA.FTZ R102, R35, UR5, -R102 ;  /* 0x0000000523667c23 */ /* 0x000fe20008010866 */
[----:B------:R-:W-:Y:S01]  /*5150*/  IADD3 R110, P0, R252, R231, RZ ;  /* 0x000000e7fc6e7210 */ /* 0x000fe20007f1e0ff */
[----:B------:R1:W-:Y:S02]  /*5160*/  STS [R193+0xe400], R2 ;  /* 0x00e40002c1007388 */ /* 0x0003e40000000800 */
[----:B------:R2:W3:Y:S01]  /*5170*/  MUFU.EX2 R129, R108 ;  /* 0x0000006c00817308 */ /* 0x0004e20000000800 */
[----:B------:R-:W-:Y:S01]  /*5180*/  FFMA.FTZ R0, R31, UR5, -R0 ;  /* 0x000000051f007c23 */ /* 0x000fe20008010800 */
[----:B------:R-:W-:Y:S01]  /*5190*/  IADD3.X R111, R250, R230, RZ, P0, !PT ;  /* 0x000000e6fa6f7210 */ /* 0x000fe200007fe4ff */
[----:B------:R4:W-:Y:S04]  /*51a0*/  STS [R195+0xe000], R6 ;  /* 0x00e00006c3007388 */ /* 0x0009e80000000800 */
[----:B------:R4:W-:Y:S03]  /*51b0*/  STS [R195+0xe400], R5 ;  /* 0x00e40005c3007388 */ /* 0x0009e60000000800 */
[----:B------:R3:W-:Y:S01]  /*51c0*/  MUFU.EX2 R112, R0 ;  /* 0x0000000000707308 */ /* 0x0007e20000000800 */
[----:B------:R4:W-:Y:S04]  /*51d0*/  STS [R193+0xf000], R4 ;  /* 0x00f00004c1007388 */ /* 0x0009e80000000800 */
[----:B------:R-:W4:Y:S05]  /*51e0*/  LDG.E R109, desc[UR12][R110.64] ;  /* 0x0000000c6e6d7981 */ /* 0x000f2a000c1e1900 */
[----:B------:R-:W-:Y:S01]  /*51f0*/  MUFU.EX2 R133, R34 ;  /* 0x0000002200857308 */ /* 0x000fe20000000800 */
[----:B--2---:R-:W2:Y:S01]  /*5200*/  LDG.E R108, desc[UR12][R110.64+0x20] ;  /* 0x0000200c6e6c7981 */ /* 0x004ea2000c1e1900 */
[----:B-1----:R-:W-:Y:S08]  /*5210*/  F2FP.F16.F32.PACK_AB R2, R127, R132 ;  /* 0x000000847f02723e */ /* 0x002ff000000000ff */
[----:B------:R-:W-:Y:S01]  /*5220*/  MUFU.EX2 R131, R102 ;  /* 0x0000006600837308 */ /* 0x000fe20000000800 */
[----:B---3--:R-:W-:Y:S02]  /*5230*/  F2FP.F16.F32.PACK_AB R0, R129, R130 ;  /* 0x000000828100723e */ /* 0x008fe400000000ff */
[----:B----4-:R-:W-:Y:S01]  /*5240*/  F2FP.F16.F32.PACK_AB R6, R121, R122 ;  /* 0x0000007a7906723e */ /* 0x010fe200000000ff */
[----:B------:R1:W-:Y:S01]  /*5250*/  STS [R193+0xf400], R2 ;  /* 0x00f40002c1007388 */ /* 0x0003e20000000800 */
[----:B------:R-:W-:Y:S03]  /*5260*/  F2FP.F16.F32.PACK_AB R5, R123, R124 ;  /* 0x0000007c7b05723e */ /* 0x000fe600000000ff */
[----:B------:R3:W-:Y:S02]  /*5270*/  STS [R195+0xf000], R6 ;  /* 0x00f00006c3007388 */ /* 0x0007e40000000800 */
[----:B------:R-:W-:Y:S01]  /*5280*/  MUFU.EX2 R119, R26 ;  /* 0x0000001a00777308 */ /* 0x000fe20000000800 */
[----:B------:R-:W-:Y:S01]  /*5290*/  F2FP.F16.F32.PACK_AB R4, R134, R135 ;  /* 0x000000878604723e */ /* 0x000fe200000000ff */
[----:B------:R4:W-:Y:S04]  /*52a0*/  STS [R195+0xf400], R5 ;  /* 0x00f40005c3007388 */ /* 0x0009e80000000800 */
[----:B------:R4:W-:Y:S04]  /*52b0*/  STS [R192+0xe000], R4 ;  /* 0x00e00004c0007388 */ /* 0x0009e80000000800 */
[----:B------:R-:W4:Y:S10]  /*52c0*/  MUFU.EX2 R118, R27 ;  /* 0x0000001b00767308 */ /* 0x000f340000000800 */
[----:B------:R-:W-:Y:S01]  /*52d0*/  MUFU.EX2 R114, R28 ;  /* 0x0000001c00727308 */ /* 0x000fe20000000800 */
[----:B-1----:R-:W-:Y:S09]  /*52e0*/  F2FP.F16.F32.PACK_AB R2, R213, R214 ;  /* 0x000000d6d502723e */ /* 0x002ff200000000ff */
[----:B------:R-:W1:Y:S01]  /*52f0*/  MUFU.EX2 R113, R100 ;  /* 0x0000006400717308 */ /* 0x000e620000000800 */
[----:B------:R1:W-:Y:S01]  /*5300*/  STS [R192+0xe400], R2 ;  /* 0x00e40002c0007388 */ /* 0x0003e20000000800 */
[----:B---3--:R-:W-:Y:S02]  /*5310*/  F2FP.F16.F32.PACK_AB R6, R116, R117 ;  /* 0x000000757406723e */ /* 0x008fe400000000ff */
[----:B----4-:R-:W-:Y:S01]  /*5320*/  F2FP.F16.F32.PACK_AB R5, R118, R119 ;  /* 0x000000777605723e */ /* 0x010fe200000000ff */
[----:B------:R3:W-:Y:S05]  /*5330*/  STS [R194+0xe000], R0 ;  /* 0x00e00000c2007388 */ /* 0x0007ea0000000800 */
[----:B------:R-:W3:Y:S01]  /*5340*/  MUFU.EX2 R115, R30 ;  /* 0x0000001e00737308 */ /* 0x000ee20000000800 */
[----:B------:R-:W-:Y:S05]  /*5350*/  F2FP.F16.F32.PACK_AB R4, R131, R133 ;  /* 0x000000858304723e */ /* 0x000fea00000000ff */
[----:B------:R-:W-:Y:S04]  /*5360*/  STS [R194+0xe400], R4 ;  /* 0x00e40004c2007388 */ /* 0x000fe80000000800 */
[----:B------:R-:W-:Y:S04]  /*5370*/  STS [R192+0xf000], R6 ;  /* 0x00f00006c0007388 */ /* 0x000fe80000000800 */
[----:B------:R-:W-:Y:S01]  /*5380*/  STS [R192+0xf400], R5 ;  /* 0x00f40005c0007388 */ /* 0x000fe20000000800 */
[----:B-1----:R-:W-:Y:S02]  /*5390*/  F2FP.F16.F32.PACK_AB R2, R113, R114 ;  /* 0x000000727102723e */ /* 0x002fe400000000ff */
[----:B---3--:R-:W-:Y:S03]  /*53a0*/  F2FP.F16.F32.PACK_AB R0, R112, R115 ;  /* 0x000000737000723e */ /* 0x008fe600000000ff */
[----:B------:R-:W-:Y:S04]  /*53b0*/  STS [R194+0xf000], R2 ;  /* 0x00f00002c2007388 */ /* 0x000fe80000000800 */
[----:B------:R1:W-:Y:S04]  /*53c0*/  STS [R194+0xf400], R0 ;  /* 0x00f40000c2007388 */ /* 0x0003e80000000800 */
[----:B------:R-:W3:Y:S08]  /*53d0*/  LDSM.16.M88.4 R32, [R170+0x4000] ;  /* 0x00400000aa20783b */ /* 0x000ef00000000200 */
[----:B------:R-:W4:Y:S08]  /*53e0*/  LDSM.16.M88.4 R28, [R170+0x5000] ;  /* 0x00500000aa1c783b */ /* 0x000f300000000200 */
[----:B------:R-:W4:Y:S01]  /*53f0*/  LDSM.16.M88.4 R100, [R173+0x4000] ;  /* 0x00400000ad64783b */ /* 0x000f220000000200 */
[C---:B-1----:R-:W-:Y:S07]  /*5400*/  IMAD.IADD R0, R128.reuse, 0x1, R170 ;  /* 0x0000000180007824 */ /* 0x042fee00078e02aa */
[----:B------:R-:W1:Y:S08]  /*5410*/  LDSM.16.M88.4 R104, [R173+0x5000] ;  /* 0x00500000ad68783b */ /* 0x000e700000000200 */
[----:B------:R-:W5:Y:S01]  /*5420*/  LDG.E R2, desc[UR12][R110.64+0xa0] ;  /* 0x0000a00c6e027981 */ /* 0x000f62000c1e1900 */
[-C--:B---3--:R-:W-:Y:S06]  /*5430*/  HMMA.16816.F32 R4, R32, R136.reuse, RZ ;  /* 0x000000882004723c */ /* 0x088fec00000018ff */
[C---:B----4-:R-:W-:Y:S06]  /*5440*/  HMMA.16816.F32 R8, R28.reuse, R136, RZ ;  /* 0x000000881c08723c */ /* 0x050fec00000018ff */
[-C--:B------:R-:W-:Y:S06]  /*5450*/  HMMA.16816.F32 R12, R28, R138.reuse, RZ ;  /* 0x0000008a1c0c723c */ /* 0x080fec00000018ff */
[C---:B------:R-:W-:Y:S06]  /*5460*/  HMMA.16816.F32 R16, R32.reuse, R138, RZ ;  /* 0x0000008a2010723c */ /* 0x040fec00000018ff */
[-C--:B------:R-:W-:Y:S06]  /*5470*/  HMMA.16816.F32 R20, R32, R140.reuse, RZ ;  /* 0x0000008c2014723c */ /* 0x080fec00000018ff */
[C---:B------:R-:W-:Y:S06]  /*5480*/  HMMA.16816.F32 R24, R28.reuse, R140, RZ ;  /* 0x0000008c1c18723c */ /* 0x040fec00000018ff */
[-C--:B------:R-:W-:Y:S06]  /*5490*/  HMMA.16816.F32 R28, R28, R142.reuse, RZ ;  /* 0x0000008e1c1c723c */ /* 0x080fec00000018ff */
[----:B------:R-:W-:Y:S06]  /*54a0*/  HMMA.16816.F32 R32, R32, R142, RZ ;  /* 0x0000008e2020723c */ /* 0x000fec00000018ff */
[-C--:B------:R-:W-:Y:S06]  /*54b0*/  HMMA.16816.F32 R4, R100, R144.reuse, R4 ;  /* 0x000000906404723c */ /* 0x080fec0000001804 */
[C---:B-1----:R-:W-:Y:S06]  /*54c0*/  HMMA.16816.F32 R8, R104.reuse, R144, R8 ;  /* 0x000000906808723c */ /* 0x042fec0000001808 */
[-C--:B------:R-:W-:Y:S06]  /*54d0*/  HMMA.16816.F32 R12, R104, R146.reuse, R12 ;  /* 0x00000092680c723c */ /* 0x080fec000000180c */
[C---:B------:R-:W-:Y:S06]  /*54e0*/  HMMA.16816.F32 R16, R100.reuse, R146, R16 ;  /* 0x000000926410723c */ /* 0x040fec0000001810 */
[-C--:B------:R-:W-:Y:S06]  /*54f0*/  HMMA.16816.F32 R20, R100, R148.reuse, R20 ;  /* 0x000000946414723c */ /* 0x080fec0000001814 */
[C---:B------:R-:W-:Y:S06]  /*5500*/  HMMA.16816.F32 R24, R104.reuse, R148, R24 ;  /* 0x000000946818723c */ /* 0x040fec0000001818 */
[-C--:B------:R-:W-:Y:S01]  /*5510*/  HMMA.16816.F32 R28, R104, R150.reuse, R28 ;  /* 0x00000096681c723c */ /* 0x080fe2000000181c */
[----:B------:R-:W1:Y:S05]  /*5520*/  LDSM.16.M88.4 R104, [R0+0x4000] ;  /* 0x004000000068783b */ /* 0x000e6a0000000200 */
[----:B------:R-:W-:Y:S03]  /*5530*/  HMMA.16816.F32 R32, R100, R150, R32 ;  /* 0x000000966420723c */ /* 0x000fe60000001820 */
[----:B------:R3:W4:Y:S02]  /*5540*/  LDSM.16.M88.4 R100, [R0+0x5000] ;  /* 0x005000000064783b */ /* 0x0007240000000200 */
[----:B---3--:R-:W-:Y:S01]  /*5550*/  IMAD.IADD R0, R128, 0x1, R173 ;  /* 0x0000000180007824 */ /* 0x008fe200078e02ad */
[-C--:B-1----:R-:W-:Y:S06]  /*5560*/  HMMA.16816.F32 R4, R104, R152.reuse, R4 ;  /* 0x000000986804723c */ /* 0x082fec0000001804 */
[C---:B----4-:R-:W-:Y:S06]  /*5570*/  HMMA.16816.F32 R8, R100.reuse, R152, R8 ;  /* 0x000000986408723c */ /* 0x050fec0000001808 */
[-C--:B------:R-:W-:Y:S06]  /*5580*/  HMMA.16816.F32 R12, R100, R154.reuse, R12 ;  /* 0x0000009a640c723c */ /* 0x080fec000000180c */
[C---:B------:R-:W-:Y:S06]  /*5590*/  HMMA.16816.F32 R16, R104.reuse, R154, R16 ;  /* 0x0000009a6810723c */ /* 0x040fec0000001810 */
[-C--:B------:R-:W-:Y:S06]  /*55a0*/  HMMA.16816.F32 R20, R104, R156.reuse, R20 ;  /* 0x0000009c6814723c */ /* 0x080fec0000001814 */
[C---:B------:R-:W-:Y:S06]  /*55b0*/  HMMA.16816.F32 R24, R100.reuse, R156, R24 ;  /* 0x0000009c6418723c */ /* 0x040fec0000001818 */
[-C--:B------:R-:W-:Y:S01]  /*55c0*/  HMMA.16816.F32 R28, R100, R158.reuse, R28 ;  /* 0x0000009e641c723c */ /* 0x080fe2000000181c */
[----:B------:R-:W1:Y:S05]  /*55d0*/  LDSM.16.M88.4 R100, [R0+0x4000] ;  /* 0x004000000064783b */ /* 0x000e6a0000000200 */
[----:B------:R-:W-:Y:S03]  /*55e0*/  HMMA.16816.F32 R32, R104, R158, R32 ;  /* 0x0000009e6820723c */ /* 0x000fe60000001820 */
[----:B------:R-:W3:Y:S03]  /*55f0*/  LDSM.16.M88.4 R104, [R0+0x5000] ;  /* 0x005000000068783b */ /* 0x000ee60000000200 */
[-C--:B-1----:R-:W-:Y:S06]  /*5600*/  HMMA.16816.F32 R4, R100, R160.reuse, R4 ;  /* 0x000000a06404723c */ /* 0x082fec0000001804 */
[C---:B---3--:R-:W-:Y:S06]  /*5610*/  HMMA.16816.F32 R8, R104.reuse, R160, R8 ;  /* 0x000000a06808723c */ /* 0x048fec0000001808 */
[-C--:B------:R-:W-:Y:S06]  /*5620*/  HMMA.16816.F32 R12, R104, R162.reuse, R12 ;  /* 0x000000a2680c723c */ /* 0x080fec000000180c */
[C---:B------:R-:W-:Y:S06]  /*5630*/  HMMA.16816.F32 R16, R100.reuse, R162, R16 ;  /* 0x000000a26410723c */ /* 0x040fec0000001810 */
[C---:B------:R-:W-:Y:S01]  /*5640*/  FADD.FTZ R4, -R109.reuse, R4 ;  /* 0x000000046d047221 */ /* 0x040fe20000010100 */
[-C--:B------:R-:W-:Y:S04]  /*5650*/  HMMA.16816.F32 R20, R100, R164.reuse, R20 ;  /* 0x000000a46414723c */ /* 0x080fe80000001814 */
[----:B------:R-:W-:Y:S02]  /*5660*/  FMUL.FTZ R120, R120, R4 ;  /* 0x0000000478787220 */ /* 0x000fe40000410000 */
[C---:B------:R-:W-:Y:S01]  /*5670*/  HMMA.16816.F32 R24, R104.reuse, R164, R24 ;  /* 0x000000a46818723c */ /* 0x040fe20000001818 */
[----:B------:R1:W5:Y:S04]  /*5680*/  LDG.E R4, desc[UR12][R110.64+0x80] ;  /* 0x0000800c6e047981 */ /* 0x000368000c1e1900 */
[C---:B------:R-:W-:Y:S01]  /*5690*/  FADD.FTZ R5, -R109.reuse, R5 ;  /* 0x000000056d057221 */ /* 0x040fe20000010100 */
[-C--:B------:R-:W-:Y:S05]  /*56a0*/  HMMA.16816.F32 R28, R104, R166.reuse, R28 ;  /* 0x000000a6681c723c */ /* 0x080fea000000181c */
[----:B------:R-:W-:Y:S01]  /*56b0*/  FMUL.FTZ R5, R220, R5 ;  /* 0x00000005dc057220 */ /* 0x000fe20000410000 */
[----:B------:R-:W-:Y:S05]  /*56c0*/  HMMA.16816.F32 R32, R100, R166, R32 ;  /* 0x000000a66420723c */ /* 0x000fea0000001820 */
[C---:B------:R-:W-:Y:S01]  /*56d0*/  FADD.FTZ R0, -R109.reuse, R16 ;  /* 0x000000106d007221 */ /* 0x040fe20000010100 */
[----:B------:R-:W-:Y:S01]  /*56e0*/  FADD.FTZ R17, -R109, R17 ;  /* 0x000000116d117221 */ /* 0x000fe20000010100 */
[----:B------:R-:W-:Y:S01]  /*56f0*/  F2FP.F16.F32.PACK_AB R100, R5, R120 ;  /* 0x000000780564723e */ /* 0x000fe200000000ff */
[C---:B------:R-:W-:Y:S03]  /*5700*/  FADD.FTZ R16, -R109.reuse, R20 ;  /* 0x000000146d107221 */ /* 0x040fe60000010100 */
[----:B--2---:R-:W-:Y:S01]  /*5710*/  FADD.FTZ R6, -R108, R6 ;  /* 0x000000066c067221 */ /* 0x004fe20000010100 */
[----:B------:R-:W-:Y:S01]  /*5720*/  FADD.FTZ R20, -R109, R21 ;  /* 0x000000156d147221 */ /* 0x000fe20000010100 */
[----:B------:R-:W-:Y:S01]  /*5730*/  FMUL.FTZ R0, R216, R0 ;  /* 0x00000000d8007220 */ /* 0x000fe20000410000 */
[----:B------:R-:W-:Y:S01]  /*5740*/  FMUL.FTZ R17, R215, R17 ;  /* 0x00000011d7117220 */ /* 0x000fe20000410000 */
[----:B-1----:R-:W-:Y:S01]  /*5750*/  FMUL.FTZ R110, R219, R6 ;  /* 0x00000006db6e7220 */ /* 0x002fe20000410000 */
[----:B------:R-:W-:Y:S01]  /*5760*/  FMUL.FTZ R16, R135, R16 ;  /* 0x0000001087107220 */ /* 0x000fe20000410000 */
[----:B------:R-:W-:Y:S01]  /*5770*/  FMUL.FTZ R20, R134, R20 ;  /* 0x0000001486147220 */ /* 0x000fe20000410000 */
[C---:B------:R-:W-:Y:S01]  /*5780*/  FADD.FTZ R18, -R108.reuse, R18 ;  /* 0x000000126c127221 */ /* 0x040fe20000010100 */
[----:B------:R-:W-:Y:S01]  /*5790*/  FADD.FTZ R6, -R108, R7 ;  /* 0x000000076c067221 */ /* 0x000fe20000010100 */
[----:B------:R-:W-:Y:S02]  /*57a0*/  F2FP.F16.F32.PACK_AB R17, R17, R0 ;  /* 0x000000001111723e */ /* 0x000fe400000000ff */
[----:B------:R-:W-:Y:S01]  /*57b0*/  F2FP.F16.F32.PACK_AB R20, R20, R16 ;  /* 0x000000101414723e */ /* 0x000fe200000000ff */
[----:B------:R-:W-:Y:S01]  /*57c0*/  FMUL.FTZ R6, R221, R6 ;  /* 0x00000006dd067220 */ /* 0x000fe20000410000 */
[C---:B------:R-:W-:Y:S01]  /*57d0*/  FADD.FTZ R33, -R109.reuse, R33 ;  /* 0x000000216d217221 */ /* 0x040fe20000010100 */
[----:B------:R-:W-:Y:S01]  /*57e0*/  FADD.FTZ R5, -R109, R32 ;  /* 0x000000206d057221 */ /* 0x000fe20000010100 */
[C---:B------:R-:W-:Y:S01]  /*57f0*/  FADD.FTZ R32, -R108.reuse, R19 ;  /* 0x000000136c207221 */ /* 0x040fe20000010100 */
[----:B------:R-:W-:Y:S01]  /*5800*/  FADD.FTZ R16, -R108, R23 ;  /* 0x000000176c107221 */ /* 0x000fe20000010100 */
        /* <DEDUP_REMOVED lines=8> */
[----:B------:R-:W-:Y:S01]  /*5890*/  F2FP.F16.F32.PACK_AB R5, R6, R110 ;  /* 0x0000006e0605723e */ /* 0x000fe200000000ff */
[----:B------:R-:W-:Y:S01]  /*58a0*/  FMUL.FTZ R18, R214, R18 ;  /* 0x00000012d6127220 */ /* 0x000fe20000410000 */
[----:B------:R-:W-:Y:S01]  /*58b0*/  FMUL.FTZ R16, R213, R16 ;  /* 0x00000010d5107220 */ /* 0x000fe20000410000 */
        /* <DEDUP_REMOVED lines=37> */
.L_x_174:
[----:B------:R1:W-:Y:S01]  /*5b10*/  STS [R193+0xa400], R5 ;  /* 0x00a40005c1007388 */ /* 0x0003e20000000800 */
[----:B------:R-:W-:Y:S01]  /*5b20*/  F2FP.F16.F32.PACK_AB R0, R32, R33 ;  /* 0x000000212000723e */ /* 0x000fe200000000ff */
[----:B-----5:R-:W-:Y:S01]  /*5b30*/  FADD.FTZ R11, -R2, R11 ;  /* 0x0000000b020b7221 */ /* 0x020fe20000010100 */
[C---:B------:R-:W-:Y:S01]  /*5b40*/  FADD.FTZ R8, -R4.reuse, R8 ;  /* 0x0000000804087221 */ /* 0x040fe20000010100 */
[----:B------:R-:W-:Y:S01]  /*5b50*/  STS [R193+0xa000], R100 ;  /* 0x00a00064c1007388 */ /* 0x000fe20000000800 */
[----:B------:R-:W-:Y:S01]  /*5b60*/  FADD.FTZ R9, -R4, R9 ;  /* 0x0000000904097221 */ /* 0x000fe20000010100 */
[----:B------:R-:W-:Y:S01]  /*5b70*/  FADD.FTZ R10, -R2, R10 ;  /* 0x0000000a020a7221 */ /* 0x000fe20000010100 */
[C---:B------:R-:W-:Y:S01]  /*5b80*/  FADD.FTZ R13, -R4.reuse, R13 ;  /* 0x0000000d040d7221 */ /* 0x040fe20000010100 */
[----:B------:R2:W-:Y:S01]  /*5b90*/  STS [R195+0xa400], R0 ;  /* 0x00a40000c3007388 */ /* 0x0005e20000000800 */
[C---:B------:R-:W-:Y:S01]  /*5ba0*/  FADD.FTZ R25, -R4.reuse, R25 ;  /* 0x0000001904197221 */ /* 0x040fe20000010100 */
[C---:B------:R-:W-:Y:S01]  /*5bb0*/  FADD.FTZ R29, -R4.reuse, R29 ;  /* 0x0000001d041d7221 */ /* 0x040fe20000010100 */
[C---:B------:R-:W-:Y:S01]  /*5bc0*/  FADD.FTZ R12, -R4.reuse, R12 ;  /* 0x0000000c040c7221 */ /* 0x040fe20000010100 */
[C---:B------:R-:W-:Y:S01]  /*5bd0*/  FADD.FTZ R24, -R4.reuse, R24 ;  /* 0x0000001804187221 */ /* 0x040fe20000010100 */
[----:B------:R-:W-:Y:S01]  /*5be0*/  FADD.FTZ R28, -R4, R28 ;  /* 0x0000001c041c7221 */ /* 0x000fe20000010100 */
[----:B------:R-:W-:Y:S01]  /*5bf0*/  FMUL.FTZ R10, R132, R10 ;  /* 0x0000000a840a7220 */ /* 0x000fe20000410000 */
[----:B------:R-:W-:Y:S01]  /*5c00*/  FMUL.FTZ R4, R127, R11 ;  /* 0x0000000b7f047220 */ /* 0x000fe20000410000 */
[----:B---3--:R-:W-:Y:S01]  /*5c10*/  FMUL.FTZ R6, R126, R8 ;  /* 0x000000087e067220 */ /* 0x008fe20000410000 */
[C---:B------:R-:W-:Y:S01]  /*5c20*/  FADD.FTZ R14, -R2.reuse, R14 ;  /* 0x0000000e020e7221 */ /* 0x040fe20000010100 */
[----:B------:R-:W-:Y:S01]  /*5c30*/  FADD.FTZ R15, -R2, R15 ;  /* 0x0000000f020f7221 */ /* 0x000fe20000010100 */
[----:B------:R-:W3:Y:S01]  /*5c40*/  LDL R101, [R1+0x8] ;  /* 0x0000080001657983 */ /* 0x000ee20000100800 */
[----:B------:R-:W-:Y:S01]  /*5c50*/  FMUL.FTZ R12, R122, R12 ;  /* 0x0000000c7a0c7220 */ /* 0x000fe20000410000 */
[----:B------:R-:W-:Y:S01]  /*5c60*/  FMUL.FTZ R7, R121, R13 ;  /* 0x0000000d79077220 */ /* 0x000fe20000410000 */
[----:B------:R-:W-:Y:S01]  /*5c70*/  FMUL.FTZ R14, R124, R14 ;  /* 0x0000000e7c0e7220 */ /* 0x000fe20000410000 */
[----:B------:R-:W-:Y:S01]  /*5c80*/  FMUL.FTZ R15, R123, R15 ;  /* 0x0000000f7b0f7220 */ /* 0x000fe20000410000 */
[----:B------:R-:W-:Y:S01]  /*5c90*/  F2FP.F16.F32.PACK_AB R4, R4, R10 ;  /* 0x0000000a0404723e */ /* 0x000fe200000000ff */
[----:B-1----:R-:W-:Y:S01]  /*5ca0*/  FMUL.FTZ R5, R125, R9 ;  /* 0x000000097d057220 */ /* 0x002fe20000410000 */
[----:B------:R-:W-:Y:S01]  /*5cb0*/  STS [R195+0xa000], R17 ;  /* 0x00a00011c3007388 */ /* 0x000fe20000000800 */
[C---:B------:R-:W-:Y:S01]  /*5cc0*/  FADD.FTZ R27, -R2.reuse, R27 ;  /* 0x0000001b021b7221 */ /* 0x040fe20000010100 */
[C---:B------:R-:W-:Y:S01]  /*5cd0*/  FADD.FTZ R31, -R2.reuse, R31 ;  /* 0x0000001f021f7221 */ /* 0x040fe20000010100 */
[C---:B------:R-:W-:Y:S01]  /*5ce0*/  FADD.FTZ R26, -R2.reuse, R26 ;  /* 0x0000001a021a7221 */ /* 0x040fe20000010100 */
[----:B------:R-:W-:Y:S01]  /*5cf0*/  FADD.FTZ R30, -R2, R30 ;  /* 0x0000001e021e7221 */ /* 0x000fe20000010100 */
[----:B------:R-:W-:Y:S01]  /*5d00*/  F2FP.F16.F32.PACK_AB R7, R7, R12 ;  /* 0x0000000c0707723e */ /* 0x000fe200000000ff */
[----:B------:R-:W-:Y:S01]  /*5d10*/  STS [R193+0xb400], R4 ;  /* 0x00b40004c1007388 */ /* 0x000fe20000000800 */
[----:B--2---:R-:W-:Y:S01]  /*5d20*/  F2FP.F16.F32.PACK_AB R0, R5, R6 ;  /* 0x000000060500723e */ /* 0x004fe200000000ff */
[----:B------:R-:W-:Y:S01]  /*5d30*/  FMUL.FTZ R24, R117, R24 ;  /* 0x0000001875187220 */ /* 0x000fe20000410000 */
[----:B------:R-:W-:Y:S01]  /*5d40*/  F2FP.F16.F32.PACK_AB R2, R15, R14 ;  /* 0x0000000e0f02723e */ /* 0x000fe200000000ff */
[----:B------:R-:W-:Y:S01]  /*5d50*/  FMUL.FTZ R9, R116, R25 ;  /* 0x0000001974097220 */ /* 0x000fe20000410000 */
[----:B------:R-:W-:Y:S01]  /*5d60*/  F2FP.F16.F32.PACK_AB R16, R16, R18 ;  /* 0x000000121010723e */ /* 0x000fe200000000ff */
[----:B------:R1:W-:Y:S01]  /*5d70*/  STS [R193+0xb000], R0 ;  /* 0x00b00000c1007388 */ /* 0x0003e20000000800 */
[----:B------:R-:W-:Y:S01]  /*5d80*/  FMUL.FTZ R26, R119, R26 ;  /* 0x0000001a771a7220 */ /* 0x000fe20000410000 */
[----:B------:R-:W-:Y:S01]  /*5d90*/  FMUL.FTZ R6, R118, R27 ;  /* 0x0000001b76067220 */ /* 0x000fe20000410000 */
[----:B------:R-:W-:Y:S01]  /*5da0*/  F2FP.F16.F32.PACK_AB R18, R21, R22 ;  /* 0x000000161512723e */ /* 0x000fe200000000ff */
[----:B------:R-:W-:Y:S01]  /*5db0*/  STS [R195+0xb000], R7 ;  /* 0x00b00007c3007388 */ /* 0x000fe20000000800 */
[----:B------:R-:W-:Y:S01]  /*5dc0*/  FMUL.FTZ R28, R114, R28 ;  /* 0x0000001c721c7220 */ /* 0x000fe20000410000 */
[----:B------:R-:W-:Y:S01]  /*5dd0*/  FMUL.FTZ R8, R113, R29 ;  /* 0x0000001d71087220 */ /* 0x000fe20000410000 */
[----:B------:R-:W-:Y:S01]  /*5de0*/  FMUL.FTZ R30, R115, R30 ;  /* 0x0000001e731e7220 */ /* 0x000fe20000410000 */
[----:B------:R2:W-:Y:S01]  /*5df0*/  STS [R195+0xb400], R2 ;  /* 0x00b40002c3007388 */ /* 0x0005e20000000800 */
[----:B------:R-:W-:Y:S01]  /*5e00*/  FMUL.FTZ R5, R112, R31 ;  /* 0x0000001f70057220 */ /* 0x000fe20000410000 */
[----:B------:R-:W-:Y:S02]  /*5e10*/  F2FP.F16.F32.PACK_AB R9, R9, R24 ;  /* 0x000000180909723e */ /* 0x000fe400000000ff */
[----:B------:R-:W-:Y:S01]  /*5e20*/  STS [R192+0xa000], R20 ;  /* 0x00a00014c0007388 */ /* 0x000fe20000000800 */
[----:B------:R-:W-:Y:S02]  /*5e30*/  F2FP.F16.F32.PACK_AB R6, R6, R26 ;  /* 0x0000001a0606723e */ /* 0x000fe400000000ff */
[----:B------:R-:W-:Y:S01]  /*5e40*/  F2FP.F16.F32.PACK_AB R8, R8, R28 ;  /* 0x0000001c0808723e */ /* 0x000fe200000000ff */
[----:B------:R-:W-:Y:S01]  /*5e50*/  STS [R192+0xa400], R16 ;  /* 0x00a40010c0007388 */ /* 0x000fe20000000800 */
[----:B------:R-:W-:Y:S02]  /*5e60*/  F2FP.F16.F32.PACK_AB R5, R5, R30 ;  /* 0x0000001e0505723e */ /* 0x000fe400000000ff */
[----:B------:R-:W-:Y:S01]  /*5e70*/  MOV R120, R203 ;  /* 0x000000cb00787202 */ /* 0x000fe20000000f00 */
[----:B------:R-:W-:Y:S01]  /*5e80*/  STS [R194+0xa000], R19 ;  /* 0x00a00013c2007388 */ /* 0x000fe20000000800 */
[----:B------:R-:W-:Y:S03]  /*5e90*/  MOV R121, R201 ;  /* 0x000000c900797202 */ /* 0x000fe60000000f00 */
[----:B------:R-:W-:Y:S01]  /*5ea0*/  STS [R194+0xa400], R18 ;  /* 0x00a40012c2007388 */ /* 0x000fe20000000800 */
[----:B-1----:R-:W-:Y:S03]  /*5eb0*/  SHF.L.U32 R0, R179, 0x1, RZ ;  /* 0x00000001b3007819 */ /* 0x002fe600000006ff */
[----:B------:R-:W-:Y:S01]  /*5ec0*/  STS [R192+0xb000], R9 ;  /* 0x00b00009c0007388 */ /* 0x000fe20000000800 */
[----:B------:R-:W-:Y:S03]  /*5ed0*/  IADD3 R0, R0, 0x4000, R181 ;  /* 0x0000400000007810 */ /* 0x000fe60007ffe0b5 */
[----:B------:R-:W-:Y:S01]  /*5ee0*/  STS [R192+0xb400], R6 ;  /* 0x00b40006c0007388 */ /* 0x000fe20000000800 */
[C---:B--2---:R-:W-:Y:S02]  /*5ef0*/  IADD3 R2, R0.reuse, 0x40, RZ ;  /* 0x0000004000027810 */ /* 0x044fe40007ffe0ff */
[----:B------:R-:W-:Y:S01]  /*5f00*/  @P2 IADD3 R2, R0, -0x40, RZ ;  /* 0xffffffc000022810 */ /* 0x000fe20007ffe0ff */
[----:B------:R-:W-:Y:S04]  /*5f10*/  STS [R194+0xb000], R8 ;  /* 0x00b00008c2007388 */ /* 0x000fe80000000800 */
[----:B------:R-:W-:Y:S01]  /*5f20*/  STS [R194+0xb400], R5 ;  /* 0x00b40005c2007388 */ /* 0x000fe20000000800 */
[----:B------:R-:W-:Y:S06]  /*5f30*/  BAR.SYNC.DEFER_BLOCKING 0x0 ;  /* 0x0000000000007b1d */ /* 0x000fec0000010000 */
[----:B------:R-:W-:Y:S04]  /*5f40*/  LDSM.16.MT88.4 R4, [R3+0xe000] ;  /* 0x00e000000304783b */ /* 0x000fe80000004200 */
[----:B------:R-:W1:Y:S04]  /*5f50*/  LDSM.16.MT88.4 R8, [R0] ;  /* 0x000000000008783b */ /* 0x000e680000004200 */
[----:B------:R-:W2:Y:S04]  /*5f60*/  LDSM.16.MT88.4 R12, [R3+0x10000] ;  /* 0x01000000030c783b */ /* 0x000ea80000004200 */
[----:B------:R-:W4:Y:S04]  /*5f70*/  LDSM.16.MT88.4 R16, [R2] ;  /* 0x000000000210783b */ /* 0x000f280000004200 */
        /* <DEDUP_REMOVED lines=9> */
[-C--:B----4-:R-:W-:Y:S06]  /*6010*/  HMMA.16816.F32 R52, R4, R16.reuse, R52 ;  /* 0x000000100434723c */ /* 0x090fec0000001834 */
[C---:B------:R-:W-:Y:S06]  /*6020*/  HMMA.16816.F32 R56, R12.reuse, R16, R56 ;  /* 0x000000100c38723c */ /* 0x040fec0000001838 */
[-C--:B------:R-:W-:Y:S01]  /*6030*/  HMMA.16816.F32 R60, R12, R18.reuse, R60 ;  /* 0x000000120c3c723c */ /* 0x080fe2000000183c */
[----:B------:R-:W-:Y:S05]  /*6040*/  LDSM.16.MT88.4 R12, [R3+0x11000] ;  /* 0x01100000030c783b */ /* 0x000fea0000004200 */
[----:B------:R-:W-:Y:S01]  /*6050*/  HMMA.16816.F32 R64, R4, R18, R64 ;  /* 0x000000120440723c */ /* 0x000fe20000001840 */
[----:B------:R-:W1:Y:S04]  /*6060*/  LDSM.16.MT88.4 R4, [R3+0xf000] ;  /* 0x00f000000304783b */ /* 0x000e680000004200 */
[----:B------:R-:W2:Y:S01]  /*6070*/  LDSM.16.MT88.4 R16, [R2+0x1000] ;  /* 0x001000000210783b */ /* 0x000ea20000004200 */
[-C--:B------:R-:W-:Y:S06]  /*6080*/  HMMA.16816.F32 R36, R20, R24.reuse, R36 ;  /* 0x000000181424723c */ /* 0x080fec0000001824 */
        /* <DEDUP_REMOVED lines=9> */
[----:B------:R-:W4:Y:S04]  /*6120*/  LDSM.16.MT88.4 R20, [R3+0xf800] ;  /* 0x00f800000314783b */ /* 0x000f280000004200 */
        /* <DEDUP_REMOVED lines=10> */
[-C--:B----4-:R-:W-:Y:S06]  /*61d0*/  HMMA.16816.F32 R36, R20, R24.reuse, R36 ;  /* 0x000000181424723c */ /* 0x090fec0000001824 */
[C---:B------:R-:W-:Y:S06]  /*61e0*/  HMMA.16816.F32 R40, R28.reuse, R24, R40 ;  /* 0x000000181c28723c */ /* 0x040fec0000001828 */
[-C--:B------:R-:W-:Y:S06]  /*61f0*/  HMMA.16816.F32 R44, R28, R26.reuse, R44 ;  /* 0x0000001a1c2c723c */ /* 0x080fec000000182c */
[C---:B------:R-:W-:Y:S06]  /*6200*/  HMMA.16816.F32 R48, R20.reuse, R26, R48 ;  /* 0x0000001a1430723c */ /* 0x040fec0000001830 */
[-C--:B------:R-:W-:Y:S05]  /*6210*/  HMMA.16816.F32 R52, R20, R32.reuse, R52 ;  /* 0x000000201434723c */ /* 0x080fea0000001834 */
[----:B---3--:R-:W-:Y:S01]  /*6220*/  LEA R118, R101, R181, 0x1 ;  /* 0x000000b565767211 */ /* 0x008fe200078e08ff */
        /* <DEDUP_REMOVED lines=28> */
.L_x_175:
[----:B------:R-:W3:Y:S01]  /*63f0*/  LDL R119, [R1+0xc] ;  /* 0x00000c0001777983 */ /* 0x000ee20000100800 */
[--C-:B------:R-:W-:Y:S01]  /*6400*/  IMAD.IADD R2, R180, 0x1, R128.reuse ;  /* 0x00000001b4027824 */ /* 0x100fe200078e0280 */
[----:B------:R-:W-:Y:S01]  /*6410*/  LEA R203, P0, R239, R120, 0x2 ;  /* 0x00000078efcb7211 */ /* 0x000fe200078010ff */
[----:B------:R-:W-:Y:S01]  /*6420*/  IMAD.IADD R116, R171, 0x1, R128 ;  /* 0x00000001ab747824 */ /* 0x000fe200078e0280 */
[----:B------:R-:W-:Y:S01]  /*6430*/  LDSM.16.M88.4 R16, [R171] ;  /* 0x00000000ab10783b */ /* 0x000fe20000000200 */
[----:B------:R-:W-:Y:S01]  /*6440*/  IMAD.IADD R117, R128, 0x1, R172 ;  /* 0x0000000180757824 */ /* 0x000fe200078e02ac */
[----:B------:R-:W-:Y:S02]  /*6450*/  LEA.HI.X.SX32 R201, R239, R121, 0x2, P0 ;  /* 0x00000079efc97211 */ /* 0x000fe400000f16ff */
[----:B------:R-:W2:Y:S04]  /*6460*/  LDSM.16.MT88.4 R8, [R0+0x2000] ;  /* 0x002000000008783b */ /* 0x000ea80000004200 */
[----:B------:R-:W1:Y:S04]  /*6470*/  LDSM.16.MT88.4 R20, [R2] ;  /* 0x000000000214783b */ /* 0x000e680000004200 */
[----:B------:R-:W-:Y:S04]  /*6480*/  LDSM.16.M88.4 R24, [R172] ;  /* 0x00000000ac18783b */ /* 0x000fe80000000200 */
[----:B------:R-:W4:Y:S04]  /*6490*/  LDSM.16.MT88.4 R28, [R0+0x2800] ;  /* 0x00280000001c783b */ /* 0x000f280000004200 */
        /* <DEDUP_REMOVED lines=10> */
[C---:B----4-:R-:W-:Y:S06]  /*6540*/  HMMA.16816.F32 R4, R24.reuse, R28, R4 ;  /* 0x0000001c1804723c */ /* 0x050fec0000001804 */
[C---:B------:R-:W-:Y:S01]  /*6550*/  HMMA.16816.F32 R8, R24.reuse, R30, R8 ;  /* 0x0000001e1808723c */ /* 0x040fe20000001808 */
[----:B------:R-:W-:Y:S05]  /*6560*/  LDSM.16.M88.4 R28, [R171+0x2000] ;  /* 0x00200000ab1c783b */ /* 0x000fea0000000200 */
[C---:B------:R-:W-:Y:S06]  /*6570*/  HMMA.16816.F32 R12, R24.reuse, R32, R12 ;  /* 0x00000020180c723c */ /* 0x040fec000000180c */
[----:B------:R-:W-:Y:S01]  /*6580*/  HMMA.16816.F32 R16, R24, R34, R16 ;  /* 0x000000221810723c */ /* 0x000fe20000001810 */
[----:B------:R-:W2:Y:S04]  /*6590*/  LDSM.16.MT88.4 R24, [R2+0x1800] ;  /* 0x001800000218783b */ /* 0x000ea80000004200 */
[----:B------:R-:W4:Y:S01]  /*65a0*/  LDSM.16.MT88.4 R32, [R0+0x4000] ;  /* 0x004000000020783b */ /* 0x000f220000004200 */
[C---:B------:R-:W-:Y:S06]  /*65b0*/  HMMA.16816.F32 R4, R100.reuse, R104, R4 ;  /* 0x000000686404723c */ /* 0x040fec0000001804 */
[C---:B------:R-:W-:Y:S01]  /*65c0*/  HMMA.16816.F32 R8, R100.reuse, R106, R8 ;  /* 0x0000006a6408723c */ /* 0x040fe20000001808 */
[----:B------:R-:W-:Y:S05]  /*65d0*/  LDSM.16.MT88.4 R104, [R0+0x4800] ;  /* 0x004800000068783b */ /* 0x000fea0000004200 */
[C---:B-1----:R-:W-:Y:S06]  /*65e0*/  HMMA.16816.F32 R12, R100.reuse, R20, R12 ;  /* 0x00000014640c723c */ /* 0x042fec000000180c */
[----:B------:R-:W-:Y:S01]  /*65f0*/  HMMA.16816.F32 R16, R100, R22, R16 ;  /* 0x000000166410723c */ /* 0x000fe20000001810 */
[----:B------:R-:W1:Y:S04]  /*6600*/  LDSM.16.MT88.4 R20, [R2+0x2000] ;  /* 0x002000000214783b */ /* 0x000e680000004200 */
[----:B------:R-:W1:Y:S01]  /*6610*/  LDSM.16.M88.4 R100, [R172+0x2000] ;  /* 0x00200000ac64783b */ /* 0x000e620000000200 */
[C---:B------:R-:W-:Y:S06]  /*6620*/  HMMA.16816.F32 R4, R108.reuse, R112, R4 ;  /* 0x000000706c04723c */ /* 0x040fec0000001804 */
[C---:B------:R-:W-:Y:S01]  /*6630*/  HMMA.16816.F32 R8, R108.reuse, R114, R8 ;  /* 0x000000726c08723c */ /* 0x040fe20000001808 */
[----:B------:R-:W-:Y:S05]  /*6640*/  LDSM.16.MT88.4 R112, [R0+0x5000] ;  /* 0x005000000070783b */ /* 0x000fea0000004200 */
[C---:B--2---:R-:W-:Y:S06]  /*6650*/  HMMA.16816.F32 R12, R108.reuse, R24, R12 ;  /* 0x000000186c0c723c */ /* 0x044fec000000180c */
[----:B------:R-:W-:Y:S01]  /*6660*/  HMMA.16816.F32 R16, R108, R26, R16 ;  /* 0x0000001a6c10723c */ /* 0x000fe20000001810 */
[----:B------:R-:W2:Y:S04]  /*6670*/  LDSM.16.MT88.4 R24, [R2+0x2800] ;  /* 0x002800000218783b */ /* 0x000ea80000004200 */
[----:B------:R-:W2:Y:S01]  /*6680*/  LDSM.16.M88.4 R108, [R116+0x2000] ;  /* 0x00200000746c783b */ /* 0x000ea20000000200 */
[C---:B----4-:R-:W-:Y:S06]  /*6690*/  HMMA.16816.F32 R4, R28.reuse, R32, R4 ;  /* 0x000000201c04723c */ /* 0x050fec0000001804 */
[C---:B------:R-:W-:Y:S01]  /*66a0*/  HMMA.16816.F32 R8, R28.reuse, R34, R8 ;  /* 0x000000221c08723c */ /* 0x040fe20000001808 */
[----:B------:R4:W-:Y:S05]  /*66b0*/  LDSM.16.MT88.4 R32, [R0+0x5800] ;  /* 0x005800000020783b */ /* 0x0009ea0000004200 */
[C---:B-1----:R-:W-:Y:S06]  /*66c0*/  HMMA.16816.F32 R12, R28.reuse, R20, R12 ;  /* 0x000000141c0c723c */ /* 0x042fec000000180c */
[----:B------:R-:W-:Y:S01]  /*66d0*/  HMMA.16816.F32 R16, R28, R22, R16 ;  /* 0x000000161c10723c */ /* 0x000fe20000001810 */
[----:B------:R-:W1:Y:S04]  /*66e0*/  LDSM.16.MT88.4 R20, [R2+0x3000] ;  /* 0x003000000214783b */ /* 0x000e680000004200 */
[----:B------:R-:W1:Y:S01]  /*66f0*/  LDSM.16.M88.4 R28, [R117+0x2000] ;  /* 0x00200000751c783b */ /* 0x000e620000000200 */
[C---:B------:R-:W-:Y:S06]  /*6700*/  HMMA.16816.F32 R4, R100.reuse, R104, R4 ;  /* 0x000000686404723c */ /* 0x040fec0000001804 */
[C---:B------:R-:W-:Y:S05]  /*6710*/  HMMA.16816.F32 R8, R100.reuse, R106, R8 ;  /* 0x0000006a6408723c */ /* 0x040fea0000001808 */
[----:B----4-:R-:W-:Y:S01]  /*6720*/  VIADD R0, R233, 0x20 ;  /* 0x00000020e9007836 */ /* 0x010fe20000000000 */
[C---:B--2---:R-:W-:Y:S05]  /*6730*/  HMMA.16816.F32 R12, R100.reuse, R24, R12 ;  /* 0x00000018640c723c */ /* 0x044fea000000180c */
[----:B------:R-:W-:Y:S01]  /*6740*/  IMAD.IADD R0, R232, 0x1, R0 ;  /* 0x00000001e8007824 */ /* 0x000fe200078e0200 */
        /* <DEDUP_REMOVED lines=8> */
[C---:B------:R-:W-:Y:S05]  /*67d0*/  HMMA.16816.F32 R4, R28.reuse, R32, R4 ;  /* 0x000000201c04723c */ /* 0x040fea0000001804 */
[----:B------:R-:W-:Y:S01]  /*67e0*/  @P6 IADD3 R22, P1, R229, R247, RZ ;  /* 0x000000f7e5166210 */ /* 0x000fe20007f3e0ff */
[C---:B------:R-:W-:Y:S01]  /*67f0*/  HMMA.16816.F32 R8, R28.reuse, R34, R8 ;  /* 0x000000221c08723c */ /* 0x040fe20000001808 */
[----:B------:R-:W-:Y:S04]  /*6800*/  LDSM.16.MT88.4 R32, [R3+0xc800] ;  /* 0x00c800000320783b */ /* 0x000fe80000004200 */
[----:B------:R-:W-:Y:S01]  /*6810*/  IMAD.MOV.U32 R21, RZ, RZ, R201 ;  /* 0x000000ffff157224 */ /* 0x000fe200078e00c9 */
[C---:B--2---:R-:W-:Y:S05]  /*6820*/  HMMA.16816.F32 R12, R28.reuse, R24, R12 ;  /* 0x000000181c0c723c */ /* 0x044fea000000180c */
[C---:B------:R-:W-:Y:S01]  /*6830*/  VIADD R2, R233.reuse, 0x20 ;  /* 0x00000020e9027836 */ /* 0x040fe20000000000 */
[----:B------:R-:W-:Y:S01]  /*6840*/  HMMA.16816.F32 R16, R28, R26, R16 ;  /* 0x0000001a1c10723c */ /* 0x000fe20000001810 */
[----:B------:R-:W-:Y:S04]  /*6850*/  LDSM.16.MT88.4 R28, [R3+0xa800] ;  /* 0x00a80000031c783b */ /* 0x000fe80000004200 */
[----:B---3--:R-:W-:Y:S01]  /*6860*/  @P6 IMAD.X R23, R228, 0x1, R119, P1 ;  /* 0x00000001e4176824 */ /* 0x008fe200008e0677 */
[CC--:B------:R-:W-:Y:S04]  /*6870*/  LEA R24, P1, R232.reuse, R20.reuse, 0x2 ;  /* 0x00000014e8187211 */ /* 0x0c0fe800078210ff */
[----:B------:R-:W5:Y:S01]  /*6880*/  @P6 LDG.E R224, desc[UR12][R22.64] ;  /* 0x0000000c16e06981 */ /* 0x000f62000c1e1900 */
[-C--:B------:R-:W-:Y:S03]  /*6890*/  LEA.HI.X.SX32 R25, R232, R21.reuse, 0x2, P1 ;  /* 0x00000015e8197211 */ /* 0x080fe600008f16ff */
[----:B------:R-:W5:Y:S04]  /*68a0*/  @P6 LDG.E R225, desc[UR12][R22.64+0x20] ;  /* 0x0000200c16e16981 */ /* 0x000f68000c1e1900 */
[----:B------:R-:W5:Y:S04]  /*68b0*/  @P6 LDG.E R222, desc[UR12][R22.64+0x80] ;  /* 0x0000800c16de6981 */ /* 0x000f68000c1e1900 */
[----:B------:R1:W5:Y:S04]  /*68c0*/  @P6 LDG.E R223, desc[UR12][R22.64+0xa0] ;  /* 0x0000a00c16df6981 */ /* 0x000368000c1e1900 */
[----:B------:R2:W-:Y:S04]  /*68d0*/  REDG.E.ADD.F32.FTZ.RN.STRONG.GPU desc[UR12][R20.64], R4 ;  /* 0x00000004140079a6 */ /* 0x0005e8000c10f38c */
[----:B------:R3:W-:Y:S01]  /*68e0*/  REDG.E.ADD.F32.FTZ.RN.STRONG.GPU desc[UR12][R24.64], R5 ;  /* 0x00000005180079a6 */ /* 0x0007e2000c10f38c */
        /* <DEDUP_REMOVED lines=16> */
[-C--:B---3--:R-:W-:Y:S01]  /*69f0*/  LEA R26, P0, R2, R20.reuse, 0x2 ;  /* 0x00000014021a7211 */ /* 0x088fe200078010ff */
[----:B------:R2:W-:Y:S01]  /*6a00*/  REDG.E.ADD.F32.FTZ.RN.STRONG.GPU desc[UR12][R6.64], R10 ;  /* 0x0000000a060079a6 */ /* 0x0005e2000c10f38c */
[-C--:B------:R-:W-:Y:S02]  /*6a10*/  LEA R8, P3, R236, R20.reuse, 0x2 ;  /* 0x00000014ec087211 */ /* 0x080fe400078610ff */
[-C--:B------:R-:W-:Y:S01]  /*6a20*/  LEA.HI.X.SX32 R27, R2, R21.reuse, 0x2, P0 ;  /* 0x00000015021b7211 */ /* 0x080fe200000f16ff */
[----:B------:R3:W-:Y:S01]  /*6a30*/  REDG.E.ADD.F32.FTZ.RN.STRONG.GPU desc[UR12][R4.64], R11 ;  /* 0x0000000b040079a6 */ /* 0x0007e2000c10f38c */
[----:B------:R-:W-:Y:S03]  /*6a40*/  VIADD R2, R187, 0xffffffff ;  /* 0xffffffffbb027836 */ /* 0x000fe60000000000 */
[----:B------:R-:W-:Y:S04]  /*6a50*/  REDG.E.ADD.F32.FTZ.RN.STRONG.GPU desc[UR12][R20.64+0x80], R12 ;  /* 0x0000800c140079a6 */ /* 0x000fe8000c10f38c */
[----:B------:R-:W-:Y:S04]  /*6a60*/  REDG.E.ADD.F32.FTZ.RN.STRONG.GPU desc[UR12][R24.64+0x80], R13 ;  /* 0x0000800d180079a6 */ /* 0x000fe8000c10f38c */
[----:B------:R-:W-:Y:S01]  /*6a70*/  REDG.E.ADD.F32.FTZ.RN.STRONG.GPU desc[UR12][R26.64], R14 ;  /* 0x0000000e1a0079a6 */ /* 0x000fe2000c10f38c */
[-C--:B-1----:R-:W-:Y:S02]  /*6a80*/  LEA R22, P5, R0, R20.reuse, 0x2 ;  /* 0x0000001400167211 */ /* 0x082fe400078a10ff */
[-C--:B------:R-:W-:Y:S02]  /*6a90*/  LEA.HI.X.SX32 R9, R236, R21.reuse, 0x2, P3 ;  /* 0x00000015ec097211 */ /* 0x080fe400018f16ff */
[CC--:B--2---:R-:W-:Y:S02]  /*6aa0*/  LEA R10, P4, R237.reuse, R20.reuse, 0x2 ;  /* 0x00000014ed0a7211 */ /* 0x0c4fe400078810ff */
[-C--:B------:R-:W-:Y:S01]  /*6ab0*/  LEA.HI.X.SX32 R23, R0, R21.reuse, 0x2, P5 ;  /* 0x0000001500177211 */ /* 0x080fe200028f16ff */
[----:B------:R-:W-:Y:S01]  /*6ac0*/  IMAD.IADD R0, R128, 0x1, R168 ;  /* 0x0000000180007824 */ /* 0x000fe200078e02a8 */
        /* <DEDUP_REMOVED lines=18> */
[----:B------:R-:W3:Y:S04]  /*6bf0*/  LDSM.16.MT88.4 R24, [R0] ;  /* 0x000000000018783b */ /* 0x000ee80000004200 */
        /* <DEDUP_REMOVED lines=10> */
[----:B------:R-:W1:Y:S05]  /*6ca0*/  LDSM.16.MT88.4 R20, [R168+0x1000] ;  /* 0x00100000a814783b */ /* 0x000e6a0000004200 */
[----:B------:R-:W-:Y:S01]  /*6cb0*/  HMMA.16816.F32 R96, R4, R26, R96 ;  /* 0x0000001a0460723c */ /* 0x000fe20000001860 */
[----:B------:R-:W2:Y:S04]  /*6cc0*/  LDSM.16.MT88.4 R4, [R0+0x1000] ;  /* 0x001000000004783b */ /* 0x000ea80000004200 */
[----:B------:R-:W-:Y:S01]  /*6cd0*/  LDSM.16.MT88.4 R24, [R168+0x1800] ;  /* 0x00180000a818783b */ /* 0x000fe20000004200 */
[-C--:B----4-:R-:W-:Y:S06]  /*6ce0*/  HMMA.16816.F32 R68, R28, R12.reuse, R68 ;  /* 0x0000000c1c44723c */ /* 0x090fec0000001844 */
[C---:B------:R-:W-:Y:S06]  /*6cf0*/  HMMA.16816.F32 R72, R32.reuse, R12, R72 ;  /* 0x0000000c2048723c */ /* 0x040fec0000001848 */
[-C--:B------:R-:W-:Y:S06]  /*6d00*/  HMMA.16816.F32 R76, R32, R14.reuse, R76 ;  /* 0x0000000e204c723c */ /* 0x080fec000000184c */
[C---:B------:R-:W-:Y:S01]  /*6d10*/  HMMA.16816.F32 R80, R28.reuse, R14, R80 ;  /* 0x0000000e1c50723c */ /* 0x040fe20000001850 */
[----:B------:R-:W3:Y:S05]  /*6d20*/  LDSM.16.MT88.4 R12, [R3+0xb800] ;  /* 0x00b80000030c783b */ /* 0x000eea0000004200 */
[-C--:B------:R-:W-:Y:S06]  /*6d30*/  HMMA.16816.F32 R84, R28, R16.reuse, R84 ;  /* 0x000000101c54723c */ /* 0x080fec0000001854 */
        /* <DEDUP_REMOVED lines=12> */
[C---:B------:R-:W-:Y:S01]  /*6e00*/  VIADD R0, R168.reuse, 0xffffe000 ;  /* 0xffffe000a8007836 */ /* 0x040fe20000000000 */
[C---:B------:R-:W-:Y:S05]  /*6e10*/  HMMA.16816.F32 R88, R100.reuse, R4, R88 ;  /* 0x000000046458723c */ /* 0x040fea0000001858 */
[----:B------:R-:W-:Y:S01]  /*6e20*/  IMAD.MOV.U32 R187, RZ, RZ, R2 ;  /* 0x000000ffffbb7224 */ /* 0x000fe200078e0002 */
[-C--:B------:R-:W-:Y:S05]  /*6e30*/  HMMA.16816.F32 R92, R100, R6.reuse, R92 ;  /* 0x00000006645c723c */ /* 0x080fea000000185c */
[----:B------:R-:W-:Y:S01]  /*6e40*/  @P0 VIADD R0, R168, 0x2000 ;  /* 0x00002000a8000836 */ /* 0x000fe20000000000 */
[----:B------:R-:W-:Y:S05]  /*6e50*/  HMMA.16816.F32 R96, R8, R6, R96 ;  /* 0x000000060860723c */ /* 0x000fea0000001860 */
[----:B------:R-:W-:Y:S01]  /*6e60*/  IMAD.MOV.U32 R168, RZ, RZ, R0 ;  /* 0x000000ffffa87224 */ /* 0x000fe200078e0000 */
[-C--:B---3--:R-:W-:Y:S06]  /*6e70*/  HMMA.16816.F32 R68, R12, R24.reuse, R68 ;  /* 0x000000180c44723c */ /* 0x088fec0000001844 */
[C---:B----4-:R-:W-:Y:S06]  /*6e80*/  HMMA.16816.F32 R72, R32.reuse, R24, R72 ;  /* 0x000000182048723c */ /* 0x050fec0000001848 */
        /* <DEDUP_REMOVED lines=9> */
[----:B------:R-:W2:Y:S01]  /*6f20*/  LDL R22, [R1+0x18] ;  /* 0x0000180001167983 */ /* 0x000ea20000100800 */
[----:B------:R-:W-:-:S03]  /*6f30*/  ULDC UR4, c[0x0][0x390] ;  /* 0x0000e40000047ab9 */ /* 0x000fc60000000800 */
[----:B------:R-:W3:Y:S04]  /*6f40*/  LDL R21, [R1+0x24] ;  /* 0x0000240001157983 */ /* 0x000ee80000100800 */
[----:B------:R-:W4:Y:S04]  /*6f50*/  LDL R23, [R1+0x28] ;  /* 0x0000280001177983 */ /* 0x000f280000100800 */
[----:B------:R-:W4:Y:S04]  /*6f60*/  LDL R119, [R1+0x4] ;  /* 0x0000040001777983 */ /* 0x000f280000100800 */
[----:B------:R-:W4:Y:S04]  /*6f70*/  LDL R20, [R1+0x1c] ;  /* 0x00001c0001147983 */ /* 0x000f280000100800 */
[----:B------:R-:W4:Y:S04]  /*6f80*/  LDL R19, [R1+0x20] ;  /* 0x0000200001137983 */ /* 0x000f280000100800 */
[----:B------:R-:W4:Y:S01]  /*6f90*/  LDL.LU R18, [R1+0x10] ;  /* 0x0000100001127983 */ /* 0x000f220000300800 */
        /* <DEDUP_REMOVED lines=13> */
[----:B------:R-:W-:Y:S01]  /*7070*/  BAR.SYNC.DEFER_BLOCKING 0x0 ;  /* 0x0000000000007b1d */ /* 0x000fe20000010000 */
[----:B------:R-:W-:Y:S01]  /*7080*/  FMUL.FTZ R76, R76, UR4 ;  /* 0x000000044c4c7c20 */ /* 0x000fe20008410000 */
[----:B------:R-:W-:Y:S01]  /*7090*/  FMUL.FTZ R11, R77, UR4 ;  /* 0x000000044d0b7c20 */ /* 0x000fe20008410000 */
[----:B------:R-:W-:Y:S01]  /*70a0*/  F2FP.F16.F32.PACK_AB R16, R16, R70 ;  /* 0x000000461010723e */ /* 0x000fe200000000ff */
        /* <DEDUP_REMOVED lines=26> */
[----:B------:R-:W-:-:S02]  /*7250*/  F2FP.F16.F32.PACK_AB R5, R5, R96 ;  /* 0x000000600505723e */ /* 0x000fc400000000ff */
[----:B------:R-:W-:Y:S02]  /*7260*/  F2FP.F16.F32.PACK_AB R4, R4, R98 ;  /* 0x000000620404723e */ /* 0x000fe400000000ff */
[----:B------:R-:W-:Y:S02]  /*7270*/  F2FP.F16.F32.PACK_AB R7, R7, R88 ;  /* 0x000000580707723e */ /* 0x000fe400000000ff */
[----:B------:R-:W-:Y:S02]  /*7280*/  F2FP.F16.F32.PACK_AB R6, R6, R90 ;  /* 0x0000005a0606723e */ /* 0x000fe400000000ff */
[----:B------:R-:W-:Y:S02]  /*7290*/  F2FP.F16.F32.PACK_AB R2, R2, R92 ;  /* 0x0000005c0202723e */ /* 0x000fe400000000ff */
[----:B------:R-:W-:Y:S02]  /*72a0*/  F2FP.F16.F32.PACK_AB R0, R0, R94 ;  /* 0x0000005e0000723e */ /* 0x000fe400000000ff */
        /* <DEDUP_REMOVED lines=15> */
[----:B------:R-:W-:Y:S01]  /*73a0*/  F2FP.F16.F32.PACK_AB R62, R63, R62 ;  /* 0x0000003e3f3e723e */ /* 0x000fe200000000ff */
[----:B--2---:R-:W-:Y:S04]  /*73b0*/  STS [R22], R17 ;  /* 0x0000001116007388 */ /* 0x004fe80000000800 */
[----:B------:R-:W-:Y:S04]  /*73c0*/  STS [R22+0x400], R16 ;  /* 0x0004001016007388 */ /* 0x000fe80000000800 */
[----:B---3--:R-:W-:Y:S04]  /*73d0*/  STS [R21], R13 ;  /* 0x0000000d15007388 */ /* 0x008fe80000000800 */
[----:B----4-:R-:W-:Y:S04]  /*73e0*/  STS [R23], R12 ;  /* 0x0000000c17007388 */ /* 0x010fe80000000800 */
[----:B------:R-:W-:Y:S04]  /*73f0*/  STS [R22+0x2000], R15 ;  /* 0x0020000f16007388 */ /* 0x000fe80000000800 */
[----:B------:R1:W-:Y:S01]  /*7400*/  STS [R22+0x2400], R14 ;  /* 0x0024000e16007388 */ /* 0x0003e20000000800 */
[----:B------:R-:W-:-:S03]  /*7410*/  ISETP.NE.AND P0, PT, R18, -0x1, PT ;  /* 0xffffffff1200780c */ /* 0x000fc60003f05270 */
[----:B------:R-:W-:Y:S04]  /*7420*/  STS [R21+0x2000], R11 ;  /* 0x0020000b15007388 */ /* 0x000fe80000000800 */
[----:B------:R-:W-:Y:S04]  /*7430*/  STS [R21+0x2400], R10 ;  /* 0x0024000a15007388 */ /* 0x000fe80000000800 */
[----:B------:R-:W-:Y:S04]  /*7440*/  STS [R20], R9 ;  /* 0x0000000914007388 */ /* 0x000fe80000000800 */
[----:B------:R-:W-:Y:S04]  /*7450*/  STS [R20+0x400], R8 ;  /* 0x0004000814007388 */ /* 0x000fe80000000800 */
[----:B------:R-:W-:Y:S04]  /*7460*/  STS [R19], R5 ;  /* 0x0000000513007388 */ /* 0x000fe80000000800 */
[----:B------:R2:W-:Y:S01]  /*7470*/  STS [R19+0x400], R4 ;  /* 0x0004000413007388 */ /* 0x0005e20000000800 */
[----:B-1----:R-:W1:Y:S03]  /*7480*/  @P0 LDC.64 R14, c[0x0][0x458] ;  /* 0x00011600ff0e0b82 */ /* 0x002e660000000a00 */
[----:B------:R-:W-:Y:S04]  /*7490*/  STS [R20+0x2000], R7 ;  /* 0x0020000714007388 */ /* 0x000fe80000000800 */
[----:B------:R3:W-:Y:S04]  /*74a0*/  STS [R20+0x2400], R6 ;  /* 0x0024000614007388 */ /* 0x0007e80000000800 */
[----:B------:R-:W-:Y:S04]  /*74b0*/  STS [R19+0x2000], R2 ;  /* 0x0020000213007388 */ /* 0x000fe80000000800 */
[----:B------:R4:W-:Y:S04]  /*74c0*/  STS [R19+0x2400], R0 ;  /* 0x0024000013007388 */ /* 0x0009e80000000800 */
[----:B------:R-:W-:Y:S04]  /*74d0*/  STS [R22+0x4000], R36 ;  /* 0x0040002416007388 */ /* 0x000fe80000000800 */
[----:B------:R-:W-:Y:S01]  /*74e0*/  STS [R22+0x4400], R38 ;  /* 0x0044002616007388 */ /* 0x000fe20000000800 */
[----:B--2---:R-:W2:Y:S03]  /*74f0*/  @P0 LDC.64 R4, c[0x0][0x450] ;  /* 0x00011400ff040b82 */ /* 0x004ea60000000a00 */
[----:B------:R-:W-:Y:S04]  /*7500*/  STS [R21+0x4000], R48 ;  /* 0x0040003015007388 */ /* 0x000fe80000000800 */
[----:B------:R1:W-:Y:S01]  /*7510*/  STS [R23+0x4000], R50 ;  /* 0x0040003217007388 */ /* 0x0003e20000000800 */
[----:B---3--:R-:W-:-:S03]  /*7520*/  @P0 IADD3 R6, R246, R18, RZ ;  /* 0x00000012f6060210 */ /* 0x008fc60007ffe0ff */
[----:B------:R-:W-:Y:S01]  /*7530*/  STS [R22+0x6000], R40 ;  /* 0x0060002816007388 */ /* 0x000fe20000000800 */
[----:B----4-:R-:W-:Y:S02]  /*7540*/  @P0 IADD3 R0, R246, R18, RZ ;  /* 0x00000012f6000210 */ /* 0x010fe40007ffe0ff */
[----:B------:R-:W3:Y:S01]  /*7550*/  S2R R18, SR_CTAID.Y ;  /* 0x0000000000127919 */ /* 0x000ee20000002600 */
[----:B------:R-:W-:Y:S04]  /*7560*/  STS [R22+0x6400], R42 ;  /* 0x0064002a16007388 */ /* 0x000fe80000000800 */
[----:B------:R-:W-:Y:S04]  /*7570*/  STS [R21+0x6000], R44 ;  /* 0x0060002c15007388 */ /* 0x000fe80000000800 */
[----:B------:R-:W-:Y:S04]  /*7580*/  STS [R21+0x6400], R46 ;  /* 0x0064002e15007388 */ /* 0x000fe80000000800 */
[----:B------:R-:W-:Y:S04]  /*7590*/  STS [R20+0x4000], R52 ;  /* 0x0040003414007388 */ /* 0x000fe80000000800 */
[----:B------:R-:W-:Y:S04]  /*75a0*/  STS [R20+0x4400], R54 ;  /* 0x0044003614007388 */ /* 0x000fe80000000800 */
[----:B------:R-:W-:Y:S04]  /*75b0*/  STS [R19+0x4000], R64 ;  /* 0x0040004013007388 */ /* 0x000fe80000000800 */
[----:B------:R-:W-:Y:S04]  /*75c0*/  STS [R19+0x4400], R66 ;  /* 0x0044004213007388 */ /* 0x000fe80000000800 */
[----:B------:R-:W-:Y:S04]  /*75d0*/  STS [R20+0x6000], R56 ;  /* 0x0060003814007388 */ /* 0x000fe80000000800 */
[----:B------:R4:W-:Y:S04]  /*75e0*/  STS [R20+0x6400], R58 ;  /* 0x0064003a14007388 */ /* 0x0009e80000000800 */
[----:B------:R4:W-:Y:S04]  /*75f0*/  STS [R19+0x6000], R60 ;  /* 0x0060003c13007388 */ /* 0x0009e80000000800 */
[----:B------:R4:W-:Y:S01]  /*7600*/  STS [R19+0x6400], R62 ;  /* 0x0064003e13007388 */ /* 0x0009e20000000800 */
[----:B--2---:R-:W-:-:S02]  /*7610*/  @P0 IMAD R2, R0, R5, RZ ;  /* 0x0000000500020224 */ /* 0x004fc400078e02ff */
[----:B------:R-:W-:-:S04]  /*7620*/  @P0 IMAD.WIDE.U32 R8, R0, R4, RZ ;  /* 0x0000000400080225 */ /* 0x000fc800078e00ff */
[C---:B-1----:R-:W-:Y:S02]  /*7630*/  @P0 IMAD R0, R6.reuse, R15, RZ ;  /* 0x0000000f06000224 */ /* 0x042fe400078e02ff */
[----:B------:R-:W-:Y:S01]  /*7640*/  @P0 IMAD.WIDE.U32 R6, R6, R14, RZ ;  /* 0x0000000e06060225 */ /* 0x000fe200078e00ff */
[----:B---3--:R-:W-:-:S03]  /*7650*/  SHF.R.S32.HI R11, RZ, 0x1f, R18 ;  /* 0x0000001fff0b7819 */ /* 0x008fc60000011412 */
[----:B------:R-:W-:Y:S01]  /*7660*/  @P0 IMAD.IADD R10, R9, 0x1, R2 ;  /* 0x00000001090a0824 */ /* 0x000fe200078e0202 */
[----:B------:R-:W-:Y:S01]  /*7670*/  @P0 MOV R2, R8 ;  /* 0x0000000800020202 */ /* 0x000fe20000000f00 */
[----:B------:R-:W-:Y:S01]  /*7680*/  @P0 IMAD.IADD R28, R7, 0x1, R0 ;  /* 0x00000001071c0824 */ /* 0x000fe200078e0200 */
[----:B------:R-:W-:Y:S02]  /*7690*/  @P0 MOV R23, R6 ;  /* 0x0000000600170202 */ /* 0x000fe40000000f00 */
[----:B----4-:R-:W-:Y:S01]  /*76a0*/  SHF.L.U32 R20, R119, 0x7, RZ ;  /* 0x0000000777147819 */ /* 0x010fe200000006ff */
        /* <DEDUP_REMOVED lines=13> */
.L_x_177:
        /* <DEDUP_REMOVED lines=13> */
.L_x_178:
[----:B------:R-:W-:Y:S01]  /*7850*/  BAR.SYNC.DEFER_BLOCKING 0x0 ;  /* 0x0000000000007b1d */ /* 0x000fe20000010000 */
[--C-:B------:R-:W-:Y:S01]  /*7860*/  SHF.R.S32.HI R9, RZ, 0x1f, R226.reuse ;  /* 0x0000001fff097819 */ /* 0x100fe200000114e2 */
[----:B------:R-:W-:Y:S01]  /*7870*/  IMAD.MOV.U32 R8, RZ, RZ, R226 ;  /* 0x000000ffff087224 */ /* 0x000fe200078e00e2 */
[----:B------:R-:W-:Y:S02]  /*7880*/  SHF.R.S32.HI R21, RZ, 0x1f, R20 ;  /* 0x0000001fff157819 */ /* 0x000fe40000011414 */
[----:B------:R-:W-:Y:S01]  /*7890*/  IADD3 R11, R234, 0x40, RZ ;  /* 0x00000040ea0b7810 */ /* 0x000fe20007ffe0ff */
[-C--:B------:R-:W-:Y:S01]  /*78a0*/  IMAD.WIDE.U32 R6, R20, R4.reuse, R8 ;  /* 0x0000000414067225 */ /* 0x080fe200078e0008 */
[----:B------:R-:W-:Y:S01]  /*78b0*/  ULDC UR4, c[0x0][0x2d0] ;  /* 0x0000b40000047ab9 */ /* 0x000fe20000000800 */
[----:B------:R-:W-:Y:S01]  /*78c0*/  SHF.R.S32.HI R22, RZ, 0x1f, R248 ;  /* 0x0000001fff167819 */ /* 0x000fe200000114f8 */
[----:B------:R-:W-:Y:S01]  /*78d0*/  BSSY B0, `(.L_x_179) ;  /* 0x0000023000007945 */ /* 0x000fe20003800000 */
[----:B------:R-:W-:Y:S01]  /*78e0*/  IMAD R0, R21, R4, RZ ;  /* 0x0000000415007224 */ /* 0x000fe200078e02ff */
[----:B------:R-:W-:Y:S01]  /*78f0*/  IADD3 R6, P0, R2, R6, RZ ;  /* 0x0000000602067210 */ /* 0x000fe20007f1e0ff */
[----:B------:R-:W-:Y:S01]  /*7900*/  VIADD R2, R234, 0x20 ;  /* 0x00000020ea027836 */ /* 0x000fe20000000000 */
[----:B------:R-:W-:Y:S01]  /*7910*/  ISETP.GE.AND P4, PT, R226, UR4, PT ;  /* 0x00000004e2007c0c */ /* 0x000fe2000bf86270 */
[----:B------:R-:W-:Y:S01]  /*7920*/  IMAD R0, R20, R5, R0 ;  /* 0x0000000514007224 */ /* 0x000fe200078e0200 */
[----:B------:R-:W-:Y:S01]  /*7930*/  ULDC.64 UR4, c[0x0][0x468] ;  /* 0x00011a0000047ab9 */ /* 0x000fe20000000a00 */
[----:B------:R-:W-:-:S03]  /*7940*/  SHF.R.S32.HI R29, RZ, 0x1f, R234 ;  /* 0x0000001fff1d7819 */ /* 0x000fc600000114ea */
[----:B------:R-:W-:Y:S01]  /*7950*/  IADD3.X R7, R10, R7, R0, P0, !PT ;  /* 0x000000070a077210 */ /* 0x000fe200007fe400 */
[----:B------:R-:W-:Y:S02]  /*7960*/  IMAD R0, R119, -0x80, R200 ;  /* 0xffffff8077007824 */ /* 0x000fe400078e02c8 */
[----:B------:R-:W-:Y:S01]  /*7970*/  VIADD R10, R234, 0x60 ;  /* 0x00000060ea0a7836 */ /* 0x000fe20000000000 */
[----:B------:R1:W2:Y:S02]  /*7980*/  LDS.128 R24, [R118+0x7000] ;  /* 0x0070000076187984 */ /* 0x0002a40000000c00 */
[-C--:B------:R-:W-:Y:S01]  /*7990*/  ISETP.GE.OR P3, PT, R2, R0.reuse, P4 ;  /* 0x000000000200720c */ /* 0x080fe20002766670 */
[----:B------:R-:W-:Y:S01]  /*79a0*/  IMAD R2, R22, UR4, RZ ;  /* 0x0000000416027c24 */ /* 0x000fe2000f8e02ff */
[-C--:B------:R-:W-:Y:S01]  /*79b0*/  ISETP.GE.OR P2, PT, R11, R0.reuse, P4 ;  /* 0x000000000b00720c */ /* 0x080fe20002746670 */
[----:B------:R1:W3:Y:S01]  /*79c0*/  LDS.128 R32, [R118+0xb000] ;  /* 0x00b0000076207984 */ /* 0x0002e20000000c00 */
[-C--:B------:R-:W-:Y:S01]  /*79d0*/  ISETP.GE.OR P1, PT, R10, R0.reuse, P4 ;  /* 0x000000000a00720c */ /* 0x080fe20002726670 */
[----:B------:R-:W-:Y:S01]  /*79e0*/  IMAD.WIDE.U32 R6, R248, UR4, R6 ;  /* 0x00000004f8067c25 */ /* 0x000fe2000f8e0006 */
[----:B------:R-:W-:Y:S01]  /*79f0*/  ISETP.GE.OR P4, PT, R234, R0, P4 ;  /* 0x00000000ea00720c */ /* 0x000fe20002786670 */
[----:B------:R1:W4:Y:S02]  /*7a00*/  LDS.128 R36, [R118+0xc000] ;  /* 0x00c0000076247984 */ /* 0x0003240000000c00 */
[----:B------:R-:W-:-:S02]  /*7a10*/  IMAD R0, R248, UR5, R2 ;  /* 0x00000005f8007c24 */ /* 0x000fc4000f8e0202 */
[----:B------:R1:W1:Y:S03]  /*7a20*/  LDS.128 R40, [R118+0xd000] ;  /* 0x00d0000076287984 */ /* 0x0002660000000c00 */
[----:B------:R-:W-:-:S05]  /*7a30*/  IADD3 R0, R0, R7, RZ ;  /* 0x0000000700007210 */ /* 0x000fca0007ffe0ff */
[----:B------:R-:W-:Y:S05]  /*7a40*/  @P4 BRA `(.L_x_180) ;  /* 0x00000000002c4947 */ /* 0x000fea0003800000 */
[----:B------:R-:W2:Y:S01]  /*7a50*/  LDS.128 R16, [R118+0x6000] ;  /* 0x0060000076107984 */ /* 0x000ea20000000c00 */
        /* <DEDUP_REMOVED lines=9> */
[----:B--2---:R2:W-:Y:S04]  /*7af0*/  STG.E.128 desc[UR12][R12.64], R16 ;  /* 0x000000100c007986 */ /* 0x0045e8000c101d0c */
.L_x_180:
[----:B------:R-:W-:Y:S05]  /*7b00*/  BSYNC B0 ;  /* 0x0000000000007941 */ /* 0x000fea0003800000 */
.L_x_179:
[----:B------:R-:W-:Y:S04]  /*7b10*/  BSSY B0, `(.L_x_181) ;  /* 0x000000e000007945 */ /* 0x000fe80003800000 */
[----:B------:R-:W-:Y:S05]  /*7b20*/  @P3 BRA `(.L_x_182) ;  /* 0x0000000000303947 */ /* 0x000fea0003800000 */
[----:B------:R-:W-:Y:S01]  /*7b30*/  IADD3 R2, P0, R234, 0x20, RZ ;  /* 0x00000020ea027810 */ /* 0x000fe20007f1e0ff */
[----:B------:R-:W-:Y:S01]  /*7b40*/  ULDC.64 UR4, c[0x0][0x3f0] ;  /* 0x0000fc0000047ab9 */ /* 0x000fe20000000a00 */
[----:B------:R-:W-:-:S03]  /*7b50*/  MOV R11, R0 ;  /* 0x00000000000b7202 */ /* 0x000fc60000000f00 */
[----:B------:R-:W-:-:S04]  /*7b60*/  IMAD.X R10, RZ, RZ, R29, P0 ;  /* 0x000000ffff0a7224 */ /* 0x000fc800000e061d */
[----:B--2---:R-:W-:Y:S02]  /*7b70*/  IMAD R12, R10, R4, RZ ;  /* 0x000000040a0c7224 */ /* 0x004fe400078e02ff */
[----:B------:R-:W-:-:S04]  /*7b80*/  IMAD.MOV.U32 R10, RZ, RZ, R6 ;  /* 0x000000ffff0a7224 */ /* 0x000fc800078e0006 */
[----:B------:R-:W-:-:S04]  /*7b90*/  IMAD.WIDE.U32 R10, R2, R4, R10 ;  /* 0x00000004020a7225 */ /* 0x000fc800078e000a */
[----:B------:R-:W-:Y:S01]  /*7ba0*/  IMAD R2, R2, R5, R12 ;  /* 0x0000000502027224 */ /* 0x000fe200078e020c */
[----:B------:R-:W-:-:S04]  /*7bb0*/  LEA R12, P0, R10, UR4, 0x1 ;  /* 0x000000040a0c7c11 */ /* 0x000fc8000f8008ff */
[----:B------:R-:W-:-:S04]  /*7bc0*/  IADD3 R2, R2, R11, RZ ;  /* 0x0000000b02027210 */ /* 0x000fc80007ffe0ff */
[----:B------:R-:W-:-:S05]  /*7bd0*/  LEA.HI.X R13, R10, UR5, R2, 0x1, P0 ;  /* 0x000000050a0d7c11 */ /* 0x000fca00080f0c02 */
[----:B------:R2:W-:Y:S02]  /*7be0*/  STG.E.128 desc[UR12][R12.64], R24 ;  /* 0x000000180c007986 */ /* 0x0005e4000c101d0c */
.L_x_182:
[----:B------:R-:W-:Y:S05]  /*7bf0*/  BSYNC B0 ;  /* 0x0000000000007941 */ /* 0x000fea0003800000 */
.L_x_181:
[----:B--2---:R2:W1:Y:S01]  /*7c00*/  LDS.128 R16, [R118+0x8000] ;  /* 0x0080000076107984 */ /* 0x0044620000000c00 */
[----:B------:R-:W-:Y:S04]  /*7c10*/  BSSY B0, `(.L_x_183) ;  /* 0x000000e000007945 */ /* 0x000fe80003800000 */
        /* <DEDUP_REMOVED lines=12> */
[----:B-1----:R1:W-:Y:S02]  /*7ce0*/  STG.E.128 desc[UR12][R12.64], R16 ;  /* 0x000000100c007986 */ /* 0x0023e4000c101d0c */
.L_x_184:
[----:B------:R-:W-:Y:S05]  /*7cf0*/  BSYNC B0 ;  /* 0x0000000000007941 */ /* 0x000fea0003800000 */
.L_x_183:
        /* <DEDUP_REMOVED lines=13> */
[----:B-1----:R1:W-:Y:S02]  /*7dd0*/  STG.E.128 desc[UR12][R4.64], R16 ;  /* 0x0000001004007986 */ /* 0x0023e4000c101d0c */
.L_x_186:
[----:B------:R-:W-:Y:S05]  /*7de0*/  BSYNC B0 ;  /* 0x0000000000007941 */ /* 0x000fea0003800000 */
.L_x_185:
[----:B-12---:R-:W1:Y:S01]  /*7df0*/  LDS.128 R116, [R118+0xa000] ;  /* 0x00a0000076747984 */ /* 0x006e620000000c00 */
        /* <DEDUP_REMOVED lines=22> */
.L_x_188:
[----:B------:R-:W-:Y:S05]  /*7f60*/  BSYNC B0 ;  /* 0x0000000000007941 */ /* 0x000fea0003800000 */
.L_x_187:
        /* <DEDUP_REMOVED lines=13> */
[----:B---3--:R2:W-:Y:S02]  /*8040*/  STG.E.128 desc[UR12][R8.64], R32 ;  /* 0x0000002008007986 */ /* 0x0085e4000c101d0c */
.L_x_190:
[----:B------:R-:W-:Y:S05]  /*8050*/  BSYNC B0 ;  /* 0x0000000000007941 */ /* 0x000fea0003800000 */
.L_x_189:
        /* <DEDUP_REMOVED lines=13> */
[----:B----4-:R2:W-:Y:S02]  /*8130*/  STG.E.128 desc[UR12][R8.64], R36 ;  /* 0x0000002408007986 */ /* 0x0105e4000c101d0c */
.L_x_192:
[----:B------:R-:W-:Y:S05]  /*8140*/  BSYNC B0 ;  /* 0x0000000000007941 */ /* 0x000fea0003800000 */
.L_x_191:
        /* <DEDUP_REMOVED lines=12> */
[----:B------:R1:W-:Y:S02]  /*8210*/  STG.E.128 desc[UR12][R4.64], R40 ;  /* 0x0000002804007986 */ /* 0x0003e4000c101d0c */
.L_x_149:
[----:B------:R-:W-:Y:S05]  /*8220*/  BSYNC B1 ;  /* 0x0000000000017941 */ /* 0x000fea0003800000 */
.L_x_127:
[----:B------:R-:W3:Y:S01]  /*8230*/  LDL.LU R2, [R1+0x4] ;  /* 0x0000040001027983 */ /* 0x000ee20000300800 */
[----:B------:R-:W3:Y:S02]  /*8240*/  LDC R0, c[0x0][0xc] ;  /* 0x00000300ff007b82 */ /* 0x000ee40000000800 */
[----:B---3--:R-:W-:-:S04]  /*8250*/  IADD3 R2, R0, R2, RZ ;  /* 0x0000000200027210 */ /* 0x008fc80007ffe0ff */
[----:B------:R-:W-:Y:S01]  /*8260*/  ISETP.GE.AND P0, PT, R2, UR10, PT ;  /* 0x0000000a02007c0c */ /* 0x000fe2000bf06270 */
[----:B------:R3:W-:-:S12]  /*8270*/  STL [R1+0x4], R2 ;  /* 0x0000040201007387 */ /* 0x0007d80000100800 */
[----:B------:R-:W-:Y:S05]  /*8280*/  @P0 BRA `(.L_x_193) ;  /* 0x0000000000040947 */ /* 0x000fea0003800000 */
[----:B------:R-:W-:Y:S05]  /*8290*/  BRA `(.L_x_194) ;  /* 0xffffff8400d47947 */ /* 0x000fea000383ffff */
.L_x_193:
[----:B------:R-:W-:Y:S05]  /*82a0*/  EXIT ;  /* 0x000000000000794d */ /* 0x000fea0003800000 */
.L_x_195:
        /* <DEDUP_REMOVED lines=13> */
.L_x_1258:


//--------------------- .text._ZN5flash44flash_bwd_dq_dk_dv_loop_seqk_parallel_kernelI23Flash_bwd_kernel_traitsILi64ELi128ELi128ELi8ELi4ELi4ELi4ELb0ELb0EN7cutlass6half_tE19Flash_kernel_traitsILi64ELi128ELi128ELi8ES3_EELb0ELb1ELb0ELb0ELb0ELb0ELb0EEEvNS_16Flash_bwd_paramsE --------------------------
	.section	.text._ZN5flash44flash_bwd_dq_dk_dv_loop_seqk_parallel_kernelI23Flash_bwd_kernel_traitsILi64ELi128ELi128ELi8ELi4ELi4ELi4ELb0ELb0EN7cutlass6half_tE19Flash_kernel_traitsILi64ELi128ELi128ELi8ES3_EELb0ELb1ELb0ELb0ELb0ELb0ELb0EEEvNS_16Flash_bwd_paramsE,"ax",@progbits
	.align	128
        .global         _ZN5flash44flash_bwd_dq_dk_dv_loop_seqk_parallel_kernelI23Flash_bwd_kernel_traitsILi64ELi128ELi128ELi8ELi4ELi4ELi4ELb0ELb0EN7cutlass6half_tE19Flash_kernel_traitsILi64ELi128ELi128ELi8ES3_EELb0ELb1ELb0ELb0ELb0ELb0ELb0EEEvNS_16Flash_bwd_paramsE
        .type           _ZN5flash44flash_bwd_dq_dk_dv_loop_seqk_parallel_kernelI23Flash_bwd_kernel_traitsILi64ELi128ELi128ELi8ELi4ELi4ELi4ELb0ELb0EN7cutlass6half_tE19Flash_kernel_traitsILi64ELi128ELi128ELi8ES3_EELb0ELb1ELb0ELb0ELb0ELb0ELb0EEEvNS_16Flash_bwd_paramsE,@function
        .size           _ZN5flash44flash_bwd_dq_dk_dv_loop_seqk_parallel_kernelI23Flash_bwd_kernel_traitsILi64ELi128ELi128ELi8ELi4ELi4ELi4ELb0ELb0EN7cutlass6half_tE19Flash_kernel_traitsILi64ELi128ELi128ELi8ES3_EELb0ELb1ELb0ELb0ELb0ELb0ELb0EEEvNS_16Flash_bwd_paramsE,(.L_x_1259 - _ZN5flash44flash_bwd_dq_dk_dv_loop_seqk_parallel_kernelI23Flash_bwd_kernel_traitsILi64ELi128ELi128ELi8ELi4ELi4ELi4ELb0ELb0EN7cutlass6half_tE19Flash_kernel_traitsILi64ELi128ELi128ELi8ES3_EELb0ELb1ELb0ELb0ELb0ELb0ELb0EEEvNS_16Flash_bwd_paramsE)
        .other          _ZN5flash44flash_bwd_dq_dk_dv_loop_seqk_parallel_kernelI23Flash_bwd_kernel_traitsILi64ELi128ELi128ELi8ELi4ELi4ELi4ELb0ELb0EN7cutlass6half_tE19Flash_kernel_traitsILi64ELi128ELi128ELi8ES3_EELb0ELb1ELb0ELb0ELb0ELb0ELb0EEEvNS_16Flash_bwd_paramsE,@"STO_CUDA_ENTRY STV_DEFAULT"
_ZN5flash44flash_bwd_dq_dk_dv_loop_seqk_parallel_kernelI23Flash_bwd_kernel_traitsILi64ELi128ELi128ELi8ELi4ELi4ELi4ELb0ELb0EN7cutlass6half_tE19Flash_kernel_traitsILi64ELi128ELi128ELi8ES3_EELb0ELb1ELb0ELb0ELb0ELb0ELb0EEEvNS_16Flash_bwd_paramsE:
.text._ZN5flash44flash_bwd_dq_dk_dv_loop_seqk_parallel_kernelI23Flash_bwd_kernel_traitsILi64ELi128ELi128ELi8ELi4ELi4ELi4ELb0ELb0EN7cutlass6half_tE19Flash_kernel_traitsILi64ELi128ELi128ELi8ES3_EELb0ELb1ELb0ELb0ELb0ELb0ELb0EEEvNS_16Flash_bwd_paramsE:
[----:B------:R-:W1:Y:S08]  /*0000*/  LDC R1, c[0x0][0x28] ;  /* 0x00000a00ff017b82 */ /* 0x000e700000000800 */
[----:B------:R-:W2:Y:S01]  /*0010*/  S2UR UR21, SR_CTAID.X ;  /* 0x00000000001579c3 */ /* 0x000ea20000002500 */
[----:B------:R-:W-:Y:S01]  /*0020*/  ULDC UR4, c[0x0][0x2c8] ;  /* 0x0000b20000047ab9 */ /* 0x000fe20000000800 */
[----:B-1----:R-:W-:Y:S01]  /*0030*/  IADD3 R1, R1, -0x40, RZ ;  /* 0xffffffc001017810 */ /* 0x002fe20007ffe0ff */
[----:B------:R-:W-:-:S04]  /*0040*/  UIADD3 UR5, UR4, 0x7f, URZ ;  /* 0x0000007f04057890 */ /* 0x000fc8000fffe03f */
[----:B------:R-:W-:-:S04]  /*0050*/  USHF.R.S32.HI UR4, URZ, 0x1f, UR5 ;  /* 0x0000001f3f047899 */ /* 0x000fc80008011405 */
[----:B------:R-:W-:-:S04]  /*0060*/  ULEA.HI UR4, UR4, UR5, URZ, 0x7 ;  /* 0x0000000504047291 */ /* 0x000fc8000f8f383f */
[----:B------:R-:W-:-:S04]  /*0070*/  USHF.R.S32.HI UR4, URZ, 0x7, UR4 ;  /* 0x000000073f047899 */ /* 0x000fc80008011404 */
[----:B--2---:R-:W-:-:S06]  /*0080*/  UISETP.GE.AND UP0, UPT, UR21, UR4, UPT ;  /* 0x000000041500728c */ /* 0x004fcc000bf06270 */
[----:B------:R-:W-:-:S13]  /*0090*/  PLOP3.LUT P0, PT, PT, PT, UP0, 0x80, 0x0 ;  /* 0x000000000000781c */ /* 0x000fda0003f0f008 */
[----:B------:R-:W-:Y:S05]  /*00a0*/  @P0 EXIT ;  /* 0x000000000000094d */ /* 0x000fea0003800000 */
[----:B------:R-:W1:Y:S01]  /*00b0*/  S2R R14, SR_TID.X ;  /* 0x00000000000e7919 */ /* 0x000e620000002100 */
[----:B------:R-:W2:Y:S01]  /*00c0*/  S2UR UR57, SR_CTAID.Z ;  /* 0x00000000003979c3 */ /* 0x000ea20000002700 */
[----:B------:R-:W-:Y:S01]  /*00d0*/  UMOV UR5, 0x400 ;  /* 0x0000040000057882 */ /* 0x000fe20000000000 */
[----:B------:R-:W-:Y:S01]  /*00e0*/  IMAD.MOV.U32 R216, RZ, RZ, 0x20 ;  /* 0x00000020ffd87424 */ /* 0x000fe200078e00ff */
[----:B------:R-:W-:Y:S01]  /*00f0*/  ULDC.64 UR10, c[0x0][0x208] ;  /* 0x00008200000a7ab9 */ /* 0x000fe20000000a00 */
[----:B------:R-:W-:-:S04]  /*0100*/  IMAD.MOV.U32 R214, RZ, RZ, -0x10 ;  /* 0xfffffff0ffd67424 */ /* 0x000fc800078e00ff */
[----:B------:R-:W3:Y:S08]  /*0110*/  S2UR UR4, SR_CgaCtaId ;  /* 0x00000000000479c3 */ /* 0x000ef00000008800 */
[----:B------:R-:W4:Y:S01]  /*0120*/  S2UR UR48, SR_CTAID.Y ;  /* 0x00000000003079c3 */ /* 0x000f220000002600 */
[----:B--2---:R-:W-:Y:S01]  /*0130*/  USHF.R.S32.HI UR6, URZ, 0x1f, UR57 ;  /* 0x0000001f3f067899 */ /* 0x004fe20008011439 */
[----:B-1----:R-:W-:Y:S01]  /*0140*/  SHF.R.S32.HI R11, RZ, 0x1f, R14 ;  /* 0x0000001fff0b7819 */ /* 0x002fe2000001140e */
[----:B------:R-:W-:Y:S01]  /*0150*/  IMAD.SHL.U32 R252, R14, 0x2, RZ ;  /* 0x000000020efc7824 */ /* 0x000fe200078e00ff */
[----:B---3--:R-:W-:-:S02]  /*0160*/  ULEA UR4, UR4, UR5, 0x18 ;  /* 0x0000000504047291 */ /* 0x008fc4000f8ec03f */
[CC--:B------:R-:W-:Y:S02]  /*0170*/  LEA.HI R3, R11.reuse, R14.reuse, RZ, 0x5 ;  /* 0x0000000e0b037211 */ /* 0x0c0fe400078f28ff */
[----:B------:R-:W-:Y:S02]  /*0180*/  LEA.HI R16, R11, R14, RZ, 0x3 ;  /* 0x0000000e0b107211 */ /* 0x000fe400078f18ff */
[--C-:B------:R-:W-:Y:S01]  /*0190*/  SHF.R.S32.HI R4, RZ, 0x5, R3.reuse ;  /* 0x00000005ff047819 */ /* 0x100fe20000011403 */
[----:B----4-:R-:W-:Y:S01]  /*01a0*/  USHF.L.U32 UR5, UR48, 0x7, URZ ;  /* 0x0000000730057899 */ /* 0x010fe2000800063f */
[----:B------:R-:W-:Y:S02]  /*01b0*/  SHF.R.S32.HI R0, RZ, 0x1f, R3 ;  /* 0x0000001fff007819 */ /* 0x000fe40000011403 */
[----:B------:R-:W-:Y:S02]  /*01c0*/  LOP3.LUT R3, R3, 0xffffffe0, RZ, 0xc0, !PT ;  /* 0xffffffe003037812 */ /* 0x000fe400078ec0ff */
[----:B------:R-:W-:-:S02]  /*01d0*/  LEA.HI R2, R0, R4, RZ, 0x2 ;  /* 0x0000000400027211 */ /* 0x000fc400078f10ff */
[----:B------:R-:W-:Y:S01]  /*01e0*/  LEA.HI R5, R11, R14, RZ, 0x4 ;  /* 0x0000000e0b057211 */ /* 0x000fe200078f20ff */
[----:B------:R-:W-:Y:S01]  /*01f0*/  IMAD.IADD R0, R14, 0x1, -R3 ;  /* 0x000000010e007824 */ /* 0x000fe200078e0a03 */
[----:B------:R-:W-:Y:S02]  /*0200*/  LOP3.LUT R2, R2, 0xfffffffc, RZ, 0xc0, !PT ;  /* 0xfffffffc02027812 */ /* 0x000fe400078ec0ff */
[----:B------:R-:W-:Y:S02]  /*0210*/  SHF.R.S32.HI R7, RZ, 0x4, R5 ;  /* 0x00000004ff077819 */ /* 0x000fe40000011405 */
[----:B------:R-:W-:Y:S01]  /*0220*/  SHF.R.S32.HI R3, RZ, 0x1f, R0 ;  /* 0x0000001fff037819 */ /* 0x000fe20000011400 */
[----:B------:R-:W-:Y:S01]  /*0230*/  IMAD.IADD R12, R4, 0x1, -R2 ;  /* 0x00000001040c7824 */ /* 0x000fe200078e0a02 */
[----:B------:R-:W-:Y:S02]  /*0240*/  LOP3.LUT R2, R5, 0xfffffff0, RZ, 0xc0, !PT ;  /* 0xfffffff005027812 */ /* 0x000fe400078ec0ff */
[----:B------:R-:W-:-:S02]  /*0250*/  LEA.HI R10, R3, R0, RZ, 0x2 ;  /* 0x00000000030a7211 */ /* 0x000fc400078f10ff */
[----:B------:R-:W-:Y:S01]  /*0260*/  SHF.R.S32.HI R3, RZ, 0x3, R16 ;  /* 0x00000003ff037819 */ /* 0x000fe20000011410 */
[----:B------:R-:W-:Y:S01]  /*0270*/  IMAD.IADD R2, R14, 0x1, -R2 ;  /* 0x000000010e027824 */ /* 0x000fe200078e0a02 */
[----:B------:R-:W-:Y:S02]  /*0280*/  LOP3.LUT R0, R16, 0xfffffff8, RZ, 0xc0, !PT ;  /* 0xfffffff810007812 */ /* 0x000fe400078ec0ff */
[----:B------:R-:W-:Y:S01]  /*0290*/  LEA.HI R15, R11, R14, RZ, 0x2 ;  /* 0x0000000e0b0f7211 */ /* 0x000fe200078f10ff */
[----:B------:R-:W-:Y:S01]  /*02a0*/  IMAD.SHL.U32 R3, R3, 0x40, RZ ;  /* 0x0000004003037824 */ /* 0x000fe200078e00ff */
[----:B------:R-:W-:Y:S01]  /*02b0*/  LEA.HI R5, R5, R7, RZ, 0x1 ;  /* 0x0000000705057211 */ /* 0x000fe200078f08ff */
[----:B------:R-:W-:Y:S01]  /*02c0*/  IMAD.IADD R0, R14, 0x1, -R0 ;  /* 0x000000010e007824 */ /* 0x000fe200078e0a00 */
[--C-:B------:R-:W-:Y:S02]  /*02d0*/  SHF.R.S32.HI R13, RZ, 0x2, R15.reuse ;  /* 0x00000002ff0d7819 */ /* 0x100fe4000001140f */
[----:B------:R-:W-:Y:S01]  /*02e0*/  SHF.R.S32.HI R4, RZ, 0x1f, R15 ;  /* 0x0000001fff047819 */ /* 0x000fe2000001140f */
[----:B------:R-:W-:Y:S01]  /*02f0*/  IMAD.SHL.U32 R187, R0, 0x8, RZ ;  /* 0x0000000800bb7824 */ /* 0x000fe200078e00ff */
[----:B------:R-:W-:-:S02]  /*0300*/  LOP3.LUT R3, R3, 0x1c0, RZ, 0xc0, !PT ;  /* 0x000001c003037812 */ /* 0x000fc400078ec0ff */
[----:B------:R-:W-:Y:S02]  /*0310*/  SHF.R.S32.HI R8, RZ, 0x1f, R2 ;  /* 0x0000001fff087819 */ /* 0x000fe40000011402 */
[----:B------:R-:W-:Y:S02]  /*0320*/  LOP3.LUT R6, R5, 0xfffffffe, RZ, 0xc0, !PT ;  /* 0xfffffffe05067812 */ /* 0x000fe400078ec0ff */
[----:B------:R-:W-:Y:S02]  /*0330*/  LEA.HI R4, R4, R13, RZ, 0x3 ;  /* 0x0000000d04047211 */ /* 0x000fe400078f18ff */
[----:B------:R-:W-:Y:S01]  /*0340*/  SHF.R.U32.HI R5, RZ, 0x3, R3 ;  /* 0x00000003ff057819 */ /* 0x000fe20000011603 */
[----:B------:R-:W-:Y:S01]  /*0350*/  IMAD.IADD R9, R7, 0x1, -R6 ;  /* 0x0000000107097824 */ /* 0x000fe200078e0a06 */
[----:B------:R-:W-:Y:S02]  /*0360*/  LOP3.LUT R3, R3, 0x38, R187, 0xf8, !PT ;  /* 0x0000003803037812 */ /* 0x000fe400078ef8bb */
[----:B------:R-:W-:Y:S01]  /*0370*/  LEA.HI R8, R8, R2, RZ, 0x3 ;  /* 0x0000000208087211 */ /* 0x000fe200078f18ff */
[----:B------:R-:W-:Y:S01]  /*0380*/  IMAD.SHL.U32 R176, R9, 0x200, RZ ;  /* 0x0000020009b07824 */ /* 0x000fe200078e00ff */
[----:B------:R-:W-:-:S02]  /*0390*/  LOP3.LUT R4, R4, 0xfffffff8, RZ, 0xc0, !PT ;  /* 0xfffffff804047812 */ /* 0x000fc400078ec0ff */
[----:B------:R-:W-:Y:S02]  /*03a0*/  LOP3.LUT R6, R3, R5, RZ, 0x3c, !PT ;  /* 0x0000000503067212 */ /* 0x000fe400078e3cff */
[----:B------:R-:W-:Y:S01]  /*03b0*/  LOP3.LUT R3, R8, 0xfffffff8, RZ, 0xc0, !PT ;  /* 0xfffffff808037812 */ /* 0x000fe200078ec0ff */
[----:B------:R-:W-:Y:S01]  /*03c0*/  IMAD.IADD R7, R13, 0x1, -R4 ;  /* 0x000000010d077824 */ /* 0x000fe200078e0a04 */
[----:B------:R-:W-:Y:S01]  /*03d0*/  LOP3.LUT P4, RZ, R0, 0x2, RZ, 0xc0, !PT ;  /* 0x0000000200ff7812 */ /* 0x000fe2000788c0ff */
[----:B------:R-:W-:Y:S01]  /*03e0*/  IMAD.SHL.U32 R8, R8, 0x40, RZ ;  /* 0x0000004008087824 */ /* 0x000fe200078e00ff */
[C---:B------:R-:W-:Y:S01]  /*03f0*/  LOP3.LUT P3, RZ, R0.reuse, 0x4, RZ, 0xc0, !PT ;  /* 0x0000000400ff7812 */ /* 0x040fe2000786c0ff */
[----:B------:R-:W-:Y:S01]  /*0400*/  IMAD.SHL.U32 R0, R0, 0x40, RZ ;  /* 0x0000004000007824 */ /* 0x000fe200078e00ff */
[CC--:B------:R-:W-:Y:S01]  /*0410*/  LEA.HI R4, R11.reuse, R14.reuse, RZ, 0x6 ;  /* 0x0000000e0b047211 */ /* 0x0c0fe200078f30ff */
[----:B------:R-:W-:Y:S01]  /*0420*/  IMAD.IADD R17, R2, 0x1, -R3 ;  /* 0x0000000102117824 */ /* 0x000fe200078e0a03 */
[----:B------:R-:W-:Y:S01]  /*0430*/  LEA.HI R3, R11, R14, RZ, 0x7 ;  /* 0x0000000e0b037211 */ /* 0x000fe200078f38ff */
[----:B------:R-:W-:Y:S01]  /*0440*/  IMAD.SHL.U32 R2, R12, 0x10, RZ ;  /* 0x000000100c027824 */ /* 0x000fe200078e00ff */
[----:B------:R-:W-:Y:S01]  /*0450*/  LOP3.LUT R0, R0, 0x1c0, RZ, 0xc0, !PT ;  /* 0x000001c000007812 */ /* 0x000fe200078ec0ff */
[----:B------:R-:W-:Y:S01]  /*0460*/  IMAD.SHL.U32 R4, R4, 0x8, RZ ;  /* 0x0000000804047824 */ /* 0x000fe200078e00ff */
[----:B------:R-:W-:Y:S01]  /*0470*/  SHF.R.S32.HI R3, RZ, 0x7, R3 ;  /* 0x00000007ff037819 */ /* 0x000fe20000011403 */
[----:B------:R-:W-:Y:S01]  /*0480*/  STL [R1+0x8], R17 ;  /* 0x0000081101007387 */ /* 0x000fe20000100800 */
[----:B------:R-:W-:-:S02]  /*0490*/  LOP3.LUT R5, R0, 0x30, R2, 0xf8, !PT ;  /* 0x0000003000057812 */ /* 0x000fc400078ef802 */
[----:B------:R-:W-:Y:S02]  /*04a0*/  LOP3.LUT R180, R0, 0x8, R16, 0xf8, !PT ;  /* 0x0000000800b47812 */ /* 0x000fe400078ef810 */
[----:B------:R-:W-:Y:S01]  /*04b0*/  LOP3.LUT R251, R6, 0xfffffe00, R4, 0xf8, !PT ;  /* 0xfffffe0006fb7812 */ /* 0x000fe200078ef804 */
[----:B------:R-:W-:Y:S01]  /*04c0*/  IMAD R4, R3, 0x1000, R176 ;  /* 0x0000100003047824 */ /* 0x000fe200078e02b0 */
[----:B------:R-:W-:Y:S02]  /*04d0*/  SHF.R.U32.HI R0, RZ, 0x3, R0 ;  /* 0x00000003ff007819 */ /* 0x000fe40000011600 */
[----:B------:R-:W-:Y:S02]  /*04e0*/  LOP3.LUT R5, R5, 0x8, R16, 0xf8, !PT ;  /* 0x0000000805057812 */ /* 0x000fe400078ef810 */
[----:B------:R-:W-:Y:S02]  /*04f0*/  LOP3.LUT R6, R15, 0x7ffffffc, RZ, 0xc0, !PT ;  /* 0x7ffffffc0f067812 */ /* 0x000fe400078ec0ff */
[----:B------:R-:W-:-:S02]  /*0500*/  LOP3.LUT R180, R180, R0, RZ, 0x3c, !PT ;  /* 0x00000000b4b47212 */ /* 0x000fc400078e3cff */
[----:B------:R-:W-:Y:S01]  /*0510*/  LOP3.LUT R176, R176, R5, R0, 0xf6, !PT ;  /* 0x00000005b0b07212 */ /* 0x000fe200078ef600 */
[----:B------:R-:W-:Y:S01]  /*0520*/  IMAD.IADD R0, R14, 0x1, -R6 ;  /* 0x000000010e007824 */ /* 0x000fe200078e0a06 */
[----:B------:R-:W-:Y:S01]  /*0530*/  LEA.HI.SX32 R10, R10, R2, 0x1e ;  /* 0x000000020a0a7211 */ /* 0x000fe200078ff2ff */
[----:B------:R-:W-:Y:S01]  /*0540*/  IMAD.IADD R180, R4, 0x1, R180 ;  /* 0x0000000104b47824 */ /* 0x000fe200078e02b4 */
[C---:B------:R-:W-:Y:S01]  /*0550*/  LOP3.LUT R2, R7.reuse, 0x1, RZ, 0xc0, !PT ;  /* 0x0000000107027812 */ /* 0x040fe200078ec0ff */
[----:B------:R-:W-:Y:S01]  /*0560*/  IMAD.SHL.U32 R6, R0, 0x2, RZ ;  /* 0x0000000200067824 */ /* 0x000fe200078e00ff */
[----:B------:R-:W-:Y:S01]  /*0570*/  LOP3.LUT R252, R252, 0x6, RZ, 0xc0, !PT ;  /* 0x00000006fcfc7812 */ /* 0x000fe200078ec0ff */
[----:B------:R-:W-:Y:S01]  /*0580*/  IMAD.SHL.U32 R0, R7, 0x40, RZ ;  /* 0x0000004007007824 */ /* 0x000fe200078e00ff */
[----:B------:R-:W-:Y:S01]  /*0590*/  ISETP.NE.U32.AND P0, PT, R2, 0x1, PT ;  /* 0x000000010200780c */ /* 0x000fe20003f05070 */
[C---:B------:R-:W-:Y:S01]  /*05a0*/  IMAD.SHL.U32 R4, R3.reuse, 0x8, RZ ;  /* 0x0000000803047824 */ /* 0x040fe200078e00ff */
[----:B------:R1:W-:Y:S01]  /*05b0*/  STL [R1], R10 ;  /* 0x0000000a01007387 */ /* 0x0003e20000100800 */
[----:B------:R-:W-:Y:S01]  /*05c0*/  IMAD R252, R3, 0x40, R252 ;  /* 0x0000004003fc7824 */ /* 0x000fe200078e02fc */
[----:B------:R-:W-:Y:S01]  /*05d0*/  R2P PR, R7, 0x6 ;  /* 0x0000000607007804 */ /* 0x000fe20000000000 */
[----:B------:R-:W-:Y:S01]  /*05e0*/  IMAD R7, R3, 0x2000, R6 ;  /* 0x0000200003077824 */ /* 0x000fe200078e0206 */
[----:B------:R-:W-:Y:S01]  /*05f0*/  LOP3.LUT R0, R0, 0x1c0, RZ, 0xc0, !PT ;  /* 0x000001c000007812 */ /* 0x000fe200078ec0ff */
[----:B------:R-:W-:Y:S01]  /*0600*/  IMAD.SHL.U32 R5, R17, 0x40, RZ ;  /* 0x0000004011057824 */ /* 0x000fe200078e00ff */
[----:B------:R-:W-:Y:S01]  /*0610*/  LOP3.LUT R4, R4, 0x8, RZ, 0xc0, !PT ;  /* 0x0000000804047812 */ /* 0x000fe200078ec0ff */
[C---:B------:R-:W-:Y:S01]  /*0620*/  IMAD.SHL.U32 R3, R9.reuse, 0x10, RZ ;  /* 0x0000001009037824 */ /* 0x040fe200078e00ff */
[----:B------:R-:W-:Y:S01]  /*0630*/  SHF.R.U32.HI R2, RZ, 0x3, R0 ;  /* 0x00000003ff027819 */ /* 0x000fe20000011600 */
[----:B------:R-:W-:Y:S01]  /*0640*/  IMAD.SHL.U32 R9, R9, 0x8, RZ ;  /* 0x0000000809097824 */ /* 0x000fe200078e00ff */
[----:B------:R-:W-:Y:S01]  /*0650*/  LOP3.LUT R5, R5, 0x1c0, RZ, 0xc0, !PT ;  /* 0x000001c005057812 */ /* 0x000fe200078ec0ff */
[----:B------:R-:W-:Y:S01]  /*0660*/  IMAD R6, R12, 0x400, R6 ;  /* 0x000004000c067824 */ /* 0x000fe200078e0206 */
[----:B------:R-:W-:Y:S01]  /*0670*/  LOP3.LUT R11, R4, 0x10, R3, 0xf8, !PT ;  /* 0x00000010040b7812 */ /* 0x000fe200078ef803 */
[----:B------:R-:W-:Y:S01]  /*0680*/  IMAD.SHL.U32 R180, R180, 0x2, RZ ;  /* 0x00000002b4b47824 */ /* 0x000fe200078e00ff */
[----:B------:R-:W-:-:S02]  /*0690*/  LOP3.LUT R3, R2, R0, RZ, 0xfc, !PT ;  /* 0x0000000002037212 */ /* 0x000fc400078efcff */
[C---:B------:R-:W-:Y:S02]  /*06a0*/  SEL R181, R216.reuse, 0xffffffe0, !P4 ;  /* 0xffffffe0d8b57807 */ /* 0x040fe40006000000 */
[----:B------:R-:W-:Y:S02]  /*06b0*/  SEL R216, R216, 0xffffffe0, !P1 ;  /* 0xffffffe0d8d87807 */ /* 0x000fe40004800000 */
[----:B------:R-:W-:Y:S02]  /*06c0*/  SEL R214, R214, 0x10, !P0 ;  /* 0x00000010d6d67807 */ /* 0x000fe40004000000 */
[----:B------:R-:W-:Y:S02]  /*06d0*/  LEA R176, R176, UR4, 0x1 ;  /* 0x00000004b0b07c11 */ /* 0x000fe4000f8e08ff */
[----:B-1----:R-:W-:Y:S01]  /*06e0*/  LOP3.LUT R10, R2, R0, R4, 0x1e, !PT ;  /* 0x00000000020a7212 */ /* 0x002fe200078e1e04 */
[----:B------:R-:W-:Y:S01]  /*06f0*/  IMAD R2, R12, 0x400, R7 ;  /* 0x000004000c027824 */ /* 0x000fe200078e0207 */
[----:B------:R-:W-:-:S02]  /*0700*/  LOP3.LUT R7, R5, 0x8, R9, 0xf8, !PT ;  /* 0x0000000805077812 */ /* 0x000fc400078ef809 */
[--C-:B------:R-:W-:Y:S01]  /*0710*/  SHF.R.U32.HI R4, RZ, 0x3, R5.reuse ;  /* 0x00000003ff047819 */ /* 0x100fe20000011605 */
[----:B------:R-:W-:Y:S01]  /*0720*/  IMAD.IADD R213, R3, 0x1, R2 ;  /* 0x0000000103d57824 */ /* 0x000fe200078e0202 */
[----:B------:R-:W-:Y:S01]  /*0730*/  LOP3.LUT R0, R8, 0xfffffe00, RZ, 0xc0, !PT ;  /* 0xfffffe0008007812 */ /* 0x000fe200078ec0ff */
[----:B------:R-:W-:Y:S01]  /*0740*/  IMAD.IADD R6, R6, 0x1, R10 ;  /* 0x0000000106067824 */ /* 0x000fe200078e020a */
[----:B------:R-:W-:Y:S02]  /*0750*/  LOP3.LUT R2, R7, R4, RZ, 0x3c, !PT ;  /* 0x0000000407027212 */ /* 0x000fe400078e3cff */
[----:B------:R-:W-:Y:S01]  /*0760*/  LOP3.LUT R4, R4, R11, R5, 0x1e, !PT ;  /* 0x0000000b04047212 */ /* 0x000fe200078e1e05 */
[----:B------:R-:W-:Y:S01]  /*0770*/  IMAD R3, R12, 0x400, R0 ;  /* 0x000004000c037824 */ /* 0x000fe200078e0200 */
[----:B------:R-:W-:Y:S02]  /*0780*/  LEA R213, R213, UR4, 0x1 ;  /* 0x00000004d5d57c11 */ /* 0x000fe4000f8e08ff */
[----:B------:R-:W-:Y:S01]  /*0790*/  LOP3.LUT R186, R4, R0, RZ, 0xfc, !PT ;  /* 0x0000000004ba7212 */ /* 0x000fe200078efcff */
[----:B------:R-:W-:Y:S01]  /*07a0*/  IMAD.U32 R0, RZ, RZ, UR6 ;  /* 0x00000006ff007e24 */ /* 0x000fe2000f8e00ff */
[----:B------:R-:W-:Y:S01]  /*07b0*/  USHF.R.S32.HI UR6, URZ, 0x1f, UR48 ;  /* 0x0000001f3f067899 */ /* 0x000fe20008011430 */
[----:B------:R-:W-:-:S02]  /*07c0*/  IMAD.IADD R185, R3, 0x1, R2 ;  /* 0x0000000103b97824 */ /* 0x000fc400078e0202 */
[----:B------:R-:W-:Y:S01]  /*07d0*/  IMAD.U32 R2, RZ, RZ, UR5 ;  /* 0x00000005ff027e24 */ /* 0x000fe2000f8e00ff */
[----:B------:R-:W-:Y:S01]  /*07e0*/  USHF.R.S32.HI UR5, URZ, 0x1f, UR57 ;  /* 0x0000001f3f057899 */ /* 0x000fe20008011439 */
[----:B------:R-:W-:Y:S02]  /*07f0*/  IMAD.MOV.U32 R0, RZ, RZ, 0x40 ;  /* 0x00000040ff007424 */ /* 0x000fe400078e00ff */
[----:B------:R-:W-:Y:S01]  /*0800*/  IMAD.U32 R2, RZ, RZ, UR6 ;  /* 0x00000006ff027e24 */ /* 0x000fe2000f8e00ff */
[----:B------:R-:W-:Y:S01]  /*0810*/  UIADD3 UR6, UR4, 0xc000, URZ ;  /* 0x0000c00004067890 */ /* 0x000fe2000fffe03f */
[----:B------:R-:W-:Y:S01]  /*0820*/  IMAD.MOV.U32 R2, RZ, RZ, 0x440 ;  /* 0x00000440ff027424 */ /* 0x000fe200078e00ff */
[C---:B------:R-:W-:Y:S01]  /*0830*/  SEL R179, R0.reuse, 0xffffffc0, !P3 ;  /* 0xffffffc000b37807 */ /* 0x040fe20005800000 */
[----:B------:R-:W-:Y:S01]  /*0840*/  IMAD.U32 R3, RZ, RZ, UR5 ;  /* 0x00000005ff037e24 */ /* 0x000fe2000f8e00ff */
[----:B------:R-:W-:Y:S01]  /*0850*/  SEL R0, R0, 0xffffffc0, !P2 ;  /* 0xffffffc000007807 */ /* 0x000fe20005000000 */
[C---:B------:R-:W-:Y:S01]  /*0860*/  IMAD.IADD R215, R213.reuse, 0x1, R214 ;  /* 0x00000001d5d77824 */ /* 0x040fe200078e02d6 */
[----:B------:R-:W-:Y:S01]  /*0870*/  LEA R7, R6, UR6, 0x1 ;  /* 0x0000000606077c11 */ /* 0x000fe2000f8e08ff */
[----:B------:R-:W-:Y:S01]  /*0880*/  VIADD R182, R180, UR6 ;  /* 0x00000006b4b67c36 */ /* 0x000fe20008000000 */
[----:B------:R-:W-:Y:S01]  /*0890*/  SEL R2, R2, 0x3c0, !P2 ;  /* 0x000003c002027807 */ /* 0x000fe20005000000 */
[----:B------:R-:W-:Y:S01]  /*08a0*/  IMAD.IADD R212, R213, 0x1, R0 ;  /* 0x00000001d5d47824 */ /* 0x000fe200078e0200 */
[----:B------:R-:W-:Y:S01]  /*08b0*/  UIADD3 UR5, UR4, 0xc000, URZ ;  /* 0x0000c00004057890 */ /* 0x000fe2000fffe03f */
[--C-:B------:R-:W-:Y:S01]  /*08c0*/  IMAD.IADD R5, R0, 0x1, R7.reuse ;  /* 0x0000000100057824 */ /* 0x100fe200078e0207 */
[----:B------:R-:W-:Y:S01]  /*08d0*/  STL [R1+0x4], R7 ;  /* 0x0000040701007387 */ /* 0x000fe20000100800 */
[----:B------:R-:W-:-:S02]  /*08e0*/  IMAD.IADD R6, R216, 0x1, R7 ;  /* 0x00000001d8067824 */ /* 0x000fc400078e0207 */
[C---:B------:R-:W-:Y:S01]  /*08f0*/  VIADD R10, R7.reuse, 0x420 ;  /* 0x00000420070a7836 */ /* 0x040fe20000000000 */
[----:B------:R-:W-:Y:S01]  /*0900*/  STL [R1+0x1c], R5 ;  /* 0x00001c0501007387 */ /* 0x000fe20000100800 */
[C---:B------:R-:W-:Y:S02]  /*0910*/  IMAD.IADD R4, R7.reuse, 0x1, R2 ;  /* 0x0000000107047824 */ /* 0x040fe400078e0202 */
[C---:B------:R-:W-:Y:S01]  /*0920*/  VIADD R3, R7.reuse, 0x2020 ;  /* 0x0000202007037836 */ /* 0x040fe20000000000 */
[----:B------:R1:W-:Y:S01]  /*0930*/  STL [R1+0x38], R6 ;  /* 0x0000380601007387 */ /* 0x0003e20000100800 */
[C---:B------:R-:W-:Y:S02]  /*0940*/  @P1 VIADD R10, R7.reuse, 0x3e0 ;  /* 0x000003e0070a1836 */ /* 0x040fe40000000000 */
[C---:B------:R-:W-:Y:S01]  /*0950*/  VIADD R9, R7.reuse, 0x2420 ;  /* 0x0000242007097836 */ /* 0x040fe20000000000 */
[----:B------:R-:W-:Y:S01]  /*0960*/  STL [R1+0x18], R4 ;  /* 0x0000180401007387 */ /* 0x000fe20000100800 */
[----:B------:R-:W-:-:S02]  /*0970*/  @P1 VIADD R3, R7, 0x1fe0 ;  /* 0x00001fe007031836 */ /* 0x000fc40000000000 */
[C---:B------:R-:W-:Y:S01]  /*0980*/  VIADD R8, R7.reuse, 0x2040 ;  /* 0x0000204007087836 */ /* 0x040fe20000000000 */
[----:B------:R-:W-:Y:S01]  /*0990*/  STL [R1+0x24], R10 ;  /* 0x0000240a01007387 */ /* 0x000fe20000100800 */
[C---:B------:R-:W-:Y:S02]  /*09a0*/  @P1 VIADD R9, R7.reuse, 0x23e0 ;  /* 0x000023e007091836 */ /* 0x040fe40000000000 */
[----:B------:R-:W-:Y:S01]  /*09b0*/  @P2 VIADD R8, R7, 0x1fc0 ;  /* 0x00001fc007082836 */ /* 0x000fe20000000000 */
[----:B------:R-:W-:Y:S01]  /*09c0*/  STL [R1+0xc], R3 ;  /* 0x00000c0301007387 */ /* 0x000fe20000100800 */
[----:B------:R-:W-:Y:S02]  /*09d0*/  IMAD.IADD R179, R182, 0x1, R179 ;  /* 0x00000001b6b37824 */ /* 0x000fe400078e02b3 */
[----:B------:R-:W-:Y:S01]  /*09e0*/  IMAD.IADD R214, R214, 0x1, R212 ;  /* 0x00000001d6d67824 */ /* 0x000fe200078e02d4 */
[----:B------:R-:W-:Y:S01]  /*09f0*/  STL [R1+0x20], R9 ;  /* 0x0000200901007387 */ /* 0x000fe20000100800 */
[----:B------:R-:W-:-:S02]  /*0a00*/  IMAD.IADD R182, R182, 0x1, R181 ;  /* 0x00000001b6b67824 */ /* 0x000fc400078e02b5 */
[--C-:B------:R-:W-:Y:S01]  /*0a10*/  IMAD.IADD R219, R213, 0x1, R216.reuse ;  /* 0x00000001d5db7824 */ /* 0x100fe200078e02d8 */
[----:B------:R-:W-:Y:S01]  /*0a20*/  STL [R1+0x14], R8 ;  /* 0x0000140801007387 */ /* 0x000fe20000100800 */
[----:B------:R-:W-:Y:S02]  /*0a30*/  IMAD.IADD R218, R215, 0x1, R216 ;  /* 0x00000001d7da7824 */ /* 0x000fe400078e02d8 */
[----:B------:R-:W-:Y:S02]  /*0a40*/  IMAD.IADD R217, R216, 0x1, R212 ;  /* 0x00000001d8d97824 */ /* 0x000fe400078e02d4 */
[C---:B-1----:R-:W-:Y:S02]  /*0a50*/  VIADD R6, R7.reuse, 0x2440 ;  /* 0x0000244007067836 */ /* 0x042fe40000000000 */
[----:B------:R-:W-:Y:S02]  /*0a60*/  @P2 VIADD R6, R7, 0x23c0 ;  /* 0x000023c007062836 */ /* 0x000fe40000000000 */
[----:B------:R-:W-:-:S03]  /*0a70*/  IMAD.IADD R181, R181, 0x1, R179 ;  /* 0x00000001b5b57824 */ /* 0x000fc600078e02b3 */
[----:B------:R1:W-:Y:S02]  /*0a80*/  STL [R1+0x10], R6 ;  /* 0x0000100601007387 */ /* 0x0003e40000100800 */
[C---:B-1----:R-:W-:Y:S02]  /*0a90*/  IMAD.IADD R6, R216.reuse, 0x1, R5 ;  /* 0x00000001d8067824 */ /* 0x042fe400078e0205 */
[----:B------:R-:W-:Y:S02]  /*0aa0*/  IMAD.IADD R5, R216, 0x1, R4 ;  /* 0x00000001d8057824 */ /* 0x000fe400078e0204 */
[--C-:B------:R-:W-:Y:S01]  /*0ab0*/  IMAD.IADD R4, R0, 0x1, R3.reuse ;  /* 0x0000000100047824 */ /* 0x100fe200078e0203 */
[----:B------:R1:W-:Y:S01]  /*0ac0*/  STL [R1+0x34], R6 ;  /* 0x0000340601007387 */ /* 0x0003e20000100800 */
[----:B------:R-:W-:Y:S02]  /*0ad0*/  IMAD.IADD R0, R2, 0x1, R3 ;  /* 0x0000000102007824 */ /* 0x000fe400078e0203 */
[----:B------:R-:W-:Y:S01]  /*0ae0*/  IMAD.IADD R216, R216, 0x1, R214 ;  /* 0x00000001d8d87824 */ /* 0x000fe200078e02d6 */
[----:B------:R1:W-:Y:S04]  /*0af0*/  STL [R1+0x30], R5 ;  /* 0x0000300501007387 */ /* 0x0003e80000100800 */
[----:B------:R1:W-:Y:S04]  /*0b00*/  STL [R1+0x2c], R4 ;  /* 0x00002c0401007387 */ /* 0x0003e80000100800 */
[----:B------:R1:W-:Y:S02]  /*0b10*/  STL [R1+0x28], R0 ;  /* 0x0000280001007387 */ /* 0x0003e40000100800 */
.L_x_272:
[----:B------:R-:W-:Y:S01]  /*0b20*/  ULDC.64 UR8, c[0x0][0x308] ;  /* 0x0000c20000087ab9 */ /* 0x000fe20000000a00 */
[----:B------:R-:W-:Y:S01]  /*0b30*/  ULDC.64 UR12, c[0x0][0x300] ;  /* 0x0000c000000c7ab9 */ /* 0x000fe20000000a00 */
[----:B------:R-:W-:Y:S02]  /*0b40*/  UISETP.NE.U32.AND UP3, UPT, UR8, URZ, UPT ;  /* 0x0000003f0800728c */ /* 0x000fe4000bf65070 */
[----:B------:R-:W-:Y:S02]  /*0b50*/  UISETP.NE.U32.AND UP4, UPT, UR12, URZ, UPT ;  /* 0x0000003f0c00728c */ /* 0x000fe4000bf85070 */
[----:B------:R-:W-:Y:S02]  /*0b60*/  UISETP.NE.AND.EX UP3, UPT, UR9, URZ, UPT, UP3 ;  /* 0x0000003f0900728c */ /* 0x000fe4000bf65330 */
[----:B------:R-:W-:Y:S02]  /*0b70*/  UISETP.NE.AND.EX UP4, UPT, UR13, URZ, UPT, UP4 ;  /* 0x0000003f0d00728c */ /* 0x000fe4000bf85340 */
[----:B------:R-:W-:-:S02]  /*0b80*/  USHF.R.S32.HI UR58, URZ, 0x1f, UR48 ;  /* 0x0000001f3f3a7899 */ /* 0x000fc40008011430 */
[----:B------:R-:W-:Y:S01]  /*0b90*/  USHF.L.U32 UR17, UR48, 0x2, URZ ;  /* 0x0000000230117899 */ /* 0x000fe2000800063f */
[----:B------:R-:W-:Y:S01]  /*0ba0*/  PLOP3.LUT P0, PT, PT, PT, UP3, 0x80, 0x0 ;  /* 0x000000000000781c */ /* 0x000fe20003f0f038 */
[----:B------:R-:W-:Y:S01]  /*0bb0*/  USHF.L.U64.HI UR6, UR48, 0x2, UR58 ;  /* 0x0000000230067899 */ /* 0x000fe2000801023a */
[----:B------:R-:W-:Y:S01]  /*0bc0*/  PLOP3.LUT P1, PT, PT, PT, UP4, 0x80, 0x0 ;  /* 0x000000000000781c */ /* 0x000fe20003f2f048 */
[----:B------:R-:W-:Y:S01]  /*0bd0*/  ULDC.64 UR14, c[0x0][0x2f0] ;  /* 0x0000bc00000e7ab9 */ /* 0x000fe20000000a00 */
[----:B------:R-:W-:Y:S02]  /*0be0*/  @UP3 UIADD3 UR8, UP0, UR17, UR8, URZ ;  /* 0x0000000811083290 */ /* 0x000fe4000ff1e03f */
[----:B------:R-:W-:Y:S02]  /*0bf0*/  @UP4 UIADD3 UR12, UP1, UR17, UR12, URZ ;  /* 0x0000000c110c4290 */ /* 0x000fe4000ff3e03f */
[----:B------:R-:W-:Y:S02]  /*0c00*/  UIADD3 UR16, UP2, UR17, UR14, URZ ;  /* 0x0000000e11107290 */ /* 0x000fe4000ff5e03f */
[----:B------:R-:W-:Y:S01]  /*0c10*/  @UP3 UIADD3.X UR9, UR6, UR9, URZ, UP0, !UPT ;  /* 0x0000000906093290 */ /* 0x000fe200087fe43f */
[----:B-12---:R-:W-:Y:S01]  /*0c20*/  IMAD.U32 R2, RZ, RZ, UR8 ;  /* 0x00000008ff027e24 */ /* 0x006fe2000f8e00ff */
[----:B------:R-:W-:Y:S01]  /*0c30*/  UISETP.NE.U32.AND UP0, UPT, UR14, URZ, UPT ;  /* 0x0000003f0e00728c */ /* 0x000fe2000bf05070 */
[----:B-1----:R-:W-:Y:S01]  /*0c40*/  IMAD.U32 R4, RZ, RZ, UR12 ;  /* 0x0000000cff047e24 */ /* 0x002fe2000f8e00ff */
[----:B------:R-:W-:-:S02]  /*0c50*/  @UP4 UIADD3.X UR13, UR6, UR13, URZ, UP1, !UPT ;  /* 0x0000000d060d4290 */ /* 0x000fc40008ffe43f */
[----:B------:R-:W-:Y:S01]  /*0c60*/  UIADD3.X UR7, UR6, UR15, URZ, UP2, !UPT ;  /* 0x0000000f06077290 */ /* 0x000fe200097fe43f */
[----:B------:R-:W-:Y:S01]  /*0c70*/  IMAD.U32 R3, RZ, RZ, UR9 ;  /* 0x00000009ff037e24 */ /* 0x000fe2000f8e00ff */
[----:B------:R-:W-:Y:S01]  /*0c80*/  UISETP.NE.AND.EX UP2, UPT, UR15, URZ, UPT, UP0 ;  /* 0x0000003f0f00728c */ /* 0x000fe2000bf45300 */
[----:B------:R-:W-:Y:S02]  /*0c90*/  ULDC.U8 UR18, c[0x0][0x3c2] ;  /* 0x0000f08000127ab9 */ /* 0x000fe40000000000 */
[----:B------:R-:W-:Y:S01]  /*0ca0*/  ULDC.64 UR14, c[0x0][0x2f8] ;  /* 0x0000be00000e7ab9 */ /* 0x000fe20000000a00 */
[----:B------:R-:W-:Y:S01]  /*0cb0*/  UISETP.NE.AND UP1, UPT, UR18, URZ, UPT ;  /* 0x0000003f1200728c */ /* 0x000fe2000bf25270 */
[----:B------:R-:W-:Y:S01]  /*0cc0*/  IMAD.U32 R5, RZ, RZ, UR13 ;  /* 0x0000000dff057e24 */ /* 0x000fe2000f8e00ff */
[----:B------:R-:W-:Y:S01]  /*0cd0*/  UISETP.EQ.U32.AND UP4, UPT, UR14, URZ, UPT ;  /* 0x0000003f0e00728c */ /* 0x000fe2000bf82070 */
[----:B------:R-:W-:-:S03]  /*0ce0*/  PLOP3.LUT P3, PT, PT, PT, UP2, 0x80, 0x0 ;  /* 0x000000000000781c */ /* 0x000fc60003f6f028 */
[----:B------:R-:W-:Y:S01]  /*0cf0*/  UISETP.EQ.OR.EX UP4, UPT, UR15, URZ, !UP1, UP4 ;  /* 0x0000003f0f00728c */ /* 0x000fe2000cf82740 */
[----:B---34-:R-:W2:Y:S05]  /*0d00*/  @P1 LDG.E R7, desc[UR10][R4.64] ;  /* 0x0000000a04071981 */ /* 0x018eaa000c1e1900 */
[----:B------:R-:W-:Y:S01]  /*0d10*/  PLOP3.LUT P2, PT, PT, PT, UP4, 0x80, 0x0 ;  /* 0x000000000000781c */ /* 0x000fe20003f4f048 */
[----:B------:R1:W3:Y:S02]  /*0d20*/  @P0 LDG.E R5, desc[UR10][R2.64] ;  /* 0x0000000a02050981 */ /* 0x0002e4000c1e1900 */
[----:B-1----:R-:W-:Y:S01]  /*0d30*/  IMAD.U32 R3, RZ, RZ, UR7 ;  /* 0x00000007ff037e24 */ /* 0x002fe2000f8e00ff */
[----:B------:R-:W-:Y:S01]  /*0d40*/  UIADD3 UR7, UP0, UR17, UR14, URZ ;  /* 0x0000000e11077290 */ /* 0x000fe2000ff1e03f */
[----:B------:R-:W-:-:S03]  /*0d50*/  IMAD.U32 R2, RZ, RZ, UR16 ;  /* 0x00000010ff027e24 */ /* 0x000fc6000f8e00ff */
[----:B------:R-:W-:Y:S02]  /*0d60*/  UIADD3.X UR6, UR6, UR15, URZ, UP0, !UPT ;  /* 0x0000000f06067290 */ /* 0x000fe400087fe43f */
[----:B------:R-:W4:Y:S04]  /*0d70*/  @P3 LDG.E R6, desc[UR10][R2.64] ;  /* 0x0000000a02063981 */ /* 0x000f28000c1e1900 */
[----:B-----5:R1:W5:Y:S02]  /*0d80*/  @P3 LDG.E R0, desc[UR10][R2.64+0x4] ;  /* 0x0000040a02003981 */ /* 0x020364000c1e1900 */
[----:B-1----:R-:W-:Y:S02]  /*0d90*/  IMAD.U32 R2, RZ, RZ, UR7 ;  /* 0x00000007ff027e24 */ /* 0x002fe4000f8e00ff */
[----:B------:R-:W-:Y:S01]  /*0da0*/  IMAD.U32 R3, RZ, RZ, UR6 ;  /* 0x00000006ff037e24 */ /* 0x000fe2000f8e00ff */
[----:B------:R-:W-:Y:S01]  /*0db0*/  UMOV UR23, URZ ;  /* 0x0000003f00177c82 */ /* 0x000fe20008000000 */
[----:B------:R-:W-:-:S03]  /*0dc0*/  @!UP3 ULDC.64 UR6, c[0x0][0x318] ;  /* 0x0000c6000006bab9 */ /* 0x000fc60000000a00 */
[----:B------:R-:W5:Y:S01]  /*0dd0*/  @!P2 LDG.E R4, desc[UR10][R2.64] ;  /* 0x0000000a0204a981 */ /* 0x000f62000c1e1900 */
[----:B------:R-:W-:Y:S01]  /*0de0*/  @!UP3 UISETP.NE.U32.AND UP0, UPT, UR6, URZ, UPT ;  /* 0x0000003f0600b28c */ /* 0x000fe2000bf05070 */
[----:B------:R-:W-:Y:S02]  /*0df0*/  UMOV UR36, 0xffffffff ;  /* 0xffffffff00247882 */ /* 0x000fe40000000000 */
[----:B------:R-:W-:Y:S01]  /*0e00*/  UMOV UR6, 0xffffffff ;  /* 0xffffffff00067882 */ /* 0x000fe20000000000 */
[----:B------:R-:W-:Y:S02]  /*0e10*/  @!UP3 UISETP.NE.AND.EX UP0, UPT, UR7, URZ, UPT, UP0 ;  /* 0x0000003f0700b28c */ /* 0x000fe4000bf05300 */
[----:B------:R-:W-:Y:S01]  /*0e20*/  USHF.L.U32 UR30, UR21, 0x7, URZ ;  /* 0x00000007151e7899 */ /* 0x000fe2000800063f */
[----:B------:R-:W-:Y:S02]  /*0e30*/  @!UP3 ULDC UR7, c[0x0][0x2cc] ;  /* 0x0000b3000007bab9 */ /* 0x000fe40000000800 */
[----:B------:R-:W-:-:S03]  /*0e40*/  @!UP3 USEL UR8, UR7, URZ, UP0 ;  /* 0x0000003f0708b287 */ /* 0x000fc60008000000 */
[----:B------:R-:W-:Y:S01]  /*0e50*/  ULDC UR7, c[0x0][0x2c8] ;  /* 0x0000b20000077ab9 */ /* 0x000fe20000000800 */
[----:B--2---:R-:W-:Y:S02]  /*0e60*/  @P1 R2UR UR23, R7 ;  /* 0x00000000071712ca */ /* 0x004fe400000e0000 */
[----:B---3--:R-:W-:Y:S02]  /*0e70*/  @P0 R2UR UR16, R5 ;  /* 0x00000000051002ca */ /* 0x008fe400000e0000 */
[----:B------:R-:W-:-:S04]  /*0e80*/  ISETP.NE.U32.AND P0, PT, RZ, UR14, PT ;  /* 0x0000000eff007c0c */ /* 0x000fc8000bf05070 */
[----:B------:R-:W-:-:S07]  /*0e90*/  ISETP.NE.AND.EX P0, PT, RZ, UR15, PT, P0 ;  /* 0x0000000fff007c0c */ /* 0x000fce000bf05300 */
[----:B------:R-:W-:Y:S01]  /*0ea0*/  @UP3 UIADD3 UR16, UR16, -UR23, URZ ;  /* 0x8000001710103290 */ /* 0x000fe2000fffe03f */
[----:B----4-:R-:W-:Y:S02]  /*0eb0*/  @P3 R2UR UR6, R6 ;  /* 0x00000000060632ca */ /* 0x010fe400000e0000 */
[----:B-----5:R-:W-:Y:S02]  /*0ec0*/  @P3 R2UR UR9, R0 ;  /* 0x00000000000932ca */ /* 0x020fe400000e0000 */
[----:B------:R-:W-:Y:S01]  /*0ed0*/  @!P2 R2UR UR36, R4 ;  /* 0x000000000424a2ca */ /* 0x000fe200000e0000 */
[----:B------:R-:W-:-:S14]  /*0ee0*/  @!P0 BRA `(.L_x_196) ;  /* 0x0000000000188947 */ /* 0x000fdc0003800000 */
[----:B------:R-:W-:-:S13]  /*0ef0*/  PLOP3.LUT P0, PT, PT, PT, UP1, 0x80, 0x0 ;  /* 0x000000000000781c */ /* 0x000fda0003f0f018 */
[----:B------:R-:W2:Y:S04]  /*0f00*/  @P0 LDG.E R0, desc[UR10][R2.64+0x4] ;  /* 0x0000040a02000981 */ /* 0x000ea8000c1e1900 */
[----:B------:R-:W3:Y:S01]  /*0f10*/  @!P0 LDG.E R2, desc[UR10][R2.64] ;  /* 0x0000000a02028981 */ /* 0x000ee2000c1e1900 */
[----:B--2---:R-:W-:-:S13]  /*0f20*/  @P0 R2UR UR7, R0 ;  /* 0x00000000000702ca */ /* 0x004fda00000e0000 */
[----:B------:R-:W-:-:S07]  /*0f30*/  @UP1 UIADD3 UR7, UR7, -UR36, URZ ;  /* 0x8000002407071290 */ /* 0x000fce000fffe03f */
[----:B---3--:R-:W-:-:S15]  /*0f40*/  @!P0 R2UR UR7, R2 ;  /* 0x00000000020782ca */ /* 0x008fde00000e0000 */
.L_x_196:
[----:B------:R-:W-:Y:S02]  /*0f50*/  @!UP3 UIADD3 UR16, UR8, UR7, -UR23 ;  /* 0x000000070810b290 */ /* 0x000fe4000fffe817 */
[----:B------:R-:W-:Y:S02]  /*0f60*/  @UP2 UIADD3 UR31, UR9, -UR6, URZ ;  /* 0x80000006091f2290 */ /* 0x000fe4000fffe03f */
[----:B------:R-:W-:-:S05]  /*0f70*/  UISETP.GT.AND UP0, UPT, UR16, UR30, UPT ;  /* 0x0000001e1000728c */ /* 0x000fca000bf04270 */
[----:B------:R-:W-:Y:S01]  /*0f80*/  @!UP2 ULDC UR31, c[0x0][0x2c4] ;  /* 0x0000b100001faab9 */ /* 0x000fe20000000800 */
[----:B------:R-:W-:-:S13]  /*0f90*/  PLOP3.LUT P0, PT, PT, PT, UP0, 0x80, 0x0 ;  /* 0x000000000000781c */ /* 0x000fda0003f0f008 */
[----:B------:R-:W-:Y:S05]  /*0fa0*/  @!P0 BRA `(.L_x_197) ;  /* 0x000000a000ac8947 */ /* 0x000fea0003800000 */
[----:B------:R-:W1:Y:S01]  /*0fb0*/  LDC R6, c[0x0][0x278] ;  /* 0x00009e00ff067b82 */ /* 0x000e620000000800 */
[----:B------:R-:W-:Y:S01]  /*0fc0*/  UISETP.NE.AND UP1, UPT, UR6, -0x1, UPT ;  /* 0xffffffff0600788c */ /* 0x000fe2000bf25270 */
[----:B------:R-:W-:Y:S01]  /*0fd0*/  IABS R4, UR57 ;  /* 0x0000003900047c13 */ /* 0x000fe20008000000 */
[----:B------:R-:W-:Y:S01]  /*0fe0*/  ULDC.64 UR8, c[0x0][0x228] ;  /* 0x00008a0000087ab9 */ /* 0x000fe20000000a00 */
[----:B------:R-:W-:Y:S01]  /*0ff0*/  ULDC.64 UR12, c[0x0][0x488] ;  /* 0x00012200000c7ab9 */ /* 0x000fe20000000a00 */
[----:B------:R-:W-:Y:S02]  /*1000*/  UIMAD.WIDE.U32 UR28, UR48, UR8, URZ ;  /* 0x00000008301c72a5 */ /* 0x000fe4000f8e003f */
[----:B------:R-:W-:Y:S01]  /*1010*/  UIMAD UR8, UR58, UR8, URZ ;  /* 0x000000083a0872a4 */ /* 0x000fe2000f8e023f */
[----:B------:R-:W2:Y:S01]  /*1020*/  S2UR UR7, SR_CTAID.X ;  /* 0x00000000000779c3 */ /* 0x000ea20000002500 */
[----:B------:R-:W-:Y:S02]  /*1030*/  UISETP.NE.AND UP0, UPT, UR36, -0x1, UPT ;  /* 0xffffffff2400788c */ /* 0x000fe4000bf05270 */
[----:B------:R-:W-:Y:S01]  /*1040*/  UIMAD UR35, UR48, UR9, UR8 ;  /* 0x00000009302372a4 */ /* 0x000fe2000f8e0208 */
[----:B------:R-:W-:-:S02]  /*1050*/  ULDC UR59, c[0x0][0x2d4] ;  /* 0x0000b500003b7ab9 */ /* 0x000fc40000000800 */
[----:B------:R-:W-:Y:S01]  /*1060*/  @!UP1 ULDC.64 UR8, c[0x0][0x418] ;  /* 0x0001060000089ab9 */ /* 0x000fe20000000a00 */
[----:B------:R-:W-:Y:S02]  /*1070*/  USHF.L.U32 UR14, UR48, 0x7, URZ ;  /* 0x00000007300e7899 */ /* 0x000fe4000800063f */
[----:B------:R-:W-:Y:S01]  /*1080*/  USHF.R.S32.HI UR41, URZ, 0x1f, UR59 ;  /* 0x0000001f3f297899 */ /* 0x000fe2000801143b */
[----:B------:R-:W-:Y:S01]  /*1090*/  ULDC.64 UR24, c[0x0][0x240] ;  /* 0x0000900000187ab9 */ /* 0x000fe20000000a00 */
[----:B------:R-:W-:Y:S01]  /*10a0*/  USEL UR37, UR14, URZ, UP2 ;  /* 0x0000003f0e257287 */ /* 0x000fe20009000000 */
[----:B------:R-:W-:Y:S01]  /*10b0*/  ULDC UR61, c[0x0][0x2dc] ;  /* 0x0000b700003d7ab9 */ /* 0x000fe20000000800 */
[----:B------:R-:W-:Y:S01]  /*10c0*/  ULDC UR60, c[0x0][0x270] ;  /* 0x00009c00003c7ab9 */ /* 0x000fe20000000800 */
[----:B-1----:R-:W-:Y:S01]  /*10d0*/  IABS R5, R6 ;  /* 0x0000000600057213 */ /* 0x002fe20000000000 */
[----:B------:R-:W-:Y:S01]  /*10e0*/  ULDC.U8 UR14, c[0x0][0x480] ;  /* 0x00012000000e7ab9 */ /* 0x000fe20000000000 */
[----:B------:R-:W-:Y:S01]  /*10f0*/  UIMAD.WIDE.U32 UR26, UR6, UR24, URZ ;  /* 0x00000018061a72a5 */ /* 0x000fe2000f8e003f */
[----:B------:R-:W-:Y:S01]  /*1100*/  ISETP.NE.AND P3, PT, R6, RZ, PT ;  /* 0x000000ff0600720c */ /* 0x000fe20003f65270 */
[----:B------:R-:W1:Y:S01]  /*1110*/  I2F.RP R2, R5 ;  /* 0x0000000500027306 */ /* 0x000e620000209400 */
[----:B------:R-:W-:-:S02]  /*1120*/  @!UP1 UIMAD.WIDE.U32 UR42, UR48, UR8, URZ ;  /* 0x00000008302a92a5 */ /* 0x000fc4000f8e003f */
[----:B------:R-:W-:Y:S02]  /*1130*/  @UP0 UIADD3 UR17, UR23, UR36, URZ ;  /* 0x0000002417110290 */ /* 0x000fe4000fffe03f */
[----:B--2---:R-:W-:Y:S02]  /*1140*/  UIMAD.WIDE.U32 UR32, UR7, UR12, URZ ;  /* 0x0000000c072072a5 */ /* 0x004fe4000f8e003f */
[----:B------:R-:W-:Y:S02]  /*1150*/  UIMAD.WIDE.U32 UR18, UR48, UR59, URZ ;  /* 0x0000003b301272a5 */ /* 0x000fe4000f8e003f */
[----:B------:R-:W-:Y:S02]  /*1160*/  UIMAD UR47, UR7, UR13, UR33 ;  /* 0x0000000d072f72a4 */ /* 0x000fe4000f8e0221 */
[----:B------:R-:W-:Y:S02]  /*1170*/  @!UP1 UIMAD UR7, UR58, UR8, URZ ;  /* 0x000000083a0792a4 */ /* 0x000fe4000f8e023f */
[----:B------:R-:W-:Y:S01]  /*1180*/  UISETP.NE.AND UP4, UPT, UR14, URZ, UPT ;  /* 0x0000003f0e00728c */ /* 0x000fe2000bf85270 */
[----:B-1----:R-:W1:Y:S01]  /*1190*/  MUFU.RCP R2, R2 ;  /* 0x0000000200027308 */ /* 0x002e620000001000 */
[----:B------:R-:W-:-:S02]  /*11a0*/  @!UP1 UIMAD UR39, UR48, UR9, UR7 ;  /* 0x00000009302792a4 */ /* 0x000fc4000f8e0207 */
[----:B------:R-:W-:Y:S02]  /*11b0*/  UIADD3 UR7, UR31, 0x7f, URZ ;  /* 0x0000007f1f077890 */ /* 0x000fe4000fffe03f */
[----:B------:R-:W-:Y:S02]  /*11c0*/  UIMAD.WIDE UR8, UR61, UR60, URZ ;  /* 0x0000003c3d0872a5 */ /* 0x000fe4000f8e023f */
[----:B------:R-:W-:Y:S01]  /*11d0*/  USHF.R.S32.HI UR20, URZ, 0x1f, UR7 ;  /* 0x0000001f3f147899 */ /* 0x000fe20008011407 */
[----:B------:R-:W-:Y:S01]  /*11e0*/  @UP0 ULDC.64 UR14, c[0x0][0x248] ;  /* 0x00009200000e0ab9 */ /* 0x000fe20000000a00 */
[----:B------:R-:W-:Y:S02]  /*11f0*/  USEL UR56, UR28, UR26, !UP1 ;  /* 0x0000001a1c387287 */ /* 0x000fe4000c800000 */
[----:B------:R-:W-:Y:S02]  /*1200*/  ULEA.HI UR34, UR20, UR7, URZ, 0x7 ;  /* 0x0000000714227291 */ /* 0x000fe4000f8f383f */
[----:B------:R-:W-:-:S02]  /*1210*/  UIMAD UR7, UR41, UR48, URZ ;  /* 0x00000030290772a4 */ /* 0x000fc4000f8e023f */
[----:B------:R-:W-:Y:S01]  /*1220*/  UIADD3 UR51, UR29, UR35, URZ ;  /* 0x000000231d337290 */ /* 0x000fe2000fffe03f */
[----:B-1----:R-:W-:Y:S01]  /*1230*/  VIADD R2, R2, 0xffffffe ;  /* 0x0ffffffe02027836 */ /* 0x002fe20000000000 */
[----:B------:R-:W-:Y:S02]  /*1240*/  UIMAD UR7, UR58, UR59, UR7 ;  /* 0x0000003b3a0772a4 */ /* 0x000fe4000f8e0207 */
[----:B------:R-:W-:Y:S01]  /*1250*/  UIMAD UR33, UR6, UR25, URZ ;  /* 0x00000019062172a4 */ /* 0x000fe2000f8e023f */
[----:B------:R-:W1:Y:S01]  /*1260*/  F2I.FTZ.U32.TRUNC.NTZ R3, R2 ;  /* 0x0000000200037305 */ /* 0x000e62000021f000 */
[----:B------:R-:W-:Y:S02]  /*1270*/  @UP0 UIMAD.WIDE.U32 UR28, UR17, UR14, URZ ;  /* 0x0000000e111c02a5 */ /* 0x000fe4000f8e003f */
[----:B------:R-:W-:Y:S02]  /*1280*/  @UP0 UIMAD UR35, UR17, UR15, URZ ;  /* 0x0000000f112302a4 */ /* 0x000fe4000f8e023f */
[----:B------:R-:W-:-:S02]  /*1290*/  UIMAD UR17, UR9, UR18, URZ ;  /* 0x00000012091172a4 */ /* 0x000fc4000f8e023f */
[----:B------:R-:W-:Y:S01]  /*12a0*/  UIADD3 UR7, UR19, UR7, URZ ;  /* 0x0000000713077290 */ /* 0x000fe2000fffe03f */
[----:B------:R-:W-:Y:S01]  /*12b0*/  @UP1 ULDC.64 UR12, c[0x0][0x420] ;  /* 0x00010800000c1ab9 */ /* 0x000fe20000000a00 */
[----:B------:R-:W-:Y:S02]  /*12c0*/  @UP1 UIADD3 UR51, UR27, UR33, URZ ;  /* 0x000000211b331290 */ /* 0x000fe4000fffe03f */
[----:B------:R-:W-:Y:S02]  /*12d0*/  @UP1 UIMAD.WIDE.U32 UR44, UR6, UR12, URZ ;  /* 0x0000000c062c12a5 */ /* 0x000fe4000f8e003f */
[----:B------:R-:W-:Y:S01]  /*12e0*/  UIMAD.WIDE.U32 UR26, UR8, UR18, URZ ;  /* 0x00000012081a72a5 */ /* 0x000fe2000f8e003f */
[----:B-1----:R-:W-:Y:S01]  /*12f0*/  IMAD.MOV R0, RZ, RZ, -R3 ;  /* 0x000000ffff007224 */ /* 0x002fe200078e0a03 */
[----:B------:R-:W-:Y:S01]  /*1300*/  UIMAD UR7, UR8, UR7, UR17 ;  /* 0x00000007080772a4 */ /* 0x000fe2000f8e0211 */
[----:B------:R-:W-:Y:S01]  /*1310*/  IMAD.MOV.U32 R2, RZ, RZ, RZ ;  /* 0x000000ffff027224 */ /* 0x000fe200078e00ff */
[----:B------:R-:W-:Y:S01]  /*1320*/  ULOP3.LUT UR20, UR34, 0xffffff80, URZ, 0xc0, !UPT ;  /* 0xffffff8022147892 */ /* 0x000fe2000f8ec03f */
[----:B------:R-:W-:Y:S01]  /*1330*/  IMAD R0, R0, R5, RZ ;  /* 0x0000000500007224 */ /* 0x000fe200078e02ff */
[----:B------:R-:W-:-:S02]  /*1340*/  @UP1 UIMAD UR50, UR6, UR13, UR45 ;  /* 0x0000000d063212a4 */ /* 0x000fc4000f8e022d */
[----:B------:R-:W-:Y:S01]  /*1350*/  USHF.L.U64.HI UR12, UR48, 0x7, UR58 ;  /* 0x00000007300c7899 */ /* 0x000fe2000801023a */
[----:B------:R-:W-:Y:S01]  /*1360*/  IMAD.HI.U32 R0, R3, R0, R2 ;  /* 0x0000000003007227 */ /* 0x000fe200078e0002 */
[----:B------:R-:W-:Y:S01]  /*1370*/  MOV R2, R4 ;  /* 0x0000000400027202 */ /* 0x000fe20000000f00 */
[----:B------:R-:W-:Y:S02]  /*1380*/  UIMAD.WIDE.U32 UR18, UR8, UR6, URZ ;  /* 0x00000006081272a5 */ /* 0x000fe4000f8e003f */
[----:B------:R-:W-:Y:S02]  /*1390*/  UIADD3 UR46, UR27, UR7, URZ ;  /* 0x000000071b2e7290 */ /* 0x000fe4000fffe03f */
[----:B------:R-:W-:Y:S01]  /*13a0*/  IMAD.HI.U32 R0, R0, R2, RZ ;  /* 0x0000000200007227 */ /* 0x000fe200078e00ff */
[----:B------:R-:W-:Y:S01]  /*13b0*/  UIMAD UR17, UR9, UR6, URZ ;  /* 0x00000006091172a4 */ /* 0x000fe2000f8e023f */
[----:B------:R-:W-:Y:S02]  /*13c0*/  ULDC.U8 UR13, c[0x0][0x3d8] ;  /* 0x0000f600000d7ab9 */ /* 0x000fe40000000000 */
[----:B------:R-:W-:Y:S01]  /*13d0*/  IMAD.MOV R3, RZ, RZ, -R0 ;  /* 0x000000ffff037224 */ /* 0x000fe200078e0a00 */
[----:B------:R-:W-:-:S02]  /*13e0*/  UIADD3 UR7, UR20, -0x80, URZ ;  /* 0xffffff8014077890 */ /* 0x000fc4000fffe03f */
[----:B------:R-:W-:Y:S01]  /*13f0*/  UISETP.NE.AND UP3, UPT, UR13, URZ, UPT ;  /* 0x0000003f0d00728c */ /* 0x000fe2000bf65270 */
[C---:B------:R-:W-:Y:S01]  /*1400*/  IMAD R2, R5.reuse, R3, R2 ;  /* 0x0000000305027224 */ /* 0x040fe200078e0202 */
[----:B------:R-:W-:Y:S02]  /*1410*/  USEL UR38, UR12, URZ, UP2 ;  /* 0x0000003f0c267287 */ /* 0x000fe40009000000 */
[----:B------:R-:W-:Y:S02]  /*1420*/  @UP1 UIADD3 UR46, UR19, UR17, URZ ;  /* 0x00000011132e1290 */ /* 0x000fe4000fffe03f */
[----:B------:R-:W-:Y:S01]  /*1430*/  ISETP.GT.U32.AND P1, PT, R5, R2, PT ;  /* 0x000000020500720c */ /* 0x000fe20003f24070 */
[----:B------:R-:W-:Y:S02]  /*1440*/  USHF.R.S32.HI UR33, URZ, 0x1f, UR7 ;  /* 0x0000001f3f217899 */ /* 0x000fe40008011407 */
[----:B------:R-:W-:Y:S02]  /*1450*/  UIADD3 UR17, UP2, UR7, UR37, URZ ;  /* 0x0000002507117290 */ /* 0x000fe4000ff5e03f */
[----:B------:R-:W-:-:S02]  /*1460*/  @UP0 UIADD3 UR22, UR23, UR36, URZ ;  /* 0x0000002417160290 */ /* 0x000fc4000fffe03f */
[----:B------:R-:W-:Y:S02]  /*1470*/  UIADD3.X UR20, UR33, UR38, URZ, UP2, !UPT ;  /* 0x0000002621147290 */ /* 0x000fe400097fe43f */
[----:B------:R-:W-:Y:S01]  /*1480*/  UIMAD UR9, UR9, UR17, URZ ;  /* 0x00000011090972a4 */ /* 0x000fe2000f8e023f */
[----:B------:R-:W-:Y:S01]  /*1490*/  @UP0 ULDC.64 UR12, c[0x0][0x250] ;  /* 0x00009400000c0ab9 */ /* 0x000fe20000000a00 */
[----:B------:R-:W-:Y:S02]  /*14a0*/  USEL UR55, UR26, UR18, !UP1 ;  /* 0x000000121a377287 */ /* 0x000fe4000c800000 */
[----:B------:R-:W-:Y:S01]  /*14b0*/  @!P1 IMAD.IADD R2, R2, 0x1, -R5 ;  /* 0x0000000102029824 */ /* 0x000fe200078e0a05 */
[----:B------:R-:W-:Y:S01]  /*14c0*/  @!P1 IADD3 R0, R0, 0x1, RZ ;  /* 0x0000000100009810 */ /* 0x000fe20007ffe0ff */
[----:B------:R-:W-:Y:S01]  /*14d0*/  @UP0 UIMAD.WIDE.U32 UR18, UR22, UR12, URZ ;  /* 0x0000000c161202a5 */ /* 0x000fe2000f8e003f */
[----:B------:R-:W-:Y:S01]  /*14e0*/  PLOP3.LUT P1, PT, PT, PT, UP0, 0x80, 0x0 ;  /* 0x000000000000781c */ /* 0x000fe20003f2f008 */
[----:B------:R-:W-:Y:S01]  /*14f0*/  @UP0 UIMAD UR26, UR22, UR13, URZ ;  /* 0x0000000d161a02a4 */ /* 0x000fe2000f8e023f */
[----:B------:R-:W-:Y:S01]  /*1500*/  ISETP.GE.U32.AND P0, PT, R2, R5, PT ;  /* 0x000000050200720c */ /* 0x000fe20003f06070 */
[----:B------:R-:W-:Y:S01]  /*1510*/  ULDC UR27, c[0x0][0x2c4] ;  /* 0x0000b100001b7ab9 */ /* 0x000fe20000000800 */
[----:B------:R-:W-:Y:S01]  /*1520*/  LOP3.LUT R2, R6, UR57, RZ, 0x3c, !PT ;  /* 0x0000003906027c12 */ /* 0x000fe2000f8e3cff */
[----:B------:R-:W-:-:S02]  /*1530*/  UIMAD UR22, UR8, UR20, UR9 ;  /* 0x00000014081672a4 */ /* 0x000fc4000f8e0209 */
[----:B------:R-:W-:Y:S01]  /*1540*/  @UP3 UIMAD UR20, UR48, UR27, URZ ;  /* 0x0000001b301432a4 */ /* 0x000fe2000f8e023f */
[----:B------:R-:W-:Y:S01]  /*1550*/  ISETP.GE.AND P2, PT, R2, RZ, PT ;  /* 0x000000ff0200720c */ /* 0x000fe20003f46270 */
[----:B------:R-:W-:Y:S02]  /*1560*/  @!UP1 UIADD3 UR50, UR43, UR39, URZ ;  /* 0x000000272b329290 */ /* 0x000fe4000fffe03f */
[----:B------:R-:W-:Y:S02]  /*1570*/  UIMAD.WIDE.U32 UR38, UR8, UR17, URZ ;  /* 0x00000011082672a5 */ /* 0x000fe4000f8e003f */
[----:B------:R-:W-:Y:S02]  /*1580*/  @UP3 USEL UR17, UR20, UR6, !UP1 ;  /* 0x0000000614113287 */ /* 0x000fe4000c800000 */
[----:B------:R-:W-:Y:S01]  /*1590*/  @P0 VIADD R0, R0, 0x1 ;  /* 0x0000000100000836 */ /* 0x000fe20000000000 */
[----:B------:R-:W-:Y:S01]  /*15a0*/  UIMAD UR49, UR57, UR61, URZ ;  /* 0x0000003d393172a4 */ /* 0x000fe2000f8e023f */
[----:B------:R-:W-:Y:S01]  /*15b0*/  PLOP3.LUT P0, PT, PT, PT, UP3, 0x80, 0x0 ;  /* 0x000000000000781c */ /* 0x000fe20003f0f038 */
[----:B------:R-:W-:Y:S01]  /*15c0*/  @!UP3 UIMAD UR9, UR48, UR60, UR57 ;  /* 0x0000003c3009b2a4 */ /* 0x000fe2000f8e0239 */
[----:B------:R-:W-:Y:S01]  /*15d0*/  IMAD.MOV.U32 R14, RZ, RZ, R0 ;  /* 0x000000ffff0e7224 */ /* 0x000fe200078e0000 */
[----:B------:R-:W-:Y:S01]  /*15e0*/  @UP3 ULDC UR8, c[0x0][0x2e4] ;  /* 0x0000b90000083ab9 */ /* 0x000fe20000000800 */
[----:B------:R-:W-:-:S02]  /*15f0*/  USEL UR54, UR32, URZ, UP4 ;  /* 0x0000003f20367287 */ /* 0x000fc4000a000000 */
[----:B------:R-:W-:Y:S01]  /*1600*/  @UP3 UIMAD UR20, UR57, UR8, UR17 ;  /* 0x00000008391432a4 */ /* 0x000fe2000f8e0211 */
[----:B------:R-:W-:Y:S01]  /*1610*/  @!P2 IADD3 R14, -R14, RZ, RZ ;  /* 0x000000ff0e0ea210 */ /* 0x000fe20007ffe1ff */
[----:B------:R-:W-:Y:S01]  /*1620*/  USEL UR52, UR47, URZ, UP4 ;  /* 0x0000003f2f347287 */ /* 0x000fe2000a000000 */
[----:B------:R-:W-:Y:S01]  /*1630*/  @!P3 LOP3.LUT R14, RZ, R6, RZ, 0x33, !PT ;  /* 0x00000006ff0eb212 */ /* 0x000fe200078e33ff */
[----:B------:R-:W-:Y:S02]  /*1640*/  USHF.R.S32.HI UR40, URZ, 0x1f, UR30 ;  /* 0x0000001f3f287899 */ /* 0x000fe4000801141e */
[----:B------:R-:W-:Y:S02]  /*1650*/  USHF.R.S32.HI UR53, URZ, 0x1f, UR49 ;  /* 0x0000001f3f357899 */ /* 0x000fe40008011431 */
[----:B------:R-:W-:Y:S02]  /*1660*/  USHF.R.S32.HI UR41, URZ, 0x7, UR34 ;  /* 0x000000073f297899 */ /* 0x000fe40008011422 */
[----:B------:R-:W-:-:S02]  /*1670*/  @UP0 UIADD3 UR37, UR19, UR26, URZ ;  /* 0x0000001a13250290 */ /* 0x000fc4000fffe03f */
[----:B------:R-:W-:Y:S02]  /*1680*/  @!UP3 UIMAD UR20, UR9, UR27, URZ ;  /* 0x0000001b0914b2a4 */ /* 0x000fe4000f8e023f */
[----:B------:R-:W-:Y:S02]  /*1690*/  UIADD3 UR47, UR39, UR22, URZ ;  /* 0x00000016272f7290 */ /* 0x000fe4000fffe03f */
[----:B------:R-:W-:Y:S01]  /*16a0*/  @UP0 UIADD3 UR29, UR29, UR35, URZ ;  /* 0x000000231d1d0290 */ /* 0x000fe2000fffe03f */
[----:B------:R-:W-:Y:S01]  /*16b0*/  @UP0 UMOV UR32, UR18 ;  /* 0x0000001200200c82 */ /* 0x000fe20008000000 */
[----:B------:R-:W-:Y:S10]  /*16c0*/  @P1 BRA `(.L_x_198) ;  /* 0x0000000000301947 */ /* 0x000ff40003800000 */
[----:B------:R-:W-:Y:S01]  /*16d0*/  USHF.R.S32.HI UR8, URZ, 0x1f, UR23 ;  /* 0x0000001f3f087899 */ /* 0x000fe20008011417 */
[----:B------:R-:W-:Y:S01]  /*16e0*/  ULDC.64 UR14, c[0x0][0x248] ;  /* 0x00009200000e7ab9 */ /* 0x000fe20000000a00 */
[----:B------:R-:W-:Y:S02]  /*16f0*/  ULDC.64 UR18, c[0x0][0x230] ;  /* 0x00008c0000127ab9 */ /* 0x000fe40000000a00 */
[----:B------:R-:W-:Y:S02]  /*1700*/  UIMAD UR17, UR8, UR14, URZ ;  /* 0x0000000e081172a4 */ /* 0x000fe4000f8e023f */
[----:B------:R-:W-:Y:S02]  /*1710*/  UIMAD.WIDE.U32 UR8, UR23, UR14, URZ ;  /* 0x0000000e170872a5 */ /* 0x000fe4000f8e003f */
[----:B------:R-:W-:-:S04]  /*1720*/  UIMAD UR17, UR23, UR15, UR17 ;  /* 0x0000000f171172a4 */ /* 0x000fc8000f8e0211 */
[----:B------:R-:W-:Y:S02]  /*1730*/  UIADD3 UR9, UR9, UR17, URZ ;  /* 0x0000001109097290 */ /* 0x000fe4000fffe03f */
[----:B------:R-:W-:Y:S02]  /*1740*/  UIMAD UR17, UR58, UR18, URZ ;  /* 0x000000123a1172a4 */ /* 0x000fe4000f8e023f */
[----:B------:R-:W-:Y:S02]  /*1750*/  UIMAD.WIDE.U32 UR8, UR48, UR18, UR8 ;  /* 0x00000012300872a5 */ /* 0x000fe4000f8e0008 */
[----:B------:R-:W-:-:S04]  /*1760*/  UIMAD UR17, UR48, UR19, UR17 ;  /* 0x00000013301172a4 */ /* 0x000fc8000f8e0211 */
[----:B------:R-:W-:Y:S01]  /*1770*/  UIADD3 UR29, UR9, UR17, URZ ;  /* 0x00000011091d7290 */ /* 0x000fe2000fffe03f */
[----:B------:R-:W-:-:S11]  /*1780*/  UMOV UR28, UR8 ;  /* 0x00000008001c7c82 */ /* 0x000fd60008000000 */
.L_x_198:
[----:B------:R-:W-:Y:S05]  /*1790*/  @P1 BRA `(.L_x_199) ;  /* 0x0000000000301947 */ /* 0x000fea0003800000 */
        /* <DEDUP_REMOVED lines=12> */
.L_x_199:
[----:B------:R-:W-:Y:S01]  /*1860*/  @UP1 UMOV UR8, UR44 ;  /* 0x0000002c00081c82 */ /* 0x000fe20008000000 */
[----:B------:R-:W-:Y:S01]  /*1870*/  @!UP1 UMOV UR8, UR42 ;  /* 0x0000002a00089c82 */ /* 0x000fe20008000000 */
[----:B------:R-:W-:Y:S01]  /*1880*/  SHF.R.S32.HI R15, RZ, 0x1f, R14 ;  /* 0x0000001fff0f7819 */ /* 0x000fe2000001140e */
[----:B------:R-:W-:Y:S06]  /*1890*/  @!P0 BRA `(.L_x_200) ;  /* 0x00000000001c8947 */ /* 0x000fec0003800000 */
[----:B------:R-:W-:Y:S01]  /*18a0*/  @!UP1 UIMAD UR6, UR48, UR59, URZ ;  /* 0x0000003b300692a4 */ /* 0x000fe2000f8e023f */
[----:B------:R-:W-:Y:S01]  /*18b0*/  ULDC UR17, c[0x0][0x2c0] ;  /* 0x0000b00000117ab9 */ /* 0x000fe20000000800 */
[----:B------:R-:W-:Y:S02]  /*18c0*/  ULDC UR9, c[0x0][0x2e4] ;  /* 0x0000b90000097ab9 */ /* 0x000fe40000000800 */
[----:B------:R-:W-:Y:S02]  /*18d0*/  ULEA UR6, UR48, UR6, 0x7 ;  /* 0x0000000630067291 */ /* 0x000fe4000f8e383f */
[----:B------:R-:W-:-:S04]  /*18e0*/  ULEA UR9, UR17, UR9, 0x7 ;  /* 0x0000000911097291 */ /* 0x000fc8000f8e383f */
[----:B------:R-:W-:Y:S01]  /*18f0*/  UIMAD UR6, UR9, UR57, UR6 ;  /* 0x00000039090672a4 */ /* 0x000fe2000f8e0206 */
[----:B------:R-:W-:Y:S11]  /*1900*/  BRA `(.L_x_201) ;  /* 0x0000000000087947 */ /* 0x000ff60003800000 */
.L_x_200:
[----:B------:R-:W-:-:S04]  /*1910*/  UIMAD UR6, UR48, UR60, UR57 ;  /* 0x0000003c300672a4 */ /* 0x000fc8000f8e0239 */
[----:B------:R-:W-:-:S12]  /*1920*/  UIMAD UR6, UR6, UR59, URZ ;  /* 0x0000003b060672a4 */ /* 0x000fd8000f8e023f */
.L_x_201:
[----:B------:R-:W1:Y:S01]  /*1930*/  S2R R10, SR_TID.X ;  /* 0x00000000000a7919 */ /* 0x000e620000002100 */
[----:B------:R-:W2:Y:S01]  /*1940*/  LDC.64 R4, c[0x0][0x420] ;  /* 0x00010800ff047b82 */ /* 0x000ea20000000a00 */
[----:B------:R-:W-:Y:S01]  /*1950*/  USHF.R.S32.HI UR59, URZ, 0x1f, UR57 ;  /* 0x0000001f3f3b7899 */ /* 0x000fe20008011439 */
[--C-:B------:R-:W-:Y:S01]  /*1960*/  SHF.R.S32.HI R27, RZ, 0x1f, R187.reuse ;  /* 0x0000001fff1b7819 */ /* 0x100fe200000114bb */
[----:B------:R-:W-:Y:S01]  /*1970*/  ULDC.64 UR18, c[0x0][0x428] ;  /* 0x00010a0000127ab9 */ /* 0x000fe20000000a00 */
[----:B------:R-:W-:Y:S01]  /*1980*/  IADD3 R2, P0, R187, UR8, RZ ;  /* 0x00000008bb027c10 */ /* 0x000fe2000ff1e0ff */
[----:B------:R-:W-:Y:S01]  /*1990*/  UIADD3 UR39, UR7, UR6, URZ ;  /* 0x0000000607277290 */ /* 0x000fe2000fffe03f */
[----:B------:R-:W-:Y:S01]  /*19a0*/  IMAD.U32 R7, RZ, RZ, UR18 ;  /* 0x00000012ff077e24 */ /* 0x000fe2000f8e00ff */
[----:B------:R-:W-:Y:S01]  /*19b0*/  UIMAD UR6, UR59, UR18, URZ ;  /* 0x000000123b0672a4 */ /* 0x000fe2000f8e023f */
[----:B------:R-:W-:Y:S01]  /*19c0*/  IADD3.X R3, R27, UR50, RZ, P0, !PT ;  /* 0x000000321b037c10 */ /* 0x000fe200087fe4ff */
[----:B------:R-:W-:Y:S01]  /*19d0*/  UIADD3 UR17, UR7, UR20, URZ ;  /* 0x0000001407117290 */ /* 0x000fe2000fffe03f */
[----:B------:R-:W-:Y:S01]  /*19e0*/  IMAD.MOV.U32 R26, RZ, RZ, R187 ;  /* 0x000000ffff1a7224 */ /* 0x000fe200078e00bb */
[----:B------:R-:W-:Y:S01]  /*19f0*/  UIMAD UR20, UR57, UR19, UR6 ;  /* 0x00000013391472a4 */ /* 0x000fe2000f8e0206 */
[----:B------:R-:W-:Y:S01]  /*1a00*/  BSSY B1, `(.L_x_197) ;  /* 0x0000985000017945 */ /* 0x000fe20003800000 */
[----:B------:R-:W-:-:S02]  /*1a10*/  UIADD3 UR6, -UR16, UR31, UR30 ;  /* 0x0000001f10067290 */ /* 0x000fc4000fffe11e */
[----:B------:R-:W-:Y:S01]  /*1a20*/  UIMAD UR9, UR61, UR60, URZ ;  /* 0x0000003c3d0972a4 */ /* 0x000fe2000f8e023f */
[----:B------:R-:W-:Y:S01]  /*1a30*/  ULDC UR22, c[0x0][0x398] ;  /* 0x0000e60000167ab9 */ /* 0x000fe20000000800 */
[----:B------:R-:W-:Y:S01]  /*1a40*/  ULDC.64 UR34, c[0x0][0x2b0] ;  /* 0x0000ac0000227ab9 */ /* 0x000fe20000000a00 */
[----:B------:R-:W-:Y:S02]  /*1a50*/  UIADD3 UR6, UR6, -UR22, URZ ;  /* 0x8000001606067290 */ /* 0x000fe4000fffe03f */
[----:B------:R-:W-:Y:S01]  /*1a60*/  USHF.L.U32 UR8, UR9, 0x7, URZ ;  /* 0x0000000709087899 */ /* 0x000fe2000800063f */
[----:B------:R-:W-:Y:S01]  /*1a70*/  ULDC.64 UR26, c[0x0][0x258] ;  /* 0x00009600001a7ab9 */ /* 0x000fe20000000a00 */
[C---:B--2---:R-:W-:Y:S01]  /*1a80*/  IMAD R6, R4.reuse, UR33, RZ ;  /* 0x0000002104067c24 */ /* 0x044fe2000f8e02ff */
[----:B------:R-:W-:Y:S01]  /*1a90*/  UIMAD.WIDE UR18, UR17, 0x4, UR34 ;  /* 0x00000004111278a5 */ /* 0x000fe2000f8e0222 */
[----:B------:R-:W-:Y:S01]  /*1aa0*/  IMAD.WIDE.U32 R2, R4, UR7, R2 ;  /* 0x0000000704027c25 */ /* 0x000fe2000f8e0002 */
[----:B------:R-:W-:-:S02]  /*1ab0*/  USHF.R.S32.HI UR22, URZ, 0x1f, UR6 ;  /* 0x0000001f3f167899 */ /* 0x000fc40008011406 */
[----:B------:R-:W-:Y:S01]  /*1ac0*/  UIADD3 UR17, UP2, UP1, UR38, UR8, UR49 ;  /* 0x0000000826117290 */ /* 0x000fe2000f95e031 */
[----:B------:R-:W-:Y:S01]  /*1ad0*/  IMAD R6, R5, UR7, R6 ;  /* 0x0000000705067c24 */ /* 0x000fe2000f8e0206 */
[----:B-1----:R-:W-:Y:S01]  /*1ae0*/  SHF.R.S32.HI R9, RZ, 0x1f, R10 ;  /* 0x0000001fff097819 */ /* 0x002fe2000001140a */
[----:B------:R-:W-:Y:S02]  /*1af0*/  USHF.R.S32.HI UR8, URZ, 0x1f, UR8 ;  /* 0x0000001f3f087899 */ /* 0x000fe40008011408 */
[----:B------:R-:W-:Y:S01]  /*1b00*/  IMAD.IADD R3, R3, 0x1, R6 ;  /* 0x0000000103037824 */ /* 0x000fe200078e0206 */
[CC--:B------:R-:W-:Y:S01]  /*1b10*/  LEA.HI R0, R9.reuse, R10.reuse, RZ, 0x3 ;  /* 0x0000000a09007211 */ /* 0x0c0fe200078f18ff */
[----:B------:R-:W-:Y:S01]  /*1b20*/  ULEA.HI UR22, UR22, UR6, URZ, 0x7 ;  /* 0x0000000616167291 */ /* 0x000fe2000f8f383f */
[----:B------:R-:W-:Y:S01]  /*1b30*/  LEA.HI R9, R9, R10, RZ, 0x5 ;  /* 0x0000000a09097211 */ /* 0x000fe200078f28ff */
[----:B------:R-:W-:Y:S01]  /*1b40*/  IMAD.WIDE.U32 R2, R7, UR57, R2 ;  /* 0x0000003907027c25 */ /* 0x000fe2000f8e0002 */
[----:B------:R-:W-:Y:S01]  /*1b50*/  SHF.R.S32.HI R0, RZ, 0x3, R0 ;  /* 0x00000003ff007819 */ /* 0x000fe20000011400 */
[----:B------:R-:W-:Y:S01]  /*1b60*/  UIADD3.X UR6, UR47, UR8, UR53, UP2, UP1 ;  /* 0x000000082f067290 */ /* 0x000fe200097e2435 */
[----:B------:R-:W-:Y:S01]  /*1b70*/  LOP3.LUT R11, R9, 0xffffffe0, RZ, 0xc0, !PT ;  /* 0xffffffe0090b7812 */ /* 0x000fe200078ec0ff */
[----:B------:R-:W-:Y:S01]  /*1b80*/  USHF.R.S32.HI UR22, URZ, 0x7, UR22 ;  /* 0x000000073f167899 */ /* 0x000fe20008011416 */
[----:B------:R-:W-:Y:S01]  /*1b90*/  SHF.R.S32.HI R23, RZ, 0x1f, R0 ;  /* 0x0000001fff177819 */ /* 0x000fe20000011400 */
[----:B------:R-:W-:Y:S01]  /*1ba0*/  ULDC.64 UR34, c[0x0][0x400] ;  /* 0x0001000000227ab9 */ /* 0x000fe20000000a00 */
[----:B------:R-:W-:Y:S01]  /*1bb0*/  IADD3 R8, P0, R0, UR7, RZ ;  /* 0x0000000700087c10 */ /* 0x000fe2000ff1e0ff */
[----:B------:R-:W-:Y:S01]  /*1bc0*/  UIMAD UR7, UR59, UR26, URZ ;  /* 0x0000001a3b0772a4 */ /* 0x000fe2000f8e023f */
[----:B------:R-:W-:Y:S01]  /*1bd0*/  IMAD.IADD R11, R10, 0x1, -R11 ;  /* 0x000000010a0b7824 */ /* 0x000fe200078e0a0b */
[----:B------:R-:W-:Y:S01]  /*1be0*/  SHF.R.S32.HI R9, RZ, 0x5, R9 ;  /* 0x00000005ff097819 */ /* 0x000fe20000011409 */
[----:B------:R-:W-:Y:S01]  /*1bf0*/  VIADD R3, R3, UR20 ;  /* 0x0000001403037c36 */ /* 0x000fe20008000000 */
[----:B------:R-:W-:Y:S01]  /*1c00*/  IADD3.X R6, R23, UR33, RZ, P0, !PT ;  /* 0x0000002117067c10 */ /* 0x000fe200087fe4ff */
[----:B------:R-:W-:-:S02]  /*1c10*/  UIMAD UR27, UR57, UR27, UR7 ;  /* 0x0000001b391b72a4 */ /* 0x000fc4000f8e0207 */
[----:B------:R-:W-:Y:S02]  /*1c20*/  UIADD3 UR7, UP2, UP1, UR54, UR17, UR55 ;  /* 0x0000001136077290 */ /* 0x000fe4000f95e037 */
[----:B------:R-:W-:Y:S01]  /*1c30*/  IMAD R10, R6, UR24, RZ ;  /* 0x00000018060a7c24 */ /* 0x000fe2000f8e02ff */
[----:B------:R-:W-:Y:S01]  /*1c40*/  ULDC.64 UR60, c[0x0][0x478] ;  /* 0x00011e00003c7ab9 */ /* 0x000fe20000000a00 */
[C---:B------:R-:W-:Y:S01]  /*1c50*/  IMAD.WIDE.U32 R6, R8.reuse, UR24, R26 ;  /* 0x0000001808067c25 */ /* 0x040fe2000f8e001a */
[----:B------:R-:W-:Y:S02]  /*1c60*/  UIADD3.X UR6, UR52, UR6, UR46, UP2, UP1 ;  /* 0x0000000634067290 */ /* 0x000fe400097e242e */
[----:B------:R-:W-:Y:S01]  /*1c70*/  UISETP.LT.AND UP1, UPT, URZ, UR22, UPT ;  /* 0x000000163f00728c */ /* 0x000fe2000bf21270 */
[----:B------:R-:W-:Y:S01]  /*1c80*/  IMAD R10, R8, UR25, R10 ;  /* 0x00000019080a7c24 */ /* 0x000fe2000f8e020a */
[----:B------:R-:W-:Y:S01]  /*1c90*/  IADD3 R8, P0, R6, UR56, RZ ;  /* 0x0000003806087c10 */ /* 0x000fe2000ff1e0ff */
[----:B------:R-:W-:Y:S01]  /*1ca0*/  IMAD R6, R9, UR9, R11 ;  /* 0x0000000909067c24 */ /* 0x000fe2000f8e020b */
[----:B------:R-:W-:Y:S01]  /*1cb0*/  USEL UR22, URZ, UR22, !UP1 ;  /* 0x000000163f167287 */ /* 0x000fe2000c800000 */
[----:B------:R-:W-:Y:S01]  /*1cc0*/  IMAD.U32 R11, RZ, RZ, UR26 ;  /* 0x0000001aff0b7e24 */ /* 0x000fe2000f8e00ff */
[----:B------:R-:W-:Y:S01]  /*1cd0*/  IADD3.X R9, R7, UR51, R10, P0, !PT ;  /* 0x0000003307097c10 */ /* 0x000fe200087fe40a */
[----:B------:R-:W-:Y:S01]  /*1ce0*/  IMAD R7, R23, R4, RZ ;  /* 0x0000000417077224 */ /* 0x000fe200078e02ff */
[----:B------:R-:W-:Y:S01]  /*1cf0*/  IADD3 R10, P0, R6, UR7, RZ ;  /* 0x00000007060a7c10 */ /* 0x000fe2000ff1e0ff */
[----:B------:R-:W-:-:S02]  /*1d00*/  UISETP.GT.AND UP1, UPT, UR41, UR22, UPT ;  /* 0x000000162900728c */ /* 0x000fc4000bf24270 */
[----:B------:R-:W-:Y:S01]  /*1d10*/  IMAD R13, R0, R5, R7 ;  /* 0x00000005000d7224 */ /* 0x000fe200078e0207 */
[----:B------:R-:W-:Y:S01]  /*1d20*/  LEA.HI.X.SX32 R12, R6, UR6, 0x1, P0 ;  /* 0x00000006060c7c11 */ /* 0x000fe200080f0eff */
[----:B------:R-:W-:Y:S01]  /*1d30*/  IMAD.WIDE.U32 R6, R0, R4, R2 ;  /* 0x0000000400067225 */ /* 0x000fe200078e0002 */
[C---:B------:R-:W-:Y:S01]  /*1d40*/  LEA R188, P0, R10.reuse, UR34, 0x2 ;  /* 0x000000220abc7c11 */ /* 0x040fe2000f8010ff */
[----:B------:R-:W-:Y:S02]  /*1d50*/  UIMAD.WIDE UR6, UR39, 0x4, UR60 ;  /* 0x00000004270678a5 */ /* 0x000fe4000f8e023c */
[----:B------:R-:W-:Y:S01]  /*1d60*/  IMAD.WIDE.U32 R2, R11, UR57, R8 ;  /* 0x000000390b027c25 */ /* 0x000fe2000f8e0008 */
[----:B------:R-:W-:Y:S01]  /*1d70*/  LEA.HI.X R189, R10, UR35, R12, 0x2, P0 ;  /* 0x000000230abd7c11 */ /* 0x000fe200080f140c */
[----:B------:R-:W-:Y:S01]  /*1d80*/  ULDC.64 UR44, c[0x0][0x210] ;  /* 0x00008400002c7ab9 */ /* 0x000fe20000000a00 */
[----:B------:R-:W-:Y:S01]  /*1d90*/  PLOP3.LUT P0, PT, PT, PT, UP1, 0x80, 0x0 ;  /* 0x000000000000781c */ /* 0x000fe20003f0f018 */
[----:B------:R-:W-:Y:S01]  /*1da0*/  ULDC.64 UR42, c[0x0][0x3e0] ;  /* 0x0000f800002a7ab9 */ /* 0x000fe20000000a00 */
[----:B------:R-:W-:Y:S01]  /*1db0*/  IMAD.IADD R7, R7, 0x1, R13 ;  /* 0x0000000107077824 */ /* 0x000fe200078e020d */
[----:B------:R-:W-:Y:S01]  /*1dc0*/  LEA R222, P3, R2, UR44, 0x1 ;  /* 0x0000002c02de7c11 */ /* 0x000fe2000f8608ff */
[----:B------:R-:W-:Y:S01]  /*1dd0*/  VIADD R3, R3, UR27 ;  /* 0x0000001b03037c36 */ /* 0x000fe20008000000 */
[----:B------:R-:W-:Y:S01]  /*1de0*/  LEA R225, P2, R6, UR42, 0x1 ;  /* 0x0000002a06e17c11 */ /* 0x000fe2000f8408ff */
[----:B------:R-:W-:Y:S01]  /*1df0*/  UMOV UR17, UR19 ;  /* 0x0000001300117c82 */ /* 0x000fe20008000000 */
[----:B------:R-:W-:-:S02]  /*1e00*/  UIADD3 UR9, UR41, -0x1, URZ ;  /* 0xffffffff29097890 */ /* 0x000fc4000fffe03f */
[----:B------:R-:W-:Y:S01]  /*1e10*/  LEA.HI.X R223, R2, UR45, R3, 0x1, P3 ;  /* 0x0000002d02df7c11 */ /* 0x000fe200098f0c03 */
[----:B------:R-:W-:Y:S01]  /*1e20*/  UMOV UR20, UR6 ;  /* 0x0000000600147c82 */ /* 0x000fe20008000000 */
[----:B------:R-:W-:Y:S01]  /*1e30*/  LEA.HI.X R224, R6, UR43, R7, 0x1, P2 ;  /* 0x0000002b06e07c11 */ /* 0x000fe200090f0c07 */
[----:B------:R-:W-:Y:S01]  /*1e40*/  UMOV UR19, UR7 ;  /* 0x0000000700137c82 */ /* 0x000fe20008000000 */
[----:B------:R-:W-:Y:S06]  /*1e50*/  @P0 BRA `(.L_x_202) ;  /* 0x0000000800fc0947 */ /* 0x000fec0003800000 */
[----:B------:R-:W-:Y:S01]  /*1e60*/  @UP0 UIADD3 UR12, UR23, UR36, URZ ;  /* 0x00000024170c0290 */ /* 0x000fe2000fffe03f */
[----:B------:R-:W-:-:S03]  /*1e70*/  @UP0 ULDC.64 UR8, c[0x0][0x450] ;  /* 0x0001140000080ab9 */ /* 0x000fc60000000a00 */
[----:B------:R-:W-:Y:S02]  /*1e80*/  @UP0 UIMAD.WIDE.U32 UR6, UR12, UR8, URZ ;  /* 0x000000080c0602a5 */ /* 0x000fe4000f8e003f */
[----:B------:R-:W-:-:S04]  /*1e90*/  @UP0 UIMAD UR12, UR12, UR9, URZ ;  /* 0x000000090c0c02a4 */ /* 0x000fc8000f8e023f */
[----:B------:R-:W-:Y:S01]  /*1ea0*/  @UP0 UIADD3 UR19, UR7, UR12, URZ ;  /* 0x0000000c07130290 */ /* 0x000fe2000fffe03f */
[----:B------:R-:W-:Y:S01]  /*1eb0*/  @UP0 UMOV UR18, UR6 ;  /* 0x0000000600120c82 */ /* 0x000fe20008000000 */
[----:B------:R-:W-:Y:S10]  /*1ec0*/  @P1 BRA `(.L_x_203) ;  /* 0x0000000000301947 */ /* 0x000ff40003800000 */
[----:B------:R-:W-:Y:S01]  /*1ed0*/  USHF.R.S32.HI UR6, URZ, 0x1f, UR23 ;  /* 0x0000001f3f067899 */ /* 0x000fe20008011417 */
[----:B------:R-:W-:-:S03]  /*1ee0*/  ULDC.64 UR8, c[0x0][0x450] ;  /* 0x0001140000087ab9 */ /* 0x000fc60000000a00 */
[----:B------:R-:W-:Y:S02]  /*1ef0*/  UIMAD UR12, UR6, UR8, URZ ;  /* 0x00000008060c72a4 */ /* 0x000fe4000f8e023f */
[----:B------:R-:W-:Y:S02]  /*1f00*/  UIMAD.WIDE.U32 UR6, UR23, UR8, URZ ;  /* 0x00000008170672a5 */ /* 0x000fe4000f8e003f */
[----:B------:R-:W-:-:S03]  /*1f10*/  UIMAD UR14, UR23, UR9, UR12 ;  /* 0x00000009170e72a4 */ /* 0x000fc6000f8e020c */
[----:B------:R-:W-:Y:S01]  /*1f20*/  ULDC.64 UR12, c[0x0][0x438] ;  /* 0x00010e00000c7ab9 */ /* 0x000fe20000000a00 */
[----:B------:R-:W-:Y:S02]  /*1f30*/  UIADD3 UR7, UR7, UR14, URZ ;  /* 0x0000000e07077290 */ /* 0x000fe4000fffe03f */
[----:B------:R-:W-:Y:S02]  /*1f40*/  UIMAD UR14, UR58, UR12, URZ ;  /* 0x0000000c3a0e72a4 */ /* 0x000fe4000f8e023f */
[----:B------:R-:W-:Y:S02]  /*1f50*/  UIMAD.WIDE.U32 UR6, UR48, UR12, UR6 ;  /* 0x0000000c300672a5 */ /* 0x000fe4000f8e0006 */
[----:B------:R-:W-:-:S04]  /*1f60*/  UIMAD UR13, UR48, UR13, UR14 ;  /* 0x0000000d300d72a4 */ /* 0x000fc8000f8e020e */
[----:B------:R-:W-:Y:S01]  /*1f70*/  UIADD3 UR19, UR7, UR13, URZ ;  /* 0x0000000d07137290 */ /* 0x000fe2000fffe03f */
[----:B------:R-:W-:-:S11]  /*1f80*/  UMOV UR18, UR6 ;  /* 0x0000000600127c82 */ /* 0x000fd60008000000 */
.L_x_203:
[----:B------:R-:W-:Y:S01]  /*1f90*/  @UP0 UIADD3 UR14, UR23, UR36, URZ ;  /* 0x00000024170e0290 */ /* 0x000fe2000fffe03f */
[----:B------:R-:W-:Y:S01]  /*1fa0*/  @UP0 ULDC.64 UR6, c[0x0][0x458] ;  /* 0x0001160000060ab9 */ /* 0x000fe20000000a00 */
[----:B------:R-:W-:Y:S02]  /*1fb0*/  UIMAD UR16, UR21, -0x80, UR16 ;  /* 0xffffff80151078a4 */ /* 0x000fe4000f8e0210 */
        /* <DEDUP_REMOVED lines=15> */
[----:B------:R-:W-:-:S03]  /*20b0*/  UIADD3 UR17, UR13, UR15, URZ ;  /* 0x0000000f0d117290 */ /* 0x000fc6000fffe03f */
[----:B------:R-:W-:-:S09]  /*20c0*/  UMOV UR15, UR12 ;  /* 0x0000000c000f7c82 */ /* 0x000fd20008000000 */
.L_x_204:
[----:B------:R-:W-:Y:S01]  /*20d0*/  UIMAD UR12, UR40, UR8, URZ ;  /* 0x00000008280c72a4 */ /* 0x000fe2000f8e023f */
[----:B------:R-:W-:Y:S01]  /*20e0*/  IMAD.U32 R2, RZ, RZ, UR8 ;  /* 0x00000008ff027e24 */ /* 0x000fe2000f8e00ff */
[----:B------:R-:W-:Y:S01]  /*20f0*/  ULDC UR13, c[0x0][0x2d0] ;  /* 0x0000b400000d7ab9 */ /* 0x000fe20000000800 */
[C---:B------:R-:W-:Y:S01]  /*2100*/  VIADD R4, R0.reuse, 0x20 ;  /* 0x0000002000047836 */ /* 0x040fe20000000000 */
[----:B------:R-:W-:Y:S01]  /*2110*/  UIMAD UR12, UR30, UR9, UR12 ;  /* 0x000000091e0c72a4 */ /* 0x000fe2000f8e020c */
[----:B------:R-:W-:Y:S01]  /*2120*/  VIADD R5, R0, 0x40 ;  /* 0x0000004000057836 */ /* 0x000fe20000000000 */
[----:B------:R-:W-:Y:S01]  /*2130*/  ISETP.GE.AND P3, PT, R187, UR13, PT ;  /* 0x0000000dbb007c0c */ /* 0x000fe2000bf66270 */
[----:B------:R-:W-:Y:S01]  /*2140*/  IMAD.WIDE.U32 R2, R2, UR30, R26 ;  /* 0x0000001e02027c25 */ /* 0x000fe2000f8e001a */
[----:B------:R-:W-:Y:S01]  /*2150*/  USHF.R.S32.HI UR14, URZ, 0x1f, UR57 ;  /* 0x0000001f3f0e7899 */ /* 0x000fe20008011439 */
[----:B------:R-:W-:Y:S01]  /*2160*/  BSSY B0, `(.L_x_205) ;  /* 0x000001a000007945 */ /* 0x000fe20003800000 */
[----:B------:R-:W-:-:S02]  /*2170*/  ISETP.GE.OR P2, PT, R4, UR16, P3 ;  /* 0x0000001004007c0c */ /* 0x000fc40009f46670 */
[----:B------:R-:W-:Y:S01]  /*2180*/  ISETP.GE.OR P1, PT, R5, UR16, P3 ;  /* 0x0000001005007c0c */ /* 0x000fe20009f26670 */
[----:B------:R-:W-:Y:S01]  /*2190*/  VIADD R5, R0, 0x60 ;  /* 0x0000006000057836 */ /* 0x000fe20000000000 */
[----:B------:R-:W-:Y:S01]  /*21a0*/  MOV R4, UR12 ;  /* 0x0000000c00047c02 */ /* 0x000fe20008000f00 */
[----:B------:R-:W-:Y:S01]  /*21b0*/  ULDC.64 UR12, c[0x0][0x468] ;  /* 0x00011a00000c7ab9 */ /* 0x000fe20000000a00 */
[----:B------:R-:W-:Y:S01]  /*21c0*/  IADD3 R2, P0, R2, UR18, RZ ;  /* 0x0000001202027c10 */ /* 0x000fe2000ff1e0ff */
[----:B------:R-:W-:-:S03]  /*21d0*/  UIMAD UR14, UR14, UR12, URZ ;  /* 0x0000000c0e0e72a4 */ /* 0x000fc6000f8e023f */
[----:B------:R-:W-:Y:S01]  /*21e0*/  IADD3.X R3, R3, UR19, R4, P0, !PT ;  /* 0x0000001303037c10 */ /* 0x000fe200087fe404 */
[----:B------:R-:W-:Y:S01]  /*21f0*/  IMAD.U32 R4, RZ, RZ, UR12 ;  /* 0x0000000cff047e24 */ /* 0x000fe2000f8e00ff */
[----:B------:R-:W-:Y:S01]  /*2200*/  ISETP.GE.OR P0, PT, R5, UR16, P3 ;  /* 0x0000001005007c0c */ /* 0x000fe20009f06670 */
[----:B------:R-:W-:Y:S01]  /*2210*/  UIMAD UR13, UR57, UR13, UR14 ;  /* 0x0000000d390d72a4 */ /* 0x000fe2000f8e020e */
[----:B------:R-:W-:Y:S01]  /*2220*/  ISETP.GE.OR P3, PT, R0, UR16, P3 ;  /* 0x0000001000007c0c */ /* 0x000fe20009f66670 */
[----:B------:R-:W-:-:S05]  /*2230*/  IMAD.WIDE.U32 R2, R4, UR57, R2 ;  /* 0x0000003904027c25 */ /* 0x000fca000f8e0002 */
[----:B------:R-:W-:-:S07]  /*2240*/  IADD3 R8, R3, UR13, RZ ;  /* 0x0000000d03087c10 */ /* 0x000fce000fffe0ff */
[----:B------:R-:W-:Y:S05]  /*2250*/  @P3 BRA `(.L_x_206) ;  /* 0x0000000000283947 */ /* 0x000fea0003800000 */
[----:B------:R-:W-:Y:S01]  /*2260*/  MOV R4, R2 ;  /* 0x0000000200047202 */ /* 0x000fe20000000f00 */
[----:B------:R-:W-:Y:S01]  /*2270*/  IMAD R6, R23, UR8, RZ ;  /* 0x0000000817067c24 */ /* 0x000fe2000f8e02ff */
[----:B------:R-:W-:Y:S01]  /*2280*/  MOV R5, R8 ;  /* 0x0000000800057202 */ /* 0x000fe20000000f00 */
[----:B------:R-:W-:Y:S02]  /*2290*/  ULDC.64 UR12, c[0x0][0x3f0] ;  /* 0x0000fc00000c7ab9 */ /* 0x000fe40000000a00 */
[C---:B------:R-:W-:Y:S02]  /*22a0*/  IMAD R6, R0.reuse, UR9, R6 ;  /* 0x0000000900067c24 */ /* 0x040fe4000f8e0206 */
[----:B------:R-:W-:-:S05]  /*22b0*/  IMAD.WIDE.U32 R4, R0, UR8, R4 ;  /* 0x0000000800047c25 */ /* 0x000fca000f8e0004 */
[----:B------:R-:W-:Y:S02]  /*22c0*/  IADD3 R5, R5, R6, RZ ;  /* 0x0000000605057210 */ /* 0x000fe40007ffe0ff */
[----:B------:R-:W-:-:S04]  /*22d0*/  LEA R6, P4, R4, UR12, 0x1 ;  /* 0x0000000c04067c11 */ /* 0x000fc8000f8808ff */
[----:B------:R-:W-:-:S05]  /*22e0*/  LEA.HI.X R7, R4, UR13, R5, 0x1, P4 ;  /* 0x0000000d04077c11 */ /* 0x000fca000a0f0c05 */
[----:B------:R1:W-:Y:S04]  /*22f0*/  STG.E.128 desc[UR10][R6.64], RZ ;  /* 0x000000ff06007986 */ /* 0x0003e8000c101d0a */
.L_x_206:
[----:B------:R-:W-:Y:S05]  /*2300*/  BSYNC B0 ;  /* 0x0000000000007941 */ /* 0x000fea0003800000 */
.L_x_205:
[----:B------:R-:W-:Y:S04]  /*2310*/  BSSY B0, `(.L_x_207) ;  /* 0x000000e000007945 */ /* 0x000fe80003800000 */
[----:B------:R-:W-:Y:S05]  /*2320*/  @P2 BRA `(.L_x_208) ;  /* 0x0000000000302947 */ /* 0x000fea0003800000 */
[----:B-1----:R-:W-:Y:S01]  /*2330*/  IADD3 R6, P4, R0, 0x20, RZ ;  /* 0x0000002000067810 */ /* 0x002fe20007f9e0ff */
[----:B------:R-:W-:Y:S01]  /*2340*/  ULDC.64 UR12, c[0x0][0x3f0] ;  /* 0x0000fc00000c7ab9 */ /* 0x000fe20000000a00 */
[----:B------:R-:W-:-:S03]  /*2350*/  MOV R5, R8 ;  /* 0x0000000800057202 */ /* 0x000fc60000000f00 */
[----:B------:R-:W-:-:S04]  /*2360*/  IMAD.X R4, RZ, RZ, R23, P4 ;  /* 0x000000ffff047224 */ /* 0x000fc800020e0617 */
[----:B------:R-:W-:Y:S02]  /*2370*/  IMAD R7, R4, UR8, RZ ;  /* 0x0000000804077c24 */ /* 0x000fe4000f8e02ff */
[----:B------:R-:W-:Y:S02]  /*2380*/  IMAD.MOV.U32 R4, RZ, RZ, R2 ;  /* 0x000000ffff047224 */ /* 0x000fe400078e0002 */
[C---:B------:R-:W-:Y:S02]  /*2390*/  IMAD R7, R6.reuse, UR9, R7 ;  /* 0x0000000906077c24 */ /* 0x040fe4000f8e0207 */
[----:B------:R-:W-:-:S03]  /*23a0*/  IMAD.WIDE.U32 R4, R6, UR8, R4 ;  /* 0x0000000806047c25 */ /* 0x000fc6000f8e0004 */
[----:B------:R-:W-:Y:S02]  /*23b0*/  LEA R6, P4, R4, UR12, 0x1 ;  /* 0x0000000c04067c11 */ /* 0x000fe4000f8808ff */
[----:B------:R-:W-:-:S04]  /*23c0*/  IADD3 R7, R5, R7, RZ ;  /* 0x0000000705077210 */ /* 0x000fc80007ffe0ff */
[----:B------:R-:W-:-:S05]  /*23d0*/  LEA.HI.X R7, R4, UR13, R7, 0x1, P4 ;  /* 0x0000000d04077c11 */ /* 0x000fca000a0f0c07 */
[----:B------:R2:W-:Y:S02]  /*23e0*/  STG.E.128 desc[UR10][R6.64], RZ ;  /* 0x000000ff06007986 */ /* 0x0005e4000c101d0a */
.L_x_208:
[----:B------:R-:W-:Y:S05]  /*23f0*/  BSYNC B0 ;  /* 0x0000000000007941 */ /* 0x000fea0003800000 */
.L_x_207:
[----:B------:R-:W-:Y:S04]  /*2400*/  BSSY B0, `(.L_x_209) ;  /* 0x000000e000007945 */ /* 0x000fe80003800000 */
[----:B------:R-:W-:Y:S05]  /*2410*/  @P1 BRA `(.L_x_210) ;  /* 0x0000000000301947 */ /* 0x000fea0003800000 */
[----:B-12---:R-:W-:Y:S01]  /*2420*/  IADD3 R6, P4, R0, 0x40, RZ ;  /* 0x0000004000067810 */ /* 0x006fe20007f9e0ff */
        /* <DEDUP_REMOVED lines=11> */
.L_x_210:
[----:B------:R-:W-:Y:S05]  /*24e0*/  BSYNC B0 ;  /* 0x0000000000007941 */ /* 0x000fea0003800000 */
.L_x_209:
[----:B------:R-:W-:Y:S04]  /*24f0*/  BSSY B0, `(.L_x_211) ;  /* 0x000000e000007945 */ /* 0x000fe80003800000 */
[----:B------:R-:W-:Y:S05]  /*2500*/  @P0 BRA `(.L_x_212) ;  /* 0x0000000000300947 */ /* 0x000fea0003800000 */
[----:B------:R-:W-:Y:S01]  /*2510*/  IADD3 R3, P4, R0, 0x60, RZ ;  /* 0x0000006000037810 */ /* 0x000fe20007f9e0ff */
[----:B------:R-:W-:Y:S01]  /*2520*/  ULDC.64 UR12, c[0x0][0x3f0] ;  /* 0x0000fc00000c7ab9 */ /* 0x000fe20000000a00 */
[----:B------:R-:W-:-:S03]  /*2530*/  MOV R5, R8 ;  /* 0x0000000800057202 */ /* 0x000fc60000000f00 */
[----:B------:R-:W-:-:S04]  /*2540*/  IMAD.X R4, RZ, RZ, R23, P4 ;  /* 0x000000ffff047224 */ /* 0x000fc800020e0617 */
[----:B-123--:R-:W-:Y:S02]  /*2550*/  IMAD R6, R4, UR8, RZ ;  /* 0x0000000804067c24 */ /* 0x00efe4000f8e02ff */
[----:B------:R-:W-:-:S04]  /*2560*/  IMAD.MOV.U32 R4, RZ, RZ, R2 ;  /* 0x000000ffff047224 */ /* 0x000fc800078e0002 */
[----:B------:R-:W-:-:S04]  /*2570*/  IMAD.WIDE.U32 R4, R3, UR8, R4 ;  /* 0x0000000803047c25 */ /* 0x000fc8000f8e0004 */
[----:B------:R-:W-:Y:S01]  /*2580*/  IMAD R3, R3, UR9, R6 ;  /* 0x0000000903037c24 */ /* 0x000fe2000f8e0206 */
[----:B------:R-:W-:-:S04]  /*2590*/  LEA R2, P4, R4, UR12, 0x1 ;  /* 0x0000000c04027c11 */ /* 0x000fc8000f8808ff */
[----:B------:R-:W-:-:S04]  /*25a0*/  IADD3 R3, R5, R3, RZ ;  /* 0x0000000305037210 */ /* 0x000fc80007ffe0ff */
[----:B------:R-:W-:-:S05]  /*25b0*/  LEA.HI.X R3, R4, UR13, R3, 0x1, P4 ;  /* 0x0000000d04037c11 */ /* 0x000fca000a0f0c03 */
[----:B------:R4:W-:Y:S02]  /*25c0*/  STG.E.128 desc[UR10][R2.64], RZ ;  /* 0x000000ff02007986 */ /* 0x0009e4000c101d0a */
.L_x_212:
[----:B------:R-:W-:Y:S05]  /*25d0*/  BSYNC B0 ;  /* 0x0000000000007941 */ /* 0x000fea0003800000 */
.L_x_211:
[----:B------:R-:W-:Y:S01]  /*25e0*/  UIMAD UR8, UR40, UR6, URZ ;  /* 0x00000006280872a4 */ /* 0x000fe2000f8e023f */
[----:B----4-:R-:W-:Y:S01]  /*25f0*/  IMAD.U32 R2, RZ, RZ, UR6 ;  /* 0x00000006ff027e24 */ /* 0x010fe2000f8e00ff */
[----:B------:R-:W-:Y:S01]  /*2600*/  USHF.R.S32.HI UR12, URZ, 0x1f, UR57 ;  /* 0x0000001f3f0c7899 */ /* 0x000fe20008011439 */
[----:B------:R-:W-:Y:S01]  /*2610*/  BSSY B0, `(.L_x_213) ;  /* 0x0000017000007945 */ /* 0x000fe20003800000 */
[----:B------:R-:W-:Y:S01]  /*2620*/  UIMAD UR8, UR30, UR7, UR8 ;  /* 0x000000071e0872a4 */ /* 0x000fe2000f8e0208 */
[----:B------:R-:W-:-:S05]  /*2630*/  IMAD.WIDE.U32 R2, R2, UR30, R26 ;  /* 0x0000001e02027c25 */ /* 0x000fca000f8e001a */
[----:B------:R-:W-:Y:S01]  /*2640*/  IMAD.U32 R4, RZ, RZ, UR8 ;  /* 0x00000008ff047e24 */ /* 0x000fe2000f8e00ff */
[----:B------:R-:W-:Y:S01]  /*2650*/  IADD3 R2, P4, R2, UR15, RZ ;  /* 0x0000000f02027c10 */ /* 0x000fe2000ff9e0ff */
[----:B------:R-:W-:Y:S02]  /*2660*/  ULDC.64 UR8, c[0x0][0x470] ;  /* 0x00011c0000087ab9 */ /* 0x000fe40000000a00 */
[----:B------:R-:W-:Y:S01]  /*2670*/  UIMAD UR12, UR12, UR8, URZ ;  /* 0x000000080c0c72a4 */ /* 0x000fe2000f8e023f */
[----:B------:R-:W-:Y:S02]  /*2680*/  IADD3.X R3, R3, UR17, R4, P4, !PT ;  /* 0x0000001103037c10 */ /* 0x000fe4000a7fe404 */
[----:B------:R-:W-:Y:S01]  /*2690*/  MOV R4, UR8 ;  /* 0x0000000800047c02 */ /* 0x000fe20008000f00 */
[----:B------:R-:W-:-:S04]  /*26a0*/  UIMAD UR9, UR57, UR9, UR12 ;  /* 0x00000009390972a4 */ /* 0x000fc8000f8e020c */
[----:B------:R-:W-:-:S05]  /*26b0*/  IMAD.WIDE.U32 R2, R4, UR57, R2 ;  /* 0x0000003904027c25 */ /* 0x000fca000f8e0002 */
[----:B------:R-:W-:Y:S01]  /*26c0*/  IADD3 R8, R3, UR9, RZ ;  /* 0x0000000903087c10 */ /* 0x000fe2000fffe0ff */
[----:B------:R-:W-:Y:S06]  /*26d0*/  @P3 BRA `(.L_x_214) ;  /* 0x0000000000283947 */ /* 0x000fec0003800000 */
[----:B------:R-:W-:Y:S01]  /*26e0*/  MOV R4, R2 ;  /* 0x0000000200047202 */ /* 0x000fe20000000f00 */
[----:B-123--:R-:W-:Y:S01]  /*26f0*/  IMAD R6, R23, UR6, RZ ;  /* 0x0000000617067c24 */ /* 0x00efe2000f8e02ff */
        /* <DEDUP_REMOVED lines=8> */
.L_x_214:
[----:B------:R-:W-:Y:S05]  /*2780*/  BSYNC B0 ;  /* 0x0000000000007941 */ /* 0x000fea0003800000 */
.L_x_213:
[----:B------:R-:W-:Y:S04]  /*2790*/  BSSY B0, `(.L_x_215) ;  /* 0x000000e000007945 */ /* 0x000fe80003800000 */
[----:B------:R-:W-:Y:S05]  /*27a0*/  @P2 BRA `(.L_x_216) ;  /* 0x0000000000302947 */ /* 0x000fea0003800000 */
[----:B-1234-:R-:W-:Y:S01]  /*27b0*/  IADD3 R6, P2, R0, 0x20, RZ ;  /* 0x0000002000067810 */ /* 0x01efe20007f5e0ff */
        /* <DEDUP_REMOVED lines=11> */
.L_x_216:
[----:B------:R-:W-:Y:S05]  /*2870*/  BSYNC B0 ;  /* 0x0000000000007941 */ /* 0x000fea0003800000 */
.L_x_215:
        /* <DEDUP_REMOVED lines=14> */
.L_x_218:
[----:B------:R-:W-:Y:S05]  /*2960*/  BSYNC B0 ;  /* 0x0000000000007941 */ /* 0x000fea0003800000 */
.L_x_217:
[----:B------:R-:W-:Y:S05]  /*2970*/  @P0 BRA `(.L_x_219) ;  /* 0x0000008800340947 */ /* 0x000fea0003800000 */
[----:B------:R-:W-:Y:S01]  /*2980*/  IADD3 R0, P0, R0, 0x60, RZ ;  /* 0x0000006000007810 */ /* 0x000fe20007f1e0ff */
[----:B------:R-:W-:Y:S01]  /*2990*/  IMAD.MOV.U32 R4, RZ, RZ, R2 ;  /* 0x000000ffff047224 */ /* 0x000fe200078e0002 */
[----:B------:R-:W-:Y:S01]  /*29a0*/  MOV R5, R8 ;  /* 0x0000000800057202 */ /* 0x000fe20000000f00 */
[----:B------:R-:W-:Y:S02]  /*29b0*/  ULDC.64 UR8, c[0x0][0x3f8] ;  /* 0x0000fe0000087ab9 */ /* 0x000fe40000000a00 */
[----:B------:R-:W-:Y:S02]  /*29c0*/  IMAD.X R3, RZ, RZ, R23, P0 ;  /* 0x000000ffff037224 */ /* 0x000fe400000e0617 */
[----:B------:R-:W-:-:S04]  /*29d0*/  IMAD.WIDE.U32 R4, R0, UR6, R4 ;  /* 0x0000000600047c25 */ /* 0x000fc8000f8e0004 */
[----:B------:R-:W-:Y:S01]  /*29e0*/  IMAD R3, R3, UR6, RZ ;  /* 0x0000000603037c24 */ /* 0x000fe2000f8e02ff */
[----:B------:R-:W-:-:S03]  /*29f0*/  LEA R2, P0, R4, UR8, 0x1 ;  /* 0x0000000804027c11 */ /* 0x000fc6000f8008ff */
[----:B------:R-:W-:-:S05]  /*2a00*/  IMAD R0, R0, UR7, R3 ;  /* 0x0000000700007c24 */ /* 0x000fca000f8e0203 */
[----:B------:R-:W-:-:S04]  /*2a10*/  IADD3 R0, R5, R0, RZ ;  /* 0x0000000005007210 */ /* 0x000fc80007ffe0ff */
[----:B------:R-:W-:-:S05]  /*2a20*/  LEA.HI.X R3, R4, UR9, R0, 0x1, P0 ;  /* 0x0000000904037c11 */ /* 0x000fca00080f0c00 */
[----:B------:R1:W-:Y:S01]  /*2a30*/  STG.E.128 desc[UR10][R2.64], RZ ;  /* 0x000000ff02007986 */ /* 0x0003e2000c101d0a */
[----:B------:R-:W-:Y:S05]  /*2a40*/  BRA `(.L_x_219) ;  /* 0x0000008800007947 */ /* 0x000fea0003800000 */
.L_x_202:
[----:B------:R-:W-:Y:S01]  /*2a50*/  PLOP3.LUT P0, PT, PT, PT, UP4, 0x80, 0x0 ;  /* 0x000000000000781c */ /* 0x000fe20003f0f048 */
[----:B------:R-:W-:Y:S01]  /*2a60*/  UIMAD UR6, UR9, -0x80, UR31 ;  /* 0xffffff80090678a4 */ /* 0x000fe2000f8e021f */
[----:B------:R-:W-:Y:S01]  /*2a70*/  LEA R2, R251, UR4, 0x1 ;  /* 0x00000004fb027c11 */ /* 0x000fe2000f8e08ff */
[----:B------:R-:W-:Y:S01]  /*2a80*/  ULEA.HI UR7, UR9, UR9, URZ, 0x1 ;  /* 0x0000000909077291 */ /* 0x000fe2000f8f083f */
[C---:B------:R-:W-:Y:S01]  /*2a90*/  VIADD R20, R0.reuse, 0x20 ;  /* 0x0000002000147836 */ /* 0x040fe20000000000 */
[----:B------:R-:W-:Y:S01]  /*2aa0*/  BSSY B0, `(.L_x_220) ;  /* 0x000001b000007945 */ /* 0x000fe20003800000 */
[----:B------:R-:W-:-:S07]  /*2ab0*/  VIADD R21, R0, 0x40 ;  /* 0x0000004000157836 */ /* 0x000fce0000000000 */
[----:B------:R-:W-:Y:S01]  /*2ac0*/  @P0 BAR.SYNC.DEFER_BLOCKING 0x0 ;  /* 0x0000000000000b1d */ /* 0x000fe20000010000 */
[C---:B------:R-:W-:Y:S01]  /*2ad0*/  ISETP.GE.AND P5, PT, R0.reuse, UR6, PT ;  /* 0x0000000600007c0c */ /* 0x040fe2000bfa6270 */
[----:B------:R-:W-:Y:S01]  /*2ae0*/  ULOP3.LUT UR7, UR7, 0xfffffffe, URZ, 0xc0, !UPT ;  /* 0xfffffffe07077892 */ /* 0x000fe2000f8ec03f */
[----:B------:R-:W-:Y:S01]  /*2af0*/  VIADD R22, R0, 0x60 ;  /* 0x0000006000167836 */ /* 0x000fe20000000000 */
[----:B------:R-:W-:Y:S01]  /*2b00*/  ISETP.GE.AND P4, PT, R20, UR6, PT ;  /* 0x0000000614007c0c */ /* 0x000fe2000bf86270 */
[----:B------:R-:W-:Y:S01]  /*2b10*/  VIADD R3, R251, 0x2000 ;  /* 0x00002000fb037836 */ /* 0x000fe20000000000 */
[----:B------:R-:W-:Y:S01]  /*2b20*/  UIADD3 UR7, UR9, -UR7, URZ ;  /* 0x8000000709077290 */ /* 0x000fe2000fffe03f */
[----:B------:R-:W-:Y:S01]  /*2b30*/  ISETP.GE.AND P3, PT, R21, UR6, PT ;  /* 0x0000000615007c0c */ /* 0x000fe2000bf66270 */
[----:B------:R-:W-:Y:S01]  /*2b40*/  IMAD.U32 R8, RZ, RZ, UR14 ;  /* 0x0000000eff087e24 */ /* 0x000fe2000f8e00ff */
[----:B------:R-:W-:Y:S01]  /*2b50*/  ISETP.GE.AND P2, PT, R22, UR6, PT ;  /* 0x0000000616007c0c */ /* 0x000fe2000bf46270 */
[----:B------:R-:W-:-:S06]  /*2b60*/  UISETP.NE.AND UP0, UPT, UR7, 0x1, UPT ;  /* 0x000000010700788c */ /* 0x000fcc000bf05270 */
[----:B------:R-:W-:-:S04]  /*2b70*/  PLOP3.LUT P1, PT, PT, PT, UP0, 0x80, 0x0 ;  /* 0x000000000000781c */ /* 0x000fc80003f2f008 */
[----:B------:R-:W-:Y:S01]  /*2b80*/  SEL R3, R3, R251, !P1 ;  /* 0x000000fb03037207 */ /* 0x000fe20004800000 */
[----:B------:R1:W-:Y:S01]  /*2b90*/  @P5 STS.128 [R2+0x8000], RZ ;  /* 0x008000ff02005388 */ /* 0x0003e20000000c00 */
[----:B------:R-:W-:Y:S07]  /*2ba0*/  @P5 BRA `(.L_x_221) ;  /* 0x0000000000285947 */ /* 0x000fee0003800000 */
[----:B------:R-:W-:Y:S02]  /*2bb0*/  ULDC UR7, c[0x0][0x2d0] ;  /* 0x0000b40000077ab9 */ /* 0x000fe40000000800 */
[----:B------:R-:W-:-:S13]  /*2bc0*/  ISETP.GE.AND P0, PT, R187, UR7, PT ;  /* 0x00000007bb007c0c */ /* 0x000fda000bf06270 */
[----:B------:R2:W-:Y:S01]  /*2bd0*/  @P0 STS.128 [R2+0x8000], RZ ;  /* 0x008000ff02000388 */ /* 0x0005e20000000c00 */
[----:B------:R-:W-:Y:S05]  /*2be0*/  @P0 BRA `(.L_x_221) ;  /* 0x0000000000180947 */ /* 0x000fea0003800000 */
[----:B------:R-:W-:Y:S02]  /*2bf0*/  MOV R6, R225 ;  /* 0x000000e100067202 */ /* 0x000fe40000000f00 */
[----:B------:R-:W-:-:S05]  /*2c00*/  MOV R7, R224 ;  /* 0x000000e000077202 */ /* 0x000fca0000000f00 */
[----:B------:R-:W-:Y:S01]  /*2c10*/  @!PT LDS RZ, [RZ] ;  /* 0x00000000fffff984 */ /* 0x000fe20000000800 */
[----:B------:R-:W-:Y:S01]  /*2c20*/  @!PT LDS RZ, [RZ] ;  /* 0x00000000fffff984 */ /* 0x000fe20000000800 */
[----:B------:R-:W-:Y:S01]  /*2c30*/  @!PT LDS RZ, [RZ] ;  /* 0x00000000fffff984 */ /* 0x000fe20000000800 */
[----:B------:R3:W-:Y:S02]  /*2c40*/  LDGSTS.E.BYPASS.LTC128B.128 [R2+0x8000], desc[UR10][R6.64] ;  /* 0x0800000006027fae */ /* 0x0007e4000b901d4a */
.L_x_221:
[----:B------:R-:W-:Y:S05]  /*2c50*/  BSYNC B0 ;  /* 0x0000000000007941 */ /* 0x000fea0003800000 */
.L_x_220:
[----:B------:R4:W-:Y:S01]  /*2c60*/  @P4 STS.128 [R2+0x9000], RZ ;  /* 0x009000ff02004388 */ /* 0x0009e20000000c00 */
[----:B------:R-:W-:Y:S01]  /*2c70*/  BSSY B0, `(.L_x_222) ;  /* 0x000000d000007945 */ /* 0x000fe20003800000 */
[----:B------:R-:W-:-:S03]  /*2c80*/  LEA R190, R3, UR4, 0x1 ;  /* 0x0000000403be7c11 */ /* 0x000fc6000f8e08ff */
        /* <DEDUP_REMOVED lines=11> */
.L_x_223:
[----:B------:R-:W-:Y:S05]  /*2d40*/  BSYNC B0 ;  /* 0x0000000000007941 */ /* 0x000fea0003800000 */
.L_x_222:
[----:B------:R1:W-:Y:S01]  /*2d50*/  @P3 STS.128 [R2+0xa000], RZ ;  /* 0x00a000ff02003388 */ /* 0x0003e20000000c00 */
[----:B------:R-:W-:Y:S04]  /*2d60*/  BSSY B0, `(.L_x_224) ;  /* 0x000000c000007945 */ /* 0x000fe80003800000 */
        /* <DEDUP_REMOVED lines=11> */
.L_x_225:
[----:B------:R-:W-:Y:S05]  /*2e20*/  BSYNC B0 ;  /* 0x0000000000007941 */ /* 0x000fea0003800000 */
.L_x_224:
[----:B------:R1:W-:Y:S01]  /*2e30*/  @P2 STS.128 [R2+0xb000], RZ ;  /* 0x00b000ff02002388 */ /* 0x0003e20000000c00 */
[----:B------:R-:W-:Y:S04]  /*2e40*/  BSSY B0, `(.L_x_226) ;  /* 0x000000f000007945 */ /* 0x000fe80003800000 */
[----:B------:R-:W-:Y:S05]  /*2e50*/  @P2 BRA `(.L_x_227) ;  /* 0x0000000000342947 */ /* 0x000fea0003800000 */
[----:B------:R-:W-:Y:S02]  /*2e60*/  ULDC UR7, c[0x0][0x2d0] ;  /* 0x0000b40000077ab9 */ /* 0x000fe40000000800 */
[----:B------:R-:W-:-:S13]  /*2e70*/  ISETP.GE.AND P0, PT, R187, UR7, PT ;  /* 0x00000007bb007c0c */ /* 0x000fda000bf06270 */
[----:B------:R1:W-:Y:S01]  /*2e80*/  @P0 STS.128 [R2+0xb000], RZ ;  /* 0x00b000ff02000388 */ /* 0x0003e20000000c00 */
[----:B------:R-:W-:Y:S05]  /*2e90*/  @P0 BRA `(.L_x_227) ;  /* 0x0000000000240947 */ /* 0x000fea0003800000 */
[----:B---3--:R-:W-:Y:S01]  /*2ea0*/  MOV R6, R225 ;  /* 0x000000e100067202 */ /* 0x008fe20000000f00 */
[----:B------:R-:W-:Y:S01]  /*2eb0*/  IMAD R3, R5, 0xc0, RZ ;  /* 0x000000c005037824 */ /* 0x000fe200078e02ff */
[----:B------:R-:W-:-:S03]  /*2ec0*/  MOV R7, R224 ;  /* 0x000000e000077202 */ /* 0x000fc60000000f00 */
[----:B------:R-:W-:-:S05]  /*2ed0*/  IMAD.WIDE.U32 R4, R4, 0xc0, R6 ;  /* 0x000000c004047825 */ /* 0x000fca00078e0006 */
[----:B------:R-:W-:-:S05]  /*2ee0*/  IADD3 R5, R5, R3, RZ ;  /* 0x0000000305057210 */ /* 0x000fca0007ffe0ff */
[----:B------:R-:W-:Y:S01]  /*2ef0*/  @!PT LDS RZ, [RZ] ;  /* 0x00000000fffff984 */ /* 0x000fe20000000800 */
[----:B------:R-:W-:Y:S01]  /*2f00*/  @!PT LDS RZ, [RZ] ;  /* 0x00000000fffff984 */ /* 0x000fe20000000800 */
[----:B------:R-:W-:Y:S01]  /*2f10*/  @!PT LDS RZ, [RZ] ;  /* 0x00000000fffff984 */ /* 0x000fe20000000800 */
[----:B------:R3:W-:Y:S02]  /*2f20*/  LDGSTS.E.BYPASS.LTC128B.128 [R2+0xb000], desc[UR10][R4.64] ;  /* 0x0b00000004027fae */ /* 0x0007e4000b901d4a */
.L_x_227:
[----:B------:R-:W-:Y:S05]  /*2f30*/  BSYNC B0 ;  /* 0x0000000000007941 */ /* 0x000fea0003800000 */
.L_x_226:
        /* <DEDUP_REMOVED lines=13> */
[----:B---3--:R-:W-:Y:S02]  /*3010*/  MOV R4, R222 ;  /* 0x000000de00047202 */ /* 0x008fe40000000f00 */
[----:B------:R-:W-:-:S05]  /*3020*/  MOV R5, R223 ;  /* 0x000000df00057202 */ /* 0x000fca0000000f00 */
[----:B------:R-:W-:Y:S01]  /*3030*/  @!PT LDS RZ, [RZ] ;  /* 0x00000000fffff984 */ /* 0x000fe20000000800 */
[----:B------:R-:W-:Y:S01]  /*3040*/  @!PT LDS RZ, [RZ] ;  /* 0x00000000fffff984 */ /* 0x000fe20000000800 */
[----:B------:R-:W-:Y:S01]  /*3050*/  @!PT LDS RZ, [RZ] ;  /* 0x00000000fffff984 */ /* 0x000fe20000000800 */
[----:B------:R3:W-:Y:S02]  /*3060*/  LDGSTS.E.BYPASS.LTC128B.128 [R190], desc[UR10][R4.64] ;  /* 0x0000000004be7fae */ /* 0x0007e4000b901d4a */
.L_x_229:
[----:B------:R-:W-:Y:S05]  /*3070*/  BSYNC B0 ;  /* 0x0000000000007941 */ /* 0x000fea0003800000 */
.L_x_228:
        /* <DEDUP_REMOVED lines=13> */
[----:B------:R-:W-:Y:S02]  /*3150*/  IMAD.U32 R3, RZ, RZ, UR24 ;  /* 0x00000018ff037e24 */ /* 0x000fe4000f8e00ff */
[----:B---3--:R-:W-:-:S03]  /*3160*/  IMAD.U32 R5, RZ, RZ, UR25 ;  /* 0x00000019ff057e24 */ /* 0x008fc6000f8e00ff */
[----:B------:R-:W-:-:S04]  /*3170*/  LEA R4, P0, R3, R222, 0x6 ;  /* 0x000000de03047211 */ /* 0x000fc800078030ff */
[----:B------:R-:W-:-:S05]  /*3180*/  LEA.HI.X R5, R3, R223, R5, 0x6, P0 ;  /* 0x000000df03057211 */ /* 0x000fca00000f3405 */
[----:B------:R-:W-:Y:S01]  /*3190*/  @!PT LDS RZ, [RZ] ;  /* 0x00000000fffff984 */ /* 0x000fe20000000800 */
[----:B------:R-:W-:Y:S01]  /*31a0*/  @!PT LDS RZ, [RZ] ;  /* 0x00000000fffff984 */ /* 0x000fe20000000800 */
[----:B------:R-:W-:Y:S01]  /*31b0*/  @!PT LDS RZ, [RZ] ;  /* 0x00000000fffff984 */ /* 0x000fe20000000800 */
[----:B------:R3:W-:Y:S04]  /*31c0*/  LDGSTS.E.BYPASS.LTC128B.128 [R190+0x1000], desc[UR10][R4.64] ;  /* 0x0100000004be7fae */ /* 0x0007e8000b901d4a */
.L_x_231:
[----:B------:R-:W-:Y:S05]  /*31d0*/  BSYNC B0 ;  /* 0x0000000000007941 */ /* 0x000fea0003800000 */
.L_x_230:
        /* <DEDUP_REMOVED lines=21> */
.L_x_233:
[----:B------:R-:W-:Y:S05]  /*3330*/  BSYNC B0 ;  /* 0x0000000000007941 */ /* 0x000fea0003800000 */
.L_x_232:
        /* <DEDUP_REMOVED lines=13> */
[----:B------:R-:W-:Y:S01]  /*3410*/  MOV R3, UR24 ;  /* 0x0000001800037c02 */ /* 0x000fe20008000f00 */
[----:B------:R-:W-:Y:S01]  /*3420*/  UIMAD UR7, UR25, 0xc0, URZ ;  /* 0x000000c0190778a4 */ /* 0x000fe2000f8e023f */
[----:B---3--:R-:W-:Y:S02]  /*3430*/  MOV R4, R222 ;  /* 0x000000de00047202 */ /* 0x008fe40000000f00 */
[----:B------:R-:W-:-:S03]  /*3440*/  MOV R5, R223 ;  /* 0x000000df00057202 */ /* 0x000fc60000000f00 */
[----:B------:R-:W-:-:S05]  /*3450*/  IMAD.WIDE.U32 R4, R3, 0xc0, R4 ;  /* 0x000000c003047825 */ /* 0x000fca00078e0004 */
[----:B------:R-:W-:-:S05]  /*3460*/  IADD3 R5, R5, UR7, RZ ;  /* 0x0000000705057c10 */ /* 0x000fca000fffe0ff */
[----:B------:R-:W-:Y:S01]  /*3470*/  @!PT LDS RZ, [RZ] ;  /* 0x00000000fffff984 */ /* 0x000fe20000000800 */
[----:B------:R-:W-:Y:S01]  /*3480*/  @!PT LDS RZ, [RZ] ;  /* 0x00000000fffff984 */ /* 0x000fe20000000800 */
[----:B------:R-:W-:Y:S01]  /*3490*/  @!PT LDS RZ, [RZ] ;  /* 0x00000000fffff984 */ /* 0x000fe20000000800 */
[----:B------:R3:W-:Y:S02]  /*34a0*/  LDGSTS.E.BYPASS.LTC128B.128 [R190+0x3000], desc[UR10][R4.64] ;  /* 0x0300000004be7fae */ /* 0x0007e4000b901d4a */
.L_x_235:
[----:B------:R-:W-:Y:S05]  /*34b0*/  BSYNC B0 ;  /* 0x0000000000007941 */ /* 0x000fea0003800000 */
.L_x_234:
[----:B------:R-:W5:Y:S01]  /*34c0*/  LDL R24, [R1] ;  /* 0x0000000001187983 */ /* 0x000f620000100800 */
[----:B------:R-:W-:Y:S01]  /*34d0*/  UIMAD UR7, UR40, UR14, URZ ;  /* 0x0000000e280772a4 */ /* 0x000fe2000f8e023f */
[----:B---3--:R-:W-:Y:S01]  /*34e0*/  IMAD.WIDE.U32 R4, R8, UR30, R26 ;  /* 0x0000001e08047c25 */ /* 0x008fe2000f8e001a */
[----:B------:R-:W-:Y:S01]  /*34f0*/  ULDC.64 UR24, c[0x0][0x260] ;  /* 0x0000980000187ab9 */ /* 0x000fe20000000a00 */
[----:B------:R-:W-:Y:S01]  /*3500*/  BSSY B0, `(.L_x_236) ;  /* 0x0000030000007945 */ /* 0x000fe20003800000 */
[----:B------:R-:W-:Y:S01]  /*3510*/  UIMAD UR7, UR30, UR15, UR7 ;  /* 0x0000000f1e0772a4 */ /* 0x000fe2000f8e0207 */
[----:B------:R-:W-:-:S05]  /*3520*/  IADD3 R4, P0, R4, UR28, RZ ;  /* 0x0000001c04047c10 */ /* 0x000fca000ff1e0ff */
[----:B------:R-:W-:Y:S01]  /*3530*/  IMAD.U32 R8, RZ, RZ, UR7 ;  /* 0x00000007ff087e24 */ /* 0x000fe2000f8e00ff */
[----:B------:R-:W-:-:S04]  /*3540*/  UIMAD UR7, UR21, -0x80, UR16 ;  /* 0xffffff80150778a4 */ /* 0x000fc8000f8e0210 */
[----:B------:R-:W-:Y:S02]  /*3550*/  IADD3.X R5, R5, UR29, R8, P0, !PT ;  /* 0x0000001d05057c10 */ /* 0x000fe400087fe408 */
[----:B------:R-:W-:Y:S01]  /*3560*/  ISETP.GE.AND P5, PT, R0, UR7, PT ;  /* 0x0000000700007c0c */ /* 0x000fe2000bfa6270 */
[----:B------:R-:W-:-:S12]  /*3570*/  IMAD.WIDE.U32 R4, R14, UR24, R4 ;  /* 0x000000180e047c25 */ /* 0x000fd8000f8e0004 */
[----:B------:R3:W-:Y:S01]  /*3580*/  @P5 STS.128 [R2+0xc000], RZ ;  /* 0x00c000ff02005388 */ /* 0x0007e20000000c00 */
[C---:B-----5:R-:W-:Y:S01]  /*3590*/  VIADD R3, R24.reuse, 0x48 ;  /* 0x0000004818037836 */ /* 0x060fe20000000000 */
[----:B------:R-:W-:Y:S01]  /*35a0*/  SHF.R.S32.HI R19, RZ, 0x1f, R24 ;  /* 0x0000001fff137819 */ /* 0x000fe20000011418 */
[C---:B------:R-:W-:Y:S02]  /*35b0*/  VIADD R6, R24.reuse, 0x40 ;  /* 0x0000004018067836 */ /* 0x040fe40000000000 */
[----:B------:R-:W-:Y:S01]  /*35c0*/  VIADD R7, R24, 0x8 ;  /* 0x0000000818077836 */ /* 0x000fe20000000000 */
[----:B------:R-:W-:Y:S02]  /*35d0*/  ISETP.GE.AND P6, PT, R3, UR6, PT ;  /* 0x0000000603007c0c */ /* 0x000fe4000bfc6270 */
[----:B------:R-:W-:Y:S01]  /*35e0*/  ISETP.GE.AND P2, PT, R6, UR6, PT ;  /* 0x0000000606007c0c */ /* 0x000fe2000bf46270 */
[----:B------:R-:W-:Y:S01]  /*35f0*/  IMAD.SHL.U32 R6, R24, 0x4, RZ ;  /* 0x0000000418067824 */ /* 0x000fe200078e00ff */
[----:B------:R-:W-:-:S02]  /*3600*/  ISETP.GE.AND P3, PT, R7, UR6, PT ;  /* 0x0000000607007c0c */ /* 0x000fc4000bf66270 */
[----:B------:R-:W-:Y:S02]  /*3610*/  P2R R17, PR, RZ, 0x4 ;  /* 0x00000004ff117803 */ /* 0x000fe40000000000 */
[----:B------:R-:W-:Y:S01]  /*3620*/  IADD3 R10, P2, R6, UR18, RZ ;  /* 0x00000012060a7c10 */ /* 0x000fe2000ff5e0ff */
[----:B------:R-:W-:Y:S01]  /*3630*/  IMAD R6, R15, UR24, RZ ;  /* 0x000000180f067c24 */ /* 0x000fe2000f8e02ff */
[----:B------:R-:W-:Y:S02]  /*3640*/  SHF.R.S32.HI R7, RZ, 0x1f, R3 ;  /* 0x0000001fff077819 */ /* 0x000fe40000011403 */
[----:B------:R-:W-:Y:S01]  /*3650*/  SHF.L.U64.HI R8, R24, 0x2, R19 ;  /* 0x0000000218087819 */ /* 0x000fe20000010213 */
[----:B------:R-:W-:Y:S01]  /*3660*/  IMAD R6, R14, UR25, R6 ;  /* 0x000000190e067c24 */ /* 0x000fe2000f8e0206 */
[----:B------:R-:W-:Y:S02]  /*3670*/  @!P6 LEA R12, P0, R3, UR18, 0x2 ;  /* 0x00000012030cec11 */ /* 0x000fe4000f8010ff */
[----:B------:R-:W-:-:S02]  /*3680*/  P2R R18, PR, RZ, 0x8 ;  /* 0x00000008ff127803 */ /* 0x000fc40000000000 */
[----:B------:R-:W-:Y:S01]  /*3690*/  @!P6 LEA.HI.X R13, R3, UR17, R7, 0x2, P0 ;  /* 0x00000011030dec11 */ /* 0x000fe200080f1407 */
[----:B------:R-:W-:Y:S01]  /*36a0*/  IMAD.IADD R3, R5, 0x1, R6 ;  /* 0x0000000105037824 */ /* 0x000fe200078e0206 */
[----:B------:R-:W-:Y:S02]  /*36b0*/  ISETP.GE.AND P0, PT, R24, UR6, PT ;  /* 0x0000000618007c0c */ /* 0x000fe4000bf06270 */
[----:B------:R-:W-:Y:S02]  /*36c0*/  IADD3.X R11, R8, UR17, RZ, P2, !PT ;  /* 0x00000011080b7c10 */ /* 0x000fe400097fe4ff */
[----:B------:R-:W-:Y:S01]  /*36d0*/  P2R R16, PR, RZ, 0x1 ;  /* 0x00000001ff107803 */ /* 0x000fe20000000000 */
[----:B---3--:R-:W-:Y:S08]  /*36e0*/  @P5 BRA `(.L_x_237) ;  /* 0x0000000000445947 */ /* 0x008ff00003800000 */
[----:B------:R-:W-:Y:S02]  /*36f0*/  ULDC UR6, c[0x0][0x2d0] ;  /* 0x0000b40000067ab9 */ /* 0x000fe40000000800 */
[----:B------:R-:W-:-:S13]  /*3700*/  ISETP.GE.AND P0, PT, R187, UR6, PT ;  /* 0x00000006bb007c0c */ /* 0x000fda000bf06270 */
[----:B------:R3:W-:Y:S01]  /*3710*/  @P0 STS.128 [R2+0xc000], RZ ;  /* 0x00c000ff02000388 */ /* 0x0007e20000000c00 */
        /* <DEDUP_REMOVED lines=10> */
[----:B------:R-:W-:Y:S01]  /*37c0*/  @!PT LDS RZ, [RZ] ;  /* 0x00000000fffff984 */ /* 0x000fe20000000800 */
[----:B------:R-:W-:Y:S01]  /*37d0*/  @!PT LDS RZ, [RZ] ;  /* 0x00000000fffff984 */ /* 0x000fe20000000800 */
[----:B------:R-:W-:Y:S01]  /*37e0*/  @!PT LDS RZ, [RZ] ;  /* 0x00000000fffff984 */ /* 0x000fe20000000800 */
[----:B------:R1:W-:Y:S04]  /*37f0*/  LDGSTS.E.BYPASS.LTC128B.128 [R2+0xc000], desc[UR10][R8.64] ;  /* 0x0c00000008027fae */ /* 0x0003e8000b901d4a */
.L_x_237:
[----:B------:R-:W-:Y:S05]  /*3800*/  BSYNC B0 ;  /* 0x0000000000007941 */ /* 0x000fea0003800000 */
.L_x_236:
[----:B------:R-:W-:Y:S01]  /*3810*/  ISETP.GE.AND P4, PT, R20, UR7, PT ;  /* 0x0000000714007c0c */ /* 0x000fe2000bf86270 */
[----:B------:R-:W-:-:S12]  /*3820*/  BSSY B0, `(.L_x_238) ;  /* 0x0000016000007945 */ /* 0x000fd80003800000 */
[----:B------:R1:W-:Y:S01]  /*3830*/  @P4 STS.128 [R2+0xd000], RZ ;  /* 0x00d000ff02004388 */ /* 0x0003e20000000c00 */
        /* <DEDUP_REMOVED lines=9> */
[----:B------:R-:W-:Y:S02]  /*38d0*/  IMAD R9, R6, UR14, RZ ;  /* 0x0000000e06097c24 */ /* 0x000fe4000f8e02ff */
[----:B------:R-:W-:-:S04]  /*38e0*/  IMAD.MOV.U32 R6, RZ, RZ, R4 ;  /* 0x000000ffff067224 */ /* 0x000fc800078e0004 */
[----:B------:R-:W-:-:S04]  /*38f0*/  IMAD.WIDE.U32 R6, R8, UR14, R6 ;  /* 0x0000000e08067c25 */ /* 0x000fc8000f8e0006 */
[----:B------:R-:W-:-:S05]  /*3900*/  IMAD R8, R8, UR15, R9 ;  /* 0x0000000f08087c24 */ /* 0x000fca000f8e0209 */
[----:B------:R-:W-:Y:S02]  /*3910*/  IADD3 R7, R7, R8, RZ ;  /* 0x0000000807077210 */ /* 0x000fe40007ffe0ff */
[----:B------:R-:W-:-:S04]  /*3920*/  LEA R8, P0, R6, UR24, 0x1 ;  /* 0x0000001806087c11 */ /* 0x000fc8000f8008ff */
[----:B------:R-:W-:-:S05]  /*3930*/  LEA.HI.X R9, R6, UR25, R7, 0x1, P0 ;  /* 0x0000001906097c11 */ /* 0x000fca00080f0c07 */
[----:B------:R-:W-:Y:S01]  /*3940*/  @!PT LDS RZ, [RZ] ;  /* 0x00000000fffff984 */ /* 0x000fe20000000800 */
[----:B------:R-:W-:Y:S01]  /*3950*/  @!PT LDS RZ, [RZ] ;  /* 0x00000000fffff984 */ /* 0x000fe20000000800 */
[----:B------:R-:W-:Y:S01]  /*3960*/  @!PT LDS RZ, [RZ] ;  /* 0x00000000fffff984 */ /* 0x000fe20000000800 */
[----:B------:R1:W-:Y:S04]  /*3970*/  LDGSTS.E.BYPASS.LTC128B.128 [R2+0xd000], desc[UR10][R8.64] ;  /* 0x0d00000008027fae */ /* 0x0003e8000b901d4a */
.L_x_239:
[----:B------:R-:W-:Y:S05]  /*3980*/  BSYNC B0 ;  /* 0x0000000000007941 */ /* 0x000fea0003800000 */
.L_x_238:
        /* <DEDUP_REMOVED lines=23> */
.L_x_241:
[----:B------:R-:W-:Y:S05]  /*3b00*/  BSYNC B0 ;  /* 0x0000000000007941 */ /* 0x000fea0003800000 */
.L_x_240:
        /* <DEDUP_REMOVED lines=12> */
[----:B-1----:R-:W-:Y:S02]  /*3bd0*/  IMAD R8, R6, UR14, RZ ;  /* 0x0000000e06087c24 */ /* 0x002fe4000f8e02ff */
[----:B------:R-:W-:-:S04]  /*3be0*/  IMAD.MOV.U32 R6, RZ, RZ, R4 ;  /* 0x000000ffff067224 */ /* 0x000fc800078e0004 */
[----:B------:R-:W-:-:S04]  /*3bf0*/  IMAD.WIDE.U32 R6, R5, UR14, R6 ;  /* 0x0000000e05067c25 */ /* 0x000fc8000f8e0006 */
[----:B------:R-:W-:Y:S01]  /*3c00*/  IMAD R5, R5, UR15, R8 ;  /* 0x0000000f05057c24 */ /* 0x000fe2000f8e0208 */
[----:B------:R-:W-:-:S04]  /*3c10*/  LEA R4, P0, R6, UR6, 0x1 ;  /* 0x0000000606047c11 */ /* 0x000fc8000f8008ff */
[----:B------:R-:W-:-:S04]  /*3c20*/  IADD3 R5, R7, R5, RZ ;  /* 0x0000000507057210 */ /* 0x000fc80007ffe0ff */
[----:B------:R-:W-:-:S05]  /*3c30*/  LEA.HI.X R5, R6, UR7, R5, 0x1, P0 ;  /* 0x0000000706057c11 */ /* 0x000fca00080f0c05 */
[----:B------:R-:W-:Y:S01]  /*3c40*/  @!PT LDS RZ, [RZ] ;  /* 0x00000000fffff984 */ /* 0x000fe20000000800 */
[----:B------:R-:W-:Y:S01]  /*3c50*/  @!PT LDS RZ, [RZ] ;  /* 0x00000000fffff984 */ /* 0x000fe20000000800 */
[----:B------:R-:W-:Y:S01]  /*3c60*/  @!PT LDS RZ, [RZ] ;  /* 0x00000000fffff984 */ /* 0x000fe20000000800 */
[----:B------:R1:W-:Y:S02]  /*3c70*/  LDGSTS.E.BYPASS.LTC128B.128 [R2+0xf000], desc[UR10][R4.64] ;  /* 0x0f00000004027fae */ /* 0x0003e4000b901d4a */
.L_x_243:
[----:B------:R-:W-:Y:S05]  /*3c80*/  BSYNC B0 ;  /* 0x0000000000007941 */ /* 0x000fea0003800000 */
.L_x_242:
[----:B------:R-:W-:Y:S01]  /*3c90*/  UIMAD UR6, UR40, UR12, URZ ;  /* 0x0000000c280672a4 */ /* 0x000fe2000f8e023f */
[----:B-1----:R-:W-:Y:S01]  /*3ca0*/  MOV R4, UR12 ;  /* 0x0000000c00047c02 */ /* 0x002fe20008000f00 */
[----:B------:R1:W-:Y:S01]  /*3cb0*/  @P5 STS.128 [R2+0x10000], RZ ;  /* 0x010000ff02005388 */ /* 0x0003e20000000c00 */
[----:B------:R-:W-:Y:S01]  /*3cc0*/  BSSY B0, `(.L_x_244) ;  /* 0x000001d000007945 */ /* 0x000fe20003800000 */
[----:B------:R-:W-:Y:S02]  /*3cd0*/  UIMAD UR6, UR30, UR13, UR6 ;  /* 0x0000000d1e0672a4 */ /* 0x000fe4000f8e0206 */
[----:B------:R-:W-:-:S04]  /*3ce0*/  IMAD.WIDE.U32 R4, R4, UR30, R26 ;  /* 0x0000001e04047c25 */ /* 0x000fc8000f8e001a */
[----:B------:R-:W-:Y:S01]  /*3cf0*/  MOV R3, UR6 ;  /* 0x0000000600037c02 */ /* 0x000fe20008000f00 */
[----:B------:R-:W-:Y:S01]  /*3d00*/  ULDC.64 UR6, c[0x0][0x268] ;  /* 0x00009a0000067ab9 */ /* 0x000fe20000000a00 */
[----:B------:R-:W-:-:S04]  /*3d10*/  IADD3 R4, P0, R4, UR32, RZ ;  /* 0x0000002004047c10 */ /* 0x000fc8000ff1e0ff */
[----:B------:R-:W-:Y:S01]  /*3d20*/  IADD3.X R5, R5, UR37, R3, P0, !PT ;  /* 0x0000002505057c10 */ /* 0x000fe200087fe403 */
[----:B------:R-:W-:-:S04]  /*3d30*/  IMAD R3, R15, UR6, RZ ;  /* 0x000000060f037c24 */ /* 0x000fc8000f8e02ff */
[C---:B------:R-:W-:Y:S02]  /*3d40*/  IMAD R3, R14.reuse, UR7, R3 ;  /* 0x000000070e037c24 */ /* 0x040fe4000f8e0203 */
[----:B------:R-:W-:-:S05]  /*3d50*/  IMAD.WIDE.U32 R4, R14, UR6, R4 ;  /* 0x000000060e047c25 */ /* 0x000fca000f8e0004 */
[----:B------:R-:W-:Y:S01]  /*3d60*/  IADD3 R3, R5, R3, RZ ;  /* 0x0000000305037210 */ /* 0x000fe20007ffe0ff */
[----:B-1----:R-:W-:Y:S06]  /*3d70*/  @P5 BRA `(.L_x_245) ;  /* 0x0000000000445947 */ /* 0x002fec0003800000 */
        /* <DEDUP_REMOVED lines=17> */
.L_x_245:
[----:B------:R-:W-:Y:S05]  /*3e90*/  BSYNC B0 ;  /* 0x0000000000007941 */ /* 0x000fea0003800000 */
.L_x_244:
        /* <DEDUP_REMOVED lines=22> */
.L_x_247:
[----:B------:R-:W-:Y:S05]  /*4000*/  BSYNC B0 ;  /* 0x0000000000007941 */ /* 0x000fea0003800000 */
.L_x_246:
        /* <DEDUP_REMOVED lines=18> */
[----:B------:R-:W-:Y:S01]  /*4130*/  @!PT LDS RZ, [RZ] ;  /* 0x00000000fffff984 */ /* 0x000fe20000000800 */
[----:B------:R-:W-:Y:S01]  /*4140*/  @!PT LDS RZ, [RZ] ;  /* 0x00000000fffff984 */ /* 0x000fe20000000800 */
[----:B------:R-:W-:Y:S01]  /*4150*/  @!PT LDS RZ, [RZ] ;  /* 0x00000000fffff984 */ /* 0x000fe20000000800 */
[----:B------:R1:W-:Y:S02]  /*4160*/  LDGSTS.E.BYPASS.LTC128B.128 [R2+0x12000], desc[UR10][R8.64] ;  /* 0x1200000008027fae */ /* 0x0003e4000b901d4a */
.L_x_249:
[----:B------:R-:W-:Y:S05]  /*4170*/  BSYNC B0 ;  /* 0x0000000000007941 */ /* 0x000fea0003800000 */
.L_x_248:
        /* <DEDUP_REMOVED lines=18> */
[----:B------:R-:W-:Y:S01]  /*42a0*/  @!PT LDS RZ, [RZ] ;  /* 0x00000000fffff984 */ /* 0x000fe20000000800 */
[----:B------:R-:W-:Y:S01]  /*42b0*/  @!PT LDS RZ, [RZ] ;  /* 0x00000000fffff984 */ /* 0x000fe20000000800 */
[----:B------:R-:W-:Y:S01]  /*42c0*/  @!PT LDS RZ, [RZ] ;  /* 0x00000000fffff984 */ /* 0x000fe20000000800 */
[----:B------:R1:W-:Y:S02]  /*42d0*/  LDGSTS.E.BYPASS.LTC128B.128 [R2+0x13000], desc[UR10][R4.64] ;  /* 0x1300000004027fae */ /* 0x0003e4000b901d4a */
.L_x_251:
[----:B------:R-:W-:Y:S05]  /*42e0*/  BSYNC B0 ;  /* 0x0000000000007941 */ /* 0x000fea0003800000 */
.L_x_250:
[----:B------:R-:W2:Y:S01]  /*42f0*/  LDL R3, [R1+0x8] ;  /* 0x0000080001037983 */ /* 0x000ea20000100800 */
[----:B------:R-:W-:Y:S01]  /*4300*/  IMAD.MOV.U32 R242, RZ, RZ, 0x7f800000 ;  /* 0x7f800000fff27424 */ /* 0x000fe200078e00ff */
[----:B------:R-:W-:Y:S01]  /*4310*/  ISETP.NE.AND P3, PT, R16, RZ, PT ;  /* 0x000000ff1000720c */ /* 0x000fe20003f65270 */
[----:B------:R-:W-:Y:S01]  /*4320*/  IMAD.MOV.U32 R243, RZ, RZ, 0x7f800000 ;  /* 0x7f800000fff37424 */ /* 0x000fe200078e00ff */
[----:B------:R-:W0:Y:S01]  /*4330*/  LDGDEPBAR ;  /* 0x00000000000079af */ /* 0x000e220000000000 */
[----:B------:R-:W-:Y:S02]  /*4340*/  ISETP.NE.AND P2, PT, R18, RZ, PT ;  /* 0x000000ff1200720c */ /* 0x000fe40003f45270 */
[----:B------:R-:W-:Y:S01]  /*4350*/  ISETP.NE.AND P0, PT, R17, RZ, PT ;  /* 0x000000ff1100720c */ /* 0x000fe20003f05270 */
[----:B------:R1:W5:Y:S02]  /*4360*/  @!P6 LDG.E R242, desc[UR10][R12.64] ;  /* 0x0000000a0cf2e981 */ /* 0x000364000c1e1900 */
[----:B-1234-:R-:W-:Y:S01]  /*4370*/  VIADD R2, R24, 0x1 ;  /* 0x0000000118027836 */ /* 0x01efe20000000000 */
[----:B------:R-:W-:Y:S01]  /*4380*/  ULDC UR25, c[0x0][0x2d0] ;  /* 0x0000b40000197ab9 */ /* 0x000fe20000000800 */
[----:B------:R-:W-:Y:S01]  /*4390*/  IMAD.U32 R0, RZ, RZ, UR31 ;  /* 0x0000001fff007e24 */ /* 0x000fe2000f8e00ff */
[----:B------:R-:W-:Y:S01]  /*43a0*/  ULDC UR27, c[0x0][0x2dc] ;  /* 0x0000b700001b7ab9 */ /* 0x000fe20000000800 */
[----:B------:R-:W-:-:S02]  /*43b0*/  IMAD.MOV.U32 R244, RZ, RZ, 0x7f800000 ;  /* 0x7f800000fff47424 */ /* 0x000fc400078e00ff */
[----:B------:R-:W-:Y:S01]  /*43c0*/  IMAD.MOV.U32 R241, RZ, RZ, 0x7f800000 ;  /* 0x7f800000fff17424 */ /* 0x000fe200078e00ff */
[----:B------:R-:W-:Y:S01]  /*43d0*/  IADD3 R250, R2, UR16, -R0 ;  /* 0x0000001002fa7c10 */ /* 0x000fe2000fffe800 */
[----:B------:R-:W-:Y:S01]  /*43e0*/  VIADD R183, R185, 0x2000 ;  /* 0x00002000b9b77836 */ /* 0x000fe20000000000 */
[----:B------:R1:W5:Y:S01]  /*43f0*/  @!P3 LDG.E R243, desc[UR10][R10.64] ;  /* 0x0000000a0af3b981 */ /* 0x000362000c1e1900 */
[----:B------:R-:W-:Y:S02]  /*4400*/  VIADD R177, R186, 0x2000 ;  /* 0x00002000bab17836 */ /* 0x000fe40000000000 */
[----:B------:R-:W-:Y:S01]  /*4410*/  IMAD.MOV.U32 R184, RZ, RZ, 0x20 ;  /* 0x00000020ffb87424 */ /* 0x000fe200078e00ff */
[----:B------:R1:W5:Y:S01]  /*4420*/  @!P2 LDG.E R244, desc[UR10][R10.64+0x20] ;  /* 0x0000200a0af4a981 */ /* 0x000362000c1e1900 */
[C---:B------:R-:W-:Y:S01]  /*4430*/  VIADD R0, R24.reuse, 0xffffff80 ;  /* 0xffffff8018007836 */ /* 0x040fe20000000000 */
[----:B------:R-:W-:Y:S01]  /*4440*/  SEL R183, R183, R185, !P1 ;  /* 0x000000b9b7b77207 */ /* 0x000fe20004800000 */
[----:B------:R-:W-:Y:S01]  /*4450*/  IMAD.MOV.U32 R178, RZ, RZ, 0x40 ;  /* 0x00000040ffb27424 */ /* 0x000fe200078e00ff */
[----:B------:R1:W5:Y:S01]  /*4460*/  @!P0 LDG.E R241, desc[UR10][R10.64+0x100] ;  /* 0x0001000a0af18981 */ /* 0x000362000c1e1900 */
[----:B------:R-:W-:Y:S01]  /*4470*/  IMAD.MOV.U32 R245, RZ, RZ, 0x40 ;  /* 0x00000040fff57424 */ /* 0x000fe200078e00ff */
[----:B------:R-:W-:Y:S01]  /*4480*/  SHF.R.S32.HI R2, RZ, 0x1f, R0 ;  /* 0x0000001fff027819 */ /* 0x000fe20000011400 */
[----:B------:R-:W-:Y:S01]  /*4490*/  UIADD3 UR24, UR31, 0x80, UR30 ;  /* 0x000000801f187890 */ /* 0x000fe2000fffe01e */
[----:B------:R-:W-:Y:S01]  /*44a0*/  SEL R177, R177, R186, !P1 ;  /* 0x000000bab1b17207 */ /* 0x000fe20004800000 */
[----:B------:R-:W-:Y:S01]  /*44b0*/  IMAD.SHL.U32 R249, R24, 0x4, RZ ;  /* 0x0000000418f97824 */ /* 0x000fe200078e00ff */
        /* <DEDUP_REMOVED lines=32> */
[----:B------:R-:W-:Y:S01]  /*46c0*/  SHF.L.U64.HI R248, R24, 0x2, R19 ;  /* 0x0000000218f87819 */ /* 0x000fe20000010213 */
[C---:B------:R-:W-:Y:S01]  /*46d0*/  IMAD.SHL.U32 R246, R0.reuse, 0x4, RZ ;  /* 0x0000000400f67824 */ /* 0x040fe200078e00ff */
[----:B------:R-:W-:Y:S01]  /*46e0*/  SHF.L.U64.HI R247, R0, 0x2, R2 ;  /* 0x0000000200f77819 */ /* 0x000fe20000010202 */
[----:B------:R-:W-:Y:S01]  /*46f0*/  IMAD.MOV.U32 R191, RZ, RZ, R190 ;  /* 0x000000ffffbf7224 */ /* 0x000fe200078e00be */
[----:B------:R-:W-:Y:S01]  /*4700*/  LEA R183, R183, UR4, 0x1 ;  /* 0x00000004b7b77c11 */ /* 0x000fe2000f8e08ff */
[----:B------:R-:W-:Y:S01]  /*4710*/  ULDC UR26, c[0x0][0x270] ;  /* 0x00009c00001a7ab9 */ /* 0x000fe20000000800 */
[----:B------:R-:W-:Y:S01]  /*4720*/  LEA R177, R177, UR4, 0x1 ;  /* 0x00000004b1b17c11 */ /* 0x000fe2000f8e08ff */
[----:B------:R-:W-:Y:S01]  /*4730*/  UIADD3 UR24, UR24, -UR16, URZ ;  /* 0x8000001018187290 */ /* 0x000fe2000fffe03f */
[----:B------:R-:W-:Y:S01]  /*4740*/  ULDC UR8, c[0x0][0x2ec] ;  /* 0x0000bb0000087ab9 */ /* 0x000fe20000000800 */
[----:B------:R-:W-:-:S02]  /*4750*/  LOP3.LUT P0, RZ, R3, 0x2, RZ, 0xc0, !PT ;  /* 0x0000000203ff7812 */ /* 0x000fc4000780c0ff */
[C---:B------:R-:W-:Y:S02]  /*4760*/  LOP3.LUT P3, RZ, R3.reuse, 0x4, RZ, 0xc0, !PT ;  /* 0x0000000403ff7812 */ /* 0x040fe4000786c0ff */
[----:B------:R-:W-:Y:S02]  /*4770*/  LOP3.LUT P2, RZ, R3, 0x4, RZ, 0xc0, !PT ;  /* 0x0000000403ff7812 */ /* 0x000fe4000784c0ff */
[----:B------:R-:W-:Y:S02]  /*4780*/  SEL R184, R184, 0xffffffe0, !P0 ;  /* 0xffffffe0b8b87807 */ /* 0x000fe40004000000 */
[----:B------:R-:W-:Y:S02]  /*4790*/  SEL R178, R178, 0xffffffc0, !P3 ;  /* 0xffffffc0b2b27807 */ /* 0x000fe40005800000 */
[----:B-1----:R-:W-:-:S07]  /*47a0*/  SEL R245, R245, 0xffffffc0, !P2 ;  /* 0xffffffc0f5f57807 */ /* 0x002fce0005000000 */
.L_x_254:
[----:B------:R-:W0:Y:S01]  /*47b0*/  LDGDEPBAR ;  /* 0x00000000000079af */ /* 0x000e220000000000 */
[C---:B------:R-:W-:Y:S01]  /*47c0*/  IMAD.IADD R0, R183.reuse, 0x1, R184 ;  /* 0x00000001b7007824 */ /* 0x040fe200078e02b8 */
[----:B------:R-:W-:Y:S01]  /*47d0*/  USHF.L.U32 UR6, UR9, 0x7, URZ ;  /* 0x0000000709067899 */ /* 0x000fe2000800063f */
[--C-:B------:R-:W-:Y:S01]  /*47e0*/  IMAD.IADD R160, R183, 0x1, R178.reuse ;  /* 0x00000001b7a07824 */ /* 0x100fe200078e02b2 */
[----:B------:R-:W-:Y:S01]  /*47f0*/  USHF.L.U32 UR7, UR21, 0x7, URZ ;  /* 0x0000000715077899 */ /* 0x000fe2000800063f */
[----:B-----5:R-:W-:Y:S01]  /*4800*/  FSETP.NEU.FTZ.AND P1, PT, R243, -INF , PT ;  /* 0xff800000f300780b */ /* 0x020fe20003f3d000 */
[----:B------:R-:W-:Y:S01]  /*4810*/  UISETP.GE.AND UP0, UPT, UR6, UR24, UPT ;  /* 0x000000180600728c */ /* 0x000fe2000bf06270 */
[----:B------:R-:W-:Y:S01]  /*4820*/  IMAD.MOV.U32 R2, RZ, RZ, 0x8 ;  /* 0x00000008ff027424 */ /* 0x000fe200078e00ff */
[----:B------:R-:W-:Y:S01]  /*4830*/  UIADD3 UR7, UR7, 0x80, URZ ;  /* 0x0000008007077890 */ /* 0x000fe2000fffe03f */
[----:B------:R-:W-:Y:S01]  /*4840*/  IMAD.MOV.U32 R192, RZ, RZ, 0x48 ;  /* 0x00000048ffc07424 */ /* 0x000fe200078e00ff */
[----:B------:R-:W-:Y:S02]  /*4850*/  UISETP.GT.AND UP3, UPT, UR9, UR22, UPT ;  /* 0x000000160900728c */ /* 0x000fe4000bf64270 */
[----:B------:R-:W-:Y:S06]  /*4860*/  UISETP.LT.AND UP0, UPT, UR7, UR16, UP0 ;  /* 0x000000100700728c */ /* 0x000fec0008701270 */
[----:B------:R-:W-:Y:S01]  /*4870*/  PLOP3.LUT P0, PT, PT, PT, UP0, 0x80, 0x0 ;  /* 0x000000000000781c */ /* 0x000fe20003f0f008 */
[----:B------:R-:W-:Y:S04]  /*4880*/  DEPBAR.LE SB0, 0x0 ;  /* 0x000080000000791a */ /* 0x000fe80000000000 */
[----:B------:R-:W-:Y:S08]  /*4890*/  BAR.SYNC.DEFER_BLOCKING 0x0 ;  /* 0x0000000000007b1d */ /* 0x000ff00000010000 */
[----:B------:R-:W-:Y:S01]  /*48a0*/  @!P0 VIADD R3, R250, UR6 ;  /* 0x00000006fa038c36 */ /* 0x000fe20008000000 */
[----:B------:R-:W-:Y:S08]  /*48b0*/  LDSM.16.M88.4 R64, [R183] ;  /* 0x00000000b740783b */ /* 0x000ff00000000200 */
[----:B------:R-:W1:Y:S08]  /*48c0*/  LDSM.16.M88.4 R16, [R180+UR4+0xc000] ;  /* 0x00c00004b410783b */ /* 0x000e700008000200 */
[----:B------:R-:W2:Y:S08]  /*48d0*/  LDSM.16.M88.4 R60, [R183+0x2000] ;  /* 0x00200000b73c783b */ /* 0x000eb00000000200 */
[----:B------:R-:W3:Y:S08]  /*48e0*/  LDSM.16.M88.4 R32, [R180+UR4+0xc800] ;  /* 0x00c80004b420783b */ /* 0x000ef00008000200 */
[----:B------:R-:W4:Y:S08]  /*48f0*/  LDSM.16.M88.4 R48, [R180+UR4+0xd000] ;  /* 0x00d00004b430783b */ /* 0x000f300008000200 */
[----:B------:R-:W4:Y:S01]  /*4900*/  LDSM.16.M88.4 R132, [R180+UR4+0xd800] ;  /* 0x00d80004b484783b */ /* 0x000f220008000200 */
[-C--:B-1----:R-:W-:Y:S07]  /*4910*/  HMMA.16816.F32 R4, R64, R16.reuse, RZ ;  /* 0x000000104004723c */ /* 0x082fee00000018ff */
[----:B------:R-:W-:Y:S01]  /*4920*/  LDSM.16.M88.4 R136, [R0] ;  /* 0x000000000088783b */ /* 0x000fe20000000200 */
[C---:B--2---:R-:W-:Y:S07]  /*4930*/  HMMA.16816.F32 R8, R60.reuse, R16, RZ ;  /* 0x000000103c08723c */ /* 0x044fee00000018ff */
[----:B------:R-:W1:Y:S01]  /*4940*/  LDSM.16.M88.4 R140, [R182] ;  /* 0x00000000b68c783b */ /* 0x000e620000000200 */
[-C--:B------:R-:W-:Y:S07]  /*4950*/  HMMA.16816.F32 R12, R60, R18.reuse, RZ ;  /* 0x000000123c0c723c */ /* 0x080fee00000018ff */
[----:B------:R2:W1:Y:S01]  /*4960*/  LDSM.16.M88.4 R144, [R0+0x2000] ;  /* 0x002000000090783b */ /* 0x0004620000000200 */
[C---:B------:R-:W-:Y:S07]  /*4970*/  HMMA.16816.F32 R16, R64.reuse, R18, RZ ;  /* 0x000000124010723c */ /* 0x040fee00000018ff */
[----:B------:R-:W1:Y:S01]  /*4980*/  LDSM.16.M88.4 R148, [R182+0x800] ;  /* 0x00080000b694783b */ /* 0x000e620000000200 */
[-C--:B---3--:R-:W-:Y:S06]  /*4990*/  HMMA.16816.F32 R20, R64, R32.reuse, RZ ;  /* 0x000000204014723c */ /* 0x088fec00000018ff */
[C---:B------:R-:W-:Y:S01]  /*49a0*/  HMMA.16816.F32 R24, R60.reuse, R32, RZ ;  /* 0x000000203c18723c */ /* 0x040fe200000018ff */
[----:B------:R-:W3:Y:S05]  /*49b0*/  LDSM.16.M88.4 R152, [R182+0x1000] ;  /* 0x00100000b698783b */ /* 0x000eea0000000200 */
[-C--:B------:R-:W-:Y:S01]  /*49c0*/  HMMA.16816.F32 R28, R60, R34.reuse, RZ ;  /* 0x000000223c1c723c */ /* 0x080fe200000018ff */
[----:B--2---:R-:W-:Y:S02]  /*49d0*/  IMAD.IADD R0, R0, 0x1, R178 ;  /* 0x0000000100007824 */ /* 0x004fe400078e02b2 */
[----:B------:R-:W2:Y:S03]  /*49e0*/  LDSM.16.M88.4 R156, [R182+0x1800] ;  /* 0x00180000b69c783b */ /* 0x000ea60000000200 */
[C---:B------:R-:W-:Y:S05]  /*49f0*/  HMMA.16816.F32 R32, R64.reuse, R34, RZ ;  /* 0x000000224020723c */ /* 0x040fea00000018ff */
[----:B------:R-:W-:Y:S01]  /*4a00*/  LDSM.16.M88.4 R164, [R179+0x800] ;  /* 0x00080000b3a4783b */ /* 0x000fe20000000200 */
[-C--:B----4-:R-:W-:Y:S06]  /*4a10*/  HMMA.16816.F32 R36, R64, R48.reuse, RZ ;  /* 0x000000304024723c */ /* 0x090fec00000018ff */
[C---:B------:R-:W-:Y:S01]  /*4a20*/  HMMA.16816.F32 R40, R60.reuse, R48, RZ ;  /* 0x000000303c28723c */ /* 0x040fe200000018ff */
[----:B------:R-:W-:Y:S05]  /*4a30*/  LDSM.16.M88.4 R168, [R179+0x1000] ;  /* 0x00100000b3a8783b */ /* 0x000fea0000000200 */
[-C--:B------:R-:W-:Y:S03]  /*4a40*/  HMMA.16816.F32 R44, R60, R50.reuse, RZ ;  /* 0x000000323c2c723c */ /* 0x080fe600000018ff */
[----:B------:R-:W-:Y:S03]  /*4a50*/  LDSM.16.M88.4 R172, [R179+0x1800] ;  /* 0x00180000b3ac783b */ /* 0x000fe60000000200 */
[C---:B------:R-:W-:Y:S06]  /*4a60*/  HMMA.16816.F32 R48, R64.reuse, R50, RZ ;  /* 0x000000324030723c */ /* 0x040fec00000018ff */
[-C--:B------:R-:W-:Y:S06]  /*4a70*/  HMMA.16816.F32 R52, R64, R132.reuse, RZ ;  /* 0x000000844034723c */ /* 0x080fec00000018ff */
[C---:B------:R-:W-:Y:S06]  /*4a80*/  HMMA.16816.F32 R56, R60.reuse, R132, RZ ;  /* 0x000000843c38723c */ /* 0x040fec00000018ff */
[-C--:B------:R-:W-:Y:S06]  /*4a90*/  HMMA.16816.F32 R60, R60, R134.reuse, RZ ;  /* 0x000000863c3c723c */ /* 0x080fec00000018ff */
[----:B------:R-:W-:Y:S01]  /*4aa0*/  HMMA.16816.F32 R64, R64, R134, RZ ;  /* 0x000000864040723c */ /* 0x000fe200000018ff */
[----:B------:R-:W-:Y:S05]  /*4ab0*/  LDSM.16.M88.4 R132, [R160] ;  /* 0x00000000a084783b */ /* 0x000fea0000000200 */
[-C--:B-1----:R-:W-:Y:S03]  /*4ac0*/  HMMA.16816.F32 R4, R136, R140.reuse, R4 ;  /* 0x0000008c8804723c */ /* 0x082fe60000001804 */
[----:B------:R-:W-:Y:S03]  /*4ad0*/  LDSM.16.M88.4 R160, [R160+0x2000] ;  /* 0x00200000a0a0783b */ /* 0x000fe60000000200 */
[C---:B------:R-:W-:Y:S06]  /*4ae0*/  HMMA.16816.F32 R8, R144.reuse, R140, R8 ;  /* 0x0000008c9008723c */ /* 0x040fec0000001808 */
[-C--:B------:R-:W-:Y:S06]  /*4af0*/  HMMA.16816.F32 R12, R144, R142.reuse, R12 ;  /* 0x0000008e900c723c */ /* 0x080fec000000180c */
[C---:B------:R-:W-:Y:S01]  /*4b00*/  HMMA.16816.F32 R16, R136.reuse, R142, R16 ;  /* 0x0000008e8810723c */ /* 0x040fe20000001810 */
[----:B------:R-:W1:Y:S05]  /*4b10*/  LDSM.16.M88.4 R140, [R179] ;  /* 0x00000000b38c783b */ /* 0x000e6a0000000200 */
[-C--:B------:R-:W-:Y:S06]  /*4b20*/  HMMA.16816.F32 R20, R136, R148.reuse, R20 ;  /* 0x000000948814723c */ /* 0x080fec0000001814 */
[C---:B------:R-:W-:Y:S06]  /*4b30*/  HMMA.16816.F32 R24, R144.reuse, R148, R24 ;  /* 0x000000949018723c */ /* 0x040fec0000001818 */
[-C--:B------:R-:W-:Y:S06]  /*4b40*/  HMMA.16816.F32 R28, R144, R150.reuse, R28 ;  /* 0x00000096901c723c */ /* 0x080fec000000181c */
[C---:B------:R-:W-:Y:S01]  /*4b50*/  HMMA.16816.F32 R32, R136.reuse, R150, R32 ;  /* 0x000000968820723c */ /* 0x040fe20000001820 */
[----:B------:R-:W-:Y:S05]  /*4b60*/  LDSM.16.M88.4 R148, [R0] ;  /* 0x000000000094783b */ /* 0x000fea0000000200 */
[-C--:B---3--:R-:W-:Y:S06]  /*4b70*/  HMMA.16816.F32 R36, R136, R152.reuse, R36 ;  /* 0x000000988824723c */ /* 0x088fec0000001824 */
[C---:B------:R-:W-:Y:S06]  /*4b80*/  HMMA.16816.F32 R40, R144.reuse, R152, R40 ;  /* 0x000000989028723c */ /* 0x040fec0000001828 */
[-C--:B------:R-:W-:Y:S06]  /*4b90*/  HMMA.16816.F32 R44, R144, R154.reuse, R44 ;  /* 0x0000009a902c723c */ /* 0x080fec000000182c */
[C---:B------:R-:W-:Y:S01]  /*4ba0*/  HMMA.16816.F32 R48, R136.reuse, R154, R48 ;  /* 0x0000009a8830723c */ /* 0x040fe20000001830 */
[----:B------:R-:W3:Y:S05]  /*4bb0*/  LDSM.16.M88.4 R152, [R181] ;  /* 0x00000000b598783b */ /* 0x000eea0000000200 */
[-C--:B--2---:R-:W-:Y:S06]  /*4bc0*/  HMMA.16816.F32 R52, R136, R156.reuse, R52 ;  /* 0x0000009c8834723c */ /* 0x084fec0000001834 */
[C---:B------:R-:W-:Y:S06]  /*4bd0*/  HMMA.16816.F32 R56, R144.reuse, R156, R56 ;  /* 0x0000009c9038723c */ /* 0x040fec0000001838 */
[-C--:B------:R-:W-:Y:S06]  /*4be0*/  HMMA.16816.F32 R60, R144, R158.reuse, R60 ;  /* 0x0000009e903c723c */ /* 0x080fec000000183c */
[----:B------:R-:W-:Y:S01]  /*4bf0*/  HMMA.16816.F32 R64, R136, R158, R64 ;  /* 0x0000009e8840723c */ /* 0x000fe20000001840 */
[----:B------:R2:W4:Y:S05]  /*4c00*/  LDSM.16.M88.4 R136, [R0+0x2000] ;  /* 0x002000000088783b */ /* 0x00052a0000000200 */
[-C--:B-1----:R-:W-:Y:S06]  /*4c10*/  HMMA.16816.F32 R4, R132, R140.reuse, R4 ;  /* 0x0000008c8404723c */ /* 0x082fec0000001804 */
[C---:B------:R-:W-:Y:S06]  /*4c20*/  HMMA.16816.F32 R8, R160.reuse, R140, R8 ;  /* 0x0000008ca008723c */ /* 0x040fec0000001808 */
[-C--:B------:R-:W-:Y:S05]  /*4c30*/  HMMA.16816.F32 R12, R160, R142.reuse, R12 ;  /* 0x0000008ea00c723c */ /* 0x080fea000000180c */
[----:B------:R-:W-:Y:S01]  /*4c40*/  @!P0 VIMNMX R140, R3, UR16, PT ;  /* 0x00000010038c8c48 */ /* 0x000fe2000bfe0100 */
[C---:B------:R-:W-:Y:S01]  /*4c50*/  HMMA.16816.F32 R16, R132.reuse, R142, R16 ;  /* 0x0000008e8410723c */ /* 0x040fe20000001810 */
[----:B--2---:R-:W-:Y:S04]  /*4c60*/  IMAD.U32 R0, RZ, RZ, UR21 ;  /* 0x00000015ff007e24 */ /* 0x004fe8000f8e00ff */
[----:B------:R-:W-:Y:S01]  /*4c70*/  @!P0 IMAD R0, R0, 0x80, R252 ;  /* 0x0000008000008824 */ /* 0x000fe200078e02fc */
[-C--:B------:R-:W-:Y:S04]  /*4c80*/  HMMA.16816.F32 R20, R132, R164.reuse, R20 ;  /* 0x000000a48414723c */ /* 0x080fe80000001814 */
[C---:B------:R-:W-:Y:S01]  /*4c90*/  @!P0 ISETP.GE.AND P2, PT, R0.reuse, R140, PT ;  /* 0x0000008c0000820c */ /* 0x040fe20003f46270 */
[----:B------:R-:W-:Y:S01]  /*4ca0*/  @!P0 VIADD R142, R0, 0x1 ;  /* 0x00000001008e8836 */ /* 0x000fe20000000000 */
[C---:B------:R-:W-:Y:S05]  /*4cb0*/  HMMA.16816.F32 R24, R160.reuse, R164, R24 ;  /* 0x000000a4a018723c */ /* 0x040fea0000001818 */
[----:B------:R-:W-:Y:S01]  /*4cc0*/  FMUL.FTZ R141, R243, 1.4426950216293334961 ;  /* 0x3fb8aa3bf38d7820 */ /* 0x000fe20000410000 */
[-C--:B------:R-:W-:Y:S05]  /*4cd0*/  HMMA.16816.F32 R28, R160, R166.reuse, R28 ;  /* 0x000000a6a01c723c */ /* 0x080fea000000181c */
[----:B------:R-:W-:Y:S01]  /*4ce0*/  FSEL R141, R141, RZ, P1 ;  /* 0x000000ff8d8d7208 */ /* 0x000fe20000800000 */
[C---:B------:R-:W-:Y:S04]  /*4cf0*/  HMMA.16816.F32 R32, R132.reuse, R166, R32 ;  /* 0x000000a68420723c */ /* 0x040fe80000001820 */
[C---:B------:R-:W-:Y:S02]  /*4d00*/  FSETP.NEU.FTZ.AND P1, PT, R244.reuse, -INF , PT ;  /* 0xff800000f400780b */ /* 0x040fe40003f3d000 */
[-C--:B------:R-:W-:Y:S06]  /*4d10*/  HMMA.16816.F32 R36, R132, R168.reuse, R36 ;  /* 0x000000a88424723c */ /* 0x080fec0000001824 */
[C---:B------:R-:W-:Y:S06]  /*4d20*/  HMMA.16816.F32 R40, R160.reuse, R168, R40 ;  /* 0x000000a8a028723c */ /* 0x040fec0000001828 */
[-C--:B------:R-:W-:Y:S06]  /*4d30*/  HMMA.16816.F32 R44, R160, R170.reuse, R44 ;  /* 0x000000aaa02c723c */ /* 0x080fec000000182c */
[C---:B------:R-:W-:Y:S06]  /*4d40*/  HMMA.16816.F32 R48, R132.reuse, R170, R48 ;  /* 0x000000aa8430723c */ /* 0x040fec0000001830 */
[-C--:B------:R-:W-:Y:S06]  /*4d50*/  HMMA.16816.F32 R52, R132, R172.reuse, R52 ;  /* 0x000000ac8434723c */ /* 0x080fec0000001834 */
[C---:B------:R-:W-:Y:S06]  /*4d60*/  HMMA.16816.F32 R56, R160.reuse, R172, R56 ;  /* 0x000000aca038723c */ /* 0x040fec0000001838 */
[-C--:B------:R-:W-:Y:S06]  /*4d70*/  HMMA.16816.F32 R60, R160, R174.reuse, R60 ;  /* 0x000000aea03c723c */ /* 0x080fec000000183c */
[----:B------:R-:W-:Y:S06]  /*4d80*/  HMMA.16816.F32 R64, R132, R174, R64 ;  /* 0x000000ae8440723c */ /* 0x000fec0000001840 */
[-C--:B---3--:R-:W-:Y:S05]  /*4d90*/  HMMA.16816.F32 R4, R148, R152.reuse, R4 ;  /* 0x000000989404723c */ /* 0x088fea0000001804 */
[----:B------:R-:W-:Y:S01]  /*4da0*/  FMUL.FTZ R134, R244, 1.4426950216293334961 ;  /* 0x3fb8aa3bf4867820 */ /* 0x000fe20000410000 */
[C---:B----4-:R-:W-:Y:S05]  /*4db0*/  HMMA.16816.F32 R8, R136.reuse, R152, R8 ;  /* 0x000000988808723c */ /* 0x050fea0000001808 */
[----:B------:R-:W-:Y:S01]  /*4dc0*/  @!P0 VIADDMNMX R135, R3, R2, UR16, PT ;  /* 0x0000001003878e46 */ /* 0x000fe2000b800102 */
[----:B------:R-:W-:Y:S01]  /*4dd0*/  IMAD.MOV.U32 R2, RZ, RZ, 0x40 ;  /* 0x00000040ff027424 */ /* 0x000fe200078e00ff */
[----:B------:R-:W-:Y:S01]  /*4de0*/  FSEL R134, R134, RZ, P1 ;  /* 0x000000ff86867208 */ /* 0x000fe20000800000 */
[----:B------:R-:W-:Y:S01]  /*4df0*/  FMUL.FTZ R133, R241, 1.4426950216293334961 ;  /* 0x3fb8aa3bf1857820 */ /* 0x000fe20000410000 */
[-C--:B------:R-:W-:Y:S01]  /*4e00*/  @!P0 ISETP.GE.AND P1, PT, R142, R135.reuse, PT ;  /* 0x000000878e00820c */ /* 0x080fe20003f26270 */
[-C--:B------:R-:W-:Y:S03]  /*4e10*/  HMMA.16816.F32 R12, R136, R154.reuse, R12 ;  /* 0x0000009a880c723c */ /* 0x080fe6000000180c */
[C---:B------:R-:W-:Y:S01]  /*4e20*/  @!P0 VIADDMNMX R132, R3.reuse, R2, UR16, PT ;  /* 0x0000001003848e46 */ /* 0x040fe2000b800102 */
[----:B------:R-:W-:Y:S01]  /*4e30*/  FMUL.FTZ R2, R242, 1.4426950216293334961 ;  /* 0x3fb8aa3bf2027820 */ /* 0x000fe20000410000 */
[----:B------:R-:W-:Y:S01]  /*4e40*/  @!P0 VIADDMNMX R3, R3, R192, UR16, PT ;  /* 0x0000001003038e46 */ /* 0x000fe2000b8001c0 */
[C---:B------:R-:W-:Y:S05]  /*4e50*/  HMMA.16816.F32 R16, R148.reuse, R154, R16 ;  /* 0x0000009a9410723c */ /* 0x040fea0000001810 */
[----:B------:R-:W-:Y:S02]  /*4e60*/  @!P0 FSEL R4, R4, -INF , !P2 ;  /* 0xff80000004048808 */ /* 0x000fe40005000000 */
[----:B------:R-:W-:Y:S04]  /*4e70*/  @!P0 ISETP.GE.AND P2, PT, R142, R140, PT ;  /* 0x0000008c8e00820c */ /* 0x000fe80003f46270 */
[----:B------:R-:W-:Y:S01]  /*4e80*/  @!P0 FSEL R5, R5, -INF , !P2 ;  /* 0xff80000005058808 */ /* 0x000fe20005000000 */
[--C-:B------:R-:W-:Y:S01]  /*4e90*/  FFMA.FTZ R4, R4, UR8, -R141.reuse ;  /* 0x0000000804047c23 */ /* 0x100fe2000801088d */
[----:B------:R-:W-:Y:S02]  /*4ea0*/  @!P0 ISETP.GE.AND P2, PT, R0, R135, PT ;  /* 0x000000870000820c */ /* 0x000fe40003f46270 */
[----:B------:R-:W-:Y:S01]  /*4eb0*/  @!P0 FSEL R7, R7, -INF , !P1 ;  /* 0xff80000007078808 */ /* 0x000fe20004800000 */
[----:B------:R-:W-:Y:S01]  /*4ec0*/  MUFU.EX2 R234, R4 ;  /* 0x0000000400ea7308 */ /* 0x000fe20000000800 */
[----:B------:R-:W-:Y:S01]  /*4ed0*/  @!P0 FSEL R6, R6, -INF , !P2 ;  /* 0xff80000006068808 */ /* 0x000fe20005000000 */
[----:B------:R-:W-:Y:S01]  /*4ee0*/  FFMA.FTZ R5, R5, UR8, -R141 ;  /* 0x0000000805057c23 */ /* 0x000fe2000801088d */
[----:B------:R-:W-:Y:S01]  /*4ef0*/  FSETP.NEU.FTZ.AND P1, PT, R241, -INF , PT ;  /* 0xff800000f100780b */ /* 0x000fe20003f3d000 */
[--C-:B------:R-:W-:Y:S01]  /*4f00*/  FFMA.FTZ R7, R7, UR8, -R134.reuse ;  /* 0x0000000807077c23 */ /* 0x100fe20008010886 */
[-C--:B------:R-:W-:Y:S01]  /*4f10*/  @!P0 ISETP.GE.AND P2, PT, R0, R132.reuse, PT ;  /* 0x000000840000820c */ /* 0x080fe20003f46270 */
[----:B------:R-:W-:Y:S01]  /*4f20*/  FFMA.FTZ R6, R6, UR8, -R134 ;  /* 0x0000000806067c23 */ /* 0x000fe20008010886 */
[----:B------:R-:W-:Y:S03]  /*4f30*/  FSEL R133, R133, RZ, P1 ;  /* 0x000000ff85857208 */ /* 0x000fe60000800000 */
[----:B------:R-:W1:Y:S01]  /*4f40*/  MUFU.EX2 R236, R5 ;  /* 0x0000000500ec7308 */ /* 0x000e620000000800 */
[-C--:B------:R-:W-:Y:S02]  /*4f50*/  @!P0 ISETP.GE.AND P1, PT, R142, R132.reuse, PT ;  /* 0x000000848e00820c */ /* 0x080fe40003f26270 */
[----:B------:R-:W-:Y:S02]  /*4f60*/  @!P0 FSEL R8, R8, -INF , !P2 ;  /* 0xff80000008088808 */ /* 0x000fe40005000000 */
[----:B------:R-:W-:Y:S02]  /*4f70*/  @!P0 FSEL R9, R9, -INF , !P1 ;  /* 0xff80000009098808 */ /* 0x000fe40004800000 */
[----:B------:R-:W-:Y:S03]  /*4f80*/  FSETP.NEU.FTZ.AND P1, PT, R242, -INF , PT ;  /* 0xff800000f200780b */ /* 0x000fe60003f3d000 */
[----:B------:R-:W-:Y:S01]  /*4f90*/  MUFU.EX2 R235, R6 ;  /* 0x0000000600eb7308 */ /* 0x000fe20000000800 */
[-C--:B------:R-:W-:Y:S01]  /*4fa0*/  @!P0 ISETP.GE.AND P2, PT, R0, R3.reuse, PT ;  /* 0x000000030000820c */ /* 0x080fe20003f46270 */
[--C-:B------:R-:W-:Y:S01]  /*4fb0*/  FFMA.FTZ R9, R9, UR8, -R133.reuse ;  /* 0x0000000809097c23 */ /* 0x100fe20008010885 */
[----:B------:R-:W-:Y:S01]  /*4fc0*/  FSEL R2, R2, RZ, P1 ;  /* 0x000000ff02027208 */ /* 0x000fe20000800000 */
[--C-:B------:R-:W-:Y:S01]  /*4fd0*/  FFMA.FTZ R8, R8, UR8, -R133.reuse ;  /* 0x0000000808087c23 */ /* 0x100fe20008010885 */
[-C--:B------:R-:W-:Y:S02]  /*4fe0*/  @!P0 ISETP.GE.AND P1, PT, R142, R3.reuse, PT ;  /* 0x000000038e00820c */ /* 0x080fe40003f26270 */
[----:B------:R-:W-:Y:S03]  /*4ff0*/  @!P0 FSEL R10, R10, -INF , !P2 ;  /* 0xff8000000a0a8808 */ /* 0x000fe60005000000 */
[----:B------:R2:W-:Y:S01]  /*5000*/  MUFU.EX2 R206, R9 ;  /* 0x0000000900ce7308 */ /* 0x0005e20000000800 */
[----:B------:R-:W-:Y:S01]  /*5010*/  @!P0 FSEL R11, R11, -INF , !P1 ;  /* 0xff8000000b0b8808 */ /* 0x000fe20004800000 */
[--C-:B------:R-:W-:Y:S04]  /*5020*/  FFMA.FTZ R10, R10, UR8, -R2.reuse ;  /* 0x000000080a0a7c23 */ /* 0x100fe80008010802 */
[--C-:B------:R-:W-:Y:S04]  /*5030*/  FFMA.FTZ R11, R11, UR8, -R2.reuse ;  /* 0x000000080b0b7c23 */ /* 0x100fe80008010802 */
[----:B------:R3:W4:Y:S10]  /*5040*/  MUFU.EX2 R199, R7 ;  /* 0x0000000700c77308 */ /* 0x0007340000000800 */
[----:B------:R1:W-:Y:S01]  /*5050*/  MUFU.EX2 R207, R8 ;  /* 0x0000000800cf7308 */ /* 0x0003e20000000800 */
[----:B--2---:R-:W-:Y:S05]  /*5060*/  @!P0 VIADD R9, R0, 0x8 ;  /* 0x0000000800098836 */ /* 0x004fea0000000000 */
[-C--:B------:R-:W-:Y:S04]  /*5070*/  @!P0 ISETP.GE.AND P1, PT, R9, R132.reuse, PT ;  /* 0x000000840900820c */ /* 0x080fe80003f26270 */
[----:B------:R-:W-:Y:S01]  /*5080*/  MUFU.EX2 R211, R10 ;  /* 0x0000000a00d37308 */ /* 0x000fe20000000800 */
[----:B---3--:R-:W2:Y:S01]  /*5090*/  LDSM.16.M88.4 R4, [R181+0x800] ;  /* 0x00080000b504783b */ /* 0x008ea20000000200 */
[----:B------:R-:W-:Y:S05]  /*50a0*/  @!P0 FSEL R12, R12, -INF , !P1 ;  /* 0xff8000000c0c8808 */ /* 0x000fea0004800000 */
[--C-:B------:R-:W-:Y:S03]  /*50b0*/  FFMA.FTZ R12, R12, UR8, -R133.reuse ;  /* 0x000000080c0c7c23 */ /* 0x100fe60008010885 */
[----:B------:R3:W-:Y:S01]  /*50c0*/  MUFU.EX2 R210, R11 ;  /* 0x0000000b00d27308 */ /* 0x0007e20000000800 */
[----:B-1----:R-:W-:Y:S05]  /*50d0*/  @!P0 VIADD R8, R0, 0x9 ;  /* 0x0000000900088836 */ /* 0x002fea0000000000 */
[----:B------:R-:W-:Y:S04]  /*50e0*/  @!P0 ISETP.GE.AND P1, PT, R8, R132, PT ;  /* 0x000000840800820c */ /* 0x000fe80003f26270 */
[----:B------:R-:W-:Y:S01]  /*50f0*/  MUFU.EX2 R205, R12 ;  /* 0x0000000c00cd7308 */ /* 0x000fe20000000800 */
[----:B------:R-:W-:Y:S02]  /*5100*/  @!P0 FSEL R13, R13, -INF , !P1 ;  /* 0xff8000000d0d8808 */ /* 0x000fe40004800000 */
[-C--:B------:R-:W-:Y:S03]  /*5110*/  @!P0 ISETP.GE.AND P1, PT, R9, R3.reuse, PT ;  /* 0x000000030900820c */ /* 0x080fe60003f26270 */
[----:B------:R-:W-:Y:S01]  /*5120*/  FFMA.FTZ R13, R13, UR8, -R133 ;  /* 0x000000080d0d7c23 */ /* 0x000fe20008010885 */
[----:B------:R-:W-:Y:S02]  /*5130*/  @!P0 FSEL R14, R14, -INF , !P1 ;  /* 0xff8000000e0e8808 */ /* 0x000fe40004800000 */
[----:B------:R-:W-:Y:S01]  /*5140*/  @!P0 ISETP.GE.AND P1, PT, R8, R3, PT ;  /* 0x000000030800820c */ /* 0x000fe20003f26270 */
[----:B------:R-:W-:Y:S02]  /*5150*/  MUFU.EX2 R204, R13 ;  /* 0x0000000d00cc7308 */ /* 0x000fe40000000800 */
[--C-:B------:R-:W-:Y:S01]  /*5160*/  FFMA.FTZ R14, R14, UR8, -R2.reuse ;  /* 0x000000080e0e7c23 */ /* 0x100fe20008010802 */
[----:B------:R-:W-:Y:S02]  /*5170*/  @!P0 FSEL R15, R15, -INF , !P1 ;  /* 0xff8000000f0f8808 */ /* 0x000fe40004800000 */
[-C--:B------:R-:W-:Y:S03]  /*5180*/  @!P0 ISETP.GE.AND P1, PT, R9, R140.reuse, PT ;  /* 0x0000008c0900820c */ /* 0x080fe60003f26270 */
[----:B------:R-:W-:Y:S01]  /*5190*/  FFMA.FTZ R15, R15, UR8, -R2 ;  /* 0x000000080f0f7c23 */ /* 0x000fe20008010802 */
[----:B------:R-:W-:Y:S01]  /*51a0*/  @!P0 FSEL R16, R16, -INF , !P1 ;  /* 0xff80000010108808 */ /* 0x000fe20004800000 */
[----:B------:R-:W-:Y:S01]  /*51b0*/  MUFU.EX2 R209, R14 ;  /* 0x0000000e00d17308 */ /* 0x000fe20000000800 */
[-C--:B------:R-:W-:Y:S01]  /*51c0*/  @!P0 ISETP.GE.AND P1, PT, R8, R140.reuse, PT ;  /* 0x0000008c0800820c */ /* 0x080fe20003f26270 */
[-C--:B--2---:R-:W-:Y:S03]  /*51d0*/  HMMA.16816.F32 R20, R148, R4.reuse, R20 ;  /* 0x000000049414723c */ /* 0x084fe60000001814 */
[----:B------:R-:W-:Y:S01]  /*51e0*/  @!P0 FSEL R17, R17, -INF , !P1 ;  /* 0xff80000011118808 */ /* 0x000fe20004800000 */
[--C-:B------:R-:W-:Y:S01]  /*51f0*/  FFMA.FTZ R16, R16, UR8, -R141.reuse ;  /* 0x0000000810107c23 */ /* 0x100fe2000801088d */
[-C--:B------:R-:W-:Y:S01]  /*5200*/  @!P0 ISETP.GE.AND P1, PT, R9, R135.reuse, PT ;  /* 0x000000870900820c */ /* 0x080fe20003f26270 */
[C---:B------:R-:W-:Y:S02]  /*5210*/  HMMA.16816.F32 R24, R136.reuse, R4, R24 ;  /* 0x000000048818723c */ /* 0x040fe40000001818 */
[----:B------:R-:W-:Y:S03]  /*5220*/  MUFU.EX2 R208, R15 ;  /* 0x0000000f00d07308 */ /* 0x000fe60000000800 */
[----:B------:R-:W-:Y:S01]  /*5230*/  @!P0 FSEL R18, R18, -INF , !P1 ;  /* 0xff80000012128808 */ /* 0x000fe20004800000 */
[-C--:B------:R-:W-:Y:S03]  /*5240*/  HMMA.16816.F32 R28, R136, R6.reuse, R28 ;  /* 0x00000006881c723c */ /* 0x080fe6000000181c */
[-C--:B------:R-:W-:Y:S03]  /*5250*/  @!P0 ISETP.GE.AND P1, PT, R8, R135.reuse, PT ;  /* 0x000000870800820c */ /* 0x080fe60003f26270 */
[----:B------:R-:W-:Y:S01]  /*5260*/  MUFU.EX2 R240, R16 ;  /* 0x0000001000f07308 */ /* 0x000fe20000000800 */
[C---:B------:R-:W-:Y:S01]  /*5270*/  @!P0 VIADD R9, R0.reuse, 0x10 ;  /* 0x0000001000098836 */ /* 0x040fe20000000000 */
[C---:B------:R-:W-:Y:S04]  /*5280*/  HMMA.16816.F32 R32, R148.reuse, R6, R32 ;  /* 0x000000069420723c */ /* 0x040fe80000001820 */
[----:B------:R-:W-:Y:S01]  /*5290*/  @!P0 FSEL R19, R19, -INF , !P1 ;  /* 0xff80000013138808 */ /* 0x000fe20004800000 */
[C---:B------:R-:W-:Y:S01]  /*52a0*/  @!P0 VIADD R8, R0.reuse, 0x11 ;  /* 0x0000001100088836 */ /* 0x040fe20000000000 */
[-C--:B------:R-:W-:Y:S01]  /*52b0*/  @!P0 ISETP.GE.AND P1, PT, R9, R140.reuse, PT ;  /* 0x0000008c0900820c */ /* 0x080fe20003f26270 */
[----:B------:R-:W-:Y:S04]  /*52c0*/  @!P0 VIADD R5, R0, 0x18 ;  /* 0x0000001800058836 */ /* 0x000fe80000000000 */
[----:B------:R-:W-:Y:S01]  /*52d0*/  @!P0 FSEL R20, R20, -INF , !P1 ;  /* 0xff80000014148808 */ /* 0x000fe20004800000 */
[----:B------:R-:W-:Y:S01]  /*52e0*/  @!P0 VIADD R4, R0, 0x19 ;  /* 0x0000001900048836 */ /* 0x000fe20000000000 */
[----:B------:R-:W-:Y:S01]  /*52f0*/  @!P0 ISETP.GE.AND P1, PT, R8, R140, PT ;  /* 0x0000008c0800820c */ /* 0x000fe20003f26270 */
[--C-:B------:R-:W-:Y:S01]  /*5300*/  FFMA.FTZ R18, R18, UR8, -R134.reuse ;  /* 0x0000000812127c23 */ /* 0x100fe20008010886 */
[--C-:B------:R-:W-:Y:S01]  /*5310*/  FFMA.FTZ R19, R19, UR8, -R134.reuse ;  /* 0x0000000813137c23 */ /* 0x100fe20008010886 */
[--C-:B------:R-:W-:Y:S01]  /*5320*/  FFMA.FTZ R17, R17, UR8, -R141.reuse ;  /* 0x0000000811117c23 */ /* 0x100fe2000801088d */
[----:B------:R-:W-:Y:S01]  /*5330*/  @!P0 FSEL R21, R21, -INF , !P1 ;  /* 0xff80000015158808 */ /* 0x000fe20004800000 */
[----:B------:R-:W-:Y:S01]  /*5340*/  MUFU.EX2 R192, R18 ;  /* 0x0000001200c07308 */ /* 0x000fe20000000800 */
[-C--:B------:R-:W-:Y:S01]  /*5350*/  @!P0 ISETP.GE.AND P1, PT, R9, R135.reuse, PT ;  /* 0x000000870900820c */ /* 0x080fe20003f26270 */
[--C-:B------:R-:W-:Y:S02]  /*5360*/  FFMA.FTZ R20, R20, UR8, -R141.reuse ;  /* 0x0000000814147c23 */ /* 0x100fe4000801088d */
[----:B------:R-:W-:Y:S01]  /*5370*/  FFMA.FTZ R21, R21, UR8, -R141 ;  /* 0x0000000815157c23 */ /* 0x000fe2000801088d */
[----:B------:R-:W-:Y:S02]  /*5380*/  @!P0 FSEL R22, R22, -INF , !P1 ;  /* 0xff80000016168808 */ /* 0x000fe40004800000 */
[----:B------:R-:W-:Y:S03]  /*5390*/  @!P0 ISETP.GE.AND P1, PT, R8, R135, PT ;  /* 0x000000870800820c */ /* 0x000fe60003f26270 */
[----:B------:R-:W1:Y:S01]  /*53a0*/  MUFU.EX2 R175, R19 ;  /* 0x0000001300af7308 */ /* 0x000e620000000800 */
[--C-:B------:R-:W-:Y:S01]  /*53b0*/  FFMA.FTZ R22, R22, UR8, -R134.reuse ;  /* 0x0000000816167c23 */ /* 0x100fe20008010886 */
[----:B------:R-:W-:Y:S02]  /*53c0*/  @!P0 FSEL R23, R23, -INF , !P1 ;  /* 0xff80000017178808 */ /* 0x000fe40004800000 */
[-C--:B------:R-:W-:Y:S06]  /*53d0*/  @!P0 ISETP.GE.AND P1, PT, R9, R132.reuse, PT ;  /* 0x000000840900820c */ /* 0x080fec0003f26270 */
[----:B------:R-:W-:Y:S01]  /*53e0*/  MUFU.EX2 R239, R17 ;  /* 0x0000001100ef7308 */ /* 0x000fe20000000800 */
[----:B------:R-:W-:Y:S01]  /*53f0*/  @!P0 FSEL R24, R24, -INF , !P1 ;  /* 0xff80000018188808 */ /* 0x000fe20004800000 */
[----:B------:R-:W-:Y:S01]  /*5400*/  FFMA.FTZ R23, R23, UR8, -R134 ;  /* 0x0000000817177c23 */ /* 0x000fe20008010886 */
[-C--:B------:R-:W-:Y:S03]  /*5410*/  @!P0 ISETP.GE.AND P1, PT, R8, R132.reuse, PT ;  /* 0x000000840800820c */ /* 0x080fe60003f26270 */
[--C-:B------:R-:W-:Y:S01]  /*5420*/  FFMA.FTZ R24, R24, UR8, -R133.reuse ;  /* 0x0000000818187c23 */ /* 0x100fe20008010885 */
[----:B------:R-:W-:Y:S03]  /*5430*/  @!P0 FSEL R25, R25, -INF , !P1 ;  /* 0xff80000019198808 */ /* 0x000fe60004800000 */
[----:B------:R-:W-:Y:S01]  /*5440*/  MUFU.EX2 R238, R20 ;  /* 0x0000001400ee7308 */ /* 0x000fe20000000800 */
[-C--:B------:R-:W-:Y:S01]  /*5450*/  @!P0 ISETP.GE.AND P1, PT, R9, R3.reuse, PT ;  /* 0x000000030900820c */ /* 0x080fe20003f26270 */
[--C-:B------:R-:W-:Y:S03]  /*5460*/  FFMA.FTZ R25, R25, UR8, -R133.reuse ;  /* 0x0000000819197c23 */ /* 0x100fe60008010885 */
[----:B------:R-:W-:Y:S02]  /*5470*/  @!P0 FSEL R26, R26, -INF , !P1 ;  /* 0xff8000001a1a8808 */ /* 0x000fe40004800000 */
[-C--:B------:R-:W-:Y:S03]  /*5480*/  @!P0 ISETP.GE.AND P1, PT, R8, R3.reuse, PT ;  /* 0x000000030800820c */ /* 0x080fe60003f26270 */
[----:B------:R-:W-:Y:S01]  /*5490*/  MUFU.EX2 R237, R21 ;  /* 0x0000001500ed7308 */ /* 0x000fe20000000800 */
[----:B---3--:R-:W2:Y:S01]  /*54a0*/  LDSM.16.M88.4 R8, [R181+0x1000] ;  /* 0x00100000b508783b */ /* 0x008ea20000000200 */
[--C-:B------:R-:W-:Y:S01]  /*54b0*/  FFMA.FTZ R26, R26, UR8, -R2.reuse ;  /* 0x000000081a1a7c23 */ /* 0x100fe20008010802 */
[----:B------:R-:W-:Y:S02]  /*54c0*/  @!P0 FSEL R27, R27, -INF , !P1 ;  /* 0xff8000001b1b8808 */ /* 0x000fe40004800000 */
[-C--:B------:R-:W-:Y:S05]  /*54d0*/  @!P0 ISETP.GE.AND P1, PT, R5, R132.reuse, PT ;  /* 0x000000840500820c */ /* 0x080fea0003f26270 */
[----:B------:R-:W-:Y:S01]  /*54e0*/  MUFU.EX2 R172, R22 ;  /* 0x0000001600ac7308 */ /* 0x000fe20000000800 */
[----:B------:R-:W-:Y:S01]  /*54f0*/  @!P0 FSEL R28, R28, -INF , !P1 ;  /* 0xff8000001c1c8808 */ /* 0x000fe20004800000 */
[--C-:B------:R-:W-:Y:S01]  /*5500*/  FFMA.FTZ R27, R27, UR8, -R2.reuse ;  /* 0x000000081b1b7c23 */ /* 0x100fe20008010802 */
[----:B------:R-:W-:Y:S03]  /*5510*/  @!P0 ISETP.GE.AND P1, PT, R4, R132, PT ;  /* 0x000000840400820c */ /* 0x000fe60003f26270 */
[--C-:B------:R-:W-:Y:S01]  /*5520*/  FFMA.FTZ R28, R28, UR8, -R133.reuse ;  /* 0x000000081c1c7c23 */ /* 0x100fe20008010885 */
        /* <DEDUP_REMOVED lines=17> */
[-C--:B--2---:R-:W-:Y:S03]  /*5640*/  HMMA.16816.F32 R36, R148, R8.reuse, R36 ;  /* 0x000000089424723c */ /* 0x084fe60000001824 */
[-C--:B------:R-:W-:Y:S01]  /*5650*/  @!P0 ISETP.GE.AND P1, PT, R5, R135.reuse, PT ;  /* 0x000000870500820c */ /* 0x080fe20003f26270 */
[----:B------:R-:W-:Y:S02]  /*5660*/  @!P0 VIADD R5, R0, 0x20 ;  /* 0x0000002000058836 */ /* 0x000fe40000000000 */
[--C-:B------:R-:W-:Y:S01]  /*5670*/  FFMA.FTZ R33, R33, UR8, -R141.reuse ;  /* 0x0000000821217c23 */ /* 0x100fe2000801088d */
[C---:B------:R-:W-:Y:S02]  /*5680*/  HMMA.16816.F32 R40, R136.reuse, R8, R40 ;  /* 0x000000088828723c */ /* 0x040fe40000001828 */
[----:B------:R-:W-:Y:S02]  /*5690*/  MUFU.EX2 R233, R32 ;  /* 0x0000002000e97308 */ /* 0x000fe40000000800 */
[----:B------:R-:W-:Y:S02]  /*56a0*/  @!P0 FSEL R34, R34, -INF , !P1 ;  /* 0xff80000022228808 */ /* 0x000fe40004800000 */
        /* <DEDUP_REMOVED lines=8> */
[----:B------:R-:W-:Y:S01]  /*5730*/  @!P0 VIADD R8, R0, 0x29 ;  /* 0x0000002900088836 */ /* 0x000fe20000000000 */
[----:B------:R-:W-:Y:S03]  /*5740*/  MUFU.EX2 R197, R25 ;  /* 0x0000001900c57308 */ /* 0x000fe60000000800 */
[----:B------:R-:W-:Y:S01]  /*5750*/  @!P0 FSEL R36, R36, -INF , !P1 ;  /* 0xff80000024248808 */ /* 0x000fe20004800000 */
[--C-:B------:R-:W-:Y:S01]  /*5760*/  FFMA.FTZ R34, R34, UR8, -R134.reuse ;  /* 0x0000000822227c23 */ /* 0x100fe20008010886 */
[----:B------:R-:W-:Y:S01]  /*5770*/  @!P0 ISETP.GE.AND P1, PT, R4, R140, PT ;  /* 0x0000008c0400820c */ /* 0x000fe20003f26270 */
[--C-:B------:R-:W-:Y:S02]  /*5780*/  FFMA.FTZ R35, R35, UR8, -R134.reuse ;  /* 0x0000000823237c23 */ /* 0x100fe40008010886 */
[--C-:B------:R-:W-:Y:S01]  /*5790*/  FFMA.FTZ R36, R36, UR8, -R141.reuse ;  /* 0x0000000824247c23 */ /* 0x100fe2000801088d */
        /* <DEDUP_REMOVED lines=22> */
[----:B------:R-:W2:Y:S01]  /*5900*/  LDSM.16.M88.4 R4, [R181+0x1800] ;  /* 0x00180000b504783b */ /* 0x000ea20000000200 */
        /* <DEDUP_REMOVED lines=33> */
[----:B------:R-:W-:Y:S03]  /*5b20*/  @!P0 ISETP.GE.AND P1, PT, R8, R135, PT ;  /* 0x000000870800820c */ /* 0x000fe60003f26270 */
[----:B------:R-:W-:Y:S01]  /*5b30*/  MUFU.EX2 R228, R49 ;  /* 0x0000003100e47308 */ /* 0x000fe20000000800 */
[----:B------:R-:W-:Y:S01]  /*5b40*/  @!P0 VIADD R8, R0, 0x31 ;  /* 0x0000003100088836 */ /* 0x000fe20000000000 */
[----:B------:R-:W-:Y:S04]  /*5b50*/  HMMA.16816.F32 R64, R148, R6, R64 ;  /* 0x000000069440723c */ /* 0x000fe80000001840 */
[----:B------:R-:W-:Y:S01]  /*5b60*/  @!P0 ISETP.GE.AND P3, PT, R8, R3, PT ;  /* 0x000000030800820c */ /* 0x000fe20003f66270 */
[C---:B------:R-:W-:Y:S01]  /*5b70*/  @!P0 VIADD R4, R0.reuse, 0x38 ;  /* 0x0000003800048836 */ /* 0x040fe20000000000 */
[----:B------:R-:W-:Y:S01]  /*5b80*/  @!P0 FSEL R51, R51, -INF , !P1 ;  /* 0xff80000033338808 */ /* 0x000fe20004800000 */
[----:B------:R-:W-:Y:S01]  /*5b90*/  @!P0 VIADD R0, R0, 0x39 ;  /* 0x0000003900008836 */ /* 0x000fe20000000000 */
[----:B------:R-:W-:Y:S01]  /*5ba0*/  @!P0 ISETP.GE.AND P1, PT, R9, R140, PT ;  /* 0x0000008c0900820c */ /* 0x000fe20003f26270 */
[----:B------:R-:W-:Y:S01]  /*5bb0*/  MUFU.EX2 R170, R40 ;  /* 0x0000002800aa7308 */ /* 0x000fe20000000800 */
[----:B------:R-:W-:Y:S01]  /*5bc0*/  @!P0 ISETP.GE.AND P2, PT, R4, R132, PT ;  /* 0x000000840400820c */ /* 0x000fe20003f46270 */
[--C-:B------:R-:W-:Y:S01]  /*5bd0*/  FFMA.FTZ R50, R50, UR8, -R134.reuse ;  /* 0x0000000832327c23 */ /* 0x100fe20008010886 */
[----:B------:R-:W-:Y:S01]  /*5be0*/  @!P0 FSEL R52, R52, -INF , !P1 ;  /* 0xff80000034348808 */ /* 0x000fe20004800000 */
[--C-:B------:R-:W-:Y:S01]  /*5bf0*/  FFMA.FTZ R51, R51, UR8, -R134.reuse ;  /* 0x0000000833337c23 */ /* 0x100fe20008010886 */
[-C--:B------:R-:W-:Y:S02]  /*5c00*/  @!P0 ISETP.GE.AND P1, PT, R8, R140.reuse, PT ;  /* 0x0000008c0800820c */ /* 0x080fe40003f26270 */
[----:B------:R-:W-:Y:S03]  /*5c10*/  @!P0 ISETP.GE.AND P6, PT, R4, R140, PT ;  /* 0x0000008c0400820c */ /* 0x000fe60003fc6270 */
[----:B------:R-:W-:Y:S01]  /*5c20*/  MUFU.EX2 R157, R50 ;  /* 0x00000032009d7308 */ /* 0x000fe20000000800 */
[----:B------:R-:W-:Y:S01]  /*5c30*/  @!P0 FSEL R53, R53, -INF , !P1 ;  /* 0xff80000035358808 */ /* 0x000fe20004800000 */
[--C-:B------:R-:W-:Y:S01]  /*5c40*/  FFMA.FTZ R52, R52, UR8, -R141.reuse ;  /* 0x0000000834347c23 */ /* 0x100fe2000801088d */
[-C--:B------:R-:W-:Y:S02]  /*5c50*/  @!P0 ISETP.GE.AND P1, PT, R9, R135.reuse, PT ;  /* 0x000000870900820c */ /* 0x080fe40003f26270 */
[----:B------:R-:W-:Y:S01]  /*5c60*/  @!P0 FSEL R60, R60, -INF , !P2 ;  /* 0xff8000003c3c8808 */ /* 0x000fe20005000000 */
[----:B------:R-:W-:Y:S01]  /*5c70*/  FFMA.FTZ R53, R53, UR8, -R141 ;  /* 0x0000000835357c23 */ /* 0x000fe2000801088d */
[----:B------:R-:W-:Y:S03]  /*5c80*/  @!P0 FSEL R54, R54, -INF , !P1 ;  /* 0xff80000036368808 */ /* 0x000fe60004800000 */
[----:B------:R-:W2:Y:S01]  /*5c90*/  MUFU.EX2 R156, R51 ;  /* 0x00000033009c7308 */ /* 0x000ea20000000800 */
[-C--:B------:R-:W-:Y:S01]  /*5ca0*/  @!P0 ISETP.GE.AND P1, PT, R8, R135.reuse, PT ;  /* 0x000000870800820c */ /* 0x080fe20003f26270 */
[--C-:B------:R-:W-:Y:S01]  /*5cb0*/  FFMA.FTZ R60, R60, UR8, -R133.reuse ;  /* 0x000000083c3c7c23 */ /* 0x100fe20008010885 */
[----:B------:R-:W-:Y:S01]  /*5cc0*/  @!P0 ISETP.GE.AND P4, PT, R4, R135, PT ;  /* 0x000000870400820c */ /* 0x000fe20003f86270 */
[--C-:B------:R-:W-:Y:S01]  /*5cd0*/  FFMA.FTZ R54, R54, UR8, -R134.reuse ;  /* 0x0000000836367c23 */ /* 0x100fe20008010886 */
[----:B------:R-:W-:Y:S02]  /*5ce0*/  @!P0 FSEL R55, R55, -INF , !P1 ;  /* 0xff80000037378808 */ /* 0x000fe40004800000 */
[-C--:B------:R-:W-:Y:S03]  /*5cf0*/  @!P0 ISETP.GE.AND P1, PT, R9, R132.reuse, PT ;  /* 0x000000840900820c */ /* 0x080fe60003f26270 */
[----:B------:R-:W-:Y:S01]  /*5d00*/  MUFU.EX2 R169, R41 ;  /* 0x0000002900a97308 */ /* 0x000fe20000000800 */
[-C--:B------:R-:W-:Y:S01]  /*5d10*/  @!P0 ISETP.GE.AND P2, PT, R4, R3.reuse, PT ;  /* 0x000000030400820c */ /* 0x080fe20003f46270 */
[----:B------:R-:W-:Y:S01]  /*5d20*/  FFMA.FTZ R55, R55, UR8, -R134 ;  /* 0x0000000837377c23 */ /* 0x000fe20008010886 */
[----:B------:R-:W-:Y:S02]  /*5d30*/  @!P0 FSEL R56, R56, -INF , !P1 ;  /* 0xff80000038388808 */ /* 0x000fe40004800000 */
[----:B------:R-:W-:Y:S02]  /*5d40*/  @!P0 ISETP.GE.AND P1, PT, R8, R132, PT ;  /* 0x000000840800820c */ /* 0x000fe40003f26270 */
[----:B------:R-:W-:Y:S03]  /*5d50*/  F2FP.F16.F32.PACK_AB R4, R236, R234 ;  /* 0x000000eaec04723e */ /* 0x000fe600000000ff */
[----:B------:R-:W-:Y:S01]  /*5d60*/  MUFU.EX2 R196, R42 ;  /* 0x0000002a00c47308 */ /* 0x000fe20000000800 */
[----:B------:R-:W-:Y:S01]  /*5d70*/  @!P0 FSEL R57, R57, -INF , !P1 ;  /* 0xff80000039398808 */ /* 0x000fe20004800000 */
[--C-:B------:R-:W-:Y:S01]  /*5d80*/  FFMA.FTZ R56, R56, UR8, -R133.reuse ;  /* 0x0000000838387c23 */ /* 0x100fe20008010885 */
[-C--:B------:R-:W-:Y:S01]  /*5d90*/  @!P0 ISETP.GE.AND P1, PT, R9, R3.reuse, PT ;  /* 0x000000030900820c */ /* 0x080fe20003f26270 */
[----:B------:R3:W-:Y:S01]  /*5da0*/  STS [R213+0x1c000], R4 ;  /* 0x01c00004d5007388 */ /* 0x0007e20000000800 */
[----:B------:R-:W-:Y:S01]  /*5db0*/  @!P0 FSEL R59, R59, -INF , !P3 ;  /* 0xff8000003b3b8808 */ /* 0x000fe20005800000 */
[--C-:B------:R-:W-:Y:S01]  /*5dc0*/  FFMA.FTZ R57, R57, UR8, -R133.reuse ;  /* 0x0000000839397c23 */ /* 0x100fe20008010885 */
[----:B------:R-:W-:Y:S03]  /*5dd0*/  @!P0 FSEL R58, R58, -INF , !P1 ;  /* 0xff8000003a3a8808 */ /* 0x000fe60004800000 */
[----:B------:R-:W-:Y:S01]  /*5de0*/  MUFU.EX2 R195, R43 ;  /* 0x0000002b00c37308 */ /* 0x000fe20000000800 */
[C---:B------:R-:W-:Y:S01]  /*5df0*/  @!P0 ISETP.GE.AND P1, PT, R0.reuse, R132, PT ;  /* 0x000000840000820c */ /* 0x040fe20003f26270 */
[--C-:B------:R-:W-:Y:S01]  /*5e00*/  FFMA.FTZ R59, R59, UR8, -R2.reuse ;  /* 0x000000083b3b7c23 */ /* 0x100fe20008010802 */
[----:B------:R-:W-:Y:S01]  /*5e10*/  @!P0 ISETP.GE.AND P5, PT, R0, R140, PT ;  /* 0x0000008c0000820c */ /* 0x000fe20003fa6270 */
[--C-:B------:R-:W-:Y:S01]  /*5e20*/  FFMA.FTZ R58, R58, UR8, -R2.reuse ;  /* 0x000000083a3a7c23 */ /* 0x100fe20008010802 */
[----:B------:R-:W-:Y:S02]  /*5e30*/  @!P0 FSEL R61, R61, -INF , !P1 ;  /* 0xff8000003d3d8808 */ /* 0x000fe40004800000 */
[C---:B------:R-:W-:Y:S03]  /*5e40*/  @!P0 ISETP.GE.AND P1, PT, R0.reuse, R3, PT ;  /* 0x000000030000820c */ /* 0x040fe60003f26270 */
[----:B------:R-:W-:Y:S01]  /*5e50*/  MUFU.EX2 R168, R44 ;  /* 0x0000002c00a87308 */ /* 0x000fe20000000800 */
[----:B----4-:R-:W-:Y:S01]  /*5e60*/  F2FP.F16.F32.PACK_AB R3, R199, R235 ;  /* 0x000000ebc703723e */ /* 0x010fe200000000ff */
[----:B------:R-:W-:Y:S01]  /*5e70*/  FFMA.FTZ R133, R61, UR8, -R133 ;  /* 0x000000083d857c23 */ /* 0x000fe20008010885 */
[----:B------:R-:W-:Y:S02]  /*5e80*/  @!P0 ISETP.GE.AND P3, PT, R0, R135, PT ;  /* 0x000000870000820c */ /* 0x000fe40003f66270 */
[----:B-1----:R-:W-:Y:S01]  /*5e90*/  F2FP.F16.F32.PACK_AB R0, R175, R192 ;  /* 0x000000c0af00723e */ /* 0x002fe200000000ff */
[----:B------:R1:W-:Y:S01]  /*5ea0*/  STS [R213+0x1c400], R3 ;  /* 0x01c40003d5007388 */ /* 0x0003e20000000800 */
[----:B--2---:R-:W-:Y:S03]  /*5eb0*/  F2FP.F16.F32.PACK_AB R5, R156, R157 ;  /* 0x0000009d9c05723e */ /* 0x004fe600000000ff */
[----:B------:R-:W-:Y:S01]  /*5ec0*/  MUFU.EX2 R167, R45 ;  /* 0x0000002d00a77308 */ /* 0x000fe20000000800 */
[----:B------:R-:W-:Y:S01]  /*5ed0*/  @!P0 FSEL R64, R64, -INF , !P6 ;  /* 0xff80000040408808 */ /* 0x000fe20007000000 */
[----:B------:R2:W-:Y:S01]  /*5ee0*/  STS [R215+0x1c400], R0 ;  /* 0x01c40000d7007388 */ /* 0x0005e20000000800 */
[----:B------:R-:W-:Y:S02]  /*5ef0*/  @!P0 FSEL R62, R62, -INF , !P2 ;  /* 0xff8000003e3e8808 */ /* 0x000fe40005000000 */
[----:B---3--:R-:W-:Y:S01]  /*5f00*/  F2FP.F16.F32.PACK_AB R4, R239, R240 ;  /* 0x000000f0ef04723e */ /* 0x008fe200000000ff */
[--C-:B------:R-:W-:Y:S01]  /*5f10*/  FFMA.FTZ R64, R64, UR8, -R141.reuse ;  /* 0x0000000840407c23 */ /* 0x100fe2000801088d */
[----:B------:R-:W-:Y:S03]  /*5f20*/  @!P0 FSEL R65, R65, -INF , !P5 ;  /* 0xff80000041418808 */ /* 0x000fe60006800000 */
[----:B------:R-:W-:Y:S01]  /*5f30*/  MUFU.EX2 R174, R46 ;  /* 0x0000002e00ae7308 */ /* 0x000fe20000000800 */
[----:B------:R-:W-:Y:S01]  /*5f40*/  @!P0 FSEL R63, R63, -INF , !P1 ;  /* 0xff8000003f3f8808 */ /* 0x000fe20004800000 */
[----:B------:R3:W-:Y:S01]  /*5f50*/  STS [R215+0x1c000], R4 ;  /* 0x01c00004d7007388 */ /* 0x0007e20000000800 */
[----:B------:R-:W-:Y:S01]  /*5f60*/  @!P0 FSEL R66, R66, -INF , !P4 ;  /* 0xff80000042428808 */ /* 0x000fe20006000000 */
[--C-:B------:R-:W-:Y:S01]  /*5f70*/  FFMA.FTZ R62, R62, UR8, -R2.reuse ;  /* 0x000000083e3e7c23 */ /* 0x100fe20008010802 */
[----:B------:R-:W-:Y:S01]  /*5f80*/  @!P0 FSEL R67, R67, -INF , !P3 ;  /* 0xff80000043438808 */ /* 0x000fe20005800000 */
[----:B------:R-:W-:Y:S01]  /*5f90*/  FFMA.FTZ R141, R65, UR8, -R141 ;  /* 0x00000008418d7c23 */ /* 0x000fe2000801088d */
[----:B------:R-:W-:Y:S03]  /*5fa0*/  FFMA.FTZ R2, R63, UR8, -R2 ;  /* 0x000000083f027c23 */ /* 0x000fe60008010802 */
[----:B------:R-:W-:Y:S01]  /*5fb0*/  MUFU.EX2 R173, R47 ;  /* 0x0000002f00ad7308 */ /* 0x000fe20000000800 */
[--C-:B------:R-:W-:Y:S01]  /*5fc0*/  FFMA.FTZ R66, R66, UR8, -R134.reuse ;  /* 0x0000000842427c23 */ /* 0x100fe20008010886 */
[----:B------:R-:W-:Y:S01]  /*5fd0*/  FFMA.FTZ R134, R67, UR8, -R134 ;  /* 0x0000000843867c23 */ /* 0x000fe20008010886 */
[----:B------:R-:W-:Y:S02]  /*5fe0*/  IADD3 R146, P0, R249, UR20, RZ ;  /* 0x00000014f9927c10 */ /* 0x000fe4000ff1e0ff */
[----:B-1----:R-:W-:Y:S05]  /*5ff0*/  F2FP.F16.F32.PACK_AB R3, R206, R207 ;  /* 0x000000cfce03723e */ /* 0x002fea00000000ff */
[----:B------:R-:W-:Y:S01]  /*6000*/  MUFU.EX2 R227, R52 ;  /* 0x0000003400e37308 */ /* 0x000fe20000000800 */
[----:B------:R-:W-:Y:S02]  /*6010*/  IADD3.X R147, R248, UR19, RZ, P0, !PT ;  /* 0x00000013f8937c10 */ /* 0x000fe400087fe4ff */
[----:B--2---:R-:W-:Y:S01]  /*6020*/  F2FP.F16.F32.PACK_AB R0, R210, R211 ;  /* 0x000000d3d200723e */ /* 0x004fe200000000ff */
[----:B------:R1:W-:Y:S01]  /*6030*/  STS [R213+0x1e000], R3 ;  /* 0x01e00003d5007388 */ /* 0x0003e20000000800 */
[----:B------:R-:W-:Y:S03]  /*6040*/  PLOP3.LUT P0, PT, PT, PT, UP3, 0x80, 0x0 ;  /* 0x000000000000781c */ /* 0x000fe60003f0f038 */
[----:B------:R2:W-:Y:S02]  /*6050*/  STS [R213+0x1e400], R0 ;  /* 0x01e40000d5007388 */ /* 0x0005e40000000800 */
[----:B------:R-:W-:Y:S01]  /*6060*/  MUFU.EX2 R226, R53 ;  /* 0x0000003500e27308 */ /* 0x000fe20000000800 */
[----:B---3--:R-:W-:Y:S01]  /*6070*/  F2FP.F16.F32.PACK_AB R4, R204, R205 ;  /* 0x000000cdcc04723e */ /* 0x008fe200000000ff */
[----:B------:R-:W3:Y:S04]  /*6080*/  LDG.E R145, desc[UR10][R146.64+0x20] ;  /* 0x0000200a92917981 */ /* 0x000ee8000c1e1900 */
[----:B------:R4:W-:Y:S04]  /*6090*/  STS [R215+0x1e000], R4 ;  /* 0x01e00004d7007388 */ /* 0x0009e80000000800 */
[----:B------:R-:W-:Y:S10]  /*60a0*/  MUFU.EX2 R153, R54 ;  /* 0x0000003600997308 */ /* 0x000ff40000000800 */
[----:B------:R-:W-:Y:S01]  /*60b0*/  MUFU.EX2 R152, R55 ;  /* 0x0000003700987308 */ /* 0x000fe20000000800 */
[----:B-1----:R-:W-:Y:S02]  /*60c0*/  F2FP.F16.F32.PACK_AB R3, R208, R209 ;  /* 0x000000d1d003723e */ /* 0x002fe400000000ff */
[----:B--2---:R-:W-:Y:S03]  /*60d0*/  F2FP.F16.F32.PACK_AB R0, R237, R238 ;  /* 0x000000eeed00723e */ /* 0x004fe600000000ff */
[----:B------:R1:W-:Y:S04]  /*60e0*/  STS [R215+0x1e400], R3 ;  /* 0x01e40003d7007388 */ /* 0x0003e80000000800 */
[----:B------:R-:W-:Y:S01]  /*60f0*/  MUFU.EX2 R221, R64 ;  /* 0x0000004000dd7308 */ /* 0x000fe20000000800 */
[----:B------:R2:W-:Y:S01]  /*6100*/  STS [R219+0x1c000], R0 ;  /* 0x01c00000db007388 */ /* 0x0005e20000000800 */
[----:B----4-:R-:W-:Y:S08]  /*6110*/  F2FP.F16.F32.PACK_AB R4, R171, R172 ;  /* 0x000000acab04723e */ /* 0x010ff000000000ff */
[----:B------:R-:W4:Y:S01]  /*6120*/  MUFU.EX2 R220, R141 ;  /* 0x0000008d00dc7308 */ /* 0x000f220000000800 */
[----:B------:R4:W-:Y:S09]  /*6130*/  STS [R219+0x1c400], R4 ;  /* 0x01c40004db007388 */ /* 0x0009f20000000800 */
[----:B------:R4:W-:Y:S01]  /*6140*/  MUFU.EX2 R155, R2 ;  /* 0x00000002009b7308 */ /* 0x0009e20000000800 */
[----:B-1----:R-:W-:Y:S09]  /*6150*/  F2FP.F16.F32.PACK_AB R3, R232, R233 ;  /* 0x000000e9e803723e */ /* 0x002ff200000000ff */
[----:B------:R-:W-:Y:S01]  /*6160*/  MUFU.EX2 R150, R66 ;  /* 0x0000004200967308 */ /* 0x000fe20000000800 */
[----:B--2---:R-:W-:Y:S01]  /*6170*/  F2FP.F16.F32.PACK_AB R0, R165, R166 ;  /* 0x000000a6a500723e */ /* 0x004fe200000000ff */
[----:B------:R1:W-:Y:S04]  /*6180*/  STS [R218+0x1c000], R3 ;  /* 0x01c00003da007388 */ /* 0x0003e80000000800 */
[----:B------:R2:W-:Y:S04]  /*6190*/  STS [R218+0x1c400], R0 ;  /* 0x01c40000da007388 */ /* 0x0005e80000000800 */
[----:B------:R-:W-:Y:S01]  /*61a0*/  MUFU.EX2 R149, R134 ;  /* 0x0000008600957308 */ /* 0x000fe20000000800 */
[----:B----4-:R-:W-:Y:S02]  /*61b0*/  F2FP.F16.F32.PACK_AB R2, R220, R221 ;  /* 0x000000dddc02723e */ /* 0x010fe400000000ff */
[----:B------:R-:W-:Y:S05]  /*61c0*/  F2FP.F16.F32.PACK_AB R4, R197, R198 ;  /* 0x000000c6c504723e */ /* 0x000fea00000000ff */
[----:B------:R4:W-:Y:S02]  /*61d0*/  STS [R219+0x1e000], R4 ;  /* 0x01e00004db007388 */ /* 0x0009e40000000800 */
[----:B------:R-:W-:Y:S10]  /*61e0*/  MUFU.EX2 R160, R56 ;  /* 0x0000003800a07308 */ /* 0x000ff40000000800 */
[----:B------:R-:W4:Y:S01]  /*61f0*/  MUFU.EX2 R159, R57 ;  /* 0x00000039009f7308 */ /* 0x000f220000000800 */
[----:B-1----:R-:W-:Y:S02]  /*6200*/  F2FP.F16.F32.PACK_AB R3, R193, R194 ;  /* 0x000000c2c103723e */ /* 0x002fe400000000ff */
[----:B--2---:R-:W-:Y:S07]  /*6210*/  F2FP.F16.F32.PACK_AB R0, R202, R203 ;  /* 0x000000cbca00723e */ /* 0x004fee00000000ff */
[----:B------:R-:W-:Y:S01]  /*6220*/  MUFU.EX2 R164, R58 ;  /* 0x0000003a00a47308 */ /* 0x000fe20000000800 */
[----:B------:R1:W-:Y:S04]  /*6230*/  STS [R219+0x1e400], R0 ;  /* 0x01e40000db007388 */ /* 0x0003e80000000800 */
[----:B------:R2:W-:Y:S01]  /*6240*/  STS [R218+0x1e000], R3 ;  /* 0x01e00003da007388 */ /* 0x0005e20000000800 */
[----:B----4-:R-:W-:Y:S04]  /*6250*/  F2FP.F16.F32.PACK_AB R4, R230, R231 ;  /* 0x000000e7e604723e */ /* 0x010fe800000000ff */
[----:B------:R-:W4:Y:S10]  /*6260*/  MUFU.EX2 R161, R59 ;  /* 0x0000003b00a17308 */ /* 0x000f340000000800 */
[----:B------:R-:W-:Y:S10]  /*6270*/  MUFU.EX2 R154, R60 ;  /* 0x0000003c009a7308 */ /* 0x000ff40000000800 */
[----:B------:R-:W4:Y:S01]  /*6280*/  MUFU.EX2 R151, R133 ;  /* 0x0000008500977308 */ /* 0x000f220000000800 */
[----:B-1----:R-:W-:Y:S02]  /*6290*/  F2FP.F16.F32.PACK_AB R0, R200, R201 ;  /* 0x000000c9c800723e */ /* 0x002fe400000000ff */
[----:B--2---:R-:W-:Y:S03]  /*62a0*/  F2FP.F16.F32.PACK_AB R3, R162, R163 ;  /* 0x000000a3a203723e */ /* 0x004fe600000000ff */
[----:B------:R1:W-:Y:S04]  /*62b0*/  STS [R218+0x1e400], R0 ;  /* 0x01e40000da007388 */ /* 0x0003e80000000800 */
[----:B------:R-:W2:Y:S01]  /*62c0*/  MUFU.EX2 R158, R62 ;  /* 0x0000003e009e7308 */ /* 0x000ea20000000800 */
[----:B------:R4:W-:Y:S04]  /*62d0*/  STS [R212+0x1c000], R4 ;  /* 0x01c00004d4007388 */ /* 0x0009e80000000800 */
[----:B------:R2:W-:Y:S04]  /*62e0*/  STS [R212+0x1c400], R3 ;  /* 0x01c40003d4007388 */ /* 0x0005e80000000800 */
[----:B------:R2:W-:Y:S01]  /*62f0*/  STS [R214+0x1c400], R5 ;  /* 0x01c40005d6007388 */ /* 0x0005e20000000800 */
[----:B-1----:R-:W-:Y:S02]  /*6300*/  F2FP.F16.F32.PACK_AB R0, R228, R229 ;  /* 0x000000e5e400723e */ /* 0x002fe400000000ff */
[----:B----4-:R-:W-:Y:S03]  /*6310*/  F2FP.F16.F32.PACK_AB R4, R169, R170 ;  /* 0x000000aaa904723e */ /* 0x010fe600000000ff */
[----:B------:R1:W-:Y:S01]  /*6320*/  STS [R214+0x1c000], R0 ;  /* 0x01c00000d6007388 */ /* 0x0003e20000000800 */
[----:B--2---:R-:W-:Y:S03]  /*6330*/  F2FP.F16.F32.PACK_AB R3, R195, R196 ;  /* 0x000000c4c303723e */ /* 0x004fe600000000ff */
[----:B------:R2:W-:Y:S01]  /*6340*/  STS [R212+0x1e000], R4 ;  /* 0x01e00004d4007388 */ /* 0x0005e20000000800 */
[----:B------:R-:W-:Y:S03]  /*6350*/  F2FP.F16.F32.PACK_AB R5, R173, R174 ;  /* 0x000000aead05723e */ /* 0x000fe600000000ff */
[----:B------:R4:W-:Y:S04]  /*6360*/  STS [R212+0x1e400], R3 ;  /* 0x01e40003d4007388 */ /* 0x0009e80000000800 */
[----:B------:R4:W-:Y:S01]  /*6370*/  STS [R214+0x1e400], R5 ;  /* 0x01e40005d6007388 */ /* 0x0009e20000000800 */
[----:B-1----:R-:W-:Y:S02]  /*6380*/  F2FP.F16.F32.PACK_AB R0, R167, R168 ;  /* 0x000000a8a700723e */ /* 0x002fe400000000ff */
[----:B--2---:R-:W-:Y:S03]  /*6390*/  F2FP.F16.F32.PACK_AB R4, R226, R227 ;  /* 0x000000e3e204723e */ /* 0x004fe600000000ff */
[----:B------:R1:W-:Y:S01]  /*63a0*/  STS [R214+0x1e000], R0 ;  /* 0x01e00000d6007388 */ /* 0x0003e20000000800 */
[----:B----4-:R-:W-:Y:S03]  /*63b0*/  F2FP.F16.F32.PACK_AB R3, R152, R153 ;  /* 0x000000999803723e */ /* 0x010fe600000000ff */
        /* <DEDUP_REMOVED lines=8> */
[----:B------:R-:W-:Y:S01]  /*6440*/  STS [R217+0x1e000], R5 ;  /* 0x01e00005d9007388 */ /* 0x000fe20000000800 */
[----:B------:R-:W-:Y:S03]  /*6450*/  F2FP.F16.F32.PACK_AB R2, R155, R158 ;  /* 0x0000009e9b02723e */ /* 0x000fe600000000ff */
[----:B------:R-:W-:Y:S04]  /*6460*/  STS [R217+0x1e400], R4 ;  /* 0x01e40004d9007388 */ /* 0x000fe80000000800 */
[----:B------:R-:W-:Y:S04]  /*6470*/  STS [R216+0x1e000], R3 ;  /* 0x01e00003d8007388 */ /* 0x000fe80000000800 */
[----:B------:R2:W-:Y:S04]  /*6480*/  STS [R216+0x1e400], R2 ;  /* 0x01e40002d8007388 */ /* 0x0005e80000000800 */
[----:B------:R-:W-:Y:S01]  /*6490*/  LDSM.16.M88.4 R16, [R180+UR4+0x10000] ;  /* 0x01000004b410783b */ /* 0x000fe20008000200 */
[C---:B-1----:R-:W-:Y:S07]  /*64a0*/  LEA R0, R185.reuse, UR4, 0x1 ;  /* 0x00000004b9007c11 */ /* 0x042fee000f8e08ff */
[----:B------:R-:W-:Y:S01]  /*64b0*/  LDSM.16.M88.4 R32, [R180+UR4+0x10800] ;  /* 0x01080004b420783b */ /* 0x000fe20008000200 */
[----:B------:R-:W-:Y:S07]  /*64c0*/  IMAD.IADD R144, R178, 0x1, R0 ;  /* 0x00000001b2907824 */ /* 0x000fee00078e0200 */
[----:B------:R-:W1:Y:S01]  /*64d0*/  LDSM.16.M88.4 R64, [R0+0x8000] ;  /* 0x008000000040783b */ /* 0x000e620000000200 */
[----:B--2---:R-:W-:Y:S07]  /*64e0*/  LEA R2, R185, UR4, 0x1 ;  /* 0x00000004b9027c11 */ /* 0x004fee000f8e08ff */
[----:B------:R2:W4:Y:S08]  /*64f0*/  LDSM.16.M88.4 R60, [R0+0xa000] ;  /* 0x00a00000003c783b */ /* 0x0005300000000200 */
[----:B------:R-:W3:Y:S08]  /*6500*/  LDSM.16.M88.4 R48, [R180+UR4+0x11000] ;  /* 0x01100004b430783b */ /* 0x000ef00008000200 */
[----:B------:R-:W3:Y:S08]  /*6510*/  LDSM.16.M88.4 R132, [R180+UR4+0x11800] ;  /* 0x01180004b484783b */ /* 0x000ef00008000200 */
[----:B------:R-:W-:Y:S01]  /*6520*/  LDSM.16.M88.4 R140, [R182+0x4000] ;  /* 0x00400000b68c783b */ /* 0x000fe20000000200 */
[-C--:B-1----:R-:W-:Y:S07]  /*6530*/  HMMA.16816.F32 R4, R64, R16.reuse, RZ ;  /* 0x000000104004723c */ /* 0x082fee00000018ff */
[----:B--2---:R-:W5:Y:S01]  /*6540*/  LDG.E R0, desc[UR10][R146.64+0x120] ;  /* 0x0001200a92007981 */ /* 0x004f62000c1e1900 */
[C---:B----4-:R-:W-:Y:S06]  /*6550*/  HMMA.16816.F32 R8, R60.reuse, R16, RZ ;  /* 0x000000103c08723c */ /* 0x050fec00000018ff */
[-C--:B------:R-:W-:Y:S06]  /*6560*/  HMMA.16816.F32 R12, R60, R18.reuse, RZ ;  /* 0x000000123c0c723c */ /* 0x080fec00000018ff */
[C---:B------:R-:W-:Y:S06]  /*6570*/  HMMA.16816.F32 R16, R64.reuse, R18, RZ ;  /* 0x000000124010723c */ /* 0x040fec00000018ff */
[-C--:B------:R-:W-:Y:S06]  /*6580*/  HMMA.16816.F32 R20, R64, R32.reuse, RZ ;  /* 0x000000204014723c */ /* 0x080fec00000018ff */
[C---:B------:R-:W-:Y:S06]  /*6590*/  HMMA.16816.F32 R24, R60.reuse, R32, RZ ;  /* 0x000000203c18723c */ /* 0x040fec00000018ff */
[-C--:B------:R-:W-:Y:S06]  /*65a0*/  HMMA.16816.F32 R28, R60, R34.reuse, RZ ;  /* 0x000000223c1c723c */ /* 0x080fec00000018ff */
[C---:B------:R-:W-:Y:S06]  /*65b0*/  HMMA.16816.F32 R32, R64.reuse, R34, RZ ;  /* 0x000000224020723c */ /* 0x040fec00000018ff */
[-C--:B---3--:R-:W-:Y:S06]  /*65c0*/  HMMA.16816.F32 R36, R64, R48.reuse, RZ ;  /* 0x000000304024723c */ /* 0x088fec00000018ff */
[C---:B------:R-:W-:Y:S06]  /*65d0*/  HMMA.16816.F32 R40, R60.reuse, R48, RZ ;  /* 0x000000303c28723c */ /* 0x040fec00000018ff */
[-C--:B------:R-:W-:Y:S06]  /*65e0*/  HMMA.16816.F32 R44, R60, R50.reuse, RZ ;  /* 0x000000323c2c723c */ /* 0x080fec00000018ff */
[C---:B------:R-:W-:Y:S06]  /*65f0*/  HMMA.16816.F32 R48, R64.reuse, R50, RZ ;  /* 0x000000324030723c */ /* 0x040fec00000018ff */
[-C--:B------:R-:W-:Y:S06]  /*6600*/  HMMA.16816.F32 R52, R64, R132.reuse, RZ ;  /* 0x000000844034723c */ /* 0x080fec00000018ff */
[C---:B------:R-:W-:Y:S06]  /*6610*/  HMMA.16816.F32 R56, R60.reuse, R132, RZ ;  /* 0x000000843c38723c */ /* 0x040fec00000018ff */
[-C--:B------:R-:W-:Y:S01]  /*6620*/  HMMA.16816.F32 R60, R60, R134.reuse, RZ ;  /* 0x000000863c3c723c */ /* 0x080fe200000018ff */
[C---:B------:R-:W-:Y:S02]  /*6630*/  IMAD.IADD R132, R184.reuse, 0x1, R2 ;  /* 0x00000001b8847824 */ /* 0x040fe400078e0202 */
[----:B------:R-:W2:Y:S03]  /*6640*/  LDG.E R2, desc[UR10][R146.64] ;  /* 0x0000000a92027981 */ /* 0x000ea6000c1e1900 */
[----:B------:R-:W-:Y:S01]  /*6650*/  HMMA.16816.F32 R64, R64, R134, RZ ;  /* 0x000000864040723c */ /* 0x000fe200000018ff */
[----:B------:R-:W1:Y:S08]  /*6660*/  LDSM.16.M88.4 R136, [R132+0x8000] ;  /* 0x008000008488783b */ /* 0x000e700000000200 */
[----:B------:R-:W3:Y:S01]  /*6670*/  LDSM.16.M88.4 R132, [R132+0xa000] ;  /* 0x00a000008484783b */ /* 0x000ee20000000200 */
[-C--:B-1----:R-:W-:Y:S06]  /*6680*/  HMMA.16816.F32 R4, R136, R140.reuse, R4 ;  /* 0x0000008c8804723c */ /* 0x082fec0000001804 */
[C---:B---3--:R-:W-:Y:S06]  /*6690*/  HMMA.16816.F32 R8, R132.reuse, R140, R8 ;  /* 0x0000008c8408723c */ /* 0x048fec0000001808 */
[-C--:B------:R-:W-:Y:S06]  /*66a0*/  HMMA.16816.F32 R12, R132, R142.reuse, R12 ;  /* 0x0000008e840c723c */ /* 0x080fec000000180c */
[C---:B------:R-:W-:Y:S01]  /*66b0*/  HMMA.16816.F32 R16, R136.reuse, R142, R16 ;  /* 0x0000008e8810723c */ /* 0x040fe20000001810 */
[----:B------:R-:W1:Y:S05]  /*66c0*/  LDSM.16.M88.4 R140, [R182+0x4800] ;  /* 0x00480000b68c783b */ /* 0x000e6a0000000200 */
[-C--:B-1----:R-:W-:Y:S06]  /*66d0*/  HMMA.16816.F32 R20, R136, R140.reuse, R20 ;  /* 0x0000008c8814723c */ /* 0x082fec0000001814 */
[C---:B------:R-:W-:Y:S06]  /*66e0*/  HMMA.16816.F32 R24, R132.reuse, R140, R24 ;  /* 0x0000008c8418723c */ /* 0x040fec0000001818 */
        /* <DEDUP_REMOVED lines=10> */
[-C--:B------:R-:W-:Y:S01]  /*6790*/  HMMA.16816.F32 R60, R132, R142.reuse, R60 ;  /* 0x0000008e843c723c */ /* 0x080fe2000000183c */
[----:B------:R-:W-:Y:S05]  /*67a0*/  LDSM.16.M88.4 R132, [R144+0x8000] ;  /* 0x008000009084783b */ /* 0x000fea0000000200 */
[----:B------:R-:W-:Y:S03]  /*67b0*/  HMMA.16816.F32 R64, R136, R142, R64 ;  /* 0x0000008e8840723c */ /* 0x000fe60000001840 */
        /* <DEDUP_REMOVED lines=20> */
[----:B------:R-:W-:Y:S01]  /*6900*/  HMMA.16816.F32 R64, R132, R138, R64 ;  /* 0x0000008a8440723c */ /* 0x000fe20000001840 */
[----:B------:R-:W-:Y:S04]  /*6910*/  LDSM.16.M88.4 R136, [R181+0x4000] ;  /* 0x00400000b588783b */ /* 0x000fe80000000200 */
[----:B------:R-:W-:Y:S05]  /*6920*/  IMAD.IADD R140, R184, 0x1, R144 ;  /* 0x00000001b88c7824 */ /* 0x000fea00078e0290 */
[----:B------:R-:W1:Y:S08]  /*6930*/  LDSM.16.M88.4 R132, [R140+0x8000] ;  /* 0x008000008c84783b */ /* 0x000e700000000200 */
[----:B------:R-:W3:Y:S01]  /*6940*/  LDSM.16.M88.4 R140, [R140+0xa000] ;  /* 0x00a000008c8c783b */ /* 0x000ee20000000200 */
[-C--:B-1----:R-:W-:Y:S06]  /*6950*/  HMMA.16816.F32 R4, R132, R136.reuse, R4 ;  /* 0x000000888404723c */ /* 0x082fec0000001804 */
[C---:B---3--:R-:W-:Y:S06]  /*6960*/  HMMA.16816.F32 R8, R140.reuse, R136, R8 ;  /* 0x000000888c08723c */ /* 0x048fec0000001808 */
[-C--:B------:R-:W-:Y:S06]  /*6970*/  HMMA.16816.F32 R12, R140, R138.reuse, R12 ;  /* 0x0000008a8c0c723c */ /* 0x080fec000000180c */
[C---:B------:R-:W-:Y:S01]  /*6980*/  HMMA.16816.F32 R16, R132.reuse, R138, R16 ;  /* 0x0000008a8410723c */ /* 0x040fe20000001810 */
[----:B------:R-:W1:Y:S05]  /*6990*/  LDSM.16.M88.4 R136, [R181+0x4800] ;  /* 0x00480000b588783b */ /* 0x000e6a0000000200 */
[C---:B--2---:R-:W-:Y:S01]  /*69a0*/  FADD.FTZ R4, -R2.reuse, R4 ;  /* 0x0000000402047221 */ /* 0x044fe20000010100 */
[----:B------:R-:W-:Y:S01]  /*69b0*/  FADD.FTZ R5, -R2, R5 ;  /* 0x0000000502057221 */ /* 0x000fe20000010100 */
[----:B------:R-:W-:Y:S03]  /*69c0*/  FADD.FTZ R6, -R145, R6 ;  /* 0x0000000691067221 */ /* 0x000fe60000010100 */
[----:B------:R-:W-:Y:S02]  /*69d0*/  FMUL.FTZ R148, R234, R4 ;  /* 0x00000004ea947220 */ /* 0x000fe40000410000 */
[----:B------:R2:W5:Y:S11]  /*69e0*/  LDG.E R4, desc[UR10][R146.64+0x100] ;  /* 0x0001000a92047981 */ /* 0x000576000c1e1900 */
[----:B------:R-:W-:Y:S04]  /*69f0*/  FADD.FTZ R3, -R2, R17 ;  /* 0x0000001102037221 */ /* 0x000fe80000010100 */
[----:B------:R-:W-:Y:S01]  /*6a00*/  FMUL.FTZ R3, R239, R3 ;  /* 0x00000003ef037220 */ /* 0x000fe20000410000 */
[----:B--2---:R-:W-:Y:S01]  /*6a10*/  FMUL.FTZ R147, R236, R5 ;  /* 0x00000005ec937220 */ /* 0x004fe20000410000 */
[----:B------:R-:W-:Y:S01]  /*6a20*/  FMUL.FTZ R146, R235, R6 ;  /* 0x00000006eb927220 */ /* 0x000fe20000410000 */
[----:B------:R-:W-:Y:S01]  /*6a30*/  FADD.FTZ R5, -R2, R16 ;  /* 0x0000001002057221 */ /* 0x000fe20000010100 */
[-C--:B-1----:R-:W-:Y:S03]  /*6a40*/  HMMA.16816.F32 R20, R132, R136.reuse, R20 ;  /* 0x000000888414723c */ /* 0x082fe60000001814 */
[----:B------:R-:W-:Y:S03]  /*6a50*/  FMUL.FTZ R5, R240, R5 ;  /* 0x00000005f0057220 */ /* 0x000fe60000410000 */
[C---:B------:R-:W-:Y:S06]  /*6a60*/  HMMA.16816.F32 R24, R140.reuse, R136, R24 ;  /* 0x000000888c18723c */ /* 0x040fec0000001818 */
[-C--:B------:R-:W-:Y:S06]  /*6a70*/  HMMA.16816.F32 R28, R140, R138.reuse, R28 ;  /* 0x0000008a8c1c723c */ /* 0x080fec000000181c */
[C---:B------:R-:W-:Y:S01]  /*6a80*/  HMMA.16816.F32 R32, R132.reuse, R138, R32 ;  /* 0x0000008a8420723c */ /* 0x040fe20000001820 */
[----:B------:R-:W1:Y:S05]  /*6a90*/  LDSM.16.M88.4 R136, [R181+0x5000] ;  /* 0x00500000b588783b */ /* 0x000e6a0000000200 */
[C---:B------:R-:W-:Y:S01]  /*6aa0*/  FADD.FTZ R6, -R2.reuse, R20 ;  /* 0x0000001402067221 */ /* 0x040fe20000010100 */
[----:B------:R-:W-:Y:S04]  /*6ab0*/  FADD.FTZ R21, -R2, R21 ;  /* 0x0000001502157221 */ /* 0x000fe80000010100 */
[----:B------:R-:W-:Y:S11]  /*6ac0*/  FMUL.FTZ R6, R238, R6 ;  /* 0x00000006ee067220 */ /* 0x000ff60000410000 */
[----:B------:R-:W-:Y:S02]  /*6ad0*/  @!UPT UIADD3 URZ, URZ, URZ, URZ ;  /* 0x0000003f3f3ff290 */ /* 0x000fe4000fffe03f */
[----:B------:R-:W-:Y:S01]  /*6ae0*/  FADD.FTZ R20, -R2, R33 ;  /* 0x0000002102147221 */ /* 0x000fe20000010100 */
[----:B------:R-:W-:Y:S03]  /*6af0*/  F2FP.F16.F32.PACK_AB R33, R3, R5 ;  /* 0x000000050321723e */ /* 0x000fe600000000ff */
[----:B------:R-:W-:Y:S01]  /*6b00*/  FMUL.FTZ R20, R232, R20 ;  /* 0x00000014e8147220 */ /* 0x000fe20000410000 */
[-C--:B-1----:R-:W-:Y:S06]  /*6b10*/  HMMA.16816.F32 R36, R132, R136.reuse, R36 ;  /* 0x000000888424723c */ /* 0x082fec0000001824 */
[C---:B------:R-:W-:Y:S06]  /*6b20*/  HMMA.16816.F32 R40, R140.reuse, R136, R40 ;  /* 0x000000888c28723c */ /* 0x040fec0000001828 */
[-C--:B------:R-:W-:Y:S06]  /*6b30*/  HMMA.16816.F32 R44, R140, R138.reuse, R44 ;  /* 0x0000008a8c2c723c */ /* 0x080fec000000182c */
[C---:B------:R-:W-:Y:S01]  /*6b40*/  HMMA.16816.F32 R48, R132.reuse, R138, R48 ;  /* 0x0000008a8430723c */ /* 0x040fe20000001830 */
[----:B------:R-:W1:Y:S05]  /*6b50*/  LDSM.16.M88.4 R136, [R181+0x5800] ;  /* 0x00580000b588783b */ /* 0x000e6a0000000200 */
[C---:B------:R-:W-:Y:S05]  /*6b60*/  FADD.FTZ R16, -R2.reuse, R36 ;  /* 0x0000002402107221 */ /* 0x040fea0000010100 */
[----:B------:R-:W-:Y:S11]  /*6b70*/  FMUL.FTZ R16, R231, R16 ;  /* 0x00000010e7107220 */ /* 0x000ff60000410000 */
[----:B------:R-:W-:Y:S02]  /*6b80*/  @!UPT UIADD3 URZ, URZ, URZ, URZ ;  /* 0x0000003f3f3ff290 */ /* 0x000fe4000fffe03f */
[C---:B------:R-:W-:Y:S01]  /*6b90*/  FADD.FTZ R17, -R2.reuse, R48 ;  /* 0x0000003002117221 */ /* 0x040fe20000010100 */
[----:B------:R-:W-:Y:S03]  /*6ba0*/  FADD.FTZ R49, -R2, R49 ;  /* 0x0000003102317221 */ /* 0x000fe60000010100 */
[----:B------:R-:W-:Y:S01]  /*6bb0*/  FMUL.FTZ R17, R229, R17 ;  /* 0x00000011e5117220 */ /* 0x000fe20000410000 */
[----:B------:R-:W-:Y:S05]  /*6bc0*/  FMUL.FTZ R49, R228, R49 ;  /* 0x00000031e4317220 */ /* 0x000fea0000410000 */
[----:B------:R-:W-:Y:S01]  /*6bd0*/  F2FP.F16.F32.PACK_AB R49, R49, R17 ;  /* 0x000000113131723e */ /* 0x000fe200000000ff */
[-C--:B-1----:R-:W-:Y:S06]  /*6be0*/  HMMA.16816.F32 R52, R132, R136.reuse, R52 ;  /* 0x000000888434723c */ /* 0x082fec0000001834 */
[C---:B------:R-:W-:Y:S06]  /*6bf0*/  HMMA.16816.F32 R56, R140.reuse, R136, R56 ;  /* 0x000000888c38723c */ /* 0x040fec0000001838 */
[-C--:B------:R-:W-:Y:S06]  /*6c00*/  HMMA.16816.F32 R60, R140, R138.reuse, R60 ;  /* 0x0000008a8c3c723c */ /* 0x080fec000000183c */
[----:B------:R-:W-:Y:S06]  /*6c10*/  HMMA.16816.F32 R64, R132, R138, R64 ;  /* 0x0000008a8440723c */ /* 0x000fec0000001840 */
[C---:B------:R-:W-:Y:S01]  /*6c20*/  FADD.FTZ R52, -R2.reuse, R52 ;  /* 0x0000003402347221 */ /* 0x040fe20000010100 */
[----:B------:R-:W-:Y:S01]  /*6c30*/  FMUL.FTZ R133, R237, R21 ;  /* 0x00000015ed857220 */ /* 0x000fe20000410000 */
[C---:B------:R-:W-:Y:S03]  /*6c40*/  FADD.FTZ R21, -R2.reuse, R32 ;  /* 0x0000002002157221 */ /* 0x040fe60000010100 */
[----:B------:R-:W-:Y:S01]  /*6c50*/  F2FP.F16.F32.PACK_AB R132, R147, R148 ;  /* 0x000000949384723e */ /* 0x000fe200000000ff */
[C---:B------:R-:W-:Y:S01]  /*6c60*/  FADD.FTZ R5, -R2.reuse, R53 ;  /* 0x0000003502057221 */ /* 0x040fe20000010100 */
[----:B------:R-:W-:Y:S01]  /*6c70*/  F2FP.F16.F32.PACK_AB R133, R133, R6 ;  /* 0x000000068585723e */ /* 0x000fe200000000ff */
[----:B------:R-:W-:Y:S01]  /*6c80*/  FADD.FTZ R6, -R2, R37 ;  /* 0x0000002502067221 */ /* 0x000fe20000010100 */
[----:B------:R-:W-:Y:S01]  /*6c90*/  FMUL.FTZ R21, R233, R21 ;  /* 0x00000015e9157220 */ /* 0x000fe20000410000 */
[----:B------:R-:W-:Y:S01]  /*6ca0*/  FMUL.FTZ R5, R226, R5 ;  /* 0x00000005e2057220 */ /* 0x000fe20000410000 */
[----:B------:R-:W-:Y:S01]  /*6cb0*/  FADD.FTZ R37, -R145, R7 ;  /* 0x0000000791257221 */ /* 0x000fe20000010100 */
[----:B------:R-:W-:Y:S02]  /*6cc0*/  FMUL.FTZ R6, R230, R6 ;  /* 0x00000006e6067220 */ /* 0x000fe40000410000 */
[----:B------:R-:W-:Y:S04]  /*6cd0*/  F2FP.F16.F32.PACK_AB R53, R20, R21 ;  /* 0x000000151435723e */ /* 0x000fe800000000ff */
[C---:B------:R-:W-:Y:S01]  /*6ce0*/  FADD.FTZ R3, -R2.reuse, R64 ;  /* 0x0000004002037221 */ /* 0x040fe20000010100 */
[----:B------:R-:W-:Y:S01]  /*6cf0*/  FADD.FTZ R2, -R2, R65 ;  /* 0x0000004102027221 */ /* 0x000fe20000010100 */
[----:B------:R-:W-:Y:S01]  /*6d00*/  FMUL.FTZ R64, R227, R52 ;  /* 0x00000034e3407220 */ /* 0x000fe20000410000 */
[----:B------:R-:W-:Y:S01]  /*6d10*/  F2FP.F16.F32.PACK_AB R52, R6, R16 ;  /* 0x000000100634723e */ /* 0x000fe200000000ff */
[----:B------:R-:W-:Y:S01]  /*6d20*/  FMUL.FTZ R3, R221, R3 ;  /* 0x00000003dd037220 */ /* 0x000fe20000410000 */
[----:B------:R-:W-:Y:S02]  /*6d30*/  FMUL.FTZ R2, R220, R2 ;  /* 0x00000002dc027220 */ /* 0x000fe40000410000 */
[----:B------:R-:W-:Y:S03]  /*6d40*/  F2FP.F16.F32.PACK_AB R64, R5, R64 ;  /* 0x000000400540723e */ /* 0x000fe600000000ff */
[----:B------:R-:W-:Y:S01]  /*6d50*/  F2FP.F16.F32.PACK_AB R48, R2, R3 ;  /* 0x000000030230723e */ /* 0x000fe200000000ff */
[----:B------:R-:W-:Y:S06]  /*6d60*/  @!P0 BRA `(.L_x_252) ;  /* 0x0000000400a48947 */ /* 0x000fec0003800000 */
[----:B------:R-:W-:Y:S01]  /*6d70*/  ULOP3.LUT UR6, UR9, 0x1, URZ, 0xc0, !UPT ;  /* 0x0000000109067892 */ /* 0x000fe2000f8ec03f */
[----:B------:R-:W-:Y:S01]  /*6d80*/  ISETP.GE.AND P4, PT, R187, UR25, PT ;  /* 0x00000019bb007c0c */ /* 0x000fe2000bf86270 */
[----:B------:R-:W1:Y:S01]  /*6d90*/  LDC R65, c[0x0][0x240] ;  /* 0x00009000ff417b82 */ /* 0x000e620000000800 */
[----:B------:R-:W-:Y:S01]  /*6da0*/  PLOP3.LUT P1, PT, PT, PT, PT, 0x8, 0x0 ;  /* 0x000000000000781c */ /* 0x000fe20003f2e170 */
[----:B------:R-:W-:Y:S01]  /*6db0*/  UISETP.NE.U32.AND UP0, UPT, UR6, 0x1, UPT ;  /* 0x000000010600788c */ /* 0x000fe2000bf05070 */
[----:B------:R-:W-:Y:S02]  /*6dc0*/  IMAD.MOV.U32 R6, RZ, RZ, R222 ;  /* 0x000000ffff067224 */ /* 0x000fe400078e00de */
[----:B------:R-:W-:Y:S03]  /*6dd0*/  IMAD.MOV.U32 R7, RZ, RZ, R223 ;  /* 0x000000ffff077224 */ /* 0x000fe600078e00df */
[----:B------:R-:W-:Y:S02]  /*6de0*/  PLOP3.LUT P6, PT, PT, PT, UP0, 0x80, 0x0 ;  /* 0x000000000000781c */ /* 0x000fe40003fcf008 */
[----:B------:R-:W-:Y:S02]  /*6df0*/  PLOP3.LUT P3, PT, PT, PT, UP0, 0x80, 0x0 ;  /* 0x000000000000781c */ /* 0x000fe40003f6f008 */
[----:B------:R-:W-:Y:S01]  /*6e00*/  @P4 PLOP3.LUT P1, PT, P6, PT, PT, 0x80, 0x0 ;  /* 0x000000000000481c */ /* 0x000fe2000372f070 */
[C---:B------:R-:W-:Y:S01]  /*6e10*/  @P4 VIADD R3, R190.reuse, 0xffffc000 ;  /* 0xffffc000be034836 */ /* 0x040fe20000000000 */
[----:B------:R-:W2:Y:S01]  /*6e20*/  @!P4 LDC R21, c[0x0][0x244] ;  /* 0x00009100ff15cb82 */ /* 0x000ea20000000800 */
[----:B------:R-:W-:Y:S01]  /*6e30*/  @!P4 PLOP3.LUT P6, PT, P3, PT, PT, 0x80, 0x0 ;  /* 0x000000000000c81c */ /* 0x000fe20001fcf070 */
[C---:B------:R-:W-:Y:S01]  /*6e40*/  @!P4 VIADD R5, R191.reuse, 0xffffc000 ;  /* 0xffffc000bf05c836 */ /* 0x040fe20000000000 */
[----:B------:R-:W-:Y:S01]  /*6e50*/  PLOP3.LUT P3, PT, PT, PT, PT, 0x8, 0x0 ;  /* 0x000000000000781c */ /* 0x000fe20003f6e170 */
[C---:B------:R-:W-:Y:S01]  /*6e60*/  @!P4 VIADD R20, R191.reuse, 0xffffc000 ;  /* 0xffffc000bf14c836 */ /* 0x040fe20000000000 */
[----:B------:R-:W-:Y:S03]  /*6e70*/  @!P4 PLOP3.LUT P3, PT, P6, PT, PT, 0x80, 0x0 ;  /* 0x000000000000c81c */ /* 0x000fe6000376f070 */
[----:B------:R-:W3:Y:S03]  /*6e80*/  @!P4 LDC R32, c[0x0][0x244] ;  /* 0x00009100ff20cb82 */ /* 0x000ee60000000800 */
[----:B------:R-:W-:Y:S01]  /*6e90*/  @P1 VIADD R3, R190, 0x4000 ;  /* 0x00004000be031836 */ /* 0x000fe20000000000 */
[----:B------:R-:W-:Y:S02]  /*6ea0*/  PLOP3.LUT P1, PT, PT, PT, PT, 0x8, 0x0 ;  /* 0x000000000000781c */ /* 0x000fe40003f2e170 */
[----:B------:R-:W-:Y:S02]  /*6eb0*/  @P4 PLOP3.LUT P1, PT, P6, PT, PT, 0x80, 0x0 ;  /* 0x000000000000481c */ /* 0x000fe4000372f070 */
[----:B------:R-:W-:Y:S01]  /*6ec0*/  @P4 STS [R3], RZ ;  /* 0x000000ff03004388 */ /* 0x000fe20000000800 */
[----:B------:R-:W4:Y:S01]  /*6ed0*/  @!P4 LDC R36, c[0x0][0x244] ;  /* 0x00009100ff24cb82 */ /* 0x000f220000000800 */
[----:B------:R-:W-:Y:S02]  /*6ee0*/  @P3 VIADD R5, R191, 0x4000 ;  /* 0x00004000bf053836 */ /* 0x000fe40000000000 */
[----:B------:R-:W-:Y:S04]  /*6ef0*/  @P4 STS [R3+0x4], RZ ;  /* 0x000004ff03004388 */ /* 0x000fe80000000800 */
[----:B------:R-:W-:Y:S04]  /*6f00*/  @P4 STS [R3+0x8], RZ ;  /* 0x000008ff03004388 */ /* 0x000fe80000000800 */
[----:B------:R2:W-:Y:S01]  /*6f10*/  @P4 STS [R3+0xc], RZ ;  /* 0x00000cff03004388 */ /* 0x0005e20000000800 */
[----:B----4-:R-:W-:Y:S02]  /*6f20*/  @!P4 IMAD R36, R36, 0x60, RZ ;  /* 0x000000602424c824 */ /* 0x010fe400078e02ff */
[C---:B-1----:R-:W-:Y:S04]  /*6f30*/  IMAD.SHL.U32 R2, R65.reuse, 0x80, RZ ;  /* 0x0000008041027824 */ /* 0x042fe800078e00ff */
[----:B------:R-:W-:Y:S02]  /*6f40*/  IMAD.MOV R2, RZ, RZ, -R2 ;  /* 0x000000ffff027224 */ /* 0x000fe400078e0a02 */
[----:B--2---:R-:W-:Y:S03]  /*6f50*/  @P4 VIADD R3, R190, 0xffffc000 ;  /* 0xffffc000be034836 */ /* 0x004fe60000000000 */
[----:B------:R-:W-:Y:S01]  /*6f60*/  LEA R6, P2, R2, R6, 0x1 ;  /* 0x0000000602067211 */ /* 0x000fe200078408ff */
[----:B------:R-:W-:Y:S01]  /*6f70*/  @P1 VIADD R3, R190, 0x4000 ;  /* 0x00004000be031836 */ /* 0x000fe20000000000 */
[--C-:B------:R-:W-:Y:S02]  /*6f80*/  @!P4 SHF.R.S32.HI R16, RZ, 0x1f, R2.reuse ;  /* 0x0000001fff10c819 */ /* 0x100fe40000011402 */
[----:B------:R-:W-:Y:S02]  /*6f90*/  LEA.HI.X.SX32 R7, R2, R7, 0x1, P2 ;  /* 0x0000000702077211 */ /* 0x000fe400010f0eff */
[----:B------:R-:W-:Y:S02]  /*6fa0*/  PLOP3.LUT P2, PT, PT, PT, PT, 0x8, 0x0 ;  /* 0x000000000000781c */ /* 0x000fe40003f4e170 */
[----:B------:R-:W-:Y:S01]  /*6fb0*/  @!P4 PLOP3.LUT P2, PT, P6, PT, PT, 0x80, 0x0 ;  /* 0x000000000000c81c */ /* 0x000fe2000374f070 */
[----:B------:R-:W-:Y:S01]  /*6fc0*/  @!PT LDS RZ, [RZ] ;  /* 0x00000000fffff984 */ /* 0x000fe20000000800 */
[----:B------:R-:W-:Y:S01]  /*6fd0*/  @!PT LDS RZ, [RZ] ;  /* 0x00000000fffff984 */ /* 0x000fe20000000800 */
[----:B------:R-:W-:Y:S01]  /*6fe0*/  @!PT LDS RZ, [RZ] ;  /* 0x00000000fffff984 */ /* 0x000fe20000000800 */
[----:B------:R1:W-:Y:S01]  /*6ff0*/  @!P4 LDGSTS.E.BYPASS.LTC128B.128 [R5], desc[UR10][R6.64] ;  /* 0x000000000605cfae */ /* 0x0003e2000b901d4a */
[C---:B------:R-:W-:Y:S02]  /*7000*/  @!P4 LEA R17, P5, R65.reuse, R2, 0x5 ;  /* 0x000000024111c211 */ /* 0x040fe400078a28ff */
[----:B------:R-:W-:Y:S01]  /*7010*/  PLOP3.LUT P1, PT, PT, PT, PT, 0x8, 0x0 ;  /* 0x000000000000781c */ /* 0x000fe20003f2e170 */
[----:B------:R-:W-:Y:S01]  /*7020*/  @P4 STS [R3+0x1000], RZ ;  /* 0x001000ff03004388 */ /* 0x000fe20000000800 */
[----:B------:R-:W-:Y:S02]  /*7030*/  @!P4 LEA.HI.X R21, R65, R16, R21, 0x5, P5 ;  /* 0x000000104115c211 */ /* 0x000fe400028f2c15 */
[C---:B------:R-:W-:Y:S01]  /*7040*/  @!P4 LEA R16, P3, R17.reuse, R222, 0x1 ;  /* 0x000000de1110c211 */ /* 0x040fe200078608ff */
[----:B------:R-:W-:Y:S01]  /*7050*/  @P4 STS [R3+0x1004], RZ ;  /* 0x001004ff03004388 */ /* 0x000fe20000000800 */
[----:B------:R-:W-:Y:S02]  /*7060*/  @P4 PLOP3.LUT P1, PT, P6, PT, PT, 0x80, 0x0 ;  /* 0x000000000000481c */ /* 0x000fe4000372f070 */
[----:B------:R-:W-:Y:S01]  /*7070*/  @!P4 LEA.HI.X R17, R17, R223, R21, 0x1, P3 ;  /* 0x000000df1111c211 */ /* 0x000fe200018f0c15 */
[----:B------:R-:W-:Y:S01]  /*7080*/  @P4 STS [R3+0x1008], RZ ;  /* 0x001008ff03004388 */ /* 0x000fe20000000800 */
[----:B------:R-:W-:Y:S01]  /*7090*/  @P2 VIADD R20, R191, 0x4000 ;  /* 0x00004000bf142836 */ /* 0x000fe20000000000 */
[----:B------:R-:W-:Y:S02]  /*70a0*/  PLOP3.LUT P3, PT, PT, PT, PT, 0x8, 0x0 ;  /* 0x000000000000781c */ /* 0x000fe40003f6e170 */
[----:B------:R-:W-:Y:S01]  /*70b0*/  @P4 STS [R3+0x100c], RZ ;  /* 0x00100cff03004388 */ /* 0x000fe20000000800 */
[----:B------:R-:W-:Y:S03]  /*70c0*/  @!P4 PLOP3.LUT P3, PT, P6, PT, PT, 0x80, 0x0 ;  /* 0x000000000000c81c */ /* 0x000fe6000376f070 */
[----:B------:R-:W-:Y:S01]  /*70d0*/  @!PT LDS RZ, [RZ] ;  /* 0x00000000fffff984 */ /* 0x000fe20000000800 */
[----:B------:R-:W-:Y:S01]  /*70e0*/  @!PT LDS RZ, [RZ] ;  /* 0x00000000fffff984 */ /* 0x000fe20000000800 */
[----:B------:R-:W-:Y:S01]  /*70f0*/  @!PT LDS RZ, [RZ] ;  /* 0x00000000fffff984 */ /* 0x000fe20000000800 */
[----:B------:R2:W-:Y:S01]  /*7100*/  @!P4 LDGSTS.E.BYPASS.LTC128B.128 [R20+0x1000], desc[UR10][R16.64] ;  /* 0x010000001014cfae */ /* 0x0005e2000b901d4a */
[C---:B------:R-:W-:Y:S02]  /*7110*/  @P4 VIADD R5, R190.reuse, 0xffffc000 ;  /* 0xffffc000be054836 */ /* 0x040fe40000000000 */
[----:B-1----:R-:W-:Y:S01]  /*7120*/  @P1 VIADD R5, R190, 0x4000 ;  /* 0x00004000be051836 */ /* 0x002fe20000000000 */
[----:B------:R-:W-:Y:S02]  /*7130*/  PLOP3.LUT P1, PT, PT, PT, PT, 0x8, 0x0 ;  /* 0x000000000000781c */ /* 0x000fe40003f2e170 */
[----:B------:R-:W-:Y:S02]  /*7140*/  @P4 PLOP3.LUT P1, PT, P6, PT, PT, 0x80, 0x0 ;  /* 0x000000000000481c */ /* 0x000fe4000372f070 */
[----:B------:R-:W-:Y:S04]  /*7150*/  @P4 STS [R5+0x2000], RZ ;  /* 0x002000ff05004388 */ /* 0x000fe80000000800 */
[----:B------:R-:W-:Y:S01]  /*7160*/  @P4 STS [R5+0x2004], RZ ;  /* 0x002004ff05004388 */ /* 0x000fe20000000800 */
[--C-:B------:R-:W-:Y:S03]  /*7170*/  @!P4 SHF.R.S32.HI R3, RZ, 0x1f, R2.reuse ;  /* 0x0000001fff03c819 */ /* 0x100fe60000011402 */
[----:B------:R-:W-:Y:S04]  /*7180*/  @P4 STS [R5+0x2008], RZ ;  /* 0x002008ff05004388 */ /* 0x000fe80000000800 */
[----:B------:R1:W-:Y:S01]  /*7190*/  @P4 STS [R5+0x200c], RZ ;  /* 0x00200cff05004388 */ /* 0x0003e20000000800 */
[--C-:B--2---:R-:W-:Y:S02]  /*71a0*/  @!P4 SHF.R.S32.HI R17, RZ, 0x1f, R2.reuse ;  /* 0x0000001fff11c819 */ /* 0x104fe40000011402 */
[C---:B------:R-:W-:Y:S01]  /*71b0*/  @!P4 LEA R16, P2, R65.reuse, R2, 0x6 ;  /* 0x000000024110c211 */ /* 0x040fe200078430ff */
[----:B------:R-:W-:Y:S03]  /*71c0*/  @!P4 IMAD.WIDE.U32 R2, R65, 0x60, R2 ;  /* 0x000000604102c825 */ /* 0x000fe600078e0002 */
[CC--:B------:R-:W-:Y:S01]  /*71d0*/  @!P4 LEA R20, P5, R16.reuse, R222.reuse, 0x1 ;  /* 0x000000de1014c211 */ /* 0x0c0fe200078a08ff */
[----:B------:R-:W-:Y:S01]  /*71e0*/  @!P4 IMAD.IADD R36, R3, 0x1, R36 ;  /* 0x000000010324c824 */ /* 0x000fe200078e0224 */
[----:B---3--:R-:W-:Y:S01]  /*71f0*/  @!P4 LEA.HI.X R21, R65, R17, R32, 0x6, P2 ;  /* 0x000000114115c211 */ /* 0x008fe200010f3420 */
[C---:B------:R-:W-:Y:S01]  /*7200*/  @!P4 VIADD R17, R191.reuse, 0xffffc000 ;  /* 0xffffc000bf11c836 */ /* 0x040fe20000000000 */
[----:B------:R-:W-:Y:S01]  /*7210*/  PLOP3.LUT P2, PT, PT, PT, PT, 0x8, 0x0 ;  /* 0x000000000000781c */ /* 0x000fe20003f4e170 */
[C---:B------:R-:W-:Y:S01]  /*7220*/  @P3 VIADD R17, R191.reuse, 0x4000 ;  /* 0x00004000bf113836 */ /* 0x040fe20000000000 */
[-C--:B------:R-:W-:Y:S01]  /*7230*/  @!P4 LEA.HI.X R21, R16, R223.reuse, R21, 0x1, P5 ;  /* 0x000000df1015c211 */ /* 0x080fe200028f0c15 */
[C---:B------:R-:W-:Y:S01]  /*7240*/  @!P4 VIADD R32, R191.reuse, 0xffffc000 ;  /* 0xffffc000bf20c836 */ /* 0x040fe20000000000 */
[----:B------:R-:W-:Y:S01]  /*7250*/  @!P4 LEA R16, P3, R2, R222, 0x1 ;  /* 0x000000de0210c211 */ /* 0x000fe200078608ff */
[----:B------:R-:W-:Y:S01]  /*7260*/  IMAD.MOV.U32 R222, RZ, RZ, R6 ;  /* 0x000000ffffde7224 */ /* 0x000fe200078e0006 */
[----:B------:R-:W-:Y:S01]  /*7270*/  @!P4 PLOP3.LUT P2, PT, P6, PT, PT, 0x80, 0x0 ;  /* 0x000000000000c81c */ /* 0x000fe2000374f070 */
[----:B------:R-:W-:Y:S01]  /*7280*/  @!PT LDS RZ, [RZ] ;  /* 0x00000000fffff984 */ /* 0x000fe20000000800 */
[----:B------:R-:W-:Y:S01]  /*7290*/  @!PT LDS RZ, [RZ] ;  /* 0x00000000fffff984 */ /* 0x000fe20000000800 */
[----:B------:R-:W-:Y:S01]  /*72a0*/  @!PT LDS RZ, [RZ] ;  /* 0x00000000fffff984 */ /* 0x000fe20000000800 */
[----:B------:R2:W-:Y:S01]  /*72b0*/  @!P4 LDGSTS.E.BYPASS.LTC128B.128 [R17+0x2000], desc[UR10][R20.64] ;  /* 0x020000001411cfae */ /* 0x0005e2000b901d4a */
[C---:B-1----:R-:W-:Y:S02]  /*72c0*/  @P4 VIADD R5, R190.reuse, 0xffffc000 ;  /* 0xffffc000be054836 */ /* 0x042fe40000000000 */
[----:B------:R-:W-:Y:S04]  /*72d0*/  @P1 VIADD R5, R190, 0x4000 ;  /* 0x00004000be051836 */ /* 0x000fe80000000000 */
[----:B------:R-:W-:Y:S05]  /*72e0*/  @P4 IMAD.MOV.U32 R3, RZ, RZ, R5 ;  /* 0x000000ffff034224 */ /* 0x000fea00078e0005 */
[----:B------:R-:W-:Y:S01]  /*72f0*/  @P2 VIADD R32, R191, 0x4000 ;  /* 0x00004000bf202836 */ /* 0x000fe20000000000 */
[----:B------:R1:W-:Y:S04]  /*7300*/  @P4 STS [R3+0x3000], RZ ;  /* 0x003000ff03004388 */ /* 0x0003e80000000800 */
[----:B------:R1:W-:Y:S04]  /*7310*/  @P4 STS [R3+0x3004], RZ ;  /* 0x003004ff03004388 */ /* 0x0003e80000000800 */
[----:B------:R1:W-:Y:S01]  /*7320*/  @P4 STS [R3+0x3008], RZ ;  /* 0x003008ff03004388 */ /* 0x0003e20000000800 */
[----:B--2---:R-:W-:Y:S03]  /*7330*/  @!P4 LEA.HI.X R17, R2, R223, R36, 0x1, P3 ;  /* 0x000000df0211c211 */ /* 0x004fe600018f0c24 */
[----:B------:R1:W-:Y:S01]  /*7340*/  @P4 STS [R3+0x300c], RZ ;  /* 0x00300cff03004388 */ /* 0x0003e20000000800 */
[----:B------:R-:W-:Y:S02]  /*7350*/  IMAD.MOV.U32 R2, RZ, RZ, -0x4000 ;  /* 0xffffc000ff027424 */ /* 0x000fe400078e00ff */
[----:B------:R-:W-:Y:S01]  /*7360*/  IMAD.MOV.U32 R223, RZ, RZ, R7 ;  /* 0x000000ffffdf7224 */ /* 0x000fe200078e0007 */
[----:B------:R-:W-:Y:S01]  /*7370*/  @!PT LDS RZ, [RZ] ;  /* 0x00000000fffff984 */ /* 0x000fe20000000800 */
[----:B------:R-:W-:Y:S01]  /*7380*/  @!PT LDS RZ, [RZ] ;  /* 0x00000000fffff984 */ /* 0x000fe20000000800 */
[----:B------:R-:W-:Y:S01]  /*7390*/  @!PT LDS RZ, [RZ] ;  /* 0x00000000fffff984 */ /* 0x000fe20000000800 */
[----:B------:R1:W-:Y:S02]  /*73a0*/  @!P4 LDGSTS.E.BYPASS.LTC128B.128 [R32+0x3000], desc[UR10][R16.64] ;  /* 0x030000001020cfae */ /* 0x0003e4000b901d4a */
[----:B------:R-:W-:Y:S02]  /*73b0*/  SEL R2, R2, 0x4000, !P6 ;  /* 0x0000400002027807 */ /* 0x000fe40007000000 */
[----:B------:R-:W0:Y:S03]  /*73c0*/  LDGDEPBAR ;  /* 0x00000000000079af */ /* 0x000e260000000000 */
[--C-:B------:R-:W-:Y:S02]  /*73d0*/  IMAD.IADD R183, R183, 0x1, R2.reuse ;  /* 0x00000001b7b77824 */ /* 0x100fe400078e0202 */
[--C-:B------:R-:W-:Y:S02]  /*73e0*/  IMAD.IADD R190, R190, 0x1, R2.reuse ;  /* 0x00000001bebe7824 */ /* 0x100fe400078e0202 */
[----:B------:R-:W-:Y:S07]  /*73f0*/  IMAD.IADD R191, R191, 0x1, R2 ;  /* 0x00000001bfbf7824 */ /* 0x000fee00078e0202 */
.L_x_252:
[----:B-1----:R-:W-:Y:S01]  /*7400*/  FMUL.FTZ R3, R199, R37 ;  /* 0x00000025c7037220 */ /* 0x002fe20000410000 */
[C---:B------:R-:W-:Y:S01]  /*7410*/  FADD.FTZ R19, -R145.reuse, R19 ;  /* 0x0000001391137221 */ /* 0x040fe20000010100 */
[----:B------:R-:W-:Y:S01]  /*7420*/  FADD.FTZ R18, -R145, R18 ;  /* 0x0000001291127221 */ /* 0x000fe20000010100 */
[----:B------:R-:W-:Y:S01]  /*7430*/  STS [R213+0x14000], R132 ;  /* 0x01400084d5007388 */ /* 0x000fe20000000800 */
[----:B-----5:R-:W-:Y:S01]  /*7440*/  FADD.FTZ R12, -R4, R12 ;  /* 0x0000000c040c7221 */ /* 0x020fe20000010100 */
[----:B------:R-:W-:Y:S01]  /*7450*/  F2FP.F16.F32.PACK_AB R3, R3, R146 ;  /* 0x000000920303723e */ /* 0x000fe200000000ff */
[----:B------:R-:W-:Y:S01]  /*7460*/  FMUL.FTZ R18, R192, R18 ;  /* 0x00000012c0127220 */ /* 0x000fe20000410000 */
[----:B------:R-:W-:Y:S01]  /*7470*/  FMUL.FTZ R2, R175, R19 ;  /* 0x00000013af027220 */ /* 0x000fe20000410000 */
[C---:B------:R-:W-:Y:S01]  /*7480*/  FADD.FTZ R13, -R4.reuse, R13 ;  /* 0x0000000d040d7221 */ /* 0x040fe20000010100 */
[----:B------:R-:W-:Y:S01]  /*7490*/  FMUL.FTZ R12, R205, R12 ;  /* 0x0000000ccd0c7220 */ /* 0x000fe20000410000 */
[----:B------:R1:W-:Y:S01]  /*74a0*/  STS [R213+0x14400], R3 ;  /* 0x01440003d5007388 */ /* 0x0003e20000000800 */
[----:B------:R-:W-:Y:S01]  /*74b0*/  FADD.FTZ R8, -R4, R8 ;  /* 0x0000000804087221 */ /* 0x000fe20000010100 */
[----:B------:R-:W-:Y:S01]  /*74c0*/  F2FP.F16.F32.PACK_AB R2, R2, R18 ;  /* 0x000000120202723e */ /* 0x000fe200000000ff */
[----:B------:R-:W-:Y:S01]  /*74d0*/  FMUL.FTZ R13, R204, R13 ;  /* 0x0000000dcc0d7220 */ /* 0x000fe20000410000 */
[C---:B------:R-:W-:Y:S01]  /*74e0*/  FADD.FTZ R9, -R4.reuse, R9 ;  /* 0x0000000904097221 */ /* 0x040fe20000010100 */
[----:B------:R-:W-:Y:S01]  /*74f0*/  FMUL.FTZ R8, R207, R8 ;  /* 0x00000008cf087220 */ /* 0x000fe20000410000 */
[----:B------:R-:W-:Y:S01]  /*7500*/  FADD.FTZ R16, -R145, R54 ;  /* 0x0000003691107221 */ /* 0x000fe20000010100 */
[----:B------:R2:W-:Y:S01]  /*7510*/  STS [R215+0x14400], R2 ;  /* 0x01440002d7007388 */ /* 0x0005e20000000800 */
[----:B------:R-:W-:Y:S01]  /*7520*/  F2FP.F16.F32.PACK_AB R18, R13, R12 ;  /* 0x0000000c0d12723e */ /* 0x000fe200000000ff */
[----:B------:R-:W-:Y:S01]  /*7530*/  FADD.FTZ R13, -R4, R57 ;  /* 0x00000039040d7221 */ /* 0x000fe20000010100 */
[----:B------:R-:W-:Y:S01]  /*7540*/  FMUL.FTZ R9, R206, R9 ;  /* 0x00000009ce097220 */ /* 0x000fe20000410000 */
[----:B------:R-:W-:Y:S01]  /*7550*/  FADD.FTZ R7, -R145, R55 ;  /* 0x0000003791077221 */ /* 0x000fe20000010100 */
[----:B------:R-:W-:Y:S01]  /*7560*/  FADD.FTZ R11, -R0, R11 ;  /* 0x0000000b000b7221 */ /* 0x000fe20000010100 */
[----:B------:R-:W-:Y:S01]  /*7570*/  FMUL.FTZ R13, R159, R13 ;  /* 0x0000000d9f0d7220 */ /* 0x000fe20000410000 */
[----:B------:R-:W-:Y:S01]  /*7580*/  FMUL.FTZ R16, R153, R16 ;  /* 0x0000001099107220 */ /* 0x000fe20000410000 */
[----:B------:R-:W-:Y:S01]  /*7590*/  FMUL.FTZ R7, R152, R7 ;  /* 0x0000000798077220 */ /* 0x000fe20000410000 */
[C---:B------:R-:W-:Y:S01]  /*75a0*/  FADD.FTZ R15, -R0.reuse, R15 ;  /* 0x0000000f000f7221 */ /* 0x040fe20000010100 */
[----:B------:R-:W-:Y:S01]  /*75b0*/  FADD.FTZ R14, -R0, R14 ;  /* 0x0000000e000e7221 */ /* 0x000fe20000010100 */
[----:B------:R-:W-:Y:S01]  /*75c0*/  STS [R215+0x14000], R33 ;  /* 0x01400021d7007388 */ /* 0x000fe20000000800 */
[----:B------:R-:W-:Y:S01]  /*75d0*/  FADD.FTZ R23, -R145, R23 ;  /* 0x0000001791177221 */ /* 0x000fe20000010100 */
[----:B------:R-:W-:Y:S01]  /*75e0*/  F2FP.F16.F32.PACK_AB R20, R7, R16 ;  /* 0x000000100714723e */ /* 0x000fe200000000ff */
[----:B------:R-:W-:Y:S01]  /*75f0*/  FMUL.FTZ R14, R209, R14 ;  /* 0x0000000ed10e7220 */ /* 0x000fe20000410000 */
[----:B------:R-:W-:Y:S01]  /*7600*/  FMUL.FTZ R7, R208, R15 ;  /* 0x0000000fd0077220 */ /* 0x000fe20000410000 */
[C---:B------:R-:W-:Y:S01]  /*7610*/  FADD.FTZ R22, -R145.reuse, R22 ;  /* 0x0000001691167221 */ /* 0x040fe20000010100 */
[C---:B------:R-:W-:Y:S01]  /*7620*/  FADD.FTZ R6, -R145.reuse, R66 ;  /* 0x0000004291067221 */ /* 0x040fe20000010100 */
[----:B-1----:R-:W-:Y:S01]  /*7630*/  FADD.FTZ R3, -R4, R56 ;  /* 0x0000003804037221 */ /* 0x002fe20000010100 */
[----:B------:R-:W-:Y:S01]  /*7640*/  FADD.FTZ R5, -R145, R67 ;  /* 0x0000004391057221 */ /* 0x000fe20000010100 */
[----:B------:R-:W-:Y:S01]  /*7650*/  FMUL.FTZ R23, R171, R23 ;  /* 0x00000017ab177220 */ /* 0x000fe20000410000 */
[C---:B------:R-:W-:Y:S01]  /*7660*/  FADD.FTZ R35, -R145.reuse, R35 ;  /* 0x0000002391237221 */ /* 0x040fe20000010100 */
[----:B------:R-:W-:Y:S01]  /*7670*/  FMUL.FTZ R3, R160, R3 ;  /* 0x00000003a0037220 */ /* 0x000fe20000410000 */
[----:B------:R-:W-:Y:S01]  /*7680*/  FMUL.FTZ R22, R172, R22 ;  /* 0x00000016ac167220 */ /* 0x000fe20000410000 */
[----:B------:R-:W-:Y:S01]  /*7690*/  FADD.FTZ R34, -R145, R34 ;  /* 0x0000002291227221 */ /* 0x000fe20000010100 */
[----:B--2---:R-:W-:Y:S01]  /*76a0*/  F2FP.F16.F32.PACK_AB R2, R9, R8 ;  /* 0x000000080902723e */ /* 0x004fe200000000ff */
[----:B------:R-:W-:Y:S01]  /*76b0*/  FMUL.FTZ R8, R210, R11 ;  /* 0x0000000bd2087220 */ /* 0x000fe20000410000 */
[----:B------:R-:W-:Y:S01]  /*76c0*/  F2FP.F16.F32.PACK_AB R13, R13, R3 ;  /* 0x000000030d0d723e */ /* 0x000fe200000000ff */
[----:B------:R-:W-:Y:S01]  /*76d0*/  FADD.FTZ R3, -R0, R10 ;  /* 0x0000000a00037221 */ /* 0x000fe20000010100 */
[----:B------:R-:W-:Y:S01]  /*76e0*/  F2FP.F16.F32.PACK_AB R7, R7, R14 ;  /* 0x0000000e0707723e */ /* 0x000fe200000000ff */
[----:B------:R1:W-:Y:S01]  /*76f0*/  STS [R213+0x16000], R2 ;  /* 0x01600002d5007388 */ /* 0x0003e20000000800 */
[----:B------:R-:W-:Y:S01]  /*7700*/  FMUL.FTZ R6, R150, R6 ;  /* 0x0000000696067220 */ /* 0x000fe20000410000 */
[----:B------:R-:W-:Y:S01]  /*7710*/  FMUL.FTZ R3, R211, R3 ;  /* 0x00000003d3037220 */ /* 0x000fe20000410000 */
[----:B------:R-:W-:Y:S01]  /*7720*/  FMUL.FTZ R5, R149, R5 ;  /* 0x0000000595057220 */ /* 0x000fe20000410000 */
[----:B------:R-:W-:Y:S01]  /*7730*/  FMUL.FTZ R34, R166, R34 ;  /* 0x00000022a6227220 */ /* 0x000fe20000410000 */
[----:B------:R-:W-:Y:S01]  /*7740*/  FMUL.FTZ R21, R165, R35 ;  /* 0x00000023a5157220 */ /* 0x000fe20000410000 */
[----:B------:R-:W-:Y:S01]  /*7750*/  FADD.FTZ R25, -R4, R25 ;  /* 0x0000001904197221 */ /* 0x000fe20000010100 */
[----:B------:R-:W-:Y:S01]  /*7760*/  F2FP.F16.F32.PACK_AB R8, R8, R3 ;  /* 0x000000030808723e */ /* 0x000fe200000000ff */
[----:B------:R-:W-:Y:S01]  /*7770*/  FADD.FTZ R27, -R0, R27 ;  /* 0x0000001b001b7221 */ /* 0x000fe20000010100 */
[----:B------:R-:W-:Y:S01]  /*7780*/  FADD.FTZ R24, -R4, R24 ;  /* 0x0000001804187221 */ /* 0x000fe20000010100 */
[----:B------:R-:W-:Y:S01]  /*7790*/  FADD.FTZ R26, -R0, R26 ;  /* 0x0000001a001a7221 */ /* 0x000fe20000010100 */
[----:B------:R-:W-:Y:S01]  /*77a0*/  F2FP.F16.F32.PACK_AB R22, R23, R22 ;  /* 0x000000161716723e */ /* 0x000fe200000000ff */
[----:B------:R-:W-:Y:S01]  /*77b0*/  STS [R213+0x16400], R8 ;  /* 0x01640008d5007388 */ /* 0x000fe20000000800 */
[----:B------:R-:W-:Y:S01]  /*77c0*/  F2FP.F16.F32.PACK_AB R19, R5, R6 ;  /* 0x000000060513723e */ /* 0x000fe200000000ff */
[----:B------:R-:W-:Y:S01]  /*77d0*/  FADD.FTZ R29, -R4, R29 ;  /* 0x0000001d041d7221 */ /* 0x000fe20000010100 */
[----:B------:R-:W-:Y:S01]  /*77e0*/  FMUL.FTZ R24, R198, R24 ;  /* 0x00000018c6187220 */ /* 0x000fe20000410000 */
[----:B------:R-:W-:Y:S01]  /*77f0*/  STS [R215+0x16000], R18 ;  /* 0x01600012d7007388 */ /* 0x000fe20000000800 */
[----:B------:R-:W-:Y:S01]  /*7800*/  FMUL.FTZ R17, R197, R25 ;  /* 0x00000019c5117220 */ /* 0x000fe20000410000 */
[----:B------:R-:W-:Y:S01]  /*7810*/  FMUL.FTZ R26, R203, R26 ;  /* 0x0000001acb1a7220 */ /* 0x000fe20000410000 */
[----:B------:R-:W-:Y:S01]  /*7820*/  FMUL.FTZ R6, R202, R27 ;  /* 0x0000001bca067220 */ /* 0x000fe20000410000 */
[----:B------:R-:W-:Y:S01]  /*7830*/  STS [R215+0x16400], R7 ;  /* 0x01640007d7007388 */ /* 0x000fe20000000800 */
[----:B------:R-:W-:Y:S01]  /*7840*/  FADD.FTZ R31, -R0, R31 ;  /* 0x0000001f001f7221 */ /* 0x000fe20000010100 */
[----:B------:R-:W-:Y:S01]  /*7850*/  FADD.FTZ R28, -R4, R28 ;  /* 0x0000001c041c7221 */ /* 0x000fe20000010100 */
[----:B------:R-:W-:Y:S01]  /*7860*/  FADD.FTZ R30, -R0, R30 ;  /* 0x0000001e001e7221 */ /* 0x000fe20000010100 */
[----:B------:R-:W-:Y:S01]  /*7870*/  F2FP.F16.F32.PACK_AB R21, R21, R34 ;  /* 0x000000221515723e */ /* 0x000fe200000000ff */
[----:B------:R-:W-:Y:S01]  /*7880*/  STS [R219+0x14000], R133 ;  /* 0x01400085db007388 */ /* 0x000fe20000000800 */
[----:B------:R-:W-:Y:S01]  /*7890*/  FMUL.FTZ R28, R194, R28 ;  /* 0x0000001cc21c7220 */ /* 0x000fe20000410000 */
[----:B------:R-:W-:Y:S01]  /*78a0*/  FMUL.FTZ R16, R193, R29 ;  /* 0x0000001dc1107220 */ /* 0x000fe20000410000 */
[----:B------:R-:W-:Y:S01]  /*78b0*/  FMUL.FTZ R30, R201, R30 ;  /* 0x0000001ec91e7220 */ /* 0x000fe20000410000 */
[----:B------:R-:W-:Y:S01]  /*78c0*/  STS [R219+0x14400], R22 ;  /* 0x01440016db007388 */ /* 0x000fe20000000800 */
[----:B------:R-:W-:Y:S01]  /*78d0*/  FMUL.FTZ R3, R200, R31 ;  /* 0x0000001fc8037220 */ /* 0x000fe20000410000 */
[C---:B------:R-:W-:Y:S01]  /*78e0*/  FADD.FTZ R39, -R145.reuse, R39 ;  /* 0x0000002791277221 */ /* 0x040fe20000010100 */
[----:B------:R-:W-:Y:S01]  /*78f0*/  FADD.FTZ R38, -R145, R38 ;  /* 0x0000002691267221 */ /* 0x000fe20000010100 */
[----:B------:R-:W-:Y:S01]  /*7900*/  F2FP.F16.F32.PACK_AB R17, R17, R24 ;  /* 0x000000181111723e */ /* 0x000fe200000000ff */
[----:B------:R-:W-:Y:S01]  /*7910*/  STS [R218+0x14000], R53 ;  /* 0x01400035da007388 */ /* 0x000fe20000000800 */
[----:B------:R-:W-:Y:S01]  /*7920*/  F2FP.F16.F32.PACK_AB R6, R6, R26 ;  /* 0x0000001a0606723e */ /* 0x000fe200000000ff */
[----:B------:R-:W-:Y:S01]  /*7930*/  FMUL.FTZ R39, R162, R39 ;  /* 0x00000027a2277220 */ /* 0x000fe20000410000 */
[----:B------:R-:W-:Y:S01]  /*7940*/  FMUL.FTZ R38, R163, R38 ;  /* 0x00000026a3267220 */ /* 0x000fe20000410000 */
[----:B------:R-:W-:Y:S01]  /*7950*/  STS [R218+0x14400], R21 ;  /* 0x01440015da007388 */ /* 0x000fe20000000800 */
[C---:B------:R-:W-:Y:S01]  /*7960*/  FADD.FTZ R50, -R145.reuse, R50 ;  /* 0x0000003291327221 */ /* 0x040fe20000010100 */
[----:B------:R-:W-:Y:S01]  /*7970*/  FADD.FTZ R51, -R145, R51 ;  /* 0x0000003391337221 */ /* 0x000fe20000010100 */
[----:B------:R-:W-:Y:S01]  /*7980*/  F2FP.F16.F32.PACK_AB R16, R16, R28 ;  /* 0x0000001c1010723e */ /* 0x000fe200000000ff */
[----:B------:R-:W-:Y:S01]  /*7990*/  STS [R219+0x16000], R17 ;  /* 0x01600011db007388 */ /* 0x000fe20000000800 */
[----:B------:R-:W-:Y:S01]  /*79a0*/  F2FP.F16.F32.PACK_AB R3, R3, R30 ;  /* 0x0000001e0303723e */ /* 0x000fe200000000ff */
[C---:B------:R-:W-:Y:S01]  /*79b0*/  FADD.FTZ R42, -R0.reuse, R42 ;  /* 0x0000002a002a7221 */ /* 0x040fe20000010100 */
[----:B------:R-:W-:Y:S01]  /*79c0*/  FADD.FTZ R43, -R0, R43 ;  /* 0x0000002b002b7221 */ /* 0x000fe20000010100 */
[----:B------:R-:W-:Y:S01]  /*79d0*/  STS [R219+0x16400], R6 ;  /* 0x01640006db007388 */ /* 0x000fe20000000800 */
[----:B------:R-:W-:Y:S01]  /*79e0*/  FMUL.FTZ R50, R157, R50 ;  /* 0x000000329d327220 */ /* 0x000fe20000410000 */
[----:B------:R-:W-:Y:S01]  /*79f0*/  FMUL.FTZ R51, R156, R51 ;  /* 0x000000339c337220 */ /* 0x000fe20000410000 */
[C---:B------:R-:W-:Y:S01]  /*7a00*/  FADD.FTZ R40, -R4.reuse, R40 ;  /* 0x0000002804287221 */ /* 0x040fe20000010100 */
[----:B------:R-:W-:Y:S01]  /*7a10*/  FADD.FTZ R41, -R4, R41 ;  /* 0x0000002904297221 */ /* 0x000fe20000010100 */
[----:B------:R-:W-:Y:S01]  /*7a20*/  F2FP.F16.F32.PACK_AB R38, R39, R38 ;  /* 0x000000262726723e */ /* 0x000fe200000000ff */
[----:B------:R-:W-:Y:S01]  /*7a30*/  STS [R218+0x16000], R16 ;  /* 0x01600010da007388 */ /* 0x000fe20000000800 */
[----:B------:R-:W-:Y:S01]  /*7a40*/  FMUL.FTZ R40, R170, R40 ;  /* 0x00000028aa287220 */ /* 0x000fe20000410000 */
[----:B------:R-:W-:Y:S01]  /*7a50*/  FMUL.FTZ R12, R169, R41 ;  /* 0x00000029a90c7220 */ /* 0x000fe20000410000 */
[C---:B------:R-:W-:Y:S01]  /*7a60*/  FADD.FTZ R46, -R0.reuse, R46 ;  /* 0x0000002e002e7221 */ /* 0x040fe20000010100 */
[----:B------:R2:W-:Y:S01]  /*7a70*/  STS [R218+0x16400], R3 ;  /* 0x01640003da007388 */ /* 0x0005e20000000800 */
[----:B------:R-:W-:Y:S01]  /*7a80*/  FADD.FTZ R47, -R0, R47 ;  /* 0x0000002f002f7221 */ /* 0x000fe20000010100 */
[----:B------:R-:W-:Y:S01]  /*7a90*/  FMUL.FTZ R42, R196, R42 ;  /* 0x0000002ac42a7220 */ /* 0x000fe20000410000 */
[----:B-1----:R-:W-:Y:S01]  /*7aa0*/  FMUL.FTZ R2, R195, R43 ;  /* 0x0000002bc3027220 */ /* 0x002fe20000410000 */
[C---:B------:R-:W-:Y:S01]  /*7ab0*/  FADD.FTZ R44, -R4.reuse, R44 ;  /* 0x0000002c042c7221 */ /* 0x040fe20000010100 */
        /* <DEDUP_REMOVED lines=8> */
[----:B------:R-:W-:Y:S01]  /*7b40*/  F2FP.F16.F32.PACK_AB R12, R12, R40 ;  /* 0x000000280c0c723e */ /* 0x000fe200000000ff */
[----:B------:R-:W-:Y:S01]  /*7b50*/  FADD.FTZ R58, -R0, R58 ;  /* 0x0000003a003a7221 */ /* 0x000fe20000010100 */
[----:B------:R-:W-:Y:S01]  /*7b60*/  F2FP.F16.F32.PACK_AB R2, R2, R42 ;  /* 0x0000002a0202723e */ /* 0x000fe200000000ff */
[----:B------:R-:W-:Y:S01]  /*7b70*/  STS [R214+0x14000], R49 ;  /* 0x01400031d6007388 */ /* 0x000fe20000000800 */
[C---:B------:R-:W-:Y:S01]  /*7b80*/  FADD.FTZ R59, -R0.reuse, R59 ;  /* 0x0000003b003b7221 */ /* 0x040fe20000010100 */
[C---:B------:R-:W-:Y:S01]  /*7b90*/  FADD.FTZ R62, -R0.reuse, R62 ;  /* 0x0000003e003e7221 */ /* 0x040fe20000010100 */
[----:B------:R-:W-:Y:S01]  /*7ba0*/  FADD.FTZ R63, -R0, R63 ;  /* 0x0000003f003f7221 */ /* 0x000fe20000010100 */
[----:B------:R-:W-:Y:S01]  /*7bb0*/  STS [R214+0x14400], R50 ;  /* 0x01440032d6007388 */ /* 0x000fe20000000800 */
[----:B------:R-:W-:Y:S01]  /*7bc0*/  F2FP.F16.F32.PACK_AB R9, R9, R44 ;  /* 0x0000002c0909723e */ /* 0x000fe200000000ff */
[C---:B------:R-:W-:Y:S01]  /*7bd0*/  FADD.FTZ R60, -R4.reuse, R60 ;  /* 0x0000003c043c7221 */ /* 0x040fe20000010100 */
[----:B------:R-:W-:Y:S01]  /*7be0*/  F2FP.F16.F32.PACK_AB R0, R47, R46 ;  /* 0x0000002e2f00723e */ /* 0x000fe200000000ff */
[----:B------:R-:W-:Y:S01]  /*7bf0*/  STS [R212+0x16000], R12 ;  /* 0x0160000cd4007388 */ /* 0x000fe20000000800 */
[----:B------:R-:W-:Y:S01]  /*7c00*/  FADD.FTZ R61, -R4, R61 ;  /* 0x0000003d043d7221 */ /* 0x000fe20000010100 */
[----:B------:R-:W-:Y:S01]  /*7c10*/  FMUL.FTZ R58, R164, R58 ;  /* 0x0000003aa43a7220 */ /* 0x000fe20000410000 */
[----:B------:R-:W-:Y:S01]  /*7c20*/  FMUL.FTZ R4, R161, R59 ;  /* 0x0000003ba1047220 */ /* 0x000fe20000410000 */
[----:B------:R1:W-:Y:S01]  /*7c30*/  STS [R212+0x16400], R2 ;  /* 0x01640002d4007388 */ /* 0x0003e20000000800 */
[----:B------:R-:W-:Y:S01]  /*7c40*/  FMUL.FTZ R60, R154, R60 ;  /* 0x0000003c9a3c7220 */ /* 0x000fe20000410000 */
[----:B------:R-:W-:Y:S01]  /*7c50*/  FMUL.FTZ R61, R151, R61 ;  /* 0x0000003d973d7220 */ /* 0x000fe20000410000 */
[----:B------:R-:W-:Y:S01]  /*7c60*/  FMUL.FTZ R62, R158, R62 ;  /* 0x0000003e9e3e7220 */ /* 0x000fe20000410000 */
[----:B------:R-:W-:Y:S01]  /*7c70*/  STS [R214+0x16000], R9 ;  /* 0x01600009d6007388 */ /* 0x000fe20000000800 */
[----:B------:R-:W-:Y:S01]  /*7c80*/  FMUL.FTZ R5, R155, R63 ;  /* 0x0000003f9b057220 */ /* 0x000fe20000410000 */
[----:B------:R-:W-:Y:S01]  /*7c90*/  F2FP.F16.F32.PACK_AB R4, R4, R58 ;  /* 0x0000003a0404723e */ /* 0x000fe200000000ff */
[----:B------:R-:W-:Y:S01]  /*7ca0*/  UIMAD UR6, UR27, UR26, URZ ;  /* 0x0000001a1b0672a4 */ /* 0x000fe2000f8e023f */
[----:B------:R3:W-:Y:S01]  /*7cb0*/  STS [R214+0x16400], R0 ;  /* 0x01640000d6007388 */ /* 0x0007e20000000800 */
[----:B------:R-:W-:Y:S02]  /*7cc0*/  F2FP.F16.F32.PACK_AB R10, R61, R60 ;  /* 0x0000003c3d0a723e */ /* 0x000fe400000000ff */
[----:B------:R-:W-:Y:S01]  /*7cd0*/  F2FP.F16.F32.PACK_AB R5, R5, R62 ;  /* 0x0000003e0505723e */ /* 0x000fe200000000ff */
[----:B------:R-:W-:Y:S01]  /*7ce0*/  STS [R217+0x14000], R64 ;  /* 0x01400040d9007388 */ /* 0x000fe20000000800 */
[----:B--2---:R-:W-:Y:S01]  /*7cf0*/  MOV R3, UR4 ;  /* 0x0000000400037c02 */ /* 0x004fe20008000f00 */
[----:B------:R-:W-:Y:S01]  /*7d00*/  ULEA UR7, -UR6, URZ, 0x7 ;  /* 0x0000003f06077291 */ /* 0x000fe2000f8e393f */
[----:B------:R-:W-:Y:S01]  /*7d10*/  LEA R142, R251, UR4, 0x1 ;  /* 0x00000004fb8e7c11 */ /* 0x000fe2000f8e08ff */
[----:B------:R-:W-:Y:S04]  /*7d20*/  STS [R217+0x14400], R20 ;  /* 0x01440014d9007388 */ /* 0x000fe80000000800 */
[----:B------:R-:W-:Y:S04]  /*7d30*/  STS [R216+0x14000], R48 ;  /* 0x01400030d8007388 */ /* 0x000fe80000000800 */
[----:B------:R-:W-:Y:S01]  /*7d40*/  STS [R216+0x14400], R19 ;  /* 0x01440013d8007388 */ /* 0x000fe20000000800 */
[----:B-1----:R-:W-:Y:S03]  /*7d50*/  SHF.L.U32 R2, R186, 0x1, RZ ;  /* 0x00000001ba027819 */ /* 0x002fe600000006ff */
[----:B------:R-:W-:Y:S01]  /*7d60*/  STS [R217+0x16000], R13 ;  /* 0x0160000dd9007388 */ /* 0x000fe20000000800 */
[----:B------:R-:W-:Y:S03]  /*7d70*/  IADD3 R3, R2, 0x8000, R3 ;  /* 0x0000800002037810 */ /* 0x000fe60007ffe003 */
[----:B------:R-:W-:Y:S01]  /*7d80*/  STS [R217+0x16400], R4 ;  /* 0x01640004d9007388 */ /* 0x000fe20000000800 */
[----:B---3--:R-:W-:Y:S03]  /*7d90*/  IADD3 R0, R3, R178, RZ ;  /* 0x000000b203007210 */ /* 0x008fe60007ffe0ff */
        /* <DEDUP_REMOVED lines=10> */
[----:B------:R-:W4:Y:S04]  /*7e40*/  LDSM.16.MT88.4 R32, [R0+0x800] ;  /* 0x000800000020783b */ /* 0x000f280000004200 */
[----:B------:R-:W-:Y:S01]  /*7e50*/  LDSM.16.MT88.4 R36, [R176+0x21000] ;  /* 0x02100000b024783b */ /* 0x000fe20000004200 */
        /* <DEDUP_REMOVED lines=22> */
[----:B------:R-:W4:Y:S04]  /*7fc0*/  LDSM.16.MT88.4 R20, [R0+0x1800] ;  /* 0x001800000014783b */ /* 0x000f280000004200 */
[----:B------:R-:W-:Y:S01]  /*7fd0*/  LDSM.16.MT88.4 R32, [R3+0x2000] ;  /* 0x002000000320783b */ /* 0x000fe20000004200 */
[-C--:B-1----:R-:W-:Y:S06]  /*7fe0*/  HMMA.16816.F32 R68, R8, R12.reuse, R68 ;  /* 0x0000000c0844723c */ /* 0x082fec0000001844 */
[C---:B------:R-:W-:Y:S06]  /*7ff0*/  HMMA.16816.F32 R72, R36.reuse, R12, R72 ;  /* 0x0000000c2448723c */ /* 0x040fec0000001848 */
[-C--:B------:R-:W-:Y:S06]  /*8000*/  HMMA.16816.F32 R76, R36, R14.reuse, R76 ;  /* 0x0000000e244c723c */ /* 0x080fec000000184c */
[C---:B------:R-:W-:Y:S01]  /*8010*/  HMMA.16816.F32 R80, R8.reuse, R14, R80 ;  /* 0x0000000e0850723c */ /* 0x040fe20000001850 */
[----:B------:R-:W1:Y:S05]  /*8020*/  LDSM.16.MT88.4 R12, [R176+0x1e000] ;  /* 0x01e00000b00c783b */ /* 0x000e6a0000004200 */
[-C--:B--2---:R-:W-:Y:S06]  /*8030*/  HMMA.16816.F32 R84, R8, R4.reuse, R84 ;  /* 0x000000040854723c */ /* 0x084fec0000001854 */
[C---:B------:R-:W-:Y:S06]  /*8040*/  HMMA.16816.F32 R88, R36.reuse, R4, R88 ;  /* 0x000000042458723c */ /* 0x040fec0000001858 */
[-C--:B------:R-:W-:Y:S01]  /*8050*/  HMMA.16816.F32 R92, R36, R6.reuse, R92 ;  /* 0x00000006245c723c */ /* 0x080fe2000000185c */
[----:B------:R-:W2:Y:S05]  /*8060*/  LDSM.16.MT88.4 R36, [R176+0x22000] ;  /* 0x02200000b024783b */ /* 0x000eaa0000004200 */
[----:B------:R-:W-:Y:S01]  /*8070*/  HMMA.16816.F32 R96, R8, R6, R96 ;  /* 0x000000060860723c */ /* 0x000fe20000001860 */
[----:B------:R-:W2:Y:S04]  /*8080*/  LDSM.16.MT88.4 R4, [R0+0x2000] ;  /* 0x002000000004783b */ /* 0x000ea80000004200 */
[----:B------:R-:W-:Y:S01]  /*8090*/  LDSM.16.MT88.4 R8, [R176+0x1e800] ;  /* 0x01e80000b008783b */ /* 0x000fe20000004200 */
[-C--:B---3--:R-:W-:Y:S06]  /*80a0*/  HMMA.16816.F32 R68, R16, R24.reuse, R68 ;  /* 0x000000181044723c */ /* 0x088fec0000001844 */
[C---:B----4-:R-:W-:Y:S06]  /*80b0*/  HMMA.16816.F32 R72, R28.reuse, R24, R72 ;  /* 0x000000181c48723c */ /* 0x050fec0000001848 */
        /* <DEDUP_REMOVED lines=32> */
[----:B------:R3:W4:Y:S01]  /*82c0*/  LDSM.16.MT88.4 R8, [R0+0x3800] ;  /* 0x003800000008783b */ /* 0x0007220000004200 */
[----:B------:R-:W-:Y:S04]  /*82d0*/  BAR.SYNC.DEFER_BLOCKING 0x0 ;  /* 0x0000000000007b1d */ /* 0x000fe80000010000 */
[-C--:B-1----:R-:W-:Y:S06]  /*82e0*/  HMMA.16816.F32 R68, R20, R32.reuse, R68 ;  /* 0x000000201444723c */ /* 0x082fec0000001844 */
[C---:B--2---:R-:W-:Y:S06]  /*82f0*/  HMMA.16816.F32 R72, R36.reuse, R32, R72 ;  /* 0x000000202448723c */ /* 0x044fec0000001848 */
[-C--:B------:R-:W-:Y:S06]  /*8300*/  HMMA.16816.F32 R76, R36, R34.reuse, R76 ;  /* 0x00000022244c723c */ /* 0x080fec000000184c */
[C---:B------:R-:W-:Y:S01]  /*8310*/  HMMA.16816.F32 R80, R20.reuse, R34, R80 ;  /* 0x000000221450723c */ /* 0x040fe20000001850 */
[----:B---3--:R-:W-:Y:S04]  /*8320*/  MOV R0, UR7 ;  /* 0x0000000700007c02 */ /* 0x008fe80008000f00 */
[C---:B------:R-:W-:Y:S01]  /*8330*/  LEA R188, P1, R0.reuse, R188, 0x2 ;  /* 0x000000bc00bc7211 */ /* 0x040fe200078210ff */
[-C--:B------:R-:W-:Y:S05]  /*8340*/  HMMA.16816.F32 R84, R20, R4.reuse, R84 ;  /* 0x000000041454723c */ /* 0x080fea0000001854 */
[----:B------:R-:W-:Y:S01]  /*8350*/  LEA.HI.X.SX32 R189, R0, R189, 0x2, P1 ;  /* 0x000000bd00bd7211 */ /* 0x000fe200008f16ff */
[C---:B------:R-:W-:Y:S06]  /*8360*/  HMMA.16816.F32 R88, R36.reuse, R4, R88 ;  /* 0x000000042458723c */ /* 0x040fec0000001858 */
[-C--:B------:R-:W-:Y:S06]  /*8370*/  HMMA.16816.F32 R92, R36, R6.reuse, R92 ;  /* 0x00000006245c723c */ /* 0x080fec000000185c */
[----:B------:R-:W-:Y:S06]  /*8380*/  HMMA.16816.F32 R96, R20, R6, R96 ;  /* 0x000000061460723c */ /* 0x000fec0000001860 */
[-C--:B------:R-:W-:Y:S06]  /*8390*/  HMMA.16816.F32 R68, R12, R24.reuse, R68 ;  /* 0x000000180c44723c */ /* 0x080fec0000001844 */
        /* <DEDUP_REMOVED lines=9> */
[----:B------:R-:W-:Y:S11]  /*8430*/  @!P0 BRA `(.L_x_253) ;  /* 0x0000000000b88947 */ /* 0x000ff60003800000 */
[----:B------:R-:W-:Y:S01]  /*8440*/  ISETP.GE.AND P1, PT, R187, UR25, PT ;  /* 0x00000019bb007c0c */ /* 0x000fe2000bf26270 */
[----:B------:R-:W1:Y:S11]  /*8450*/  LDC R6, c[0x0][0x420] ;  /* 0x00010800ff067b82 */ /* 0x000e760000000800 */
[----:B------:R-:W-:Y:S01]  /*8460*/  @!UPT UIADD3 URZ, URZ, URZ, URZ ;  /* 0x0000003f3f3ff290 */ /* 0x000fe2000fffe03f */
[----:B------:R2:W-:Y:S01]  /*8470*/  @P1 STS.128 [R142+0x8000], RZ ;  /* 0x008000ff8e001388 */ /* 0x0005e20000000c00 */
[----:B------:R-:W3:Y:S08]  /*8480*/  @!P1 LDC R13, c[0x0][0x424] ;  /* 0x00010900ff0d9b82 */ /* 0x000ef00000000800 */
[----:B------:R-:W4:Y:S08]  /*8490*/  @!P1 LDC R14, c[0x0][0x424] ;  /* 0x00010900ff0e9b82 */ /* 0x000f300000000800 */
[----:B------:R-:W5:Y:S02]  /*84a0*/  @!P1 LDC R15, c[0x0][0x424] ;  /* 0x00010900ff0f9b82 */ /* 0x000f640000000800 */
[----:B-----5:R-:W-:Y:S02]  /*84b0*/  @!P1 IMAD R15, R15, 0x60, RZ ;  /* 0x000000600f0f9824 */ /* 0x020fe400078e02ff */
[C---:B-1----:R-:W-:Y:S05]  /*84c0*/  IMAD.U32 R4, R6.reuse, -0x80, RZ ;  /* 0xffffff8006047824 */ /* 0x042fea00078e00ff */
[--C-:B------:R-:W-:Y:S02]  /*84d0*/  SHF.R.S32.HI R5, RZ, 0x1f, R4.reuse ;  /* 0x0000001fff057819 */ /* 0x100fe40000011404 */
[CC--:B------:R-:W-:Y:S02]  /*84e0*/  @!P1 LEA R0, P3, R6.reuse, R4.reuse, 0x5 ;  /* 0x0000000406009211 */ /* 0x0c0fe400078628ff */
[C---:B------:R-:W-:Y:S01]  /*84f0*/  @!P1 LEA R11, P2, R6.reuse, R4, 0x6 ;  /* 0x00000004060b9211 */ /* 0x040fe200078430ff */
[C---:B------:R-:W-:Y:S01]  /*8500*/  @!P1 IMAD.WIDE.U32 R8, R6.reuse, 0x60, R4 ;  /* 0x0000006006089825 */ /* 0x040fe200078e0004 */
[CC--:B---3--:R-:W-:Y:S02]  /*8510*/  @!P1 LEA.HI.X R13, R6.reuse, R5.reuse, R13, 0x5, P3 ;  /* 0x00000005060d9211 */ /* 0x0c8fe400018f2c0d */
[----:B----4-:R-:W-:Y:S02]  /*8520*/  @!P1 LEA.HI.X R14, R6, R5, R14, 0x6, P2 ;  /* 0x00000005060e9211 */ /* 0x010fe400010f340e */
[-C--:B------:R-:W-:Y:S02]  /*8530*/  LEA R6, P4, R4, R225.reuse, 0x1 ;  /* 0x000000e104067211 */ /* 0x080fe400078808ff */
[-C--:B------:R-:W-:Y:S02]  /*8540*/  @!P1 LEA R12, P3, R0, R225.reuse, 0x1 ;  /* 0x000000e1000c9211 */ /* 0x080fe400078608ff */
[-C--:B------:R-:W-:Y:S02]  /*8550*/  LEA.HI.X R7, R4, R224.reuse, R5, 0x1, P4 ;  /* 0x000000e004077211 */ /* 0x080fe400020f0c05 */
[-C--:B------:R-:W-:Y:S01]  /*8560*/  @!P1 LEA.HI.X R13, R0, R224.reuse, R13, 0x1, P3 ;  /* 0x000000e0000d9211 */ /* 0x080fe200018f0c0d */
[----:B------:R-:W-:Y:S01]  /*8570*/  @!P1 IMAD.IADD R0, R9, 0x1, R15 ;  /* 0x0000000109009824 */ /* 0x000fe200078e020f */
[CC--:B------:R-:W-:Y:S01]  /*8580*/  @!P1 LEA R10, P2, R11.reuse, R225.reuse, 0x1 ;  /* 0x000000e10b0a9211 */ /* 0x0c0fe200078408ff */
[----:B------:R-:W-:Y:S01]  /*8590*/  @!PT LDS RZ, [RZ] ;  /* 0x00000000fffff984 */ /* 0x000fe20000000800 */
[----:B------:R-:W-:Y:S01]  /*85a0*/  @!PT LDS RZ, [RZ] ;  /* 0x00000000fffff984 */ /* 0x000fe20000000800 */
[----:B------:R-:W-:Y:S01]  /*85b0*/  @!PT LDS RZ, [RZ] ;  /* 0x00000000fffff984 */ /* 0x000fe20000000800 */
[----:B------:R2:W-:Y:S03]  /*85c0*/  @!P1 LDGSTS.E.BYPASS.LTC128B.128 [R142+0x8000], desc[UR10][R6.64] ;  /* 0x08000000068e9fae */ /* 0x0005e6000b901d4a */
[-C--:B------:R-:W-:Y:S01]  /*85d0*/  @!P1 LEA.HI.X R11, R11, R224.reuse, R14, 0x1, P2 ;  /* 0x000000e00b0b9211 */ /* 0x080fe200010f0c0e */
[----:B------:R2:W-:Y:S01]  /*85e0*/  @P1 STS.128 [R142+0x9000], RZ ;  /* 0x009000ff8e001388 */ /* 0x0005e20000000c00 */
[C---:B------:R-:W-:Y:S01]  /*85f0*/  @!P1 LEA R4, P2, R8.reuse, R225, 0x1 ;  /* 0x000000e108049211 */ /* 0x040fe200078408ff */
[----:B------:R-:W-:Y:S02]  /*8600*/  IMAD.MOV.U32 R225, RZ, RZ, R6 ;  /* 0x000000ffffe17224 */ /* 0x000fe400078e0006 */
[----:B------:R-:W-:Y:S01]  /*8610*/  @!PT LDS RZ, [RZ] ;  /* 0x00000000fffff984 */ /* 0x000fe20000000800 */
[----:B------:R-:W-:Y:S01]  /*8620*/  @!PT LDS RZ, [RZ] ;  /* 0x00000000fffff984 */ /* 0x000fe20000000800 */
[----:B------:R-:W-:Y:S01]  /*8630*/  @!PT LDS RZ, [RZ] ;  /* 0x00000000fffff984 */ /* 0x000fe20000000800 */
[----:B------:R2:W-:Y:S01]  /*8640*/  @!P1 LDGSTS.E.BYPASS.LTC128B.128 [R142+0x9000], desc[UR10][R12.64] ;  /* 0x090000000c8e9fae */ /* 0x0005e2000b901d4a */
[----:B------:R-:W-:Y:S01]  /*8650*/  @!P1 LEA.HI.X R5, R8, R224, R0, 0x1, P2 ;  /* 0x000000e008059211 */ /* 0x000fe200010f0c00 */
[----:B------:R-:W-:Y:S02]  /*8660*/  IMAD.MOV.U32 R224, RZ, RZ, R7 ;  /* 0x000000ffffe07224 */ /* 0x000fe400078e0007 */
[----:B------:R2:W-:Y:S04]  /*8670*/  @P1 STS.128 [R142+0xa000], RZ ;  /* 0x00a000ff8e001388 */ /* 0x0005e80000000c00 */
[----:B------:R-:W-:Y:S01]  /*8680*/  @!PT LDS RZ, [RZ] ;  /* 0x00000000fffff984 */ /* 0x000fe20000000800 */
[----:B------:R-:W-:Y:S01]  /*8690*/  @!PT LDS RZ, [RZ] ;  /* 0x00000000fffff984 */ /* 0x000fe20000000800 */
[----:B------:R-:W-:Y:S01]  /*86a0*/  @!PT LDS RZ, [RZ] ;  /* 0x00000000fffff984 */ /* 0x000fe20000000800 */
[----:B------:R2:W-:Y:S04]  /*86b0*/  @!P1 LDGSTS.E.BYPASS.LTC128B.128 [R142+0xa000], desc[UR10][R10.64] ;  /* 0x0a0000000a8e9fae */ /* 0x0005e8000b901d4a */
[----:B------:R2:W-:Y:S04]  /*86c0*/  @P1 STS.128 [R142+0xb000], RZ ;  /* 0x00b000ff8e001388 */ /* 0x0005e80000000c00 */
[----:B------:R-:W-:Y:S01]  /*86d0*/  @!PT LDS RZ, [RZ] ;  /* 0x00000000fffff984 */ /* 0x000fe20000000800 */
[----:B------:R-:W-:Y:S01]  /*86e0*/  @!PT LDS RZ, [RZ] ;  /* 0x00000000fffff984 */ /* 0x000fe20000000800 */
[----:B------:R-:W-:Y:S01]  /*86f0*/  @!PT LDS RZ, [RZ] ;  /* 0x00000000fffff984 */ /* 0x000fe20000000800 */
[----:B------:R2:W-:Y:S04]  /*8700*/  @!P1 LDGSTS.E.BYPASS.LTC128B.128 [R142+0xb000], desc[UR10][R4.64] ;  /* 0x0b000000048e9fae */ /* 0x0005e8000b901d4a */
[----:B------:R-:W0:Y:S02]  /*8710*/  LDGDEPBAR ;  /* 0x00000000000079af */ /* 0x000e240000000000 */
.L_x_253:
[----:B------:R-:W-:Y:S01]  /*8720*/  VIADD R0, R2, UR5 ;  /* 0x0000000502007c36 */ /* 0x000fe20008000000 */
[----:B------:R-:W-:Y:S01]  /*8730*/  LEA R2, R185, UR4, 0x1 ;  /* 0x00000004b9027c11 */ /* 0x000fe2000f8e08ff */
[----:B------:R-:W-:Y:S01]  /*8740*/  LDSM.16.MT88.4 R16, [R3+0x4000] ;  /* 0x004000000310783b */ /* 0x000fe20000004200 */
[----:B------:R-:W-:Y:S01]  /*8750*/  USHF.L.U32 UR7, UR6, 0x3, URZ ;  /* 0x0000000306077899 */ /* 0x000fe2000800063f */
[----:B------:R-:W-:Y:S01]  /*8760*/  IMAD.IADD R0, R0, 0x1, R178 ;  /* 0x0000000100007824 */ /* 0x000fe200078e02b2 */
[----:B------:R-:W-:Y:S01]  /*8770*/  USHF.L.U32 UR15, UR6, 0x4, URZ ;  /* 0x00000004060f7899 */ /* 0x000fe2000800063f */
[----:B------:R-:W2:Y:S01]  /*8780*/  LDSM.16.M88.4 R32, [R2+0x14000] ;  /* 0x014000000220783b */ /* 0x000ea20000000200 */
[----:B------:R-:W-:Y:S01]  /*8790*/  IMAD.IADD R140, R184, 0x1, R2 ;  /* 0x00000001b88c7824 */ /* 0x000fe200078e0202 */
[----:B------:R-:W-:Y:S02]  /*87a0*/  USHF.L.U32 UR14, UR6, 0x5, URZ ;  /* 0x00000005060e7899 */ /* 0x000fe4000800063f */
[----:B------:R-:W1:Y:S01]  /*87b0*/  LDSM.16.M88.4 R28, [R2+0x16000] ;  /* 0x01600000021c783b */ /* 0x000e620000000200 */
[----:B------:R-:W-:Y:S01]  /*87c0*/  IMAD.IADD R141, R178, 0x1, R140 ;  /* 0x00000001b28d7824 */ /* 0x000fe200078e028c */
[----:B------:R-:W-:Y:S01]  /*87d0*/  UIMAD UR12, UR6, 0x18, URZ ;  /* 0x00000018060c78a4 */ /* 0x000fe2000f8e023f */
[----:B------:R-:W-:Y:S01]  /*87e0*/  IMAD.MOV.U32 R178, RZ, RZ, R245 ;  /* 0x000000ffffb27224 */ /* 0x000fe200078e00f5 */
[----:B------:R-:W3:Y:S01]  /*87f0*/  LDSM.16.MT88.4 R36, [R0] ;  /* 0x000000000024783b */ /* 0x000ee20000004200 */
[----:B------:R-:W-:Y:S02]  /*8800*/  UIMAD UR13, UR6, 0x28, URZ ;  /* 0x00000028060d78a4 */ /* 0x000fe4000f8e023f */
[----:B------:R-:W-:Y:S01]  /*8810*/  UISETP.GT.AND UP2, UPT, UR9, UR22, UPT ;  /* 0x000000160900728c */ /* 0x000fe2000bf44270 */
[----:B------:R-:W-:Y:S04]  /*8820*/  LDSM.16.MT88.4 R44, [R3+0x4800] ;  /* 0x00480000032c783b */ /* 0x000fe80000004200 */
[----:B------:R-:W4:Y:S04]  /*8830*/  LDSM.16.M88.4 R40, [R140+0x14000] ;  /* 0x014000008c28783b */ /* 0x000f280000000200 */
[----:B------:R-:W4:Y:S04]  /*8840*/  LDSM.16.M88.4 R48, [R140+0x16000] ;  /* 0x016000008c30783b */ /* 0x000f280000000200 */
[----:B------:R-:W4:Y:S04]  /*8850*/  LDSM.16.MT88.4 R52, [R0+0x800] ;  /* 0x000800000034783b */ /* 0x000f280000004200 */
[----:B------:R-:W-:Y:S04]  /*8860*/  LDSM.16.M88.4 R56, [R144+0x14000] ;  /* 0x014000009038783b */ /* 0x000fe80000000200 */
[----:B------:R-:W4:Y:S04]  /*8870*/  LDSM.16.MT88.4 R60, [R3+0x5000] ;  /* 0x00500000033c783b */ /* 0x000f280000004200 */
[----:B------:R-:W4:Y:S01]  /*8880*/  LDSM.16.M88.4 R64, [R144+0x16000] ;  /* 0x016000009040783b */ /* 0x000f220000000200 */
[-C--:B--2---:R-:W-:Y:S03]  /*8890*/  HMMA.16816.F32 R4, R32, R16.reuse, RZ ;  /* 0x000000102004723c */ /* 0x084fe600000018ff */
[----:B------:R-:W2:Y:S04]  /*88a0*/  LDSM.16.MT88.4 R132, [R0+0x1000] ;  /* 0x001000000084783b */ /* 0x000ea80000004200 */
[----:B------:R-:W-:Y:S01]  /*88b0*/  LDSM.16.M88.4 R136, [R141+0x16000] ;  /* 0x016000008d88783b */ /* 0x000fe20000000200 */
[C---:B-1----:R-:W-:Y:S06]  /*88c0*/  HMMA.16816.F32 R8, R28.reuse, R16, RZ ;  /* 0x000000101c08723c */ /* 0x042fec00000018ff */
[-C--:B------:R-:W-:Y:S06]  /*88d0*/  HMMA.16816.F32 R12, R28, R18.reuse, RZ ;  /* 0x000000121c0c723c */ /* 0x080fec00000018ff */
[C---:B------:R-:W-:Y:S06]  /*88e0*/  HMMA.16816.F32 R16, R32.reuse, R18, RZ ;  /* 0x000000122010723c */ /* 0x040fec00000018ff */
[-C--:B---3--:R-:W-:Y:S06]  /*88f0*/  HMMA.16816.F32 R20, R32, R36.reuse, RZ ;  /* 0x000000242014723c */ /* 0x088fec00000018ff */
[C---:B------:R-:W-:Y:S06]  /*8900*/  HMMA.16816.F32 R24, R28.reuse, R36, RZ ;  /* 0x000000241c18723c */ /* 0x040fec00000018ff */
[-C--:B------:R-:W-:Y:S06]  /*8910*/  HMMA.16816.F32 R28, R28, R38.reuse, RZ ;  /* 0x000000261c1c723c */ /* 0x080fec00000018ff */
[----:B------:R-:W-:Y:S01]  /*8920*/  HMMA.16816.F32 R32, R32, R38, RZ ;  /* 0x000000262020723c */ /* 0x000fe200000018ff */
[----:B------:R-:W-:Y:S05]  /*8930*/  LDSM.16.M88.4 R36, [R141+0x14000] ;  /* 0x014000008d24783b */ /* 0x000fea0000000200 */
[-C--:B----4-:R-:W-:Y:S06]  /*8940*/  HMMA.16816.F32 R4, R40, R44.reuse, R4 ;  /* 0x0000002c2804723c */ /* 0x090fec0000001804 */
[C---:B------:R-:W-:Y:S06]  /*8950*/  HMMA.16816.F32 R8, R48.reuse, R44, R8 ;  /* 0x0000002c3008723c */ /* 0x040fec0000001808 */
[-C--:B------:R-:W-:Y:S06]  /*8960*/  HMMA.16816.F32 R12, R48, R46.reuse, R12 ;  /* 0x0000002e300c723c */ /* 0x080fec000000180c */
[C---:B------:R-:W-:Y:S01]  /*8970*/  HMMA.16816.F32 R16, R40.reuse, R46, R16 ;  /* 0x0000002e2810723c */ /* 0x040fe20000001810 */
[----:B------:R-:W1:Y:S05]  /*8980*/  LDSM.16.MT88.4 R44, [R3+0x5800] ;  /* 0x00580000032c783b */ /* 0x000e6a0000004200 */
[-C--:B------:R-:W-:Y:S06]  /*8990*/  HMMA.16816.F32 R20, R40, R52.reuse, R20 ;  /* 0x000000342814723c */ /* 0x080fec0000001814 */
[C---:B------:R-:W-:Y:S06]  /*89a0*/  HMMA.16816.F32 R24, R48.reuse, R52, R24 ;  /* 0x000000343018723c */ /* 0x040fec0000001818 */
[-C--:B------:R-:W-:Y:S01]  /*89b0*/  HMMA.16816.F32 R28, R48, R54.reuse, R28 ;  /* 0x00000036301c723c */ /* 0x080fe2000000181c */
[----:B------:R-:W3:Y:S05]  /*89c0*/  LDSM.16.MT88.4 R48, [R0+0x1800] ;  /* 0x001800000030783b */ /* 0x000eea0000004200 */
[----:B------:R-:W-:Y:S01]  /*89d0*/  HMMA.16816.F32 R32, R40, R54, R32 ;  /* 0x000000362820723c */ /* 0x000fe20000001820 */
[----:B------:R-:W-:Y:S04]  /*89e0*/  LDSM.16.MT88.4 R52, [R3+0x6000] ;  /* 0x006000000334783b */ /* 0x000fe80000004200 */
[----:B------:R-:W4:Y:S01]  /*89f0*/  LDSM.16.M88.4 R40, [R2+0x18000] ;  /* 0x018000000228783b */ /* 0x000f220000000200 */
[-C--:B------:R-:W-:Y:S06]  /*8a00*/  HMMA.16816.F32 R4, R56, R60.reuse, R4 ;  /* 0x0000003c3804723c */ /* 0x080fec0000001804 */
[C---:B------:R-:W-:Y:S06]  /*8a10*/  HMMA.16816.F32 R8, R64.reuse, R60, R8 ;  /* 0x0000003c4008723c */ /* 0x040fec0000001808 */
[-C--:B------:R-:W-:Y:S06]  /*8a20*/  HMMA.16816.F32 R12, R64, R62.reuse, R12 ;  /* 0x0000003e400c723c */ /* 0x080fec000000180c */
[C---:B------:R-:W-:Y:S01]  /*8a30*/  HMMA.16816.F32 R16, R56.reuse, R62, R16 ;  /* 0x0000003e3810723c */ /* 0x040fe20000001810 */
[----:B------:R3:W4:Y:S05]  /*8a40*/  LDSM.16.M88.4 R60, [R2+0x1a000] ;  /* 0x01a00000023c783b */ /* 0x00072a0000000200 */
[-C--:B--2---:R-:W-:Y:S06]  /*8a50*/  HMMA.16816.F32 R20, R56, R132.reuse, R20 ;  /* 0x000000843814723c */ /* 0x084fec0000001814 */
[C---:B------:R-:W-:Y:S06]  /*8a60*/  HMMA.16816.F32 R24, R64.reuse, R132, R24 ;  /* 0x000000844018723c */ /* 0x040fec0000001818 */
[-C--:B------:R-:W-:Y:S01]  /*8a70*/  HMMA.16816.F32 R28, R64, R134.reuse, R28 ;  /* 0x00000086401c723c */ /* 0x080fe2000000181c */
[----:B------:R-:W2:Y:S05]  /*8a80*/  LDSM.16.MT88.4 R64, [R0+0x2000] ;  /* 0x002000000040783b */ /* 0x000eaa0000004200 */
[----:B------:R-:W-:Y:S01]  /*8a90*/  HMMA.16816.F32 R32, R56, R134, R32 ;  /* 0x000000863820723c */ /* 0x000fe20000001820 */
[----:B------:R-:W-:Y:S04]  /*8aa0*/  LDSM.16.MT88.4 R56, [R3+0x6800] ;  /* 0x006800000338783b */ /* 0x000fe80000004200 */
[----:B------:R-:W-:Y:S01]  /*8ab0*/  LDSM.16.M88.4 R132, [R140+0x1a000] ;  /* 0x01a000008c84783b */ /* 0x000fe20000000200 */
[-C--:B-1----:R-:W-:Y:S05]  /*8ac0*/  HMMA.16816.F32 R4, R36, R44.reuse, R4 ;  /* 0x0000002c2404723c */ /* 0x082fea0000001804 */
[----:B---3--:R-:W-:Y:S01]  /*8ad0*/  @P0 IADD3 R2, P1, R246, UR18, RZ ;  /* 0x00000012f6020c10 */ /* 0x008fe2000ff3e0ff */
[C---:B------:R-:W-:Y:S01]  /*8ae0*/  HMMA.16816.F32 R8, R136.reuse, R44, R8 ;  /* 0x0000002c8808723c */ /* 0x040fe20000001808 */
[----:B------:R-:W-:Y:S05]  /*8af0*/  @UP3 UIADD3 UR18, UP1, UR18, -0x200, URZ ;  /* 0xfffffe0012123890 */ /* 0x000fea000ff3e03f */
[-C--:B------:R-:W-:Y:S06]  /*8b00*/  HMMA.16816.F32 R12, R136, R46.reuse, R12 ;  /* 0x0000002e880c723c */ /* 0x080fec000000180c */
[C---:B------:R-:W-:Y:S01]  /*8b10*/  HMMA.16816.F32 R16, R36.reuse, R46, R16 ;  /* 0x0000002e2410723c */ /* 0x040fe20000001810 */
[----:B------:R-:W1:Y:S05]  /*8b20*/  LDSM.16.M88.4 R44, [R140+0x18000] ;  /* 0x018000008c2c783b */ /* 0x000e6a0000000200 */
[-C--:B------:R-:W-:Y:S06]  /*8b30*/  HMMA.16816.F32 R20, R36, R48.reuse, R20 ;  /* 0x000000302414723c */ /* 0x080fec0000001814 */
[C---:B------:R-:W-:Y:S06]  /*8b40*/  HMMA.16816.F32 R24, R136.reuse, R48, R24 ;  /* 0x000000308818723c */ /* 0x040fec0000001818 */
[-C--:B------:R-:W-:Y:S01]  /*8b50*/  HMMA.16816.F32 R28, R136, R50.reuse, R28 ;  /* 0x00000032881c723c */ /* 0x080fe2000000181c */
[----:B------:R-:W3:Y:S05]  /*8b60*/  LDSM.16.MT88.4 R136, [R0+0x2800] ;  /* 0x002800000088783b */ /* 0x000eea0000004200 */
[----:B------:R-:W-:Y:S01]  /*8b70*/  HMMA.16816.F32 R32, R36, R50, R32 ;  /* 0x000000322420723c */ /* 0x000fe20000001820 */
[----:B------:R-:W-:Y:S04]  /*8b80*/  LDSM.16.M88.4 R36, [R144+0x18000] ;  /* 0x018000009024783b */ /* 0x000fe80000000200 */
[----:B------:R-:W3:Y:S01]  /*8b90*/  LDSM.16.MT88.4 R48, [R3+0x7000] ;  /* 0x007000000330783b */ /* 0x000ee20000004200 */
[-C--:B----4-:R-:W-:Y:S06]  /*8ba0*/  HMMA.16816.F32 R4, R40, R52.reuse, R4 ;  /* 0x000000342804723c */ /* 0x090fec0000001804 */
[C---:B------:R-:W-:Y:S06]  /*8bb0*/  HMMA.16816.F32 R8, R60.reuse, R52, R8 ;  /* 0x000000343c08723c */ /* 0x040fec0000001808 */
[-C--:B------:R-:W-:Y:S06]  /*8bc0*/  HMMA.16816.F32 R12, R60, R54.reuse, R12 ;  /* 0x000000363c0c723c */ /* 0x080fec000000180c */
[C---:B------:R-:W-:Y:S01]  /*8bd0*/  HMMA.16816.F32 R16, R40.reuse, R54, R16 ;  /* 0x000000362810723c */ /* 0x040fe20000001810 */
[----:B------:R-:W4:Y:S05]  /*8be0*/  LDSM.16.M88.4 R52, [R144+0x1a000] ;  /* 0x01a000009034783b */ /* 0x000f2a0000000200 */
[-C--:B--2---:R-:W-:Y:S06]  /*8bf0*/  HMMA.16816.F32 R20, R40, R64.reuse, R20 ;  /* 0x000000402814723c */ /* 0x084fec0000001814 */
[C---:B------:R-:W-:Y:S06]  /*8c00*/  HMMA.16816.F32 R24, R60.reuse, R64, R24 ;  /* 0x000000403c18723c */ /* 0x040fec0000001818 */
[-C--:B------:R-:W-:Y:S01]  /*8c10*/  HMMA.16816.F32 R28, R60, R66.reuse, R28 ;  /* 0x000000423c1c723c */ /* 0x080fe2000000181c */
[----:B------:R-:W2:Y:S05]  /*8c20*/  LDSM.16.MT88.4 R60, [R0+0x3000] ;  /* 0x00300000003c783b */ /* 0x000eaa0000004200 */
[----:B------:R-:W-:Y:S01]  /*8c30*/  HMMA.16816.F32 R32, R40, R66, R32 ;  /* 0x000000422820723c */ /* 0x000fe20000001820 */
[----:B------:R-:W-:Y:S04]  /*8c40*/  LDSM.16.M88.4 R40, [R141+0x18000] ;  /* 0x018000008d28783b */ /* 0x000fe80000000200 */
[----:B------:R-:W-:Y:S01]  /*8c50*/  LDSM.16.M88.4 R64, [R141+0x1a000] ;  /* 0x01a000008d40783b */ /* 0x000fe20000000200 */
[-C--:B-1----:R-:W-:Y:S06]  /*8c60*/  HMMA.16816.F32 R4, R44, R56.reuse, R4 ;  /* 0x000000382c04723c */ /* 0x082fec0000001804 */
[C---:B------:R-:W-:Y:S06]  /*8c70*/  HMMA.16816.F32 R8, R132.reuse, R56, R8 ;  /* 0x000000388408723c */ /* 0x040fec0000001808 */
[-C--:B------:R-:W-:Y:S06]  /*8c80*/  HMMA.16816.F32 R12, R132, R58.reuse, R12 ;  /* 0x0000003a840c723c */ /* 0x080fec000000180c */
[C---:B------:R-:W-:Y:S01]  /*8c90*/  HMMA.16816.F32 R16, R44.reuse, R58, R16 ;  /* 0x0000003a2c10723c */ /* 0x040fe20000001810 */
[----:B------:R1:W2:Y:S05]  /*8ca0*/  LDSM.16.MT88.4 R56, [R3+0x7800] ;  /* 0x007800000338783b */ /* 0x0002aa0000004200 */
[-C--:B---3--:R-:W-:Y:S06]  /*8cb0*/  HMMA.16816.F32 R20, R44, R136.reuse, R20 ;  /* 0x000000882c14723c */ /* 0x088fec0000001814 */
[C---:B------:R-:W-:Y:S06]  /*8cc0*/  HMMA.16816.F32 R24, R132.reuse, R136, R24 ;  /* 0x000000888418723c */ /* 0x040fec0000001818 */
[-C--:B------:R-:W-:Y:S01]  /*8cd0*/  HMMA.16816.F32 R28, R132, R138.reuse, R28 ;  /* 0x0000008a841c723c */ /* 0x080fe2000000181c */
[----:B------:R3:W2:Y:S05]  /*8ce0*/  LDSM.16.MT88.4 R132, [R0+0x3800] ;  /* 0x003800000084783b */ /* 0x0006aa0000004200 */
[----:B------:R-:W-:Y:S05]  /*8cf0*/  HMMA.16816.F32 R32, R44, R138, R32 ;  /* 0x0000008a2c20723c */ /* 0x000fea0000001820 */
[----:B-1----:R-:W-:Y:S01]  /*8d00*/  @P0 IADD3.X R3, R247, UR17, RZ, P1, !PT ;  /* 0x00000011f7030c10 */ /* 0x002fe20008ffe4ff */
[-C--:B------:R-:W-:Y:S01]  /*8d10*/  HMMA.16816.F32 R4, R36, R48.reuse, R4 ;  /* 0x000000302404723c */ /* 0x080fe20000001804 */
[----:B------:R-:W-:Y:S03]  /*8d20*/  @UP3 UIADD3.X UR17, UR17, -0x1, URZ, UP1, !UPT ;  /* 0xffffffff11113890 */ /* 0x000fe60008ffe43f */
[----:B------:R-:W5:Y:S02]  /*8d30*/  @P0 LDG.E R243, desc[UR10][R2.64] ;  /* 0x0000000a02f30981 */ /* 0x000f64000c1e1900 */
[C---:B----4-:R-:W-:Y:S02]  /*8d40*/  HMMA.16816.F32 R8, R52.reuse, R48, R8 ;  /* 0x000000303408723c */ /* 0x050fe40000001808 */
[----:B------:R-:W5:Y:S04]  /*8d50*/  @P0 LDG.E R244, desc[UR10][R2.64+0x20] ;  /* 0x0000200a02f40981 */ /* 0x000f68000c1e1900 */
[-C--:B------:R-:W-:Y:S01]  /*8d60*/  HMMA.16816.F32 R12, R52, R50.reuse, R12 ;  /* 0x00000032340c723c */ /* 0x080fe2000000180c */
[----:B------:R-:W5:Y:S01]  /*8d70*/  @P0 LDG.E R241, desc[UR10][R2.64+0x100] ;  /* 0x0001000a02f10981 */ /* 0x000f62000c1e1900 */
[----:B---3--:R-:W-:Y:S03]  /*8d80*/  IMAD.U32 R0, RZ, RZ, UR7 ;  /* 0x00000007ff007e24 */ /* 0x008fe6000f8e00ff */
[----:B------:R1:W5:Y:S01]  /*8d90*/  @P0 LDG.E R242, desc[UR10][R2.64+0x120] ;  /* 0x0001200a02f20981 */ /* 0x000362000c1e1900 */
[C---:B------:R-:W-:Y:S06]  /*8da0*/  HMMA.16816.F32 R16, R36.reuse, R50, R16 ;  /* 0x000000322410723c */ /* 0x040fec0000001810 */
[-C--:B--2---:R-:W-:Y:S06]  /*8db0*/  HMMA.16816.F32 R20, R36, R60.reuse, R20 ;  /* 0x0000003c2414723c */ /* 0x084fec0000001814 */
[C---:B------:R-:W-:Y:S06]  /*8dc0*/  HMMA.16816.F32 R24, R52.reuse, R60, R24 ;  /* 0x0000003c3418723c */ /* 0x040fec0000001818 */
[-C--:B------:R-:W-:Y:S06]  /*8dd0*/  HMMA.16816.F32 R28, R52, R62.reuse, R28 ;  /* 0x0000003e341c723c */ /* 0x080fec000000181c */
[----:B------:R-:W-:Y:S05]  /*8de0*/  HMMA.16816.F32 R32, R36, R62, R32 ;  /* 0x0000003e2420723c */ /* 0x000fea0000001820 */
[CC--:B-1----:R-:W-:Y:S01]  /*8df0*/  LEA R2, P1, R0.reuse, R188.reuse, 0x2 ;  /* 0x000000bc00027211 */ /* 0x0c2fe200078210ff */
[-C--:B------:R-:W-:Y:S01]  /*8e00*/  HMMA.16816.F32 R4, R40, R56.reuse, R4 ;  /* 0x000000382804723c */ /* 0x080fe20000001804 */
[----:B------:R-:W-:Y:S04]  /*8e10*/  IMAD.U32 R37, RZ, RZ, UR15 ;  /* 0x0000000fff257e24 */ /* 0x000fe8000f8e00ff */
[-C--:B------:R-:W-:Y:S01]  /*8e20*/  LEA.HI.X.SX32 R3, R0, R189.reuse, 0x2, P1 ;  /* 0x000000bd00037211 */ /* 0x080fe200008f16ff */
[C---:B------:R-:W-:Y:S01]  /*8e30*/  HMMA.16816.F32 R8, R64.reuse, R56, R8 ;  /* 0x000000384008723c */ /* 0x040fe20000001808 */
[----:B------:R-:W-:Y:S01]  /*8e40*/  IMAD.U32 R0, RZ, RZ, UR12 ;  /* 0x0000000cff007e24 */ /* 0x000fe2000f8e00ff */
[----:B------:R-:W-:Y:S03]  /*8e50*/  UIMAD UR12, UR6, 0x30, URZ ;  /* 0x00000030060c78a4 */ /* 0x000fe6000f8e023f */
[CC--:B------:R-:W-:Y:S01]  /*8e60*/  LEA R36, P0, R37.reuse, R188.reuse, 0x2 ;  /* 0x000000bc25247211 */ /* 0x0c0fe200078010ff */
[-C--:B------:R-:W-:Y:S05]  /*8e70*/  HMMA.16816.F32 R12, R64, R58.reuse, R12 ;  /* 0x0000003a400c723c */ /* 0x080fea000000180c */
[-C--:B------:R-:W-:Y:S01]  /*8e80*/  LEA.HI.X.SX32 R37, R37, R189.reuse, 0x2, P0 ;  /* 0x000000bd25257211 */ /* 0x080fe200000f16ff */
[C---:B------:R-:W-:Y:S05]  /*8e90*/  HMMA.16816.F32 R16, R40.reuse, R58, R16 ;  /* 0x0000003a2810723c */ /* 0x040fea0000001810 */
[----:B------:R-:W-:Y:S01]  /*8ea0*/  REDG.E.ADD.F32.FTZ.RN.STRONG.GPU desc[UR10][R188.64], R4 ;  /* 0x00000004bc0079a6 */ /* 0x000fe2000c10f38a */
[-C--:B------:R-:W-:Y:S03]  /*8eb0*/  HMMA.16816.F32 R20, R40, R132.reuse, R20 ;  /* 0x000000842814723c */ /* 0x080fe60000001814 */
[----:B------:R1:W-:Y:S02]  /*8ec0*/  REDG.E.ADD.F32.FTZ.RN.STRONG.GPU desc[UR10][R2.64], R5 ;  /* 0x00000005020079a6 */ /* 0x0003e4000c10f38a */
[CC--:B------:R-:W-:Y:S01]  /*8ed0*/  LEA R38, P1, R0.reuse, R188.reuse, 0x2 ;  /* 0x000000bc00267211 */ /* 0x0c0fe200078210ff */
[C---:B------:R-:W-:Y:S01]  /*8ee0*/  HMMA.16816.F32 R24, R64.reuse, R132, R24 ;  /* 0x000000844018723c */ /* 0x040fe20000001818 */
[----:B------:R2:W-:Y:S04]  /*8ef0*/  REDG.E.ADD.F32.FTZ.RN.STRONG.GPU desc[UR10][R36.64], R6 ;  /* 0x00000006240079a6 */ /* 0x0005e8000c10f38a */
[-C--:B------:R-:W-:Y:S01]  /*8f00*/  LEA.HI.X.SX32 R39, R0, R189.reuse, 0x2, P1 ;  /* 0x000000bd00277211 */ /* 0x080fe200008f16ff */
[-C--:B------:R-:W-:Y:S01]  /*8f10*/  HMMA.16816.F32 R28, R64, R134.reuse, R28 ;  /* 0x00000086401c723c */ /* 0x080fe2000000181c */
[----:B------:R-:W-:Y:S01]  /*8f20*/  IMAD.U32 R0, RZ, RZ, UR12 ;  /* 0x0000000cff007e24 */ /* 0x000fe2000f8e00ff */
[----:B------:R-:W-:Y:S02]  /*8f30*/  UIMAD UR12, UR6, 0x48, URZ ;  /* 0x00000048060c78a4 */ /* 0x000fe4000f8e023f */
[----:B------:R3:W-:Y:S02]  /*8f40*/  REDG.E.ADD.F32.FTZ.RN.STRONG.GPU desc[UR10][R38.64], R7 ;  /* 0x00000007260079a6 */ /* 0x0007e4000c10f38a */
[----:B------:R-:W-:Y:S07]  /*8f50*/  HMMA.16816.F32 R32, R40, R134, R32 ;  /* 0x000000862820723c */ /* 0x000fee0000001820 */
[----:B------:R-:W-:Y:S01]  /*8f60*/  IMAD.U32 R40, RZ, RZ, UR14 ;  /* 0x0000000eff287e24 */ /* 0x000fe2000f8e00ff */
[----:B------:R-:W-:Y:S03]  /*8f70*/  UIMAD UR14, UR6, 0x38, URZ ;  /* 0x00000038060e78a4 */ /* 0x000fe6000f8e023f */
[----:B-1----:R-:W-:Y:S01]  /*8f80*/  IMAD.U32 R5, RZ, RZ, UR13 ;  /* 0x0000000dff057e24 */ /* 0x002fe2000f8e00ff */
[----:B------:R-:W-:Y:S01]  /*8f90*/  USHF.L.U32 UR13, UR6, 0x6, URZ ;  /* 0x00000006060d7899 */ /* 0x000fe2000800063f */
[CC--:B--2---:R-:W-:Y:S03]  /*8fa0*/  LEA R36, P0, R40.reuse, R188.reuse, 0x2 ;  /* 0x000000bc28247211 */ /* 0x0c4fe600078010ff */
[CC--:B------:R-:W-:Y:S02]  /*8fb0*/  LEA R4, P1, R5.reuse, R188.reuse, 0x2 ;  /* 0x000000bc05047211 */ /* 0x0c0fe400078210ff */
[-C--:B------:R-:W-:Y:S02]  /*8fc0*/  LEA.HI.X.SX32 R37, R40, R189.reuse, 0x2, P0 ;  /* 0x000000bd28257211 */ /* 0x080fe400000f16ff */
[-C--:B------:R-:W-:Y:S01]  /*8fd0*/  LEA.HI.X.SX32 R5, R5, R189.reuse, 0x2, P1 ;  /* 0x000000bd05057211 */ /* 0x080fe200008f16ff */
[----:B------:R-:W-:Y:S01]  /*8fe0*/  LDSM.16.MT88.4 R40, [R176+0x19000] ;  /* 0x01900000b028783b */ /* 0x000fe20000004200 */
[CC--:B------:R-:W-:Y:S03]  /*8ff0*/  LEA R6, P0, R0.reuse, R188.reuse, 0x2 ;  /* 0x000000bc00067211 */ /* 0x0c0fe600078010ff */
[----:B------:R1:W-:Y:S01]  /*9000*/  REDG.E.ADD.F32.FTZ.RN.STRONG.GPU desc[UR10][R36.64], R8 ;  /* 0x00000008240079a6 */ /* 0x0003e2000c10f38a */
[-C--:B---3--:R-:W-:Y:S01]  /*9010*/  LEA.HI.X.SX32 R7, R0, R189.reuse, 0x2, P0 ;  /* 0x000000bd00077211 */ /* 0x088fe200000f16ff */
[----:B------:R-:W-:Y:S01]  /*9020*/  IMAD.U32 R0, RZ, RZ, UR12 ;  /* 0x0000000cff007e24 */ /* 0x000fe2000f8e00ff */
[----:B------:R-:W-:Y:S01]  /*9030*/  UIMAD UR12, UR6, 0x58, URZ ;  /* 0x00000058060c78a4 */ /* 0x000fe2000f8e023f */
[----:B------:R2:W-:Y:S04]  /*9040*/  REDG.E.ADD.F32.FTZ.RN.STRONG.GPU desc[UR10][R4.64], R9 ;  /* 0x00000009040079a6 */ /* 0x0005e8000c10f38a */
[----:B------:R3:W-:Y:S01]  /*9050*/  REDG.E.ADD.F32.FTZ.RN.STRONG.GPU desc[UR10][R6.64], R10 ;  /* 0x0000000a060079a6 */ /* 0x0007e2000c10f38a */
[----:B-1----:R-:W-:Y:S01]  /*9060*/  IMAD.U32 R36, RZ, RZ, UR14 ;  /* 0x0000000eff247e24 */ /* 0x002fe2000f8e00ff */
[----:B------:R-:W-:Y:S01]  /*9070*/  UIMAD UR14, UR6, 0x50, URZ ;  /* 0x00000050060e78a4 */ /* 0x000fe2000f8e023f */
[----:B--2---:R-:W-:Y:S03]  /*9080*/  IMAD.U32 R9, RZ, RZ, UR13 ;  /* 0x0000000dff097e24 */ /* 0x004fe6000f8e00ff */
[CC--:B------:R-:W-:Y:S01]  /*9090*/  LEA R4, P1, R36.reuse, R188.reuse, 0x2 ;  /* 0x000000bc24047211 */ /* 0x0c0fe200078210ff */
[----:B------:R-:W-:Y:S01]  /*90a0*/  UIMAD UR13, UR6, 0x68, URZ ;  /* 0x00000068060d78a4 */ /* 0x000fe2000f8e023f */
[----:B---3--:R-:W-:Y:S02]  /*90b0*/  IMAD.U32 R10, RZ, RZ, UR14 ;  /* 0x0000000eff0a7e24 */ /* 0x008fe4000f8e00ff */
[-C--:B------:R-:W-:Y:S01]  /*90c0*/  LEA.HI.X.SX32 R5, R36, R189.reuse, 0x2, P1 ;  /* 0x000000bd24057211 */ /* 0x080fe200008f16ff */
[----:B------:R-:W-:Y:S01]  /*90d0*/  UIMAD UR14, UR6, 0x60, URZ ;  /* 0x00000060060e78a4 */ /* 0x000fe2000f8e023f */
[CC--:B------:R-:W-:Y:S01]  /*90e0*/  LEA R8, P0, R9.reuse, R188.reuse, 0x2 ;  /* 0x000000bc09087211 */ /* 0x0c0fe200078010ff */
[----:B------:R-:W-:Y:S01]  /*90f0*/  LDSM.16.MT88.4 R36, [R177+0x1000] ;  /* 0x00100000b124783b */ /* 0x000fe20000004200 */
[CC--:B------:R-:W-:Y:S02]  /*9100*/  LEA R6, P1, R0.reuse, R188.reuse, 0x2 ;  /* 0x000000bc00067211 */ /* 0x0c0fe400078210ff */
[-C--:B------:R-:W-:Y:S01]  /*9110*/  LEA.HI.X.SX32 R9, R9, R189.reuse, 0x2, P0 ;  /* 0x000000bd09097211 */ /* 0x080fe200000f16ff */
[----:B------:R1:W-:Y:S01]  /*9120*/  REDG.E.ADD.F32.FTZ.RN.STRONG.GPU desc[UR10][R4.64], R11 ;  /* 0x0000000b040079a6 */ /* 0x0003e2000c10f38a */
[-C--:B------:R-:W-:Y:S01]  /*9130*/  LEA.HI.X.SX32 R7, R0, R189.reuse, 0x2, P1 ;  /* 0x000000bd00077211 */ /* 0x080fe200008f16ff */
[----:B------:R-:W-:Y:S02]  /*9140*/  IMAD.U32 R0, RZ, RZ, UR14 ;  /* 0x0000000eff007e24 */ /* 0x000fe4000f8e00ff */
[----:B------:R2:W-:Y:S04]  /*9150*/  REDG.E.ADD.F32.FTZ.RN.STRONG.GPU desc[UR10][R8.64], R16 ;  /* 0x00000010080079a6 */ /* 0x0005e8000c10f38a */
[----:B------:R3:W-:Y:S01]  /*9160*/  REDG.E.ADD.F32.FTZ.RN.STRONG.GPU desc[UR10][R6.64], R17 ;  /* 0x00000011060079a6 */ /* 0x0007e2000c10f38a */
[CC--:B-1----:R-:W-:Y:S04]  /*9170*/  LEA R4, P0, R10.reuse, R188.reuse, 0x2 ;  /* 0x000000bc0a047211 */ /* 0x0c2fe800078010ff */
[-C--:B------:R-:W-:Y:S01]  /*9180*/  LEA.HI.X.SX32 R5, R10, R189.reuse, 0x2, P0 ;  /* 0x000000bd0a057211 */ /* 0x080fe200000f16ff */
[----:B--2---:R-:W-:Y:S01]  /*9190*/  IMAD.U32 R8, RZ, RZ, UR12 ;  /* 0x0000000cff087e24 */ /* 0x004fe2000f8e00ff */
[----:B------:R-:W-:Y:S01]  /*91a0*/  UIMAD UR12, UR6, 0x70, URZ ;  /* 0x00000070060c78a4 */ /* 0x000fe2000f8e023f */
[----:B------:R-:W-:Y:S01]  /*91b0*/  IMAD.U32 R9, RZ, RZ, UR13 ;  /* 0x0000000dff097e24 */ /* 0x000fe2000f8e00ff */
[----:B------:R-:W-:Y:S01]  /*91c0*/  UIMAD UR6, UR6, 0x78, URZ ;  /* 0x00000078060678a4 */ /* 0x000fe2000f8e023f */
[----:B------:R1:W-:Y:S01]  /*91d0*/  REDG.E.ADD.F32.FTZ.RN.STRONG.GPU desc[UR10][R4.64], R18 ;  /* 0x00000012040079a6 */ /* 0x0003e2000c10f38a */
[CC--:B---3--:R-:W-:Y:S02]  /*91e0*/  LEA R6, P0, R8.reuse, R188.reuse, 0x2 ;  /* 0x000000bc08067211 */ /* 0x0c8fe400078010ff */
[----:B------:R-:W-:Y:S02]  /*91f0*/  IMAD.U32 R10, RZ, RZ, UR12 ;  /* 0x0000000cff0a7e24 */ /* 0x000fe4000f8e00ff */
[-C--:B------:R-:W-:Y:S02]  /*9200*/  LEA.HI.X.SX32 R7, R8, R189.reuse, 0x2, P0 ;  /* 0x000000bd08077211 */ /* 0x080fe400000f16ff */
[CC--:B------:R-:W-:Y:S03]  /*9210*/  LEA R8, P0, R9.reuse, R188.reuse, 0x2 ;  /* 0x000000bc09087211 */ /* 0x0c0fe600078010ff */
[----:B------:R2:W-:Y:S01]  /*9220*/  REDG.E.ADD.F32.FTZ.RN.STRONG.GPU desc[UR10][R6.64], R19 ;  /* 0x00000013060079a6 */ /* 0x0005e2000c10f38a */
[-C--:B------:R-:W-:Y:S02]  /*9230*/  LEA.HI.X.SX32 R9, R9, R189.reuse, 0x2, P0 ;  /* 0x000000bd09097211 */ /* 0x080fe400000f16ff */
[CC--:B-1----:R-:W-:Y:S04]  /*9240*/  LEA R4, P1, R0.reuse, R188.reuse, 0x2 ;  /* 0x000000bc00047211 */ /* 0x0c2fe800078210ff */
[-C--:B------:R-:W-:Y:S01]  /*9250*/  LEA.HI.X.SX32 R5, R0, R189.reuse, 0x2, P1 ;  /* 0x000000bd00057211 */ /* 0x080fe200008f16ff */
[----:B------:R-:W-:Y:S01]  /*9260*/  IMAD.U32 R0, RZ, RZ, UR6 ;  /* 0x00000006ff007e24 */ /* 0x000fe2000f8e00ff */
[----:B------:R-:W-:Y:S03]  /*9270*/  UIADD3 UR6, UR15, 0x20, URZ ;  /* 0x000000200f067890 */ /* 0x000fe6000fffe03f */
[----:B------:R1:W-:Y:S01]  /*9280*/  REDG.E.ADD.F32.FTZ.RN.STRONG.GPU desc[UR10][R4.64], R12 ;  /* 0x0000000c040079a6 */ /* 0x0003e2000c10f38a */
[CC--:B--2---:R-:W-:Y:S01]  /*9290*/  LEA R6, P1, R10.reuse, R188.reuse, 0x2 ;  /* 0x000000bc0a067211 */ /* 0x0c4fe200078210ff */
[----:B------:R-:W-:Y:S02]  /*92a0*/  UIADD3 UR12, UR7, UR6, URZ ;  /* 0x00000006070c7290 */ /* 0x000fe4000fffe03f */
[----:B------:R-:W-:Y:S01]  /*92b0*/  REDG.E.ADD.F32.FTZ.RN.STRONG.GPU desc[UR10][R8.64], R13 ;  /* 0x0000000d080079a6 */ /* 0x000fe2000c10f38a */
[-C--:B------:R-:W-:Y:S05]  /*92c0*/  LEA.HI.X.SX32 R7, R10, R189.reuse, 0x2, P1 ;  /* 0x000000bd0a077211 */ /* 0x080fea00008f16ff */
[----:B------:R2:W-:Y:S01]  /*92d0*/  REDG.E.ADD.F32.FTZ.RN.STRONG.GPU desc[UR10][R6.64], R14 ;  /* 0x0000000e060079a6 */ /* 0x0005e2000c10f38a */
[CC--:B-1----:R-:W-:Y:S04]  /*92e0*/  LEA R4, P0, R0.reuse, R188.reuse, 0x2 ;  /* 0x000000bc00047211 */ /* 0x0c2fe800078010ff */
[-C--:B------:R-:W-:Y:S01]  /*92f0*/  LEA.HI.X.SX32 R5, R0, R189.reuse, 0x2, P0 ;  /* 0x000000bd00057211 */ /* 0x080fe200000f16ff */
[----:B------:R-:W-:Y:S01]  /*9300*/  IMAD.U32 R0, RZ, RZ, UR6 ;  /* 0x00000006ff007e24 */ /* 0x000fe2000f8e00ff */
[----:B------:R-:W-:Y:S03]  /*9310*/  UIADD3 UR6, UR7, UR12, URZ ;  /* 0x0000000c07067290 */ /* 0x000fe6000fffe03f */
[----:B------:R1:W-:Y:S01]  /*9320*/  REDG.E.ADD.F32.FTZ.RN.STRONG.GPU desc[UR10][R4.64], R15 ;  /* 0x0000000f040079a6 */ /* 0x0003e2000c10f38a */
[CC--:B--2---:R-:W-:Y:S03]  /*9330*/  LEA R6, P0, R0.reuse, R188.reuse, 0x2 ;  /* 0x000000bc00067211 */ /* 0x0c4fe600078010ff */
[----:B------:R-:W-:Y:S01]  /*9340*/  REDG.E.ADD.F32.FTZ.RN.STRONG.GPU desc[UR10][R188.64+0x80], R20 ;  /* 0x00008014bc0079a6 */ /* 0x000fe2000c10f38a */
[-C--:B------:R-:W-:Y:S01]  /*9350*/  LEA.HI.X.SX32 R7, R0, R189.reuse, 0x2, P0 ;  /* 0x000000bd00077211 */ /* 0x080fe200000f16ff */
[----:B------:R-:W-:Y:S02]  /*9360*/  IMAD.U32 R0, RZ, RZ, UR6 ;  /* 0x00000006ff007e24 */ /* 0x000fe4000f8e00ff */
[----:B------:R2:W-:Y:S04]  /*9370*/  REDG.E.ADD.F32.FTZ.RN.STRONG.GPU desc[UR10][R2.64+0x80], R21 ;  /* 0x00008015020079a6 */ /* 0x0005e8000c10f38a */
[----:B------:R3:W-:Y:S04]  /*9380*/  REDG.E.ADD.F32.FTZ.RN.STRONG.GPU desc[UR10][R6.64], R22 ;  /* 0x00000016060079a6 */ /* 0x0007e8000c10f38a */
[----:B------:R-:W-:Y:S01]  /*9390*/  LDSM.16.MT88.4 R12, [R176+0x18000] ;  /* 0x01800000b00c783b */ /* 0x000fe20000004200 */
[----:B-1----:R-:W-:Y:S01]  /*93a0*/  IMAD.U32 R5, RZ, RZ, UR12 ;  /* 0x0000000cff057e24 */ /* 0x002fe2000f8e00ff */
[----:B------:R-:W-:Y:S04]  /*93b0*/  UIADD3 UR12, UR7, UR6, URZ ;  /* 0x00000006070c7290 */ /* 0x000fe8000fffe03f */
[CC--:B------:R-:W-:Y:S01]  /*93c0*/  LEA R4, P0, R5.reuse, R188.reuse, 0x2 ;  /* 0x000000bc05047211 */ /* 0x0c0fe200078010ff */
[----:B------:R-:W-:Y:S03]  /*93d0*/  UIADD3 UR6, UR7, UR12, URZ ;  /* 0x0000000c07067290 */ /* 0x000fe6000fffe03f */
[-C--:B------:R-:W-:Y:S02]  /*93e0*/  LEA.HI.X.SX32 R5, R5, R189.reuse, 0x2, P0 ;  /* 0x000000bd05057211 */ /* 0x080fe400000f16ff */
[CC--:B--2---:R-:W-:Y:S01]  /*93f0*/  LEA R2, P0, R0.reuse, R188.reuse, 0x2 ;  /* 0x000000bc00027211 */ /* 0x0c4fe200078010ff */
[----:B---3--:R-:W-:Y:S01]  /*9400*/  IMAD.U32 R6, RZ, RZ, UR12 ;  /* 0x0000000cff067e24 */ /* 0x008fe2000f8e00ff */
[----:B------:R-:W-:Y:S01]  /*9410*/  UIADD3 UR12, UR7, UR6, URZ ;  /* 0x00000006070c7290 */ /* 0x000fe2000fffe03f */
[----:B------:R1:W-:Y:S01]  /*9420*/  REDG.E.ADD.F32.FTZ.RN.STRONG.GPU desc[UR10][R4.64], R23 ;  /* 0x00000017040079a6 */ /* 0x0003e2000c10f38a */
[-C--:B------:R-:W-:Y:S01]  /*9430*/  LEA.HI.X.SX32 R3, R0, R189.reuse, 0x2, P0 ;  /* 0x000000bd00037211 */ /* 0x080fe200000f16ff */
[----:B------:R-:W-:Y:S01]  /*9440*/  IMAD.U32 R0, RZ, RZ, UR6 ;  /* 0x00000006ff007e24 */ /* 0x000fe2000f8e00ff */
[----:B------:R-:W-:Y:S01]  /*9450*/  UIADD3 UR6, UR7, UR12, URZ ;  /* 0x0000000c07067290 */ /* 0x000fe2000fffe03f */
[----:B------:R-:W-:Y:S03]  /*9460*/  LDSM.16.MT88.4 R20, [R176+0x14800] ;  /* 0x01480000b014783b */ /* 0x000fe60000004200 */
[----:B------:R-:W-:Y:S01]  /*9470*/  UIADD3 UR13, UR7, UR6, URZ ;  /* 0x00000006070d7290 */ /* 0x000fe2000fffe03f */
[----:B------:R2:W-:Y:S01]  /*9480*/  REDG.E.ADD.F32.FTZ.RN.STRONG.GPU desc[UR10][R2.64], R24 ;  /* 0x00000018020079a6 */ /* 0x0005e2000c10f38a */
[CC--:B-1----:R-:W-:Y:S04]  /*9490*/  LEA R4, P0, R6.reuse, R188.reuse, 0x2 ;  /* 0x000000bc06047211 */ /* 0x0c2fe800078010ff */
[-C--:B------:R-:W-:Y:S01]  /*94a0*/  LEA.HI.X.SX32 R5, R6, R189.reuse, 0x2, P0 ;  /* 0x000000bd06057211 */ /* 0x080fe200000f16ff */
[----:B------:R-:W-:Y:S01]  /*94b0*/  IMAD.U32 R6, RZ, RZ, UR12 ;  /* 0x0000000cff067e24 */ /* 0x000fe2000f8e00ff */
[----:B------:R-:W-:Y:S01]  /*94c0*/  UIADD3 UR12, UR7, UR13, URZ ;  /* 0x0000000d070c7290 */ /* 0x000fe2000fffe03f */
[CC--:B--2---:R-:W-:Y:S02]  /*94d0*/  LEA R2, P0, R0.reuse, R188.reuse, 0x2 ;  /* 0x000000bc00027211 */ /* 0x0c4fe400078010ff */
[----:B------:R1:W-:Y:S02]  /*94e0*/  REDG.E.ADD.F32.FTZ.RN.STRONG.GPU desc[UR10][R4.64], R25 ;  /* 0x00000019040079a6 */ /* 0x0003e4000c10f38a */
[-C--:B------:R-:W-:Y:S01]  /*94f0*/  LEA.HI.X.SX32 R3, R0, R189.reuse, 0x2, P0 ;  /* 0x000000bd00037211 */ /* 0x080fe200000f16ff */
[----:B------:R-:W-:Y:S01]  /*9500*/  IMAD.U32 R0, RZ, RZ, UR6 ;  /* 0x00000006ff007e24 */ /* 0x000fe2000f8e00ff */
[----:B------:R-:W-:Y:S03]  /*9510*/  UIADD3 UR6, UR7, UR12, URZ ;  /* 0x0000000c07067290 */ /* 0x000fe6000fffe03f */
        /* <DEDUP_REMOVED lines=9> */
[----:B------:R-:W-:Y:S01]  /*95b0*/  UIADD3 UR12, UR7, UR13, URZ ;  /* 0x0000000d070c7290 */ /* 0x000fe2000fffe03f */
[----:B------:R-:W-:Y:S04]  /*95c0*/  LDSM.16.MT88.4 R24, [R177+0x800] ;  /* 0x00080000b118783b */ /* 0x000fe80000004200 */
[----:B------:R2:W-:Y:S01]  /*95d0*/  REDG.E.ADD.F32.FTZ.RN.STRONG.GPU desc[UR10][R2.64], R32 ;  /* 0x00000020020079a6 */ /* 0x0005e2000c10f38a */
[----:B------:R-:W-:Y:S01]  /*95e0*/  IMAD.U32 R7, RZ, RZ, UR12 ;  /* 0x0000000cff077e24 */ /* 0x000fe2000f8e00ff */
[CC--:B-1----:R-:W-:Y:S04]  /*95f0*/  LEA R4, P0, R6.reuse, R188.reuse, 0x2 ;  /* 0x000000bc06047211 */ /* 0x0c2fe800078010ff */
[-C--:B------:R-:W-:Y:S01]  /*9600*/  LEA.HI.X.SX32 R5, R6, R189.reuse, 0x2, P0 ;  /* 0x000000bd06057211 */ /* 0x080fe200000f16ff */
[----:B------:R-:W-:Y:S01]  /*9610*/  IMAD.U32 R6, RZ, RZ, UR6 ;  /* 0x00000006ff067e24 */ /* 0x000fe2000f8e00ff */
[----:B------:R-:W-:Y:S03]  /*9620*/  UIADD3 UR6, UR7, UR12, URZ ;  /* 0x0000000c07067290 */ /* 0x000fe6000fffe03f */
[----:B------:R1:W-:Y:S01]  /*9630*/  REDG.E.ADD.F32.FTZ.RN.STRONG.GPU desc[UR10][R4.64], R33 ;  /* 0x00000021040079a6 */ /* 0x0003e2000c10f38a */
[CC--:B--2---:R-:W-:Y:S01]  /*9640*/  LEA R2, P0, R0.reuse, R188.reuse, 0x2 ;  /* 0x000000bc00027211 */ /* 0x0c4fe200078010ff */
[----:B------:R-:W-:Y:S03]  /*9650*/  UIADD3 UR7, UR7, UR6, URZ ;  /* 0x0000000607077290 */ /* 0x000fe6000fffe03f */
[-C--:B------:R-:W-:Y:S01]  /*9660*/  LEA.HI.X.SX32 R3, R0, R189.reuse, 0x2, P0 ;  /* 0x000000bd00037211 */ /* 0x080fe200000f16ff */
[----:B------:R-:W-:Y:S01]  /*9670*/  IMAD.U32 R0, RZ, RZ, UR13 ;  /* 0x0000000dff007e24 */ /* 0x000fe2000f8e00ff */
[CC--:B------:R-:W-:Y:S03]  /*9680*/  LEA R10, P0, R6.reuse, R188.reuse, 0x2 ;  /* 0x000000bc060a7211 */ /* 0x0c0fe600078010ff */
[----:B------:R2:W-:Y:S01]  /*9690*/  REDG.E.ADD.F32.FTZ.RN.STRONG.GPU desc[UR10][R2.64], R34 ;  /* 0x00000022020079a6 */ /* 0x0005e2000c10f38a */
[-C--:B------:R-:W-:Y:S02]  /*96a0*/  LEA.HI.X.SX32 R11, R6, R189.reuse, 0x2, P0 ;  /* 0x000000bd060b7211 */ /* 0x080fe400000f16ff */
[CC--:B------:R-:W-:Y:S02]  /*96b0*/  LEA R8, P0, R0.reuse, R188.reuse, 0x2 ;  /* 0x000000bc00087211 */ /* 0x0c0fe400078010ff */
[CC--:B------:R-:W-:Y:S01]  /*96c0*/  LEA R6, P2, R7.reuse, R188.reuse, 0x2 ;  /* 0x000000bc07067211 */ /* 0x0c0fe200078410ff */
[----:B------:R-:W-:Y:S01]  /*96d0*/  REDG.E.ADD.F32.FTZ.RN.STRONG.GPU desc[UR10][R10.64], R35 ;  /* 0x000000230a0079a6 */ /* 0x000fe2000c10f38a */
[-C--:B------:R-:W-:Y:S01]  /*96e0*/  LEA.HI.X.SX32 R9, R0, R189.reuse, 0x2, P0 ;  /* 0x000000bd00097211 */ /* 0x080fe200000f16ff */
[----:B------:R-:W-:Y:S01]  /*96f0*/  IMAD.IADD R0, R178, 0x1, R177 ;  /* 0x00000001b2007824 */ /* 0x000fe200078e02b1 */
[-C--:B------:R-:W-:Y:S01]  /*9700*/  LEA.HI.X.SX32 R7, R7, R189.reuse, 0x2, P2 ;  /* 0x000000bd07077211 */ /* 0x080fe200010f16ff */
[----:B------:R-:W-:Y:S04]  /*9710*/  LDSM.16.MT88.4 R32, [R176+0x18800] ;  /* 0x01880000b020783b */ /* 0x000fe80000004200 */
[----:B------:R-:W-:Y:S01]  /*9720*/  REDG.E.ADD.F32.FTZ.RN.STRONG.GPU desc[UR10][R8.64], R28 ;  /* 0x0000001c080079a6 */ /* 0x000fe2000c10f38a */
[----:B-1----:R-:W-:Y:S03]  /*9730*/  IMAD.U32 R5, RZ, RZ, UR6 ;  /* 0x00000006ff057e24 */ /* 0x002fe6000f8e00ff */
[----:B------:R-:W-:Y:S01]  /*9740*/  REDG.E.ADD.F32.FTZ.RN.STRONG.GPU desc[UR10][R6.64], R29 ;  /* 0x0000001d060079a6 */ /* 0x000fe2000c10f38a */
[----:B------:R-:W-:Y:S02]  /*9750*/  ULOP3.LUT UR6, UR9, 0x1, URZ, 0xc0, !UPT ;  /* 0x0000000109067892 */ /* 0x000fe4000f8ec03f */
[----:B------:R-:W-:Y:S01]  /*9760*/  UIADD3 UR9, UR9, -0x1, URZ ;  /* 0xffffffff09097890 */ /* 0x000fe2000fffe03f */
[CC--:B------:R-:W-:Y:S01]  /*9770*/  LEA R4, P1, R5.reuse, R188.reuse, 0x2 ;  /* 0x000000bc05047211 */ /* 0x0c0fe200078210ff */
[----:B------:R-:W-:Y:S01]  /*9780*/  LDSM.16.MT88.4 R8, [R177] ;  /* 0x00000000b108783b */ /* 0x000fe20000004200 */
[----:B------:R-:W-:Y:S02]  /*9790*/  UISETP.NE.U32.AND UP0, UPT, UR6, 0x1, UPT ;  /* 0x000000010600788c */ /* 0x000fe4000bf05070 */
[-C--:B------:R-:W-:Y:S01]  /*97a0*/  LEA.HI.X.SX32 R5, R5, R189.reuse, 0x2, P1 ;  /* 0x000000bd05057211 */ /* 0x080fe200008f16ff */
[----:B------:R-:W-:Y:S01]  /*97b0*/  LDSM.16.MT88.4 R16, [R0] ;  /* 0x000000000010783b */ /* 0x000fe20000004200 */
[----:B--2---:R-:W-:Y:S02]  /*97c0*/  IMAD.U32 R3, RZ, RZ, UR7 ;  /* 0x00000007ff037e24 */ /* 0x004fe4000f8e00ff */
[----:B------:R-:W-:Y:S01]  /*97d0*/  PLOP3.LUT P1, PT, PT, PT, UP0, 0x80, 0x0 ;  /* 0x000000000000781c */ /* 0x000fe20003f2f008 */
[----:B------:R-:W-:Y:S01]  /*97e0*/  REDG.E.ADD.F32.FTZ.RN.STRONG.GPU desc[UR10][R4.64], R30 ;  /* 0x0000001e040079a6 */ /* 0x000fe2000c10f38a */
[----:B------:R-:W-:Y:S01]  /*97f0*/  @UP3 UIADD3 UR20, UP0, UR20, -0x200, URZ ;  /* 0xfffffe0014143890 */ /* 0x000fe2000ff1e03f */
[C---:B------:R-:W-:Y:S02]  /*9800*/  LEA R2, P0, R3.reuse, R188, 0x2 ;  /* 0x000000bc03027211 */ /* 0x040fe400078010ff */
[----:B------:R-:W1:Y:S01]  /*9810*/  LDSM.16.MT88.4 R4, [R176+0x14000] ;  /* 0x01400000b004783b */ /* 0x000e620000004200 */
[----:B------:R-:W-:Y:S01]  /*9820*/  @UP3 UIADD3.X UR19, UR19, -0x1, URZ, UP0, !UPT ;  /* 0xffffffff13133890 */ /* 0x000fe200087fe43f */
[----:B------:R-:W-:Y:S02]  /*9830*/  LEA.HI.X.SX32 R3, R3, R189, 0x2, P0 ;  /* 0x000000bd03037211 */ /* 0x000fe400000f16ff */
[----:B------:R-:W-:Y:S03]  /*9840*/  PLOP3.LUT P0, PT, PT, PT, UP2, 0x80, 0x0 ;  /* 0x000000000000781c */ /* 0x000fe60003f0f028 */
[----:B------:R-:W-:Y:S04]  /*9850*/  REDG.E.ADD.F32.FTZ.RN.STRONG.GPU desc[UR10][R2.64], R31 ;  /* 0x0000001f020079a6 */ /* 0x000fe8000c10f38a */
[----:B------:R-:W2:Y:S01]  /*9860*/  LDSM.16.MT88.4 R28, [R0+0x800] ;  /* 0x00080000001c783b */ /* 0x000ea20000004200 */
[-C--:B-1----:R-:W-:Y:S06]  /*9870*/  HMMA.16816.F32 R100, R4, R8.reuse, R100 ;  /* 0x000000080464723c */ /* 0x082fec0000001864 */
        /* <DEDUP_REMOVED lines=10> */
[----:B------:R-:W4:Y:S01]  /*9920*/  LDSM.16.MT88.4 R16, [R177+0x1800] ;  /* 0x00180000b110783b */ /* 0x000f220000004200 */
[-C--:B------:R-:W-:Y:S06]  /*9930*/  HMMA.16816.F32 R100, R20, R24.reuse, R100 ;  /* 0x000000181464723c */ /* 0x080fec0000001864 */
[C---:B------:R-:W-:Y:S06]  /*9940*/  HMMA.16816.F32 R104, R32.reuse, R24, R104 ;  /* 0x000000182068723c */ /* 0x040fec0000001868 */
[-C--:B------:R-:W-:Y:S06]  /*9950*/  HMMA.16816.F32 R108, R32, R26.reuse, R108 ;  /* 0x0000001a206c723c */ /* 0x080fec000000186c */
[C---:B------:R-:W-:Y:S01]  /*9960*/  HMMA.16816.F32 R112, R20.reuse, R26, R112 ;  /* 0x0000001a1470723c */ /* 0x040fe20000001870 */
[----:B------:R-:W4:Y:S05]  /*9970*/  LDSM.16.MT88.4 R24, [R176+0x19800] ;  /* 0x01980000b018783b */ /* 0x000f2a0000004200 */
[-C--:B--2---:R-:W-:Y:S06]  /*9980*/  HMMA.16816.F32 R116, R20, R28.reuse, R116 ;  /* 0x0000001c1474723c */ /* 0x084fec0000001874 */
[C---:B------:R-:W-:Y:S06]  /*9990*/  HMMA.16816.F32 R120, R32.reuse, R28, R120 ;  /* 0x0000001c2078723c */ /* 0x040fec0000001878 */
[-C--:B------:R-:W-:Y:S01]  /*99a0*/  HMMA.16816.F32 R124, R32, R30.reuse, R124 ;  /* 0x0000001e207c723c */ /* 0x080fe2000000187c */
[----:B------:R-:W2:Y:S05]  /*99b0*/  LDSM.16.MT88.4 R32, [R0+0x1800] ;  /* 0x001800000020783b */ /* 0x000eaa0000004200 */
[----:B------:R-:W-:Y:S01]  /*99c0*/  HMMA.16816.F32 R128, R20, R30, R128 ;  /* 0x0000001e1480723c */ /* 0x000fe20000001880 */
[----:B------:R-:W-:Y:S04]  /*99d0*/  LDSM.16.MT88.4 R20, [R176+0x16000] ;  /* 0x01600000b014783b */ /* 0x000fe80000004200 */
[----:B------:R-:W2:Y:S01]  /*99e0*/  LDSM.16.MT88.4 R28, [R177+0x2000] ;  /* 0x00200000b11c783b */ /* 0x000ea20000004200 */
[-C--:B-1----:R-:W-:Y:S06]  /*99f0*/  HMMA.16816.F32 R100, R8, R36.reuse, R100 ;  /* 0x000000240864723c */ /* 0x082fec0000001864 */
[C---:B------:R-:W-:Y:S06]  /*9a00*/  HMMA.16816.F32 R104, R40.reuse, R36, R104 ;  /* 0x000000242868723c */ /* 0x040fec0000001868 */
[-C--:B------:R-:W-:Y:S06]  /*9a10*/  HMMA.16816.F32 R108, R40, R38.reuse, R108 ;  /* 0x00000026286c723c */ /* 0x080fec000000186c */
[C---:B------:R-:W-:Y:S01]  /*9a20*/  HMMA.16816.F32 R112, R8.reuse, R38, R112 ;  /* 0x000000260870723c */ /* 0x040fe20000001870 */
[----:B------:R-:W1:Y:S05]  /*9a30*/  LDSM.16.MT88.4 R36, [R176+0x1a000] ;  /* 0x01a00000b024783b */ /* 0x000e6a0000004200 */
[-C--:B---3--:R-:W-:Y:S06]  /*9a40*/  HMMA.16816.F32 R116, R8, R12.reuse, R116 ;  /* 0x0000000c0874723c */ /* 0x088fec0000001874 */
[C---:B------:R-:W-:Y:S06]  /*9a50*/  HMMA.16816.F32 R120, R40.reuse, R12, R120 ;  /* 0x0000000c2878723c */ /* 0x040fec0000001878 */
[-C--:B------:R-:W-:Y:S01]  /*9a60*/  HMMA.16816.F32 R124, R40, R14.reuse, R124 ;  /* 0x0000000e287c723c */ /* 0x080fe2000000187c */
[----:B------:R-:W3:Y:S05]  /*9a70*/  LDSM.16.MT88.4 R40, [R0+0x2000] ;  /* 0x002000000028783b */ /* 0x000eea0000004200 */
[----:B------:R-:W-:Y:S01]  /*9a80*/  HMMA.16816.F32 R128, R8, R14, R128 ;  /* 0x0000000e0880723c */ /* 0x000fe20000001880 */
[----:B------:R-:W-:Y:S04]  /*9a90*/  LDSM.16.MT88.4 R8, [R176+0x16800] ;  /* 0x01680000b008783b */ /* 0x000fe80000004200 */
[----:B------:R-:W3:Y:S01]  /*9aa0*/  LDSM.16.MT88.4 R12, [R177+0x2800] ;  /* 0x00280000b10c783b */ /* 0x000ee20000004200 */
[-C--:B----4-:R-:W-:Y:S06]  /*9ab0*/  HMMA.16816.F32 R100, R4, R16.reuse, R100 ;  /* 0x000000100464723c */ /* 0x090fec0000001864 */
        /* <DEDUP_REMOVED lines=10> */
[----:B------:R-:W-:Y:S01]  /*9b60*/  LDSM.16.MT88.4 R32, [R176+0x1b000] ;  /* 0x01b00000b020783b */ /* 0x000fe20000004200 */
[-C--:B------:R-:W-:Y:S06]  /*9b70*/  HMMA.16816.F32 R100, R20, R28.reuse, R100 ;  /* 0x0000001c1464723c */ /* 0x080fec0000001864 */
[C---:B-1----:R-:W-:Y:S06]  /*9b80*/  HMMA.16816.F32 R104, R36.reuse, R28, R104 ;  /* 0x0000001c2468723c */ /* 0x042fec0000001868 */
        /* <DEDUP_REMOVED lines=9> */
[----:B------:R-:W-:Y:S01]  /*9c20*/  LDSM.16.MT88.4 R40, [R176+0x1b800] ;  /* 0x01b80000b028783b */ /* 0x000fe20000004200 */
[-C--:B------:R-:W-:Y:S06]  /*9c30*/  HMMA.16816.F32 R100, R8, R12.reuse, R100 ;  /* 0x0000000c0864723c */ /* 0x080fec0000001864 */
[C---:B----4-:R-:W-:Y:S06]  /*9c40*/  HMMA.16816.F32 R104, R16.reuse, R12, R104 ;  /* 0x0000000c1068723c */ /* 0x050fec0000001868 */
[-C--:B------:R-:W-:Y:S06]  /*9c50*/  HMMA.16816.F32 R108, R16, R14.reuse, R108 ;  /* 0x0000000e106c723c */ /* 0x080fec000000186c */
[C---:B------:R-:W-:Y:S01]  /*9c60*/  HMMA.16816.F32 R112, R8.reuse, R14, R112 ;  /* 0x0000000e0870723c */ /* 0x040fe20000001870 */
[----:B------:R-:W4:Y:S05]  /*9c70*/  LDSM.16.MT88.4 R12, [R176+0x17800] ;  /* 0x01780000b00c783b */ /* 0x000f2a0000004200 */
[-C--:B--2---:R-:W-:Y:S06]  /*9c80*/  HMMA.16816.F32 R116, R8, R24.reuse, R116 ;  /* 0x000000180874723c */ /* 0x084fec0000001874 */
[C---:B------:R-:W-:Y:S06]  /*9c90*/  HMMA.16816.F32 R120, R16.reuse, R24, R120 ;  /* 0x000000181078723c */ /* 0x040fec0000001878 */
[-C--:B------:R-:W-:Y:S01]  /*9ca0*/  HMMA.16816.F32 R124, R16, R26.reuse, R124 ;  /* 0x0000001a107c723c */ /* 0x080fe2000000187c */
[----:B------:R2:W4:Y:S05]  /*9cb0*/  LDSM.16.MT88.4 R16, [R0+0x3800] ;  /* 0x003800000010783b */ /* 0x00052a0000004200 */
[----:B------:R-:W-:Y:S06]  /*9cc0*/  HMMA.16816.F32 R128, R8, R26, R128 ;  /* 0x0000001a0880723c */ /* 0x000fec0000001880 */
[-C--:B-1----:R-:W-:Y:S06]  /*9cd0*/  HMMA.16816.F32 R100, R4, R28.reuse, R100 ;  /* 0x0000001c0464723c */ /* 0x082fec0000001864 */
[C---:B------:R-:W-:Y:S06]  /*9ce0*/  HMMA.16816.F32 R104, R32.reuse, R28, R104 ;  /* 0x0000001c2068723c */ /* 0x040fec0000001868 */
[-C--:B------:R-:W-:Y:S05]  /*9cf0*/  HMMA.16816.F32 R108, R32, R30.reuse, R108 ;  /* 0x0000001e206c723c */ /* 0x080fea000000186c */
[C---:B--2---:R-:W-:Y:S01]  /*9d00*/  VIADD R0, R177.reuse, 0xffffc000 ;  /* 0xffffc000b1007836 */ /* 0x044fe20000000000 */
[C---:B------:R-:W-:Y:S05]  /*9d10*/  HMMA.16816.F32 R112, R4.reuse, R30, R112 ;  /* 0x0000001e0470723c */ /* 0x040fea0000001870 */
[----:B------:R-:W-:Y:S01]  /*9d20*/  @P1 VIADD R0, R177, 0x4000 ;  /* 0x00004000b1001836 */ /* 0x000fe20000000000 */
[-C--:B---3--:R-:W-:Y:S05]  /*9d30*/  HMMA.16816.F32 R116, R4, R36.reuse, R116 ;  /* 0x000000240474723c */ /* 0x088fea0000001874 */
[----:B------:R-:W-:Y:S01]  /*9d40*/  IMAD.MOV.U32 R177, RZ, RZ, R0 ;  /* 0x000000ffffb17224 */ /* 0x000fe200078e0000 */
[C---:B------:R-:W-:Y:S06]  /*9d50*/  HMMA.16816.F32 R120, R32.reuse, R36, R120 ;  /* 0x000000242078723c */ /* 0x040fec0000001878 */
[-C--:B------:R-:W-:Y:S06]  /*9d60*/  HMMA.16816.F32 R124, R32, R38.reuse, R124 ;  /* 0x00000026207c723c */ /* 0x080fec000000187c */
[----:B------:R-:W-:Y:S06]  /*9d70*/  HMMA.16816.F32 R128, R4, R38, R128 ;  /* 0x000000260480723c */ /* 0x000fec0000001880 */
[-C--:B----4-:R-:W-:Y:S06]  /*9d80*/  HMMA.16816.F32 R100, R12, R20.reuse, R100 ;  /* 0x000000140c64723c */ /* 0x090fec0000001864 */
[C---:B------:R-:W-:Y:S06]  /*9d90*/  HMMA.16816.F32 R104, R40.reuse, R20, R104 ;  /* 0x000000142868723c */ /* 0x040fec0000001868 */
        /* <DEDUP_REMOVED lines=22> */
[----:B------:R-:W4:Y:S01]  /*9f00*/  LDL R143, [R1+0x28] ;  /* 0x00002800018f7983 */ /* 0x000f220000100800 */
        /* <DEDUP_REMOVED lines=62> */
[----:B------:R-:W-:Y:S01]  /*a2f0*/  F2FP.F16.F32.PACK_AB R90, R91, R90 ;  /* 0x0000005a5b5a723e */ /* 0x000fe200000000ff */
[----:B------:R-:W-:Y:S01]  /*a300*/  UISETP.NE.AND UP0, UPT, UR36, -0x1, UPT ;  /* 0xffffffff2400788c */ /* 0x000fe2000bf05270 */
[----:B------:R-:W-:Y:S02]  /*a310*/  F2FP.F16.F32.PACK_AB R92, R93, R92 ;  /* 0x0000005c5d5c723e */ /* 0x000fe400000000ff */
[----:B------:R-:W-:-:S03]  /*a320*/  F2FP.F16.F32.PACK_AB R94, R95, R94 ;  /* 0x0000005e5f5e723e */ /* 0x000fc600000000ff */
[----:B------:R-:W-:-:S05]  /*a330*/  PLOP3.LUT P0, PT, PT, PT, UP0, 0x80, 0x0 ;  /* 0x000000000000781c */ /* 0x000fca0003f0f008 */
[----:B------:R-:W-:Y:S01]  /*a340*/  @UP0 UIADD3 UR12, UR23, UR36, URZ ;  /* 0x00000024170c0290 */ /* 0x000fe2000fffe03f */
[----:B------:R-:W-:-:S03]  /*a350*/  @UP0 ULDC.64 UR6, c[0x0][0x450] ;  /* 0x0001140000060ab9 */ /* 0x000fc60000000a00 */
[----:B------:R-:W-:Y:S02]  /*a360*/  @UP0 UIMAD.WIDE.U32 UR8, UR12, UR6, URZ ;  /* 0x000000060c0802a5 */ /* 0x000fe4000f8e003f */
[----:B------:R-:W-:-:S04]  /*a370*/  @UP0 UIMAD UR12, UR12, UR7, URZ ;  /* 0x000000070c0c02a4 */ /* 0x000fc8000f8e023f */
[----:B------:R-:W-:Y:S01]  /*a380*/  @UP0 UIADD3 UR20, UR9, UR12, URZ ;  /* 0x0000000c09140290 */ /* 0x000fe2000fffe03f */
[----:B------:R-:W-:Y:S01]  /*a390*/  @UP0 UMOV UR17, UR8 ;  /* 0x0000000800110c82 */ /* 0x000fe20008000000 */
[----:B--2---:R-:W-:Y:S04]  /*a3a0*/  STS [R154], R16 ;  /* 0x000000109a007388 */ /* 0x004fe80000000800 */
[----:B------:R-:W-:Y:S04]  /*a3b0*/  STS [R154+0x400], R15 ;  /* 0x0004000f9a007388 */ /* 0x000fe80000000800 */
[----:B---3--:R-:W-:Y:S04]  /*a3c0*/  STS [R156], R12 ;  /* 0x0000000c9c007388 */ /* 0x008fe80000000800 */
[----:B----4-:R-:W-:Y:S04]  /*a3d0*/  STS [R155], R11 ;  /* 0x0000000b9b007388 */ /* 0x010fe80000000800 */
[----:B------:R-:W-:Y:S04]  /*a3e0*/  STS [R154+0x2000], R14 ;  /* 0x0020000e9a007388 */ /* 0x000fe80000000800 */
[----:B------:R-:W-:Y:S04]  /*a3f0*/  STS [R154+0x2400], R13 ;  /* 0x0024000d9a007388 */ /* 0x000fe80000000800 */
[----:B------:R-:W-:Y:S04]  /*a400*/  STS [R153], R10 ;  /* 0x0000000a99007388 */ /* 0x000fe80000000800 */
[----:B------:R-:W-:Y:S04]  /*a410*/  STS [R152], R9 ;  /* 0x0000000998007388 */ /* 0x000fe80000000800 */
[----:B------:R-:W-:Y:S04]  /*a420*/  STS [R151], R8 ;  /* 0x0000000897007388 */ /* 0x000fe80000000800 */
[----:B------:R-:W-:Y:S04]  /*a430*/  STS [R150], R7 ;  /* 0x0000000796007388 */ /* 0x000fe80000000800 */
[----:B------:R-:W-:Y:S04]  /*a440*/  STS [R149], R4 ;  /* 0x0000000495007388 */ /* 0x000fe80000000800 */
[----:B------:R1:W-:Y:S04]  /*a450*/  STS [R148], R3 ;  /* 0x0000000394007388 */ /* 0x0003e80000000800 */
[----:B------:R2:W-:Y:S04]  /*a460*/  STS [R147], R6 ;  /* 0x0000000693007388 */ /* 0x0005e80000000800 */
[----:B------:R2:W-:Y:S04]  /*a470*/  STS [R146], R5 ;  /* 0x0000000592007388 */ /* 0x0005e80000000800 */
[----:B------:R2:W-:Y:S04]  /*a480*/  STS [R145], R2 ;  /* 0x0000000291007388 */ /* 0x0005e80000000800 */
[----:B------:R2:W-:Y:S04]  /*a490*/  STS [R143], R0 ;  /* 0x000000008f007388 */ /* 0x0005e80000000800 */
[----:B------:R2:W-:Y:S04]  /*a4a0*/  STS [R154+0x4000], R68 ;  /* 0x004000449a007388 */ /* 0x0005e80000000800 */
        /* <DEDUP_REMOVED lines=13> */
[----:B------:R2:W-:Y:S01]  /*a580*/  STS [R145+0x4000], R92 ;  /* 0x0040005c91007388 */ /* 0x0005e20000000800 */
[----:B-1----:R-:W1:Y:S03]  /*a590*/  S2R R3, SR_TID.X ;  /* 0x0000000000037919 */ /* 0x002e660000002100 */
[----:B------:R2:W-:Y:S01]  /*a5a0*/  STS [R143+0x4000], R94 ;  /* 0x0040005e8f007388 */ /* 0x0005e20000000800 */
[----:B------:R-:W-:Y:S05]  /*a5b0*/  @P0 BRA `(.L_x_255) ;  /* 0x0000000000340947 */ /* 0x000fea0003800000 */
[----:B------:R-:W-:Y:S01]  /*a5c0*/  USHF.R.S32.HI UR8, URZ, 0x1f, UR23 ;  /* 0x0000001f3f087899 */ /* 0x000fe20008011417 */
[----:B------:R-:W-:Y:S01]  /*a5d0*/  ULDC.64 UR6, c[0x0][0x450] ;  /* 0x0001140000067ab9 */ /* 0x000fe20000000a00 */
[----:B------:R-:W-:Y:S02]  /*a5e0*/  USHF.R.S32.HI UR15, URZ, 0x1f, UR48 ;  /* 0x0000001f3f0f7899 */ /* 0x000fe40008011430 */
        /* <DEDUP_REMOVED lines=10> */
.L_x_255:
[----:B------:R-:W-:Y:S01]  /*a690*/  @UP0 UIADD3 UR13, UR23, UR36, URZ ;  /* 0x00000024170d0290 */ /* 0x000fe2000fffe03f */
[----:B--2---:R-:W-:Y:S01]  /*a6a0*/  SHF.R.S32.HI R0, RZ, 0x1f, R187 ;  /* 0x0000001fff007819 */ /* 0x004fe200000114bb */
[----:B------:R-:W-:Y:S01]  /*a6b0*/  @UP0 ULDC.64 UR8, c[0x0][0x458] ;  /* 0x0001160000080ab9 */ /* 0x000fe20000000a00 */
[----:B------:R-:W-:Y:S01]  /*a6c0*/  USHF.L.U32 UR12, UR21, 0x7, URZ ;  /* 0x00000007150c7899 */ /* 0x000fe2000800063f */
[----:B-1----:R-:W-:Y:S01]  /*a6d0*/  SHF.R.S32.HI R2, RZ, 0x1f, R3 ;  /* 0x0000001fff027819 */ /* 0x002fe20000011403 */
[----:B------:R-:W-:Y:S02]  /*a6e0*/  @UP0 UIMAD.WIDE.U32 UR14, UR13, UR8, URZ ;  /* 0x000000080d0e02a5 */ /* 0x000fe4000f8e003f */
[----:B------:R-:W-:-:S04]  /*a6f0*/  @UP0 UIMAD UR13, UR13, UR9, URZ ;  /* 0x000000090d0d02a4 */ /* 0x000fc8000f8e023f */
[----:B------:R-:W-:Y:S01]  /*a700*/  @UP0 UIADD3 UR19, UR15, UR13, URZ ;  /* 0x0000000d0f130290 */ /* 0x000fe2000fffe03f */
[----:B------:R-:W-:Y:S01]  /*a710*/  @UP0 UMOV UR18, UR14 ;  /* 0x0000000e00120c82 */ /* 0x000fe20008000000 */
[----:B------:R-:W-:Y:S10]  /*a720*/  @P0 BRA `(.L_x_256) ;  /* 0x0000000000340947 */ /* 0x000ff40003800000 */
[----:B------:R-:W-:Y:S01]  /*a730*/  USHF.R.S32.HI UR13, URZ, 0x1f, UR23 ;  /* 0x0000001f3f0d7899 */ /* 0x000fe20008011417 */
[----:B------:R-:W-:Y:S01]  /*a740*/  ULDC.64 UR8, c[0x0][0x458] ;  /* 0x0001160000087ab9 */ /* 0x000fe20000000a00 */
[----:B------:R-:W-:Y:S02]  /*a750*/  USHF.R.S32.HI UR22, URZ, 0x1f, UR48 ;  /* 0x0000001f3f167899 */ /* 0x000fe40008011430 */
[----:B------:R-:W-:Y:S02]  /*a760*/  UIMAD UR13, UR13, UR8, URZ ;  /* 0x000000080d0d72a4 */ /* 0x000fe4000f8e023f */
[----:B------:R-:W-:Y:S02]  /*a770*/  UIMAD.WIDE.U32 UR14, UR23, UR8, URZ ;  /* 0x00000008170e72a5 */ /* 0x000fe4000f8e003f */
[----:B------:R-:W-:Y:S01]  /*a780*/  UIMAD UR13, UR23, UR9, UR13 ;  /* 0x00000009170d72a4 */ /* 0x000fe2000f8e020d */
[----:B------:R-:W-:-:S03]  /*a790*/  ULDC.64 UR18, c[0x0][0x440] ;  /* 0x0001100000127ab9 */ /* 0x000fc60000000a00 */
[----:B------:R-:W-:Y:S02]  /*a7a0*/  UIADD3 UR15, UR15, UR13, URZ ;  /* 0x0000000d0f0f7290 */ /* 0x000fe4000fffe03f */
[----:B------:R-:W-:Y:S02]  /*a7b0*/  UIMAD UR13, UR22, UR18, URZ ;  /* 0x00000012160d72a4 */ /* 0x000fe4000f8e023f */
[----:B------:R-:W-:Y:S02]  /*a7c0*/  UIMAD.WIDE.U32 UR14, UR48, UR18, UR14 ;  /* 0x00000012300e72a5 */ /* 0x000fe4000f8e000e */
[----:B------:R-:W-:-:S04]  /*a7d0*/  UIMAD UR13, UR48, UR19, UR13 ;  /* 0x00000013300d72a4 */ /* 0x000fc8000f8e020d */
[----:B------:R-:W-:Y:S01]  /*a7e0*/  UIADD3 UR19, UR15, UR13, URZ ;  /* 0x0000000d0f137290 */ /* 0x000fe2000fffe03f */
[----:B------:R-:W-:-:S11]  /*a7f0*/  UMOV UR18, UR14 ;  /* 0x0000000e00127c82 */ /* 0x000fd60008000000 */
.L_x_256:
[----:B------:R-:W-:Y:S01]  /*a800*/  BAR.SYNC.DEFER_BLOCKING 0x0 ;  /* 0x0000000000007b1d */ /* 0x000fe20000010000 */
[----:B------:R-:W-:Y:S01]  /*a810*/  LEA.HI R2, R2, R3, RZ, 0x3 ;  /* 0x0000000302027211 */ /* 0x000fe200078f18ff */
[----:B------:R-:W-:Y:S01]  /*a820*/  USHF.R.S32.HI UR13, URZ, 0x1f, UR12 ;  /* 0x0000001f3f0d7899 */ /* 0x000fe2000801140c */
[----:B------:R-:W-:Y:S01]  /*a830*/  IMAD.MOV.U32 R11, RZ, RZ, R0 ;  /* 0x000000ffff0b7224 */ /* 0x000fe200078e0000 */
[----:B------:R-:W-:Y:S01]  /*a840*/  UIMAD UR16, UR21, -0x80, UR16 ;  /* 0xffffff80151078a4 */ /* 0x000fe2000f8e0210 */
[----:B------:R-:W-:Y:S01]  /*a850*/  SHF.R.S32.HI R0, RZ, 0x3, R2 ;  /* 0x00000003ff007819 */ /* 0x000fe20000011402 */
[----:B------:R-:W-:Y:S01]  /*a860*/  UIMAD UR14, UR13, UR6, URZ ;  /* 0x000000060d0e72a4 */ /* 0x000fe2000f8e023f */
[----:B------:R-:W-:Y:S01]  /*a870*/  IMAD.MOV.U32 R10, RZ, RZ, R187 ;  /* 0x000000ffff0a7224 */ /* 0x000fe200078e00bb */
[----:B------:R-:W-:Y:S01]  /*a880*/  ULDC UR15, c[0x0][0x2d0] ;  /* 0x0000b400000f7ab9 */ /* 0x000fe20000000800 */
[----:B------:R-:W-:Y:S01]  /*a890*/  IMAD.U32 R2, RZ, RZ, UR6 ;  /* 0x00000006ff027e24 */ /* 0x000fe2000f8e00ff */
[----:B------:R-:W-:Y:S01]  /*a8a0*/  ISETP.GE.AND P4, PT, R187, UR15, PT ;  /* 0x0000000fbb007c0c */ /* 0x000fe2000bf86270 */
[C---:B------:R-:W-:Y:S01]  /*a8b0*/  VIADD R4, R0.reuse, 0x20 ;  /* 0x0000002000047836 */ /* 0x040fe20000000000 */
[----:B------:R-:W-:Y:S01]  /*a8c0*/  IADD3 R5, R0, 0x40, RZ ;  /* 0x0000004000057810 */ /* 0x000fe20007ffe0ff */
[----:B------:R-:W-:Y:S01]  /*a8d0*/  UIMAD UR14, UR12, UR7, UR14 ;  /* 0x000000070c0e72a4 */ /* 0x000fe2000f8e020e */
[----:B------:R-:W-:Y:S01]  /*a8e0*/  IMAD.WIDE.U32 R2, R2, UR12, R10 ;  /* 0x0000000c02027c25 */ /* 0x000fe2000f8e000a */
[----:B------:R-:W-:Y:S01]  /*a8f0*/  USHF.R.S32.HI UR22, URZ, 0x1f, UR57 ;  /* 0x0000001f3f167899 */ /* 0x000fe20008011439 */
[----:B------:R-:W-:Y:S01]  /*a900*/  ISETP.GE.OR P2, PT, R5, UR16, P4 ;  /* 0x0000001005007c0c */ /* 0x000fe2000a746670 */
[----:B------:R-:W-:Y:S01]  /*a910*/  BSSY B0, `(.L_x_257) ;  /* 0x000001f000007945 */ /* 0x000fe20003800000 */
[----:B------:R-:W-:Y:S01]  /*a920*/  VIADD R5, R0, 0x60 ;  /* 0x0000006000057836 */ /* 0x000fe20000000000 */
[----:B------:R-:W-:Y:S01]  /*a930*/  ISETP.GE.OR P3, PT, R4, UR16, P4 ;  /* 0x0000001004007c0c */ /* 0x000fe2000a766670 */
[----:B------:R-:W-:Y:S01]  /*a940*/  IMAD.U32 R4, RZ, RZ, UR14 ;  /* 0x0000000eff047e24 */ /* 0x000fe2000f8e00ff */
[----:B------:R-:W-:Y:S01]  /*a950*/  IADD3 R2, P0, R2, UR17, RZ ;  /* 0x0000001102027c10 */ /* 0x000fe2000ff1e0ff */
[----:B------:R-:W-:Y:S01]  /*a960*/  ULDC.64 UR14, c[0x0][0x468] ;  /* 0x00011a00000e7ab9 */ /* 0x000fe20000000a00 */
[----:B------:R-:W-:Y:S01]  /*a970*/  ISETP.GE.OR P1, PT, R5, UR16, P4 ;  /* 0x0000001005007c0c */ /* 0x000fe2000a726670 */
[----:B------:R1:W2:Y:S01]  /*a980*/  LDS.128 R16, [R142+0xd000] ;  /* 0x00d000008e107984 */ /* 0x0002a20000000c00 */
[----:B------:R-:W-:Y:S01]  /*a990*/  ISETP.GE.OR P4, PT, R0, UR16, P4 ;  /* 0x0000001000007c0c */ /* 0x000fe2000a786670 */
[----:B------:R-:W-:Y:S01]  /*a9a0*/  UIMAD UR17, UR22, UR14, URZ ;  /* 0x0000000e161172a4 */ /* 0x000fe2000f8e023f */
[----:B------:R-:W-:Y:S01]  /*a9b0*/  IADD3.X R3, R3, UR20, R4, P0, !PT ;  /* 0x0000001403037c10 */ /* 0x000fe200087fe404 */
[----:B------:R1:W3:Y:S01]  /*a9c0*/  LDS.128 R20, [R142+0x11000] ;  /* 0x011000008e147984 */ /* 0x0002e20000000c00 */
[----:B------:R-:W-:Y:S01]  /*a9d0*/  MOV R4, UR14 ;  /* 0x0000000e00047c02 */ /* 0x000fe20008000f00 */
[----:B------:R-:W-:Y:S01]  /*a9e0*/  UIMAD UR15, UR57, UR15, UR17 ;  /* 0x0000000f390f72a4 */ /* 0x000fe2000f8e0211 */
[----:B------:R-:W-:Y:S01]  /*a9f0*/  SHF.R.S32.HI R9, RZ, 0x1f, R0 ;  /* 0x0000001fff097819 */ /* 0x000fe20000011400 */
[----:B------:R1:W4:Y:S02]  /*aa00*/  LDS.128 R24, [R142+0x12000] ;  /* 0x012000008e187984 */ /* 0x0003240000000c00 */
[----:B------:R-:W-:-:S02]  /*aa10*/  IMAD.WIDE.U32 R2, R4, UR57, R2 ;  /* 0x0000003904027c25 */ /* 0x000fc4000f8e0002 */
[----:B------:R1:W1:Y:S02]  /*aa20*/  LDS.128 R28, [R142+0x13000] ;  /* 0x013000008e1c7984 */ /* 0x0002640000000c00 */
[----:B------:R-:W-:Y:S01]  /*aa30*/  VIADD R8, R3, UR15 ;  /* 0x0000000f03087c36 */ /* 0x000fe20008000000 */
[----:B------:R-:W-:Y:S06]  /*aa40*/  @P4 BRA `(.L_x_258) ;  /* 0x00000000002c4947 */ /* 0x000fec0003800000 */
[----:B------:R-:W2:Y:S01]  /*aa50*/  LDS.128 R12, [R142+0xc000] ;  /* 0x00c000008e0c7984 */ /* 0x000ea20000000c00 */
        /* <DEDUP_REMOVED lines=9> */
[----:B--2---:R2:W-:Y:S04]  /*aaf0*/  STG.E.128 desc[UR10][R6.64], R12 ;  /* 0x0000000c06007986 */ /* 0x0045e8000c101d0a */
.L_x_258:
[----:B------:R-:W-:Y:S05]  /*ab00*/  BSYNC B0 ;  /* 0x0000000000007941 */ /* 0x000fea0003800000 */
.L_x_257:
[----:B------:R-:W-:Y:S04]  /*ab10*/  BSSY B0, `(.L_x_259) ;  /* 0x000000e000007945 */ /* 0x000fe80003800000 */
[----:B------:R-:W-:Y:S05]  /*ab20*/  @P3 BRA `(.L_x_260) ;  /* 0x0000000000303947 */ /* 0x000fea0003800000 */
[----:B--2---:R-:W-:Y:S01]  /*ab30*/  IADD3 R6, P0, R0, 0x20, RZ ;  /* 0x0000002000067810 */ /* 0x004fe20007f1e0ff */
        /* <DEDUP_REMOVED lines=10> */
[----:B------:R2:W-:Y:S02]  /*abe0*/  STG.E.128 desc[UR10][R6.64], R16 ;  /* 0x0000001006007986 */ /* 0x0005e4000c101d0a */
.L_x_260:
[----:B------:R-:W-:Y:S05]  /*abf0*/  BSYNC B0 ;  /* 0x0000000000007941 */ /* 0x000fea0003800000 */
.L_x_259:
[----:B--2---:R2:W1:Y:S01]  /*ac00*/  LDS.128 R12, [R142+0xe000] ;  /* 0x00e000008e0c7984 */ /* 0x0044620000000c00 */
[----:B------:R-:W-:Y:S04]  /*ac10*/  BSSY B0, `(.L_x_261) ;  /* 0x000000e000007945 */ /* 0x000fe80003800000 */
[----:B------:R-:W-:Y:S05]  /*ac20*/  @P2 BRA `(.L_x_262) ;  /* 0x0000000000302947 */ /* 0x000fea0003800000 */
[----:B------:R-:W-:Y:S01]  /*ac30*/  IADD3 R6, P0, R0, 0x40, RZ ;  /* 0x0000004000067810 */ /* 0x000fe20007f1e0ff */
        /* <DEDUP_REMOVED lines=10> */
[----:B-1----:R1:W-:Y:S02]  /*ace0*/  STG.E.128 desc[UR10][R6.64], R12 ;  /* 0x0000000c06007986 */ /* 0x0023e4000c101d0a */
.L_x_262:
[----:B------:R-:W-:Y:S05]  /*acf0*/  BSYNC B0 ;  /* 0x0000000000007941 */ /* 0x000fea0003800000 */
.L_x_261:
[----:B-1----:R1:W1:Y:S01]  /*ad00*/  LDS.128 R12, [R142+0xf000] ;  /* 0x00f000008e0c7984 */ /* 0x0022620000000c00 */
[----:B------:R-:W-:Y:S04]  /*ad10*/  BSSY B0, `(.L_x_263) ;  /* 0x000000d000007945 */ /* 0x000fe80003800000 */
[----:B------:R-:W-:Y:S05]  /*ad20*/  @P1 BRA `(.L_x_264) ;  /* 0x00000000002c1947 */ /* 0x000fea0003800000 */
[----:B------:R-:W-:Y:S01]  /*ad30*/  IADD3 R6, P0, R0, 0x60, RZ ;  /* 0x0000006000067810 */ /* 0x000fe20007f1e0ff */
[----:B------:R-:W-:-:S03]  /*ad40*/  ULDC.64 UR14, c[0x0][0x3f0] ;  /* 0x0000fc00000e7ab9 */ /* 0x000fc60000000a00 */
[----:B------:R-:W-:-:S05]  /*ad50*/  IADD3.X R3, RZ, R9, RZ, P0, !PT ;  /* 0x00000009ff037210 */ /* 0x000fca00007fe4ff */
[----:B------:R-:W-:Y:S01]  /*ad60*/  IMAD R7, R3, UR6, RZ ;  /* 0x0000000603077c24 */ /* 0x000fe2000f8e02ff */
[----:B------:R-:W-:-:S03]  /*ad70*/  MOV R3, R8 ;  /* 0x0000000800037202 */ /* 0x000fc60000000f00 */
[----:B------:R-:W-:-:S04]  /*ad80*/  IMAD.WIDE.U32 R4, R6, UR6, R2 ;  /* 0x0000000606047c25 */ /* 0x000fc8000f8e0002 */
[----:B------:R-:W-:Y:S01]  /*ad90*/  IMAD R3, R6, UR7, R7 ;  /* 0x0000000706037c24 */ /* 0x000fe2000f8e0207 */
[----:B------:R-:W-:-:S04]  /*ada0*/  LEA R2, P0, R4, UR14, 0x1 ;  /* 0x0000000e04027c11 */ /* 0x000fc8000f8008ff */
[----:B------:R-:W-:-:S04]  /*adb0*/  IADD3 R3, R3, R5, RZ ;  /* 0x0000000503037210 */ /* 0x000fc80007ffe0ff */
[----:B------:R-:W-:-:S05]  /*adc0*/  LEA.HI.X R3, R4, UR15, R3, 0x1, P0 ;  /* 0x0000000f04037c11 */ /* 0x000fca00080f0c03 */
[----:B-1----:R1:W-:Y:S02]  /*add0*/  STG.E.128 desc[UR10][R2.64], R12 ;  /* 0x0000000c02007986 */ /* 0x0023e4000c101d0a */
.L_x_264:
[----:B------:R-:W-:Y:S05]  /*ade0*/  BSYNC B0 ;  /* 0x0000000000007941 */ /* 0x000fea0003800000 */
.L_x_263:
[----:B-12---:R-:W1:Y:S01]  /*adf0*/  LDS.128 R140, [R142+0x10000] ;  /* 0x010000008e8c7984 */ /* 0x006e620000000c00 */
[----:B------:R-:W-:Y:S01]  /*ae00*/  IMAD.U32 R2, RZ, RZ, UR8 ;  /* 0x00000008ff027e24 */ /* 0x000fe2000f8e00ff */
[----:B------:R-:W-:Y:S01]  /*ae10*/  UIMAD UR13, UR13, UR8, URZ ;  /* 0x000000080d0d72a4 */ /* 0x000fe2000f8e023f */
[----:B------:R-:W-:Y:S01]  /*ae20*/  BSSY B0, `(.L_x_265) ;  /* 0x0000018000007945 */ /* 0x000fe20003800000 */
[----:B------:R-:W-:Y:S01]  /*ae30*/  USHF.R.S32.HI UR14, URZ, 0x1f, UR57 ;  /* 0x0000001f3f0e7899 */ /* 0x000fe20008011439 */
[----:B------:R-:W-:Y:S01]  /*ae40*/  IMAD.WIDE.U32 R2, R2, UR12, R10 ;  /* 0x0000000c02027c25 */ /* 0x000fe2000f8e000a */
[----:B------:R-:W-:Y:S01]  /*ae50*/  UIMAD UR12, UR12, UR9, UR13 ;  /* 0x000000090c0c72a4 */ /* 0x000fe2000f8e020d */
[----:B------:R-:W-:Y:S01]  /*ae60*/  ULDC.64 UR6, c[0x0][0x470] ;  /* 0x00011c0000067ab9 */ /* 0x000fe20000000a00 */
[----:B------:R-:W-:-:S04]  /*ae70*/  IADD3 R2, P0, R2, UR18, RZ ;  /* 0x0000001202027c10 */ /* 0x000fc8000ff1e0ff */
[----:B------:R-:W-:Y:S01]  /*ae80*/  IMAD.U32 R4, RZ, RZ, UR12 ;  /* 0x0000000cff047e24 */ /* 0x000fe2000f8e00ff */
[----:B------:R-:W-:-:S04]  /*ae90*/  UIMAD UR12, UR14, UR6, URZ ;  /* 0x000000060e0c72a4 */ /* 0x000fc8000f8e023f */
[----:B------:R-:W-:Y:S01]  /*aea0*/  IADD3.X R3, R3, UR19, R4, P0, !PT ;  /* 0x0000001303037c10 */ /* 0x000fe200087fe404 */
[----:B------:R-:W-:Y:S01]  /*aeb0*/  UIMAD UR7, UR57, UR7, UR12 ;  /* 0x00000007390772a4 */ /* 0x000fe2000f8e020c */
[----:B------:R-:W-:-:S05]  /*aec0*/  MOV R4, UR6 ;  /* 0x0000000600047c02 */ /* 0x000fca0008000f00 */
[----:B------:R-:W-:-:S05]  /*aed0*/  IMAD.WIDE.U32 R2, R4, UR57, R2 ;  /* 0x0000003904027c25 */ /* 0x000fca000f8e0002 */
[----:B------:R-:W-:Y:S01]  /*aee0*/  IADD3 R8, R3, UR7, RZ ;  /* 0x0000000703087c10 */ /* 0x000fe2000fffe0ff */
[----:B------:R-:W-:Y:S06]  /*aef0*/  @P4 BRA `(.L_x_266) ;  /* 0x0000000000284947 */ /* 0x000fec0003800000 */
        /* <DEDUP_REMOVED lines=9> */
[----:B-1----:R2:W-:Y:S04]  /*af90*/  STG.E.128 desc[UR10][R6.64], R140 ;  /* 0x0000008c06007986 */ /* 0x0025e8000c101d0a */
.L_x_266:
[----:B------:R-:W-:Y:S05]  /*afa0*/  BSYNC B0 ;  /* 0x0000000000007941 */ /* 0x000fea0003800000 */
.L_x_265:
        /* <DEDUP_REMOVED lines=13> */
[----:B---3--:R2:W-:Y:S02]  /*b080*/  STG.E.128 desc[UR10][R6.64], R20 ;  /* 0x0000001406007986 */ /* 0x0085e4000c101d0a */
.L_x_268:
[----:B------:R-:W-:Y:S05]  /*b090*/  BSYNC B0 ;  /* 0x0000000000007941 */ /* 0x000fea0003800000 */
.L_x_267:
        /* <DEDUP_REMOVED lines=13> */
[----:B----4-:R2:W-:Y:S02]  /*b170*/  STG.E.128 desc[UR10][R6.64], R24 ;  /* 0x0000001806007986 */ /* 0x0105e4000c101d0a */
.L_x_270:
[----:B------:R-:W-:Y:S05]  /*b180*/  BSYNC B0 ;  /* 0x0000000000007941 */ /* 0x000fea0003800000 */
.L_x_269:
[----:B------:R-:W-:Y:S05]  /*b190*/  @P1 BRA `(.L_x_219) ;  /* 0x00000000002c1947 */ /* 0x000fea0003800000 */
[----:B------:R-:W-:Y:S01]  /*b1a0*/  IADD3 R0, P0, R0, 0x60, RZ ;  /* 0x0000006000007810 */ /* 0x000fe20007f1e0ff */
[----:B------:R-:W-:-:S03]  /*b1b0*/  ULDC.64 UR6, c[0x0][0x3f8] ;  /* 0x0000fe0000067ab9 */ /* 0x000fc60000000a00 */
[----:B------:R-:W-:-:S05]  /*b1c0*/  IADD3.X R3, RZ, R9, RZ, P0, !PT ;  /* 0x00000009ff037210 */ /* 0x000fca00007fe4ff */
[----:B--2---:R-:W-:Y:S01]  /*b1d0*/  IMAD R6, R3, UR8, RZ ;  /* 0x0000000803067c24 */ /* 0x004fe2000f8e02ff */
[----:B------:R-:W-:-:S03]  /*b1e0*/  MOV R3, R8 ;  /* 0x0000000800037202 */ /* 0x000fc60000000f00 */
[----:B------:R-:W-:-:S04]  /*b1f0*/  IMAD.WIDE.U32 R4, R0, UR8, R2 ;  /* 0x0000000800047c25 */ /* 0x000fc8000f8e0002 */
[----:B------:R-:W-:Y:S01]  /*b200*/  IMAD R0, R0, UR9, R6 ;  /* 0x0000000900007c24 */ /* 0x000fe2000f8e0206 */
[----:B------:R-:W-:-:S04]  /*b210*/  LEA R2, P0, R4, UR6, 0x1 ;  /* 0x0000000604027c11 */ /* 0x000fc8000f8008ff */
[----:B------:R-:W-:-:S04]  /*b220*/  IADD3 R0, R0, R5, RZ ;  /* 0x0000000500007210 */ /* 0x000fc80007ffe0ff */
[----:B------:R-:W-:-:S05]  /*b230*/  LEA.HI.X R3, R4, UR7, R0, 0x1, P0 ;  /* 0x0000000704037c11 */ /* 0x000fca00080f0c00 */
[----:B------:R2:W-:Y:S02]  /*b240*/  STG.E.128 desc[UR10][R2.64], R28 ;  /* 0x0000001c02007986 */ /* 0x0005e4000c101d0a */
.L_x_219:
[----:B------:R-:W-:Y:S05]  /*b250*/  BSYNC B1 ;  /* 0x0000000000017941 */ /* 0x000fea0003800000 */
.L_x_197:
        /* <DEDUP_REMOVED lines=11> */
.L_x_271:
[----:B------:R-:W-:Y:S05]  /*b310*/  EXIT ;  /* 0x000000000000794d */ /* 0x000fea0003800000 */
.L_x_273:
        /* <DEDUP_REMOVED lines=14> */
.L_x_1259:


//--------------------- .text._ZN5flash44flash_bwd_dq_dk_dv_loop_seqk_parallel_kernelI23Flash_bwd_kernel_traitsILi64ELi128ELi128ELi8ELi4ELi4ELi4ELb0ELb0EN7cutlass6half_tE19Flash_kernel_traitsILi64ELi128ELi128ELi8ES3_EELb0ELb1ELb0ELb0ELb1ELb1ELb0EEEvNS_16Flash_bwd_paramsE --------------------------
	.section	.text._ZN5flash44flash_bwd_dq_dk_dv_loop_seqk_parallel_kernelI23Flash_bwd_kernel_traitsILi64ELi128ELi128ELi8ELi4ELi4ELi4ELb0ELb0EN7cutlass6half_tE19Flash_kernel_traitsILi64ELi128ELi128ELi8ES3_EELb0ELb1ELb0ELb0ELb1ELb1ELb0EEEvNS_16Flash_bwd_paramsE,"ax",@progbits
	.align	128
        .global         _ZN5flash44flash_bwd_dq_dk_dv_loop_seqk_parallel_kernelI23Flash_bwd_kernel_traitsILi64ELi128ELi128ELi8ELi4ELi4ELi4ELb0ELb0EN7cutlass6half_tE19Flash_kernel_traitsILi64ELi128ELi128ELi8ES3_EELb0ELb1ELb0ELb0ELb1ELb1ELb0EEEvNS_16Flash_bwd_paramsE
        .type           _ZN5flash44flash_bwd_dq_dk_dv_loop_seqk_parallel_kernelI23Flash_bwd_kernel_traitsILi64ELi128ELi128ELi8ELi4ELi4ELi4ELb0ELb0EN7cutlass6half_tE19Flash_kernel_traitsILi64ELi128ELi128ELi8ES3_EELb0ELb1ELb0ELb0ELb1ELb1ELb0EEEvNS_16Flash_bwd_paramsE,@function
        .size           _ZN5flash44flash_bwd_dq_dk_dv_loop_seqk_parallel_kernelI23Flash_bwd_kernel_traitsILi64ELi128ELi128ELi8ELi4ELi4ELi4ELb0ELb0EN7cutlass6half_tE19Flash_kernel_traitsILi64ELi128ELi128ELi8ES3_EELb0ELb1ELb0ELb0ELb1ELb1ELb0EEEvNS_16Flash_bwd_paramsE,(.L_x_1260 - _ZN5flash44flash_bwd_dq_dk_dv_loop_seqk_parallel_kernelI23Flash_bwd_kernel_traitsILi64ELi128ELi128ELi8ELi4ELi4ELi4ELb0ELb0EN7cutlass6half_tE19Flash_kernel_traitsILi64ELi128ELi128ELi8ES3_EELb0ELb1ELb0ELb0ELb1ELb1ELb0EEEvNS_16Flash_bwd_paramsE)
        .other          _ZN5flash44flash_bwd_dq_dk_dv_loop_seqk_parallel_kernelI23Flash_bwd_kernel_traitsILi64ELi128ELi128ELi8ELi4ELi4ELi4ELb0ELb0EN7cutlass6half_tE19Flash_kernel_traitsILi64ELi128ELi128ELi8ES3_EELb0ELb1ELb0ELb0ELb1ELb1ELb0EEEvNS_16Flash_bwd_paramsE,@"STO_CUDA_ENTRY STV_DEFAULT"
_ZN5flash44flash_bwd_dq_dk_dv_loop_seqk_parallel_kernelI23Flash_bwd_kernel_traitsILi64ELi128ELi128ELi8ELi4ELi4ELi4ELb0ELb0EN7cutlass6half_tE19Flash_kernel_traitsILi64ELi128ELi128ELi8ES3_EELb0ELb1ELb0ELb0ELb1ELb1ELb0EEEvNS_16Flash_bwd_paramsE:
.text._ZN5flash44flash_bwd_dq_dk_dv_loop_seqk_parallel_kernelI23Flash_bwd_kernel_traitsILi64ELi128ELi128ELi8ELi4ELi4ELi4ELb0ELb0EN7cutlass6half_tE19Flash_kernel_traitsILi64ELi128ELi128ELi8ES3_EELb0ELb1ELb0ELb0ELb1ELb1ELb0EEEvNS_16Flash_bwd_paramsE:
        /* <DEDUP_REMOVED lines=12> */
[----:B------:R-:W2:Y:S01]  /*00c0*/  S2UR UR5, SR_CgaCtaId ;  /* 0x00000000000579c3 */ /* 0x000ea20000008800 */
[----:B------:R-:W-:Y:S01]  /*00d0*/  UMOV UR4, 0x400 ;  /* 0x0000040000047882 */ /* 0x000fe20000000000 */
[----:B------:R-:W-:Y:S01]  /*00e0*/  IMAD.MOV.U32 R215, RZ, RZ, 0x20 ;  /* 0x00000020ffd77424 */ /* 0x000fe200078e00ff */
[----:B------:R-:W-:Y:S01]  /*00f0*/  ULDC.64 UR38, c[0x0][0x208] ;  /* 0x0000820000267ab9 */ /* 0x000fe20000000a00 */
[----:B------:R-:W-:Y:S01]  /*0100*/  IMAD.MOV.U32 R213, RZ, RZ, -0x10 ;  /* 0xfffffff0ffd57424 */ /* 0x000fe200078e00ff */
[----:B------:R-:W-:-:S03]  /*0110*/  UMOV UR30, 0xffffc000 ;  /* 0xffffc000001e7882 */ /* 0x000fc60000000000 */
[----:B------:R-:W3:Y:S08]  /*0120*/  LDC R249, c[0x0][0x2c4] ;  /* 0x0000b100fff97b82 */ /* 0x000ef00000000800 */
[----:B------:R-:W4:Y:S01]  /*0130*/  S2UR UR22, SR_CTAID.Y ;  /* 0x00000000001679c3 */ /* 0x000f220000002600 */
[----:B--2---:R-:W-:-:S07]  /*0140*/  ULEA UR5, UR5, UR4, 0x18 ;  /* 0x0000000405057291 */ /* 0x004fce000f8ec03f */
[----:B------:R-:W2:Y:S01]  /*0150*/  S2UR UR23, SR_CTAID.Z ;  /* 0x00000000001779c3 */ /* 0x000ea20000002700 */
[----:B------:R-:W-:Y:S01]  /*0160*/  UIADD3 UR4, UR5, 0xc000, URZ ;  /* 0x0000c00005047890 */ /* 0x000fe2000fffe03f */
[----:B-1----:R-:W-:Y:S01]  /*0170*/  SHF.R.S32.HI R13, RZ, 0x1f, R14 ;  /* 0x0000001fff0d7819 */ /* 0x002fe2000001140e */
[----:B------:R-:W-:-:S05]  /*0180*/  IMAD.SHL.U32 R251, R14, 0x2, RZ ;  /* 0x000000020efb7824 */ /* 0x000fca00078e00ff */
[----:B------:R-:W1:Y:S01]  /*0190*/  S2UR UR21, SR_CTAID.Z ;  /* 0x00000000001579c3 */ /* 0x000e620000002700 */
[CC--:B------:R-:W-:Y:S02]  /*01a0*/  LEA.HI R3, R13.reuse, R14.reuse, RZ, 0x4 ;  /* 0x0000000e0d037211 */ /* 0x0c0fe400078f20ff */
[----:B------:R-:W-:Y:S02]  /*01b0*/  LEA.HI R5, R13, R14, RZ, 0x5 ;  /* 0x0000000e0d057211 */ /* 0x000fe400078f28ff */
[----:B------:R-:W-:Y:S01]  /*01c0*/  SHF.R.S32.HI R4, RZ, 0x4, R3 ;  /* 0x00000004ff047819 */ /* 0x000fe20000011403 */
[----:B----4-:R-:W-:Y:S01]  /*01d0*/  USHF.R.S32.HI UR28, URZ, 0x1f, UR22 ;  /* 0x0000001f3f1c7899 */ /* 0x010fe20008011416 */
[--C-:B------:R-:W-:Y:S01]  /*01e0*/  SHF.R.S32.HI R6, RZ, 0x5, R5.reuse ;  /* 0x00000005ff067819 */ /* 0x100fe20000011405 */
[----:B------:R-:W4:Y:S01]  /*01f0*/  S2UR UR20, SR_CTAID.Y ;  /* 0x00000000001479c3 */ /* 0x000f220000002600 */
[----:B------:R-:W-:Y:S01]  /*0200*/  SHF.R.S32.HI R0, RZ, 0x1f, R5 ;  /* 0x0000001fff007819 */ /* 0x000fe20000011405 */
[----:B------:R-:W-:Y:S01]  /*0210*/  UIMAD.WIDE UR34, UR22, 0x80, URZ ;  /* 0x00000080162278a5 */ /* 0x000fe2000f8e023f */
[----:B------:R-:W-:-:S02]  /*0220*/  LEA.HI R2, R3, R4, RZ, 0x1 ;  /* 0x0000000403027211 */ /* 0x000fc400078f08ff */
[----:B------:R-:W-:Y:S02]  /*0230*/  LEA.HI R0, R0, R6, RZ, 0x2 ;  /* 0x0000000600007211 */ /* 0x000fe400078f10ff */
[----:B------:R-:W-:Y:S01]  /*0240*/  LOP3.LUT R2, R2, 0xfffffffe, RZ, 0xc0, !PT ;  /* 0xfffffffe02027812 */ /* 0x000fe200078ec0ff */
[----:B--2---:R-:W-:Y:S01]  /*0250*/  USHF.R.S32.HI UR27, URZ, 0x1f, UR23 ;  /* 0x0000001f3f1b7899 */ /* 0x004fe20008011417 */
[----:B------:R-:W-:Y:S02]  /*0260*/  LOP3.LUT R0, R0, 0xfffffffc, RZ, 0xc0, !PT ;  /* 0xfffffffc00007812 */ /* 0x000fe400078ec0ff */
[CC--:B------:R-:W-:Y:S01]  /*0270*/  LEA.HI R16, R13.reuse, R14.reuse, RZ, 0x2 ;  /* 0x0000000e0d107211 */ /* 0x0c0fe200078f10ff */
[----:B------:R-:W-:Y:S01]  /*0280*/  IMAD.IADD R12, R4, 0x1, -R2 ;  /* 0x00000001040c7824 */ /* 0x000fe200078e0a02 */
[----:B------:R-:W-:Y:S01]  /*0290*/  LEA.HI R17, R13, R14, RZ, 0x3 ;  /* 0x0000000e0d117211 */ /* 0x000fe200078f18ff */
[----:B------:R-:W-:Y:S01]  /*02a0*/  IMAD.IADD R10, R6, 0x1, -R0 ;  /* 0x00000001060a7824 */ /* 0x000fe200078e0a00 */
[----:B------:R-:W-:Y:S01]  /*02b0*/  LOP3.LUT R2, R3, 0xfffffff0, RZ, 0xc0, !PT ;  /* 0xfffffff003027812 */ /* 0x000fe200078ec0ff */
[----:B-1----:R-:W-:Y:S01]  /*02c0*/  USHF.R.S32.HI UR26, URZ, 0x1f, UR21 ;  /* 0x0000001f3f1a7899 */ /* 0x002fe20008011415 */
[----:B------:R-:W-:-:S02]  /*02d0*/  LOP3.LUT R3, R5, 0xffffffe0, RZ, 0xc0, !PT ;  /* 0xffffffe005037812 */ /* 0x000fc400078ec0ff */
[----:B------:R-:W-:Y:S01]  /*02e0*/  SHF.R.S32.HI R7, RZ, 0x2, R16 ;  /* 0x00000002ff077819 */ /* 0x000fe20000011410 */
[C---:B------:R-:W-:Y:S01]  /*02f0*/  IMAD.IADD R2, R14.reuse, 0x1, -R2 ;  /* 0x000000010e027824 */ /* 0x040fe200078e0a02 */
[----:B------:R-:W-:Y:S01]  /*0300*/  SHF.R.S32.HI R5, RZ, 0x1f, R16 ;  /* 0x0000001fff057819 */ /* 0x000fe20000011410 */
[C---:B------:R-:W-:Y:S01]  /*0310*/  IMAD.IADD R3, R14.reuse, 0x1, -R3 ;  /* 0x000000010e037824 */ /* 0x040fe200078e0a03 */
[----:B------:R-:W-:Y:S01]  /*0320*/  LOP3.LUT R0, R17, 0xfffffff8, RZ, 0xc0, !PT ;  /* 0xfffffff811007812 */ /* 0x000fe200078ec0ff */
[----:B----4-:R-:W-:Y:S01]  /*0330*/  USHF.R.S32.HI UR25, URZ, 0x1f, UR20 ;  /* 0x0000001f3f197899 */ /* 0x010fe20008011414 */
[----:B------:R-:W-:Y:S02]  /*0340*/  SHF.R.S32.HI R4, RZ, 0x3, R17 ;  /* 0x00000003ff047819 */ /* 0x000fe40000011411 */
[----:B------:R-:W-:Y:S01]  /*0350*/  LEA.HI R5, R5, R7, RZ, 0x3 ;  /* 0x0000000705057211 */ /* 0x000fe200078f18ff */
[----:B------:R-:W-:Y:S01]  /*0360*/  IMAD.IADD R0, R14, 0x1, -R0 ;  /* 0x000000010e007824 */ /* 0x000fe200078e0a00 */
[----:B------:R-:W-:Y:S01]  /*0370*/  SHF.R.S32.HI R8, RZ, 0x1f, R2 ;  /* 0x0000001fff087819 */ /* 0x000fe20000011402 */
[----:B------:R-:W-:Y:S01]  /*0380*/  IMAD.SHL.U32 R4, R4, 0x40, RZ ;  /* 0x0000004004047824 */ /* 0x000fe200078e00ff */
[----:B------:R-:W-:Y:S01]  /*0390*/  LOP3.LUT R5, R5, 0xfffffff8, RZ, 0xc0, !PT ;  /* 0xfffffff805057812 */ /* 0x000fe200078ec0ff */
[----:B------:R-:W-:Y:S01]  /*03a0*/  IMAD.SHL.U32 R6, R0, 0x8, RZ ;  /* 0x0000000800067824 */ /* 0x000fe200078e00ff */
[----:B------:R-:W-:-:S02]  /*03b0*/  LEA.HI R11, R8, R2, RZ, 0x3 ;  /* 0x00000002080b7211 */ /* 0x000fc400078f18ff */
[----:B------:R-:W-:Y:S01]  /*03c0*/  LOP3.LUT R4, R4, 0x1c0, RZ, 0xc0, !PT ;  /* 0x000001c004047812 */ /* 0x000fe200078ec0ff */
[----:B------:R-:W-:Y:S01]  /*03d0*/  IMAD.IADD R7, R7, 0x1, -R5 ;  /* 0x0000000107077824 */ /* 0x000fe200078e0a05 */
[----:B------:R-:W-:Y:S02]  /*03e0*/  SHF.R.S32.HI R8, RZ, 0x1f, R3 ;  /* 0x0000001fff087819 */ /* 0x000fe40000011403 */
[----:B------:R-:W-:Y:S02]  /*03f0*/  LOP3.LUT R6, R4, 0x38, R6, 0xf8, !PT ;  /* 0x0000003804067812 */ /* 0x000fe400078ef806 */
[----:B------:R-:W-:Y:S02]  /*0400*/  SHF.R.U32.HI R5, RZ, 0x3, R4 ;  /* 0x00000003ff057819 */ /* 0x000fe40000011604 */
[----:B------:R-:W-:Y:S02]  /*0410*/  LOP3.LUT R4, R11, 0xfffffff8, RZ, 0xc0, !PT ;  /* 0xfffffff80b047812 */ /* 0x000fe400078ec0ff */
[----:B------:R-:W-:-:S02]  /*0420*/  LEA.HI R9, R13, R14, RZ, 0x6 ;  /* 0x0000000e0d097211 */ /* 0x000fc400078f30ff */
[----:B------:R-:W-:Y:S01]  /*0430*/  LOP3.LUT P4, RZ, R0, 0x2, RZ, 0xc0, !PT ;  /* 0x0000000200ff7812 */ /* 0x000fe2000788c0ff */
[----:B------:R-:W-:Y:S01]  /*0440*/  IMAD.IADD R15, R2, 0x1, -R4 ;  /* 0x00000001020f7824 */ /* 0x000fe200078e0a04 */
[C---:B------:R-:W-:Y:S01]  /*0450*/  LOP3.LUT P3, RZ, R0.reuse, 0x4, RZ, 0xc0, !PT ;  /* 0x0000000400ff7812 */ /* 0x040fe2000786c0ff */
[----:B------:R-:W-:Y:S01]  /*0460*/  IMAD.SHL.U32 R0, R0, 0x40, RZ ;  /* 0x0000004000007824 */ /* 0x000fe200078e00ff */
[----:B------:R-:W-:Y:S02]  /*0470*/  LOP3.LUT R2, R7, 0x1, RZ, 0xc0, !PT ;  /* 0x0000000107027812 */ /* 0x000fe400078ec0ff */
[----:B------:R-:W-:Y:S01]  /*0480*/  LEA.HI R8, R8, R3, RZ, 0x2 ;  /* 0x0000000308087211 */ /* 0x000fe200078f10ff */
[----:B------:R-:W-:Y:S01]  /*0490*/  IMAD.SHL.U32 R3, R9, 0x8, RZ ;  /* 0x0000000809037824 */ /* 0x000fe200078e00ff */
[----:B------:R-:W-:Y:S01]  /*04a0*/  LOP3.LUT R5, R6, R5, RZ, 0x3c, !PT ;  /* 0x0000000506057212 */ /* 0x000fe200078e3cff */
[----:B------:R-:W-:Y:S01]  /*04b0*/  IMAD.SHL.U32 R6, R12, 0x10, RZ ;  /* 0x000000100c067824 */ /* 0x000fe200078e00ff */
[----:B------:R-:W-:Y:S01]  /*04c0*/  ISETP.NE.U32.AND P0, PT, R2, 0x1, PT ;  /* 0x000000010200780c */ /* 0x000fe20003f05070 */
[----:B------:R-:W-:Y:S01]  /*04d0*/  IMAD.SHL.U32 R2, R10, 0x10, RZ ;  /* 0x000000100a027824 */ /* 0x000fe200078e00ff */
[----:B------:R-:W-:-:S02]  /*04e0*/  LEA.HI R4, R13, R14, RZ, 0x7 ;  /* 0x0000000e0d047211 */ /* 0x000fc400078f38ff */
[----:B------:R-:W-:Y:S02]  /*04f0*/  LOP3.LUT R0, R0, 0x1c0, RZ, 0xc0, !PT ;  /* 0x000001c000007812 */ /* 0x000fe400078ec0ff */
[----:B------:R-:W-:Y:S01]  /*0500*/  LOP3.LUT R244, R5, 0xfffffe00, R3, 0xf8, !PT ;  /* 0xfffffe0005f47812 */ /* 0x000fe200078ef803 */
[----:B------:R-:W-:Y:S01]  /*0510*/  IMAD.SHL.U32 R5, R12, 0x200, RZ ;  /* 0x000002000c057824 */ /* 0x000fe200078e00ff */
[----:B------:R-:W-:Y:S02]  /*0520*/  SHF.R.S32.HI R3, RZ, 0x7, R4 ;  /* 0x00000007ff037819 */ /* 0x000fe40000011404 */
[C---:B------:R-:W-:Y:S02]  /*0530*/  LOP3.LUT R179, R0.reuse, 0x8, R17, 0xf8, !PT ;  /* 0x0000000800b37812 */ /* 0x040fe400078ef811 */
[----:B------:R-:W-:Y:S02]  /*0540*/  SHF.R.U32.HI R176, RZ, 0x3, R0 ;  /* 0x00000003ffb07819 */ /* 0x000fe40000011600 */
[----:B------:R-:W-:-:S02]  /*0550*/  LOP3.LUT R4, R0, 0x30, R2, 0xf8, !PT ;  /* 0x0000003000047812 */ /* 0x000fc400078ef802 */
[----:B------:R-:W-:Y:S02]  /*0560*/  LOP3.LUT R0, R16, 0x7ffffffc, RZ, 0xc0, !PT ;  /* 0x7ffffffc10007812 */ /* 0x000fe400078ec0ff */
[----:B------:R-:W-:Y:S01]  /*0570*/  LEA.HI.SX32 R18, R8, R2, 0x1e ;  /* 0x0000000208127211 */ /* 0x000fe200078ff2ff */
[----:B------:R-:W-:Y:S01]  /*0580*/  IMAD R2, R3, 0x1000, R5 ;  /* 0x0000100003027824 */ /* 0x000fe200078e0205 */
[----:B------:R-:W-:Y:S02]  /*0590*/  LOP3.LUT R179, R179, R176, RZ, 0x3c, !PT ;  /* 0x000000b0b3b37212 */ /* 0x000fe400078e3cff */
[----:B------:R-:W-:Y:S01]  /*05a0*/  LOP3.LUT R8, R4, 0x8, R17, 0xf8, !PT ;  /* 0x0000000804087812 */ /* 0x000fe200078ef811 */
[----:B------:R-:W-:Y:S01]  /*05b0*/  IMAD.IADD R4, R14, 0x1, -R0 ;  /* 0x000000010e047824 */ /* 0x000fe200078e0a00 */
[----:B------:R-:W-:Y:S01]  /*05c0*/  LOP3.LUT R251, R251, 0x6, RZ, 0xc0, !PT ;  /* 0x00000006fbfb7812 */ /* 0x000fe200078ec0ff */
[C---:B------:R-:W-:Y:S01]  /*05d0*/  IMAD.SHL.U32 R0, R7.reuse, 0x40, RZ ;  /* 0x0000004007007824 */ /* 0x040fe200078e00ff */
[----:B------:R-:W-:Y:S01]  /*05e0*/  R2P PR, R7, 0x6 ;  /* 0x0000000607007804 */ /* 0x000fe20000000000 */
[----:B------:R-:W-:Y:S01]  /*05f0*/  IMAD.IADD R179, R2, 0x1, R179 ;  /* 0x0000000102b37824 */ /* 0x000fe200078e02b3 */
[----:B------:R-:W-:Y:S01]  /*0600*/  LOP3.LUT R176, R5, R8, R176, 0xf6, !PT ;  /* 0x0000000805b07212 */ /* 0x000fe200078ef6b0 */
[----:B------:R-:W-:Y:S01]  /*0610*/  IMAD.SHL.U32 R2, R3, 0x8, RZ ;  /* 0x0000000803027824 */ /* 0x000fe200078e00ff */
[----:B------:R-:W-:Y:S01]  /*0620*/  LOP3.LUT R0, R0, 0x1c0, RZ, 0xc0, !PT ;  /* 0x000001c000007812 */ /* 0x000fe200078ec0ff */
[----:B------:R-:W-:Y:S01]  /*0630*/  IMAD.SHL.U32 R7, R4, 0x2, RZ ;  /* 0x0000000204077824 */ /* 0x000fe200078e00ff */
[----:B------:R-:W-:Y:S01]  /*0640*/  SEL R181, R215, 0xffffffe0, !P4 ;  /* 0xffffffe0d7b57807 */ /* 0x000fe20006000000 */
[C---:B------:R-:W-:Y:S01]  /*0650*/  IMAD R251, R3.reuse, 0x40, R251 ;  /* 0x0000004003fb7824 */ /* 0x040fe200078e02fb */
[----:B------:R-:W-:Y:S01]  /*0660*/  LOP3.LUT R4, R2, 0x8, RZ, 0xc0, !PT ;  /* 0x0000000802047812 */ /* 0x000fe200078ec0ff */
[----:B------:R-:W-:Y:S01]  /*0670*/  IMAD R3, R3, 0x2000, R7 ;  /* 0x0000200003037824 */ /* 0x000fe200078e0207 */
[----:B------:R-:W-:Y:S01]  /*0680*/  SHF.R.U32.HI R2, RZ, 0x3, R0 ;  /* 0x00000003ff027819 */ /* 0x000fe20000011600 */
[----:B------:R-:W-:Y:S01]  /*0690*/  STL [R1], R18 ;  /* 0x0000001201007387 */ /* 0x000fe20000100800 */
[----:B------:R-:W-:Y:S01]  /*06a0*/  LOP3.LUT R9, R4, 0x10, R6, 0xf8, !PT ;  /* 0x0000001004097812 */ /* 0x000fe200078ef806 */
[----:B------:R-:W-:Y:S01]  /*06b0*/  IMAD R3, R10, 0x400, R3 ;  /* 0x000004000a037824 */ /* 0x000fe200078e0203 */
[-C--:B------:R-:W-:Y:S01]  /*06c0*/  LOP3.LUT R5, R2, R0.reuse, RZ, 0xfc, !PT ;  /* 0x0000000002057212 */ /* 0x080fe200078efcff */
[----:B------:R-:W-:Y:S01]  /*06d0*/  IMAD.SHL.U32 R6, R12, 0x8, RZ ;  /* 0x000000080c067824 */ /* 0x000fe200078e00ff */
[----:B------:R-:W-:Y:S01]  /*06e0*/  LOP3.LUT R8, R2, R0, R4, 0x1e, !PT ;  /* 0x0000000002087212 */ /* 0x000fe200078e1e04 */
[----:B------:R-:W-:Y:S01]  /*06f0*/  VIADD R0, R18, 0xffffff80 ;  /* 0xffffff8012007836 */ /* 0x000fe20000000000 */
[----:B------:R-:W-:Y:S01]  /*0700*/  SEL R215, R215, 0xffffffe0, !P1 ;  /* 0xffffffe0d7d77807 */ /* 0x000fe20004800000 */
[----:B------:R-:W-:Y:S01]  /*0710*/  IMAD.SHL.U32 R2, R15, 0x40, RZ ;  /* 0x000000400f027824 */ /* 0x000fe200078e00ff */
[----:B------:R-:W-:Y:S01]  /*0720*/  SEL R213, R213, 0x10, !P0 ;  /* 0x00000010d5d57807 */ /* 0x000fe20004000000 */
[----:B------:R-:W-:Y:S01]  /*0730*/  IMAD.IADD R211, R5, 0x1, R3 ;  /* 0x0000000105d37824 */ /* 0x000fe200078e0203 */
[----:B------:R-:W-:Y:S01]  /*0740*/  SHF.R.S32.HI R3, RZ, 0x1f, R0 ;  /* 0x0000001fff037819 */ /* 0x000fe20000011400 */
[----:B------:R-:W-:Y:S01]  /*0750*/  IMAD.SHL.U32 R5, R11, 0x40, RZ ;  /* 0x000000400b057824 */ /* 0x000fe200078e00ff */
[----:B------:R-:W-:Y:S01]  /*0760*/  LOP3.LUT R2, R2, 0x1c0, RZ, 0xc0, !PT ;  /* 0x000001c002027812 */ /* 0x000fe200078ec0ff */
[----:B------:R-:W-:Y:S01]  /*0770*/  IMAD R4, R10, 0x400, R7 ;  /* 0x000004000a047824 */ /* 0x000fe200078e0207 */
[----:B------:R-:W-:-:S02]  /*0780*/  SHF.L.U64.HI R250, R0, 0x2, R3 ;  /* 0x0000000200fa7819 */ /* 0x000fc40000010203 */
[----:B------:R-:W-:Y:S01]  /*0790*/  LOP3.LUT R0, R5, 0xfffffe00, RZ, 0xc0, !PT ;  /* 0xfffffe0005007812 */ /* 0x000fe200078ec0ff */
[----:B------:R-:W-:Y:S01]  /*07a0*/  IMAD.IADD R8, R4, 0x1, R8 ;  /* 0x0000000104087824 */ /* 0x000fe200078e0208 */
[----:B------:R-:W-:Y:S02]  /*07b0*/  SHF.R.U32.HI R5, RZ, 0x3, R2 ;  /* 0x00000003ff057819 */ /* 0x000fe40000011602 */
[----:B------:R-:W-:Y:S01]  /*07c0*/  LOP3.LUT R3, R2, 0x8, R6, 0xf8, !PT ;  /* 0x0000000802037812 */ /* 0x000fe200078ef806 */
[----:B------:R-:W-:Y:S01]  /*07d0*/  IMAD R4, R10, 0x400, R0 ;  /* 0x000004000a047824 */ /* 0x000fe200078e0200 */
[----:B------:R-:W-:Y:S02]  /*07e0*/  LOP3.LUT R2, R5, R9, R2, 0x1e, !PT ;  /* 0x0000000905027212 */ /* 0x000fe400078e1e02 */
[----:B------:R-:W-:Y:S02]  /*07f0*/  LEA R252, R8, UR4, 0x1 ;  /* 0x0000000408fc7c11 */ /* 0x000fe4000f8e08ff */
[----:B------:R-:W-:Y:S01]  /*0800*/  LOP3.LUT R186, R2, R0, RZ, 0xfc, !PT ;  /* 0x0000000002ba7212 */ /* 0x000fe200078efcff */
[----:B------:R-:W-:Y:S01]  /*0810*/  IMAD.MOV.U32 R0, RZ, RZ, 0x40 ;  /* 0x00000040ff007424 */ /* 0x000fe200078e00ff */
[----:B------:R-:W-:Y:S01]  /*0820*/  LOP3.LUT R3, R3, R5, RZ, 0x3c, !PT ;  /* 0x0000000503037212 */ /* 0x000fe200078e3cff */
[----:B------:R-:W-:Y:S01]  /*0830*/  IMAD.MOV.U32 R2, RZ, RZ, 0x440 ;  /* 0x00000440ff027424 */ /* 0x000fe200078e00ff */
[----:B------:R-:W-:Y:S01]  /*0840*/  LEA R211, R211, UR5, 0x1 ;  /* 0x00000005d3d37c11 */ /* 0x000fe2000f8e08ff */
[--C-:B------:R-:W-:Y:S01]  /*0850*/  IMAD.IADD R6, R215, 0x1, R252.reuse ;  /* 0x00000001d7067824 */ /* 0x100fe200078e02fc */
[----:B------:R-:W-:Y:S01]  /*0860*/  SEL R180, R0, 0xffffffc0, !P3 ;  /* 0xffffffc000b47807 */ /* 0x000fe20005800000 */
[----:B------:R-:W-:Y:S01]  /*0870*/  IMAD.IADD R185, R4, 0x1, R3 ;  /* 0x0000000104b97824 */ /* 0x000fe200078e0203 */
[----:B------:R-:W-:Y:S01]  /*0880*/  SEL R0, R0, 0xffffffc0, !P2 ;  /* 0xffffffc000007807 */ /* 0x000fe20005000000 */
[----:B------:R-:W-:Y:S01]  /*0890*/  VIADD R10, R252, 0x420 ;  /* 0x00000420fc0a7836 */ /* 0x000fe20000000000 */
[----:B------:R-:W-:Y:S01]  /*08a0*/  SEL R2, R2, 0x3c0, !P2 ;  /* 0x000003c002027807 */ /* 0x000fe20005000000 */
[----:B------:R-:W-:Y:S01]  /*08b0*/  VIADD R3, R252, 0x2020 ;  /* 0x00002020fc037836 */ /* 0x000fe20000000000 */
[----:B------:R-:W-:Y:S01]  /*08c0*/  LEA R179, R179, UR4, 0x1 ;  /* 0x00000004b3b37c11 */ /* 0x000fe2000f8e08ff */
[----:B------:R-:W-:Y:S01]  /*08d0*/  IMAD.IADD R5, R0, 0x1, R252 ;  /* 0x0000000100057824 */ /* 0x000fe200078e02fc */
[----:B---3--:R-:W-:Y:S01]  /*08e0*/  IADD3 R249, R18, 0x1, -R249 ;  /* 0x0000000112f97810 */ /* 0x008fe20007ffe8f9 */
[----:B------:R-:W-:Y:S01]  /*08f0*/  IMAD.IADD R4, R252, 0x1, R2 ;  /* 0x00000001fc047824 */ /* 0x000fe200078e0202 */
[----:B------:R-:W-:Y:S01]  /*0900*/  LEA R176, R176, UR5, 0x1 ;  /* 0x00000005b0b07c11 */ /* 0x000fe2000f8e08ff */
[C---:B------:R-:W-:Y:S01]  /*0910*/  @P1 VIADD R10, R252.reuse, 0x3e0 ;  /* 0x000003e0fc0a1836 */ /* 0x040fe20000000000 */
[----:B------:R-:W-:Y:S01]  /*0920*/  STL [R1+0x14], R5 ;  /* 0x0000140501007387 */ /* 0x000fe20000100800 */
[----:B------:R-:W-:-:S02]  /*0930*/  VIADD R9, R252, 0x2420 ;  /* 0x00002420fc097836 */ /* 0x000fc40000000000 */
[C---:B------:R-:W-:Y:S01]  /*0940*/  @P1 VIADD R3, R252.reuse, 0x1fe0 ;  /* 0x00001fe0fc031836 */ /* 0x040fe20000000000 */
[----:B------:R1:W-:Y:S01]  /*0950*/  STL [R1+0x30], R6 ;  /* 0x0000300601007387 */ /* 0x0003e20000100800 */
[C---:B------:R-:W-:Y:S02]  /*0960*/  VIADD R7, R252.reuse, 0x2040 ;  /* 0x00002040fc077836 */ /* 0x040fe40000000000 */
[C---:B------:R-:W-:Y:S01]  /*0970*/  @P1 VIADD R9, R252.reuse, 0x23e0 ;  /* 0x000023e0fc091836 */ /* 0x040fe20000000000 */
[----:B------:R-:W-:Y:S01]  /*0980*/  STL [R1+0x10], R4 ;  /* 0x0000100401007387 */ /* 0x000fe20000100800 */
[----:B------:R-:W-:Y:S02]  /*0990*/  @P2 VIADD R7, R252, 0x1fc0 ;  /* 0x00001fc0fc072836 */ /* 0x000fe40000000000 */
[C---:B------:R-:W-:Y:S01]  /*09a0*/  IMAD.IADD R212, R211.reuse, 0x1, R0 ;  /* 0x00000001d3d47824 */ /* 0x040fe200078e0200 */
[----:B------:R-:W-:Y:S01]  /*09b0*/  STL [R1+0x1c], R10 ;  /* 0x00001c0a01007387 */ /* 0x000fe20000100800 */
[----:B------:R-:W-:-:S02]  /*09c0*/  IMAD.IADD R214, R211, 0x1, R213 ;  /* 0x00000001d3d67824 */ /* 0x000fc400078e02d5 */
[----:B------:R-:W-:Y:S01]  /*09d0*/  IMAD.IADD R180, R179, 0x1, R180 ;  /* 0x00000001b3b47824 */ /* 0x000fe200078e02b4 */
[----:B------:R-:W-:Y:S01]  /*09e0*/  STL [R1+0x4], R3 ;  /* 0x0000040301007387 */ /* 0x000fe20000100800 */
[--C-:B------:R-:W-:Y:S02]  /*09f0*/  IMAD.IADD R213, R213, 0x1, R212.reuse ;  /* 0x00000001d5d57824 */ /* 0x100fe400078e02d4 */
[----:B------:R-:W-:Y:S01]  /*0a00*/  IMAD.IADD R182, R179, 0x1, R181 ;  /* 0x00000001b3b67824 */ /* 0x000fe200078e02b5 */
[----:B------:R-:W-:Y:S01]  /*0a10*/  STL [R1+0x18], R9 ;  /* 0x0000180901007387 */ /* 0x000fe20000100800 */
[--C-:B------:R-:W-:Y:S02]  /*0a20*/  IMAD.IADD R218, R211, 0x1, R215.reuse ;  /* 0x00000001d3da7824 */ /* 0x100fe400078e02d7 */
[----:B------:R-:W-:Y:S01]  /*0a30*/  IMAD.IADD R217, R214, 0x1, R215 ;  /* 0x00000001d6d97824 */ /* 0x000fe200078e02d7 */
[----:B------:R-:W-:Y:S01]  /*0a40*/  STL [R1+0xc], R7 ;  /* 0x00000c0701007387 */ /* 0x000fe20000100800 */
[----:B------:R-:W-:-:S02]  /*0a50*/  IMAD.IADD R216, R215, 0x1, R212 ;  /* 0x00000001d7d87824 */ /* 0x000fc400078e02d4 */
[----:B------:R-:W-:Y:S02]  /*0a60*/  IMAD.IADD R181, R181, 0x1, R180 ;  /* 0x00000001b5b57824 */ /* 0x000fe400078e02b4 */
[C---:B-1----:R-:W-:Y:S02]  /*0a70*/  VIADD R6, R252.reuse, 0x2440 ;  /* 0x00002440fc067836 */ /* 0x042fe40000000000 */
[----:B------:R-:W-:-:S05]  /*0a80*/  @P2 VIADD R6, R252, 0x23c0 ;  /* 0x000023c0fc062836 */ /* 0x000fca0000000000 */
[----:B------:R1:W-:Y:S02]  /*0a90*/  STL [R1+0x8], R6 ;  /* 0x0000080601007387 */ /* 0x0003e40000100800 */
[C---:B-1----:R-:W-:Y:S02]  /*0aa0*/  IMAD.IADD R6, R215.reuse, 0x1, R5 ;  /* 0x00000001d7067824 */ /* 0x042fe400078e0205 */
[C---:B------:R-:W-:Y:S02]  /*0ab0*/  IMAD.IADD R5, R215.reuse, 0x1, R4 ;  /* 0x00000001d7057824 */ /* 0x040fe400078e0204 */
[--C-:B------:R-:W-:Y:S01]  /*0ac0*/  IMAD.IADD R4, R0, 0x1, R3.reuse ;  /* 0x0000000100047824 */ /* 0x100fe200078e0203 */
[----:B------:R1:W-:Y:S01]  /*0ad0*/  STL [R1+0x2c], R6 ;  /* 0x00002c0601007387 */ /* 0x0003e20000100800 */
[----:B------:R-:W-:Y:S02]  /*0ae0*/  IMAD.IADD R0, R2, 0x1, R3 ;  /* 0x0000000102007824 */ /* 0x000fe400078e0203 */
[----:B------:R-:W-:Y:S01]  /*0af0*/  IMAD.IADD R215, R215, 0x1, R213 ;  /* 0x00000001d7d77824 */ /* 0x000fe200078e02d5 */
[----:B------:R1:W-:Y:S04]  /*0b00*/  STL [R1+0x28], R5 ;  /* 0x0000280501007387 */ /* 0x0003e80000100800 */
[----:B------:R1:W-:Y:S04]  /*0b10*/  STL [R1+0x24], R4 ;  /* 0x0000240401007387 */ /* 0x0003e80000100800 */
[----:B------:R1:W-:Y:S02]  /*0b20*/  STL [R1+0x20], R0 ;  /* 0x0000200001007387 */ /* 0x0003e40000100800 */
.L_x_282:
        /* <DEDUP_REMOVED lines=8> */
[----:B-1----:R-:W1:Y:S02]  /*0bb0*/  @P0 S2R R0, SR_CTAID.Y ;  /* 0x0000000000000919 */ /* 0x002e640000002600 */
[----:B------:R-:W2:Y:S01]  /*0bc0*/  @P1 LDC.64 R4, c[0x0][0x300] ;  /* 0x0000c000ff041b82 */ /* 0x000ea20000000a00 */
        /* <DEDUP_REMOVED lines=24> */
[----:B------:R-:W-:Y:S01]  /*0d50*/  ULDC.64 UR6, c[0x0][0x2f0] ;  /* 0x0000bc0000067ab9 */ /* 0x000fe20000000a00 */
[----:B------:R-:W-:Y:S01]  /*0d60*/  ULDC UR4, c[0x0][0x2c4] ;  /* 0x0000b10000047ab9 */ /* 0x000fe20000000800 */
[----:B------:R-:W-:Y:S01]  /*0d70*/  UISETP.NE.U32.AND UP1, UPT, UR6, URZ, UPT ;  /* 0x0000003f0600728c */ /* 0x000fe2000bf25070 */
[----:B------:R-:W3:Y:S01]  /*0d80*/  S2R R8, SR_CTAID.X ;  /* 0x0000000000087919 */ /* 0x000ee20000002500 */
[----:B------:R-:W-:Y:S01]  /*0d90*/  UIADD3 UR10, UR4, 0x7f, URZ ;  /* 0x0000007f040a7890 */ /* 0x000fe2000fffe03f */
[----:B------:R-:W-:Y:S01]  /*0da0*/  ULDC.U8 UR6, c[0x0][0x3d8] ;  /* 0x0000f60000067ab9 */ /* 0x000fe20000000000 */
[----:B------:R-:W-:Y:S01]  /*0db0*/  ULDC UR13, c[0x0][0x270] ;  /* 0x00009c00000d7ab9 */ /* 0x000fe20000000800 */
[----:B------:R-:W-:Y:S02]  /*0dc0*/  UISETP.NE.AND UP0, UPT, UR6, URZ, UPT ;  /* 0x0000003f0600728c */ /* 0x000fe4000bf05270 */
[----:B------:R-:W-:Y:S01]  /*0dd0*/  USHF.R.S32.HI UR33, URZ, 0x1f, UR10 ;  /* 0x0000001f3f217899 */ /* 0x000fe2000801140a */
[----:B------:R-:W-:Y:S01]  /*0de0*/  ULDC UR12, c[0x0][0x2dc] ;  /* 0x0000b700000c7ab9 */ /* 0x000fe20000000800 */
[----:B------:R-:W-:-:S02]  /*0df0*/  UISETP.NE.AND.EX UP1, UPT, UR7, URZ, UPT, UP1 ;  /* 0x0000003f0700728c */ /* 0x000fc4000bf25310 */
[----:B------:R-:W-:Y:S02]  /*0e00*/  ULEA.HI UR33, UR33, UR10, URZ, 0x7 ;  /* 0x0000000a21217291 */ /* 0x000fe4000f8f383f */
[----:B------:R-:W-:Y:S02]  /*0e10*/  UIMAD UR9, UR23, UR12, URZ ;  /* 0x0000000c170972a4 */ /* 0x000fe4000f8e023f */
[----:B------:R-:W-:Y:S02]  /*0e20*/  ULOP3.LUT UR40, UR33, 0xffffff80, URZ, 0xc0, !UPT ;  /* 0xffffff8021287892 */ /* 0x000fe4000f8ec03f */
[----:B------:R-:W-:Y:S01]  /*0e30*/  @UP0 UIMAD UR11, UR22, UR4, URZ ;  /* 0x00000004160b02a4 */ /* 0x000fe2000f8e023f */
[----:B-1----:R-:W-:Y:S01]  /*0e40*/  IABS R6, R7 ;  /* 0x0000000700067213 */ /* 0x002fe20000000000 */
[----:B------:R-:W-:Y:S01]  /*0e50*/  @!UP0 UIMAD UR7, UR22, UR13, UR23 ;  /* 0x0000000d160782a4 */ /* 0x000fe2000f8e0217 */
[----:B------:R-:W-:Y:S01]  /*0e60*/  ISETP.NE.AND P2, PT, R7, RZ, PT ;  /* 0x000000ff0700720c */ /* 0x000fe20003f45270 */
[----:B------:R-:W-:Y:S01]  /*0e70*/  UIADD3 UR40, UR40, -0x80, URZ ;  /* 0xffffff8028287890 */ /* 0x000fe2000fffe03f */
[----:B------:R-:W1:Y:S01]  /*0e80*/  I2F.RP R2, R6 ;  /* 0x0000000600027306 */ /* 0x000e620000209400 */
[----:B------:R-:W-:Y:S01]  /*0e90*/  ULDC.U8 UR8, c[0x0][0x480] ;  /* 0x0001200000087ab9 */ /* 0x000fe20000000000 */
[----:B------:R-:W-:Y:S01]  /*0ea0*/  @UP0 ULDC UR32, c[0x0][0x2e4] ;  /* 0x0000b90000200ab9 */ /* 0x000fe20000000800 */
[----:B------:R-:W-:Y:S01]  /*0eb0*/  USHF.R.S32.HI UR43, URZ, 0x1f, UR29 ;  /* 0x0000001f3f2b7899 */ /* 0x000fe2000801141d */
[----:B--2---:R-:W-:Y:S01]  /*0ec0*/  IABS R4, R4 ;  /* 0x0000000400047213 */ /* 0x004fe20000000000 */
[----:B------:R-:W-:-:S02]  /*0ed0*/  @UP0 UIMAD UR32, UR23, UR32, UR11 ;  /* 0x00000020172002a4 */ /* 0x000fc4000f8e020b */
[----:B------:R-:W-:Y:S02]  /*0ee0*/  USHF.R.S32.HI UR42, URZ, 0x1f, UR36 ;  /* 0x0000001f3f2a7899 */ /* 0x000fe40008011424 */
[----:B------:R-:W-:Y:S02]  /*0ef0*/  USHF.R.S32.HI UR46, URZ, 0x1f, UR13 ;  /* 0x0000001f3f2e7899 */ /* 0x000fe4000801140d */
[----:B------:R-:W-:Y:S02]  /*0f00*/  USHF.R.S32.HI UR6, URZ, 0x1f, UR9 ;  /* 0x0000001f3f067899 */ /* 0x000fe40008011409 */
[----:B------:R-:W-:Y:S01]  /*0f10*/  USEL UR10, UR34, URZ, UP1 ;  /* 0x0000003f220a7287 */ /* 0x000fe20008800000 */
[----:B-1----:R-:W1:Y:S01]  /*0f20*/  MUFU.RCP R2, R2 ;  /* 0x0000000200027308 */ /* 0x002e620000001000 */
[----:B------:R-:W-:Y:S02]  /*0f30*/  USEL UR44, UR35, URZ, UP1 ;  /* 0x0000003f232c7287 */ /* 0x000fe40008800000 */
[----:B------:R-:W-:-:S02]  /*0f40*/  USHF.R.S32.HI UR33, URZ, 0x7, UR33 ;  /* 0x000000073f217899 */ /* 0x000fc40008011421 */
[----:B------:R-:W-:Y:S02]  /*0f50*/  @!UP0 UIMAD UR32, UR7, UR4, URZ ;  /* 0x00000004072082a4 */ /* 0x000fe4000f8e023f */
[----:B------:R-:W-:Y:S01]  /*0f60*/  USHF.R.S32.HI UR41, URZ, 0x1f, UR40 ;  /* 0x0000001f3f297899 */ /* 0x000fe20008011428 */
[----:B-1----:R-:W-:-:S04]  /*0f70*/  VIADD R2, R2, 0xffffffe ;  /* 0x0ffffffe02027836 */ /* 0x002fc80000000000 */
[----:B------:R-:W1:Y:S02]  /*0f80*/  F2I.FTZ.U32.TRUNC.NTZ R3, R2 ;  /* 0x0000000200037305 */ /* 0x000e64000021f000 */
[----:B-1----:R-:W-:Y:S02]  /*0f90*/  IMAD.MOV R0, RZ, RZ, -R3 ;  /* 0x000000ffff007224 */ /* 0x002fe400078e0a03 */
[----:B------:R-:W-:Y:S02]  /*0fa0*/  IMAD.MOV.U32 R2, RZ, RZ, RZ ;  /* 0x000000ffff027224 */ /* 0x000fe400078e00ff */
[----:B------:R-:W-:-:S04]  /*0fb0*/  IMAD R0, R0, R6, RZ ;  /* 0x0000000600007224 */ /* 0x000fc800078e02ff */
[----:B------:R-:W-:Y:S01]  /*0fc0*/  IMAD.HI.U32 R0, R3, R0, R2 ;  /* 0x0000000003007227 */ /* 0x000fe200078e0002 */
[----:B------:R-:W-:Y:S02]  /*0fd0*/  MOV R3, R4 ;  /* 0x0000000400037202 */ /* 0x000fe40000000f00 */
[----:B------:R-:W3:Y:S03]  /*0fe0*/  LDC.64 R4, c[0x0][0x488] ;  /* 0x00012200ff047b82 */ /* 0x000ee60000000a00 */
[----:B------:R-:W-:-:S04]  /*0ff0*/  IMAD.HI.U32 R0, R0, R3, RZ ;  /* 0x0000000300007227 */ /* 0x000fc800078e00ff */
[----:B------:R-:W-:-:S04]  /*1000*/  IMAD.MOV R2, RZ, RZ, -R0 ;  /* 0x000000ffff027224 */ /* 0x000fc800078e0a00 */
[----:B------:R-:W-:-:S05]  /*1010*/  IMAD R2, R6, R2, R3 ;  /* 0x0000000206027224 */ /* 0x000fca00078e0203 */
[----:B------:R-:W-:-:S13]  /*1020*/  ISETP.GT.U32.AND P1, PT, R6, R2, PT ;  /* 0x000000020600720c */ /* 0x000fda0003f24070 */
[----:B------:R-:W-:Y:S01]  /*1030*/  @!P1 IMAD.IADD R2, R2, 0x1, -R6 ;  /* 0x0000000102029824 */ /* 0x000fe200078e0a06 */
[----:B------:R-:W-:Y:S02]  /*1040*/  @!P1 IADD3 R0, R0, 0x1, RZ ;  /* 0x0000000100009810 */ /* 0x000fe40007ffe0ff */
[----:B------:R-:W-:Y:S02]  /*1050*/  ISETP.NE.AND P1, PT, RZ, UR8, PT ;  /* 0x00000008ff007c0c */ /* 0x000fe4000bf25270 */
[----:B------:R-:W-:Y:S02]  /*1060*/  ISETP.GE.U32.AND P3, PT, R2, R6, PT ;  /* 0x000000060200720c */ /* 0x000fe40003f66070 */
[----:B------:R-:W-:-:S04]  /*1070*/  LOP3.LUT R2, R7, UR23, RZ, 0x3c, !PT ;  /* 0x0000001707027c12 */ /* 0x000fc8000f8e3cff */
[----:B------:R-:W-:Y:S01]  /*1080*/  ISETP.GE.AND P0, PT, R2, RZ, PT ;  /* 0x000000ff0200720c */ /* 0x000fe20003f06270 */
[----:B---3--:R-:W-:-:S04]  /*1090*/  IMAD.WIDE.U32 R2, R8, R4, RZ ;  /* 0x0000000408027225 */ /* 0x008fc800078e00ff */
[----:B------:R-:W-:Y:S01]  /*10a0*/  IMAD R3, R8, R5, R3 ;  /* 0x0000000508037224 */ /* 0x000fe200078e0203 */
[----:B------:R-:W-:Y:S01]  /*10b0*/  SEL R11, R2, RZ, P1 ;  /* 0x000000ff020b7207 */ /* 0x000fe20000800000 */
[----:B------:R-:W-:-:S03]  /*10c0*/  @P3 VIADD R0, R0, 0x1 ;  /* 0x0000000100003836 */ /* 0x000fc60000000000 */
[----:B------:R-:W-:Y:S01]  /*10d0*/  SEL R3, R3, RZ, P1 ;  /* 0x000000ff03037207 */ /* 0x000fe20000800000 */
[----:B------:R-:W-:-:S05]  /*10e0*/  IMAD.MOV.U32 R14, RZ, RZ, R0 ;  /* 0x000000ffff0e7224 */ /* 0x000fca00078e0000 */
[----:B------:R-:W-:Y:S02]  /*10f0*/  @!P0 IADD3 R14, -R14, RZ, RZ ;  /* 0x000000ff0e0e8210 */ /* 0x000fe40007ffe1ff */
[----:B------:R-:W-:Y:S02]  /*1100*/  PLOP3.LUT P0, PT, PT, PT, UP0, 0x80, 0x0 ;  /* 0x000000000000781c */ /* 0x000fe40003f0f008 */
[----:B------:R-:W-:-:S04]  /*1110*/  @!P2 LOP3.LUT R14, RZ, R7, RZ, 0x33, !PT ;  /* 0x00000007ff0ea212 */ /* 0x000fc800078e33ff */
        /* <DEDUP_REMOVED lines=10> */
.L_x_275:
[----:B------:R-:W-:Y:S01]  /*11c0*/  UIMAD UR31, UR22, UR13, UR23 ;  /* 0x0000000d161f72a4 */ /* 0x000fe2000f8e0217 */
[----:B------:R-:W-:-:S03]  /*11d0*/  ULDC UR50, c[0x0][0x2d4] ;  /* 0x0000b50000327ab9 */ /* 0x000fc60000000800 */
[----:B------:R-:W-:-:S12]  /*11e0*/  UIMAD UR31, UR31, UR50, URZ ;  /* 0x000000321f1f72a4 */ /* 0x000fd8000f8e023f */
.L_x_276:
[----:B------:R-:W2:Y:S01]  /*11f0*/  LDL R29, [R1] ;  /* 0x00000000011d7983 */ /* 0x000ea20000100800 */
[----:B------:R-:W-:Y:S01]  /*1200*/  UIMAD UR8, UR13, UR12, URZ ;  /* 0x0000000c0d0872a4 */ /* 0x000fe2000f8e023f */
[----:B------:R-:W-:Y:S01]  /*1210*/  IMAD.U32 R10, RZ, RZ, UR9 ;  /* 0x00000009ff0a7e24 */ /* 0x000fe2000f8e00ff */
[----:B------:R-:W1:Y:S01]  /*1220*/  LDC.64 R18, c[0x0][0x418] ;  /* 0x00010600ff127b82 */ /* 0x000e620000000a00 */
[----:B------:R-:W3:Y:S01]  /*1230*/  S2R R27, SR_TID.X ;  /* 0x00000000001b7919 */ /* 0x000ee20000002100 */
[----:B------:R-:W-:Y:S01]  /*1240*/  USHF.L.U32 UR7, UR8, 0x7, URZ ;  /* 0x0000000708077899 */ /* 0x000fe2000800063f */
[----:B------:R-:W-:Y:S01]  /*1250*/  CS2R R126, SRZ ;  /* 0x00000000007e7805 */ /* 0x000fe2000001ff00 */
[----:B------:R-:W-:Y:S01]  /*1260*/  UIADD3 UR29, UP1, UR36, UR29, URZ ;  /* 0x0000001d241d7290 */ /* 0x000fe2000ff3e03f */
[----:B------:R-:W-:Y:S01]  /*1270*/  CS2R R124, SRZ ;  /* 0x00000000007c7805 */ /* 0x000fe2000001ff00 */
[----:B------:R-:W-:Y:S01]  /*1280*/  UIMAD.WIDE UR50, UR22, UR50, UR40 ;  /* 0x00000032163272a5 */ /* 0x000fe2000f8e0228 */
[----:B------:R-:W-:Y:S01]  /*1290*/  CS2R R130, SRZ ;  /* 0x0000000000827805 */ /* 0x000fe2000001ff00 */
[----:B------:R-:W4:Y:S01]  /*12a0*/  LDC.64 R20, c[0x0][0x228] ;  /* 0x00008a00ff147b82 */ /* 0x000f220000000a00 */
[----:B------:R-:W-:Y:S01]  /*12b0*/  UIMAD.WIDE.U32 UR48, UR12, UR13, URZ ;  /* 0x0000000d0c3072a5 */ /* 0x000fe2000f8e003f */
[----:B------:R-:W-:Y:S01]  /*12c0*/  CS2R R128, SRZ ;  /* 0x0000000000807805 */ /* 0x000fe2000001ff00 */
[----:B------:R-:W-:Y:S01]  /*12d0*/  ULDC.64 UR18, c[0x0][0x240] ;  /* 0x0000900000127ab9 */ /* 0x000fe20000000a00 */
[----:B------:R-:W-:Y:S01]  /*12e0*/  USHF.R.S32.HI UR45, URZ, 0x1f, UR12 ;  /* 0x0000001f3f2d7899 */ /* 0x000fe2000801140c */
[----:B------:R-:W-:Y:S01]  /*12f0*/  CS2R R122, SRZ ;  /* 0x00000000007a7805 */ /* 0x000fe2000001ff00 */
[----:B------:R-:W-:Y:S01]  /*1300*/  ULDC.64 UR14, c[0x0][0x420] ;  /* 0x00010800000e7ab9 */ /* 0x000fe20000000a00 */
[----:B------:R-:W-:Y:S01]  /*1310*/  IMAD.U32 R16, RZ, RZ, UR48 ;  /* 0x00000030ff107e24 */ /* 0x000fe2000f8e00ff */
[----:B------:R-:W-:Y:S01]  /*1320*/  UIMAD UR45, UR45, UR13, URZ ;  /* 0x0000000d2d2d72a4 */ /* 0x000fe2000f8e023f */
[----:B------:R-:W-:Y:S01]  /*1330*/  IMAD.U32 R17, RZ, RZ, UR49 ;  /* 0x00000031ff117e24 */ /* 0x000fe2000f8e00ff */
[----:B------:R-:W-:Y:S01]  /*1340*/  ULDC.64 UR16, c[0x0][0x258] ;  /* 0x0000960000107ab9 */ /* 0x000fe20000000a00 */
[----:B------:R-:W-:Y:S01]  /*1350*/  UIADD3.X UR42, UR43, UR42, URZ, UP1, !UPT ;  /* 0x0000002a2b2a7290 */ /* 0x000fe20008ffe43f */
[----:B------:R-:W-:Y:S01]  /*1360*/  CS2R R120, SRZ ;  /* 0x0000000000787805 */ /* 0x000fe2000001ff00 */
[----:B------:R-:W-:Y:S01]  /*1370*/  UIMAD UR45, UR46, UR12, UR45 ;  /* 0x0000000c2e2d72a4 */ /* 0x000fe2000f8e022d */
[----:B------:R-:W-:Y:S01]  /*1380*/  CS2R R118, SRZ ;  /* 0x0000000000767805 */ /* 0x000fe2000001ff00 */
[----:B------:R-:W-:Y:S01]  /*1390*/  UIADD3 UR32, UR40, UR32, URZ ;  /* 0x0000002028207290 */ /* 0x000fe2000fffe03f */
[----:B------:R-:W-:Y:S01]  /*13a0*/  CS2R R116, SRZ ;  /* 0x0000000000747805 */ /* 0x000fe2000001ff00 */
[----:B------:R-:W-:Y:S01]  /*13b0*/  UIADD3 UR45, UR49, UR45, URZ ;  /* 0x0000002d312d7290 */ /* 0x000fe2000fffe03f */
[----:B------:R-:W-:Y:S01]  /*13c0*/  CS2R R110, SRZ ;  /* 0x00000000006e7805 */ /* 0x000fe2000001ff00 */
[----:B------:R-:W-:Y:S01]  /*13d0*/  UIADD3 UR31, UR40, UR31, URZ ;  /* 0x0000001f281f7290 */ /* 0x000fe2000fffe03f */
[----:B------:R-:W-:-:S02]  /*13e0*/  CS2R R108, SRZ ;  /* 0x00000000006c7805 */ /* 0x000fc4000001ff00 */
[----:B------:R-:W-:Y:S02]  /*13f0*/  CS2R R114, SRZ ;  /* 0x0000000000727805 */ /* 0x000fe4000001ff00 */
[----:B------:R-:W-:Y:S02]  /*1400*/  CS2R R112, SRZ ;  /* 0x0000000000707805 */ /* 0x000fe4000001ff00 */
[----:B------:R-:W-:Y:S02]  /*1410*/  CS2R R106, SRZ ;  /* 0x00000000006a7805 */ /* 0x000fe4000001ff00 */
[----:B------:R-:W-:Y:S02]  /*1420*/  CS2R R104, SRZ ;  /* 0x0000000000687805 */ /* 0x000fe4000001ff00 */
[----:B---3--:R-:W-:Y:S02]  /*1430*/  SHF.R.S32.HI R28, RZ, 0x1f, R27 ;  /* 0x0000001fff1c7819 */ /* 0x008fe4000001141b */
[----:B------:R-:W-:-:S02]  /*1440*/  CS2R R102, SRZ ;  /* 0x0000000000667805 */ /* 0x000fc4000001ff00 */
[----:B------:R-:W-:Y:S02]  /*1450*/  CS2R R100, SRZ ;  /* 0x0000000000647805 */ /* 0x000fe4000001ff00 */
[----:B------:R-:W-:Y:S02]  /*1460*/  CS2R R94, SRZ ;  /* 0x00000000005e7805 */ /* 0x000fe4000001ff00 */
[CC--:B------:R-:W-:Y:S02]  /*1470*/  LEA.HI R2, R28.reuse, R27.reuse, RZ, 0x5 ;  /* 0x0000001b1c027211 */ /* 0x0c0fe400078f28ff */
[----:B------:R-:W-:Y:S02]  /*1480*/  CS2R R92, SRZ ;  /* 0x00000000005c7805 */ /* 0x000fe4000001ff00 */
[----:B------:R-:W-:Y:S02]  /*1490*/  LEA.HI R9, R28, R27, RZ, 0x3 ;  /* 0x0000001b1c097211 */ /* 0x000fe400078f18ff */
[----:B------:R-:W-:-:S02]  /*14a0*/  CS2R R98, SRZ ;  /* 0x0000000000627805 */ /* 0x000fc4000001ff00 */
[----:B------:R-:W-:Y:S02]  /*14b0*/  LOP3.LUT R0, R2, 0xffffffe0, RZ, 0xc0, !PT ;  /* 0xffffffe002007812 */ /* 0x000fe400078ec0ff */
[----:B------:R-:W-:Y:S02]  /*14c0*/  CS2R R96, SRZ ;  /* 0x0000000000607805 */ /* 0x000fe4000001ff00 */
[----:B------:R-:W-:Y:S02]  /*14d0*/  SHF.R.S32.HI R2, RZ, 0x5, R2 ;  /* 0x00000005ff027819 */ /* 0x000fe40000011402 */
[----:B------:R-:W-:Y:S02]  /*14e0*/  CS2R R90, SRZ ;  /* 0x00000000005a7805 */ /* 0x000fe4000001ff00 */
[----:B------:R-:W-:Y:S01]  /*14f0*/  SHF.R.S32.HI R6, RZ, 0x3, R9 ;  /* 0x00000003ff067819 */ /* 0x000fe20000011409 */
[----:B------:R-:W-:Y:S01]  /*1500*/  IMAD.IADD R0, R27, 0x1, -R0 ;  /* 0x000000011b007824 */ /* 0x000fe200078e0a00 */
[----:B------:R-:W-:-:S02]  /*1510*/  LOP3.LUT R9, R9, 0xfffffff8, RZ, 0xc0, !PT ;  /* 0xfffffff809097812 */ /* 0x000fc400078ec0ff */
[----:B------:R-:W-:Y:S02]  /*1520*/  CS2R R88, SRZ ;  /* 0x0000000000587805 */ /* 0x000fe4000001ff00 */
[----:B------:R-:W-:Y:S01]  /*1530*/  SHF.R.S32.HI R8, RZ, 0x1f, R6 ;  /* 0x0000001fff087819 */ /* 0x000fe20000011406 */
[----:B------:R-:W-:Y:S01]  /*1540*/  IMAD R0, R2, UR8, R0 ;  /* 0x0000000802007c24 */ /* 0x000fe2000f8e0200 */
[----:B------:R-:W-:Y:S01]  /*1550*/  ULDC.64 UR8, c[0x0][0x248] ;  /* 0x0000920000087ab9 */ /* 0x000fe20000000a00 */
[----:B------:R-:W-:Y:S01]  /*1560*/  IMAD.U32 R2, RZ, RZ, UR6 ;  /* 0x00000006ff027e24 */ /* 0x000fe2000f8e00ff */
[----:B------:R-:W-:Y:S01]  /*1570*/  USHF.R.S32.HI UR6, URZ, 0x1f, UR7 ;  /* 0x0000001f3f067899 */ /* 0x000fe20008011407 */
[----:B------:R-:W-:Y:S01]  /*1580*/  IMAD.WIDE.U32 R4, R6, UR8, RZ ;  /* 0x0000000806047c25 */ /* 0x000fe2000f8e00ff */
[----:B------:R-:W-:Y:S02]  /*1590*/  IADD3 R10, P2, P0, R0, UR7, R10 ;  /* 0x00000007000a7c10 */ /* 0x000fe4000f85e00a */
[----:B------:R-:W-:-:S02]  /*15a0*/  CS2R R86, SRZ ;  /* 0x0000000000567805 */ /* 0x000fc4000001ff00 */
[----:B------:R-:W-:Y:S01]  /*15b0*/  SHF.R.S32.HI R0, RZ, 0x1f, R0 ;  /* 0x0000001fff007819 */ /* 0x000fe20000011400 */
[----:B------:R-:W-:Y:S01]  /*15c0*/  IMAD.U32 R22, RZ, RZ, UR8 ;  /* 0x00000008ff167e24 */ /* 0x000fe2000f8e00ff */
[----:B------:R-:W-:Y:S02]  /*15d0*/  CS2R R84, SRZ ;  /* 0x0000000000547805 */ /* 0x000fe4000001ff00 */
[----:B------:R-:W-:Y:S02]  /*15e0*/  CS2R R78, SRZ ;  /* 0x00000000004e7805 */ /* 0x000fe4000001ff00 */
[----:B------:R-:W-:Y:S01]  /*15f0*/  IADD3.X R0, R0, UR6, R2, P2, P0 ;  /* 0x0000000600007c10 */ /* 0x000fe200097e0402 */
[----:B------:R-:W-:Y:S01]  /*1600*/  ULDC.64 UR6, c[0x0][0x250] ;  /* 0x0000940000067ab9 */ /* 0x000fe20000000a00 */
[----:B------:R-:W-:Y:S01]  /*1610*/  IADD3 R10, P0, R10, R11, RZ ;  /* 0x0000000b0a0a7210 */ /* 0x000fe20007f1e0ff */
[----:B------:R-:W-:Y:S01]  /*1620*/  IMAD R7, R8, UR6, RZ ;  /* 0x0000000608077c24 */ /* 0x000fe2000f8e02ff */
[----:B------:R-:W-:Y:S01]  /*1630*/  CS2R R76, SRZ ;  /* 0x00000000004c7805 */ /* 0x000fe2000001ff00 */
[----:B------:R-:W-:Y:S01]  /*1640*/  IMAD.U32 R24, RZ, RZ, UR6 ;  /* 0x00000006ff187e24 */ /* 0x000fe2000f8e00ff */
[----:B------:R-:W-:Y:S01]  /*1650*/  CS2R R82, SRZ ;  /* 0x0000000000527805 */ /* 0x000fe2000001ff00 */
[----:B------:R-:W-:Y:S01]  /*1660*/  IMAD.X R11, R0, 0x1, R3, P0 ;  /* 0x00000001000b7824 */ /* 0x000fe200000e0603 */
[----:B------:R-:W-:Y:S01]  /*1670*/  CS2R R80, SRZ ;  /* 0x0000000000507805 */ /* 0x000fe2000001ff00 */
[----:B------:R-:W-:Y:S01]  /*1680*/  IMAD R0, R8, UR8, RZ ;  /* 0x0000000808007c24 */ /* 0x000fe2000f8e02ff */
[----:B------:R-:W-:Y:S01]  /*1690*/  CS2R R74, SRZ ;  /* 0x00000000004a7805 */ /* 0x000fe2000001ff00 */
[----:B------:R-:W-:Y:S01]  /*16a0*/  IMAD.WIDE.U32 R2, R6, UR6, RZ ;  /* 0x0000000606027c25 */ /* 0x000fe2000f8e00ff */
[----:B------:R-:W-:-:S02]  /*16b0*/  CS2R R72, SRZ ;  /* 0x0000000000487805 */ /* 0x000fc4000001ff00 */
[----:B------:R-:W-:Y:S02]  /*16c0*/  CS2R R70, SRZ ;  /* 0x0000000000467805 */ /* 0x000fe4000001ff00 */
[----:B------:R-:W-:Y:S01]  /*16d0*/  CS2R R68, SRZ ;  /* 0x0000000000447805 */ /* 0x000fe2000001ff00 */
[C---:B------:R-:W-:Y:S02]  /*16e0*/  IMAD R7, R6.reuse, UR7, R7 ;  /* 0x0000000706077c24 */ /* 0x040fe4000f8e0207 */
[C---:B------:R-:W-:Y:S02]  /*16f0*/  IMAD R0, R6.reuse, UR9, R0 ;  /* 0x0000000906007c24 */ /* 0x040fe4000f8e0200 */
[----:B------:R-:W-:Y:S02]  /*1700*/  IMAD.IADD R3, R3, 0x1, R7 ;  /* 0x0000000103037824 */ /* 0x000fe400078e0207 */
[----:B------:R-:W-:Y:S01]  /*1710*/  IMAD.IADD R5, R5, 0x1, R0 ;  /* 0x0000000105057824 */ /* 0x000fe200078e0200 */
[----:B------:R-:W-:Y:S01]  /*1720*/  @P1 BAR.SYNC.DEFER_BLOCKING 0x0 ;  /* 0x0000000000001b1d */ /* 0x000fe20000010000 */
[----:B------:R-:W-:Y:S01]  /*1730*/  IMAD.IADD R7, R27, 0x1, -R9 ;  /* 0x000000011b077824 */ /* 0x000fe200078e0a09 */
[----:B------:R-:W-:Y:S01]  /*1740*/  IADD3 R0, P0, R6, UR40, RZ ;  /* 0x0000002806007c10 */ /* 0x000fe2000ff1e0ff */
[----:B------:R-:W-:-:S03]  /*1750*/  IMAD.WIDE.U32 R22, R22, UR29, R4 ;  /* 0x0000001d16167c25 */ /* 0x000fc6000f8e0004 */
[----:B------:R-:W-:Y:S01]  /*1760*/  IADD3.X R12, R8, UR41, RZ, P0, !PT ;  /* 0x00000029080c7c10 */ /* 0x000fe200087fe4ff */
[----:B------:R-:W-:Y:S01]  /*1770*/  IMAD.SHL.U32 R6, R7, 0x8, RZ ;  /* 0x0000000807067824 */ /* 0x000fe200078e00ff */
[----:B------:R-:W-:Y:S01]  /*1780*/  UIADD3 UR41, UP0, UR50, UR10, URZ ;  /* 0x0000000a32297290 */ /* 0x000fe2000ff1e03f */
[----:B------:R-:W-:Y:S02]  /*1790*/  IMAD.WIDE.U32 R24, R24, UR29, R2 ;  /* 0x0000001d18187c25 */ /* 0x000fe4000f8e0002 */
[----:B------:R-:W-:Y:S01]  /*17a0*/  ULDC.64 UR10, c[0x0][0x428] ;  /* 0x00010a00000a7ab9 */ /* 0x000fe20000000a00 */
[----:B------:R-:W-:Y:S01]  /*17b0*/  SHF.R.S32.HI R7, RZ, 0x1f, R6 ;  /* 0x0000001fff077819 */ /* 0x000fe20000011406 */
[----:B------:R-:W-:Y:S01]  /*17c0*/  IMAD R4, R12, UR18, RZ ;  /* 0x000000120c047c24 */ /* 0x000fe2000f8e02ff */
[----:B------:R-:W-:Y:S01]  /*17d0*/  UIMAD UR12, UR27, UR10, URZ ;  /* 0x0000000a1b0c72a4 */ /* 0x000fe2000f8e023f */
[----:B-1----:R-:W-:Y:S01]  /*17e0*/  IMAD R2, R18, UR28, RZ ;  /* 0x0000001c12027c24 */ /* 0x002fe2000f8e02ff */
[----:B------:R-:W-:Y:S01]  /*17f0*/  UIADD3.X UR44, UR51, UR44, URZ, UP0, !UPT ;  /* 0x0000002c332c7290 */ /* 0x000fe200087fe43f */
[C---:B------:R-:W-:Y:S01]  /*1800*/  IMAD R4, R0.reuse, UR19, R4 ;  /* 0x0000001300047c24 */ /* 0x040fe2000f8e0204 */
[----:B------:R-:W-:Y:S01]  /*1810*/  UIMAD UR45, UR45, UR41, URZ ;  /* 0x000000292d2d72a4 */ /* 0x000fe2000f8e023f */
[----:B------:R-:W-:Y:S01]  /*1820*/  IMAD.WIDE.U32 R8, R0, UR18, R6 ;  /* 0x0000001200087c25 */ /* 0x000fe2000f8e0006 */
[----:B------:R-:W-:-:S02]  /*1830*/  USHF.L.U64.HI UR19, UR18, 0x6, UR19 ;  /* 0x0000000612137899 */ /* 0x000fc40008010213 */
[----:B------:R-:W-:Y:S01]  /*1840*/  UIMAD UR44, UR44, UR48, UR45 ;  /* 0x000000302c2c72a4 */ /* 0x000fe2000f8e022d */
[----:B------:R-:W-:Y:S01]  /*1850*/  IMAD.WIDE.U32 R16, R16, UR41, R10 ;  /* 0x0000002910107c25 */ /* 0x000fe2000f8e000a */
[----:B------:R-:W-:Y:S02]  /*1860*/  UIMAD UR41, UR23, UR11, UR12 ;  /* 0x0000000b172972a4 */ /* 0x000fe4000f8e020c */
[----:B------:R-:W-:Y:S01]  /*1870*/  USHF.L.U32 UR18, UR18, 0x6, URZ ;  /* 0x0000000612127899 */ /* 0x000fe2000800063f */
[----:B------:R-:W-:Y:S01]  /*1880*/  IMAD R10, R19, UR22, R2 ;  /* 0x00000016130a7c24 */ /* 0x000fe2000f8e0202 */
[----:B------:R-:W-:Y:S01]  /*1890*/  ULDC.64 UR12, c[0x0][0x3e0] ;  /* 0x0000f800000c7ab9 */ /* 0x000fe20000000a00 */
[----:B------:R-:W-:Y:S02]  /*18a0*/  IMAD.IADD R3, R9, 0x1, R4 ;  /* 0x0000000109037824 */ /* 0x000fe400078e0204 */
[----:B------:R-:W-:Y:S02]  /*18b0*/  IMAD.MOV.U32 R2, RZ, RZ, R8 ;  /* 0x000000ffff027224 */ /* 0x000fe400078e0008 */
[----:B------:R-:W-:-:S04]  /*18c0*/  IMAD.WIDE.U32 R4, R18, UR22, R6 ;  /* 0x0000001612047c25 */ /* 0x000fc8000f8e0006 */
[----:B----4-:R-:W-:-:S04]  /*18d0*/  IMAD.WIDE.U32 R8, R20, UR22, R2 ;  /* 0x0000001614087c25 */ /* 0x010fc8000f8e0002 */
[----:B------:R-:W-:Y:S02]  /*18e0*/  IMAD.IADD R3, R5, 0x1, R10 ;  /* 0x0000000105037824 */ /* 0x000fe400078e020a */
[----:B------:R-:W-:Y:S02]  /*18f0*/  IMAD R5, R12, UR14, RZ ;  /* 0x0000000e0c057c24 */ /* 0x000fe4000f8e02ff */
[----:B------:R-:W-:Y:S01]  /*1900*/  IMAD.MOV.U32 R2, RZ, RZ, R4 ;  /* 0x000000ffff027224 */ /* 0x000fe200078e0004 */
[----:B------:R-:W1:Y:S01]  /*1910*/  LDC.64 R12, c[0x0][0x230] ;  /* 0x00008c00ff0c7b82 */ /* 0x000e620000000a00 */
[----:B------:R-:W-:Y:S02]  /*1920*/  IMAD R11, R20, UR28, RZ ;  /* 0x0000001c140b7c24 */ /* 0x000fe4000f8e02ff */
[C---:B------:R-:W-:Y:S01]  /*1930*/  IMAD R10, R0.reuse, UR15, R5 ;  /* 0x0000000f000a7c24 */ /* 0x040fe2000f8e0205 */
[----:B------:R-:W-:Y:S01]  /*1940*/  USHF.L.U64.HI UR15, UR14, 0x6, UR15 ;  /* 0x000000060e0f7899 */ /* 0x000fe2000801020f */
[----:B------:R-:W-:-:S04]  /*1950*/  IMAD.WIDE.U32 R2, R0, UR14, R2 ;  /* 0x0000000e00027c25 */ /* 0x000fc8000f8e0002 */
[----:B------:R-:W-:Y:S02]  /*1960*/  IMAD R11, R21, UR22, R11 ;  /* 0x00000016150b7c24 */ /* 0x000fe4000f8e020b */
[----:B------:R-:W-:Y:S02]  /*1970*/  IMAD.IADD R3, R3, 0x1, R10 ;  /* 0x0000000103037824 */ /* 0x000fe400078e020a */
[----:B------:R-:W-:Y:S01]  /*1980*/  IMAD.U32 R0, RZ, RZ, UR10 ;  /* 0x0000000aff007e24 */ /* 0x000fe2000f8e00ff */
[----:B------:R-:W-:Y:S01]  /*1990*/  ULDC.64 UR10, c[0x0][0x400] ;  /* 0x00010000000a7ab9 */ /* 0x000fe20000000a00 */
[----:B------:R-:W-:Y:S01]  /*19a0*/  IMAD.IADD R5, R9, 0x1, R11 ;  /* 0x0000000109057824 */ /* 0x000fe200078e020b */
[----:B------:R-:W-:Y:S01]  /*19b0*/  LEA R188, P0, R16, UR10, 0x2 ;  /* 0x0000000a10bc7c11 */ /* 0x000fe2000f8010ff */
[----:B------:R-:W-:-:S04]  /*19c0*/  IMAD.WIDE.U32 R2, R0, UR23, R2 ;  /* 0x0000001700027c25 */ /* 0x000fc8000f8e0002 */
[----:B------:R-:W-:Y:S01]  /*19d0*/  IMAD.U32 R9, RZ, RZ, UR16 ;  /* 0x00000010ff097e24 */ /* 0x000fe2000f8e00ff */
[----:B------:R-:W-:Y:S01]  /*19e0*/  UIMAD UR16, UR27, UR16, URZ ;  /* 0x000000101b1072a4 */ /* 0x000fe2000f8e023f */
[----:B------:R-:W-:Y:S01]  /*19f0*/  IMAD.MOV.U32 R4, RZ, RZ, R8 ;  /* 0x000000ffff047224 */ /* 0x000fe200078e0008 */
[C---:B------:R-:W-:Y:S01]  /*1a00*/  LEA R222, P2, R2.reuse, UR12, 0x1 ;  /* 0x0000000c02de7c11 */ /* 0x040fe2000f8408ff */
[----:B------:R-:W-:Y:S01]  /*1a10*/  VIADD R0, R3, UR41 ;  /* 0x0000002903007c36 */ /* 0x000fe20008000000 */
[----:B------:R-:W-:Y:S01]  /*1a20*/  UIMAD UR16, UR23, UR17, UR16 ;  /* 0x00000011171072a4 */ /* 0x000fe2000f8e0210 */
[----:B------:R-:W-:Y:S01]  /*1a30*/  VIADD R3, R17, UR44 ;  /* 0x0000002c11037c36 */ /* 0x000fe20008000000 */
[----:B------:R-:W-:Y:S01]  /*1a40*/  USHF.L.U32 UR12, UR14, 0x6, URZ ;  /* 0x000000060e0c7899 */ /* 0x000fe2000800063f */
[----:B------:R-:W-:Y:S01]  /*1a50*/  IMAD.WIDE.U32 R8, R9, UR23, R4 ;  /* 0x0000001709087c25 */ /* 0x000fe2000f8e0004 */
[----:B------:R-:W-:Y:S01]  /*1a60*/  LEA.HI.X R223, R2, UR13, R0, 0x1, P2 ;  /* 0x0000000d02df7c11 */ /* 0x000fe200090f0c00 */
[----:B------:R-:W-:Y:S01]  /*1a70*/  UIADD3 UR14, UR33, -0x1, URZ ;  /* 0xffffffff210e7890 */ /* 0x000fe2000fffe03f */
[----:B------:R-:W-:Y:S01]  /*1a80*/  LEA.HI.X R189, R16, UR11, R3, 0x2, P0 ;  /* 0x0000000b10bd7c11 */ /* 0x000fe200080f1403 */
[----:B------:R-:W-:Y:S01]  /*1a90*/  ULDC.64 UR10, c[0x0][0x210] ;  /* 0x00008400000a7ab9 */ /* 0x000fe20000000a00 */
[----:B------:R-:W-:Y:S01]  /*1aa0*/  VIADD R2, R9, UR16 ;  /* 0x0000001009027c36 */ /* 0x000fe20008000000 */
[----:B------:R-:W-:Y:S01]  /*1ab0*/  IADD3 R4, P0, R222, UR12, RZ ;  /* 0x0000000cde047c10 */ /* 0x000fe2000ff1e0ff */
[----:B------:R-:W3:Y:S01]  /*1ac0*/  LDC.64 R16, c[0x0][0x238] ;  /* 0x00008e00ff107b82 */ /* 0x000ee20000000a00 */
[----:B------:R-:W-:Y:S01]  /*1ad0*/  LEA R220, P2, R8, UR10, 0x1 ;  /* 0x0000000a08dc7c11 */ /* 0x000fe2000f8408ff */
[----:B-1----:R-:W-:Y:S01]  /*1ae0*/  IMAD R10, R12, UR28, RZ ;  /* 0x0000001c0c0a7c24 */ /* 0x002fe2000f8e02ff */
[----:B------:R-:W-:-:S02]  /*1af0*/  IADD3.X R5, R223, UR15, RZ, P0, !PT ;  /* 0x0000000fdf057c10 */ /* 0x000fc400087fe4ff */
[----:B------:R-:W-:Y:S01]  /*1b00*/  LEA.HI.X R221, R8, UR11, R2, 0x1, P2 ;  /* 0x0000000b08dd7c11 */ /* 0x000fe200090f0c02 */
[----:B------:R-:W-:Y:S01]  /*1b10*/  IMAD R10, R13, UR22, R10 ;  /* 0x000000160d0a7c24 */ /* 0x000fe2000f8e020a */
[----:B------:R-:W-:Y:S01]  /*1b20*/  IADD3 R2, P0, R4, UR12, RZ ;  /* 0x0000000c04027c10 */ /* 0x000fe2000ff1e0ff */
[----:B------:R-:W-:Y:S01]  /*1b30*/  ULDC.64 UR10, c[0x0][0x260] ;  /* 0x00009800000a7ab9 */ /* 0x000fe20000000a00 */
[----:B------:R-:W-:Y:S02]  /*1b40*/  LEA R0, R244, UR5, 0x1 ;  /* 0x00000005f4007c11 */ /* 0x000fe4000f8e08ff */
[----:B------:R-:W-:Y:S02]  /*1b50*/  IADD3.X R3, R5, UR15, RZ, P0, !PT ;  /* 0x0000000f05037c10 */ /* 0x000fe400087fe4ff */
[----:B------:R-:W-:Y:S01]  /*1b60*/  IADD3 R8, P0, R2, UR12, RZ ;  /* 0x0000000c02087c10 */ /* 0x000fe2000ff1e0ff */
[----:B------:R-:W-:Y:S01]  /*1b70*/  ULEA.HI UR12, UR14, UR14, URZ, 0x1 ;  /* 0x0000000e0e0c7291 */ /* 0x000fe2000f8f083f */
[----:B------:R-:W-:Y:S01]  /*1b80*/  @!PT LDS RZ, [RZ] ;  /* 0x00000000fffff984 */ /* 0x000fe20000000800 */
[----:B------:R-:W-:Y:S01]  /*1b90*/  @!PT LDS RZ, [RZ] ;  /* 0x00000000fffff984 */ /* 0x000fe20000000800 */
[----:B------:R-:W-:Y:S01]  /*1ba0*/  @!PT LDS RZ, [RZ] ;  /* 0x00000000fffff984 */ /* 0x000fe20000000800 */
[----:B------:R-:W-:Y:S02]  /*1bb0*/  LDGSTS.E.BYPASS.LTC128B.128 [R0+0x8000], desc[UR38][R222.64] ;  /* 0x08000000de007fae */ /* 0x000fe4000b901d66 */
[----:B------:R-:W-:Y:S01]  /*1bc0*/  IADD3.X R9, R3, UR15, RZ, P0, !PT ;  /* 0x0000000f03097c10 */ /* 0x000fe200087fe4ff */
[----:B------:R-:W-:Y:S01]  /*1bd0*/  ULOP3.LUT UR12, UR12, 0xfffffffe, URZ, 0xc0, !UPT ;  /* 0xfffffffe0c0c7892 */ /* 0x000fe2000f8ec03f */
[----:B------:R1:W-:Y:S03]  /*1be0*/  LDGSTS.E.BYPASS.LTC128B.128 [R0+0x9000], desc[UR38][R4.64] ;  /* 0x0900000004007fae */ /* 0x0003e6000b901d66 */
[----:B------:R-:W-:Y:S01]  /*1bf0*/  UIADD3 UR12, UR14, -UR12, URZ ;  /* 0x8000000c0e0c7290 */ /* 0x000fe2000fffe03f */
[----:B------:R4:W-:Y:S03]  /*1c00*/  LDGSTS.E.BYPASS.LTC128B.128 [R0+0xa000], desc[UR38][R2.64] ;  /* 0x0a00000002007fae */ /* 0x0009e6000b901d66 */
[----:B------:R-:W-:Y:S01]  /*1c10*/  UISETP.NE.AND UP0, UPT, UR12, 0x1, UPT ;  /* 0x000000010c00788c */ /* 0x000fe2000bf05270 */
[----:B------:R5:W-:Y:S02]  /*1c20*/  LDGSTS.E.BYPASS.LTC128B.128 [R0+0xb000], desc[UR38][R8.64] ;  /* 0x0b00000008007fae */ /* 0x000be4000b901d66 */
[----:B------:R-:W-:-:S03]  /*1c30*/  ULDC.64 UR12, c[0x0][0x218] ;  /* 0x00008600000c7ab9 */ /* 0x000fc60000000a00 */
[----:B------:R-:W-:Y:S01]  /*1c40*/  PLOP3.LUT P1, PT, PT, PT, UP0, 0x80, 0x0 ;  /* 0x000000000000781c */ /* 0x000fe20003f2f008 */
[----:B-1----:R-:W-:-:S04]  /*1c50*/  IMAD.WIDE.U32 R4, R12, UR22, R6 ;  /* 0x000000160c047c25 */ /* 0x002fc8000f8e0006 */
[----:B----4-:R-:W-:Y:S02]  /*1c60*/  IMAD.IADD R3, R5, 0x1, R10 ;  /* 0x0000000105037824 */ /* 0x010fe400078e020a */
[----:B------:R-:W-:Y:S02]  /*1c70*/  IMAD.MOV.U32 R2, RZ, RZ, R4 ;  /* 0x000000ffff027224 */ /* 0x000fe400078e0004 */
[----:B------:R-:W-:Y:S02]  /*1c80*/  IMAD R4, R26, UR10, RZ ;  /* 0x0000000a1a047c24 */ /* 0x000fe4000f8e02ff */
[----:B-----5:R-:W-:Y:S01]  /*1c90*/  IMAD.WIDE.U32 R8, R14, UR10, R2 ;  /* 0x0000000a0e087c25 */ /* 0x020fe2000f8e0002 */
[----:B------:R-:W-:Y:S01]  /*1ca0*/  UIMAD UR10, UR42, UR8, URZ ;  /* 0x000000082a0a72a4 */ /* 0x000fe2000f8e023f */
[----:B------:R-:W-:Y:S02]  /*1cb0*/  IADD3 R2, P0, R220, UR18, RZ ;  /* 0x00000012dc027c10 */ /* 0x000fe4000ff1e0ff */
[----:B------:R-:W-:Y:S01]  /*1cc0*/  VIADD R3, R244, 0x2000 ;  /* 0x00002000f4037836 */ /* 0x000fe20000000000 */
[----:B------:R-:W-:Y:S01]  /*1cd0*/  UIMAD UR10, UR29, UR9, UR10 ;  /* 0x000000091d0a72a4 */ /* 0x000fe2000f8e020a */
[----:B---3--:R-:W-:-:S02]  /*1ce0*/  IMAD R5, R16, UR28, RZ ;  /* 0x0000001c10057c24 */ /* 0x008fc4000f8e02ff */
[----:B------:R-:W-:Y:S01]  /*1cf0*/  IMAD R11, R14, UR11, R4 ;  /* 0x0000000b0e0b7c24 */ /* 0x000fe2000f8e0204 */
[----:B------:R-:W-:Y:S01]  /*1d00*/  SEL R10, R3, R244, !P1 ;  /* 0x000000f4030a7207 */ /* 0x000fe20004800000 */
[----:B------:R-:W-:Y:S01]  /*1d10*/  IMAD R17, R17, UR22, R5 ;  /* 0x0000001611117c24 */ /* 0x000fe2000f8e0205 */
[----:B------:R-:W-:Y:S01]  /*1d20*/  IADD3.X R3, R221, UR19, RZ, P0, !PT ;  /* 0x00000013dd037c10 */ /* 0x000fe200087fe4ff */
[----:B------:R-:W-:Y:S01]  /*1d30*/  IMAD.WIDE.U32 R4, R16, UR22, R6 ;  /* 0x0000001610047c25 */ /* 0x000fe2000f8e0006 */
[----:B------:R-:W-:Y:S02]  /*1d40*/  LEA R15, R10, UR5, 0x1 ;  /* 0x000000050a0f7c11 */ /* 0x000fe4000f8e08ff */
[----:B------:R-:W-:Y:S01]  /*1d50*/  IADD3 R8, P0, R8, R22, RZ ;  /* 0x0000001608087210 */ /* 0x000fe20007f1e0ff */
[----:B------:R-:W-:Y:S02]  /*1d60*/  IMAD.IADD R6, R9, 0x1, R11 ;  /* 0x0000000109067824 */ /* 0x000fe400078e020b */
[----:B------:R-:W-:Y:S01]  /*1d70*/  LDGSTS.E.BYPASS.LTC128B.128 [R15], desc[UR38][R220.64] ;  /* 0x00000000dc0f7fae */ /* 0x000fe2000b901d66 */
[----:B------:R-:W-:-:S02]  /*1d80*/  IMAD.IADD R5, R5, 0x1, R17 ;  /* 0x0000000105057824 */ /* 0x000fc400078e0211 */
[----:B------:R-:W-:Y:S01]  /*1d90*/  IADD3.X R7, R6, UR10, R23, P0, !PT ;  /* 0x0000000a06077c10 */ /* 0x000fe200087fe417 */
[----:B------:R1:W-:Y:S01]  /*1da0*/  LDGSTS.E.BYPASS.LTC128B.128 [R15+0x1000], desc[UR38][R2.64] ;  /* 0x01000000020f7fae */ /* 0x0003e2000b901d66 */
[----:B------:R-:W-:Y:S02]  /*1db0*/  ULDC.64 UR10, c[0x0][0x268] ;  /* 0x00009a00000a7ab9 */ /* 0x000fe40000000a00 */
[----:B------:R-:W-:Y:S02]  /*1dc0*/  IMAD R6, R26, UR10, RZ ;  /* 0x0000000a1a067c24 */ /* 0x000fe4000f8e02ff */
[----:B------:R-:W-:Y:S01]  /*1dd0*/  IMAD.WIDE.U32 R4, R14, UR10, R4 ;  /* 0x0000000a0e047c25 */ /* 0x000fe2000f8e0004 */
[----:B------:R-:W-:-:S03]  /*1de0*/  UIMAD UR10, UR42, UR6, URZ ;  /* 0x000000062a0a72a4 */ /* 0x000fc6000f8e023f */
[----:B------:R-:W-:Y:S01]  /*1df0*/  IMAD R6, R14, UR11, R6 ;  /* 0x0000000b0e067c24 */ /* 0x000fe2000f8e0206 */
[----:B------:R-:W-:Y:S02]  /*1e00*/  UIMAD UR10, UR29, UR7, UR10 ;  /* 0x000000071d0a72a4 */ /* 0x000fe4000f8e020a */
[----:B------:R-:W-:Y:S01]  /*1e10*/  USHF.L.U64.HI UR11, UR8, 0x6, UR9 ;  /* 0x00000006080b7899 */ /* 0x000fe20008010209 */
[----:B------:R-:W-:Y:S01]  /*1e20*/  IMAD.IADD R6, R5, 0x1, R6 ;  /* 0x0000000105067824 */ /* 0x000fe200078e0206 */
[----:B-1----:R-:W-:-:S04]  /*1e30*/  IADD3 R2, P0, R2, UR18, RZ ;  /* 0x0000001202027c10 */ /* 0x002fc8000ff1e0ff */
[----:B------:R-:W-:Y:S02]  /*1e40*/  IADD3.X R3, R3, UR19, RZ, P0, !PT ;  /* 0x0000001303037c10 */ /* 0x000fe400087fe4ff */
[C---:B------:R-:W-:Y:S01]  /*1e50*/  LEA R12, P0, R8.reuse, UR12, 0x1 ;  /* 0x0000000c080c7c11 */ /* 0x040fe2000f8008ff */
[----:B------:R-:W-:Y:S02]  /*1e60*/  USHF.L.U32 UR12, UR8, 0x6, URZ ;  /* 0x00000006080c7899 */ /* 0x000fe4000800063f */
[----:B------:R1:W-:Y:S01]  /*1e70*/  LDGSTS.E.BYPASS.LTC128B.128 [R15+0x2000], desc[UR38][R2.64] ;  /* 0x02000000020f7fae */ /* 0x0003e2000b901d66 */
[----:B------:R-:W-:Y:S01]  /*1e80*/  LEA.HI.X R13, R8, UR13, R7, 0x1, P0 ;  /* 0x0000000d080d7c11 */ /* 0x000fe200080f0c07 */
[----:B------:R-:W-:Y:S01]  /*1e90*/  ULDC.64 UR8, c[0x0][0x220] ;  /* 0x0000880000087ab9 */ /* 0x000fe20000000a00 */
[----:B------:R-:W-:-:S04]  /*1ea0*/  IADD3 R4, P0, R4, R24, RZ ;  /* 0x0000001804047210 */ /* 0x000fc80007f1e0ff */
[----:B------:R-:W-:Y:S01]  /*1eb0*/  IADD3.X R5, R6, UR10, R25, P0, !PT ;  /* 0x0000000a06057c10 */ /* 0x000fe200087fe419 */
[----:B------:R-:W-:Y:S01]  /*1ec0*/  USHF.L.U32 UR10, UR6, 0x6, URZ ;  /* 0x00000006060a7899 */ /* 0x000fe2000800063f */
[----:B------:R-:W-:Y:S01]  /*1ed0*/  LEA R6, P0, R4, UR8, 0x1 ;  /* 0x0000000804067c11 */ /* 0x000fe2000f8008ff */
[----:B------:R-:W-:-:S03]  /*1ee0*/  USHF.L.U64.HI UR6, UR6, 0x6, UR7 ;  /* 0x0000000606067899 */ /* 0x000fc60008010207 */
[----:B------:R-:W-:Y:S01]  /*1ef0*/  LEA.HI.X R7, R4, UR9, R5, 0x1, P0 ;  /* 0x0000000904077c11 */ /* 0x000fe200080f0c05 */
[----:B------:R-:W-:Y:S01]  /*1f00*/  ULDC UR7, c[0x0][0x398] ;  /* 0x0000e60000077ab9 */ /* 0x000fe20000000800 */
[----:B------:R-:W-:Y:S01]  /*1f10*/  IADD3 R4, P0, R6, UR10, RZ ;  /* 0x0000000a06047c10 */ /* 0x000fe2000ff1e0ff */
[----:B------:R-:W-:Y:S02]  /*1f20*/  ULDC.64 UR8, c[0x0][0x478] ;  /* 0x00011e0000087ab9 */ /* 0x000fe40000000a00 */
[----:B------:R-:W-:Y:S01]  /*1f30*/  UIMAD.WIDE UR8, UR31, 0x4, UR8 ;  /* 0x000000041f0878a5 */ /* 0x000fe2000f8e0208 */
[----:B------:R-:W-:Y:S02]  /*1f40*/  IADD3.X R5, R7, UR6, RZ, P0, !PT ;  /* 0x0000000607057c10 */ /* 0x000fe400087fe4ff */
[----:B-1----:R-:W-:-:S04]  /*1f50*/  IADD3 R2, P2, R2, UR18, RZ ;  /* 0x0000001202027c10 */ /* 0x002fc8000ff5e0ff */
[----:B------:R-:W-:Y:S02]  /*1f60*/  IADD3.X R3, R3, UR19, RZ, P2, !PT ;  /* 0x0000001303037c10 */ /* 0x000fe400097fe4ff */
[----:B------:R-:W-:-:S03]  /*1f70*/  IADD3 R10, P2, R12, UR12, RZ ;  /* 0x0000000c0c0a7c10 */ /* 0x000fc6000ff5e0ff */
[----:B------:R1:W-:Y:S01]  /*1f80*/  LDGSTS.E.BYPASS.LTC128B.128 [R15+0x3000], desc[UR38][R2.64] ;  /* 0x03000000020f7fae */ /* 0x0003e2000b901d66 */
[----:B------:R-:W-:Y:S02]  /*1f90*/  IADD3.X R11, R13, UR11, RZ, P2, !PT ;  /* 0x0000000b0d0b7c10 */ /* 0x000fe400097fe4ff */
[----:B------:R-:W-:Y:S01]  /*1fa0*/  IADD3 R8, P2, R10, UR12, RZ ;  /* 0x0000000c0a087c10 */ /* 0x000fe2000ff5e0ff */
[----:B------:R3:W-:Y:S03]  /*1fb0*/  LDGSTS.E.BYPASS.LTC128B.128 [R0+0xc000], desc[UR38][R12.64] ;  /* 0x0c0000000c007fae */ /* 0x0007e6000b901d66 */
[----:B------:R-:W-:Y:S01]  /*1fc0*/  IADD3.X R9, R11, UR11, RZ, P2, !PT ;  /* 0x0000000b0b097c10 */ /* 0x000fe200097fe4ff */
[----:B------:R-:W-:Y:S04]  /*1fd0*/  LDGSTS.E.BYPASS.LTC128B.128 [R0+0xd000], desc[UR38][R10.64] ;  /* 0x0d0000000a007fae */ /* 0x000fe8000b901d66 */
[----:B------:R4:W-:Y:S01]  /*1fe0*/  LDGSTS.E.BYPASS.LTC128B.128 [R0+0xe000], desc[UR38][R8.64] ;  /* 0x0e00000008007fae */ /* 0x0009e2000b901d66 */
[----:B-1----:R-:W-:-:S02]  /*1ff0*/  IADD3 R2, P0, R4, UR10, RZ ;  /* 0x0000000a04027c10 */ /* 0x002fc4000ff1e0ff */
[----:B---3--:R-:W-:Y:S02]  /*2000*/  IADD3 R12, P2, R8, UR12, RZ ;  /* 0x0000000c080c7c10 */ /* 0x008fe4000ff5e0ff */
[----:B------:R-:W-:Y:S02]  /*2010*/  IADD3.X R3, R5, UR6, RZ, P0, !PT ;  /* 0x0000000605037c10 */ /* 0x000fe400087fe4ff */
[----:B------:R-:W-:Y:S02]  /*2020*/  IADD3.X R13, R9, UR11, RZ, P2, !PT ;  /* 0x0000000b090d7c10 */ /* 0x000fe400097fe4ff */
[----:B----4-:R-:W-:-:S03]  /*2030*/  IADD3 R8, P0, R2, UR10, RZ ;  /* 0x0000000a02087c10 */ /* 0x010fc6000ff1e0ff */
[----:B------:R-:W-:Y:S01]  /*2040*/  LDGSTS.E.BYPASS.LTC128B.128 [R0+0xf000], desc[UR38][R12.64] ;  /* 0x0f0000000c007fae */ /* 0x000fe2000b901d66 */
[----:B------:R-:W-:Y:S01]  /*2050*/  ULDC.64 UR10, c[0x0][0x2b0] ;  /* 0x0000ac00000a7ab9 */ /* 0x000fe20000000a00 */
[----:B------:R-:W-:Y:S01]  /*2060*/  IADD3.X R9, R3, UR6, RZ, P0, !PT ;  /* 0x0000000603097c10 */ /* 0x000fe200087fe4ff */
[----:B------:R-:W-:Y:S01]  /*2070*/  UIADD3 UR6, -UR37, UR4, UR36 ;  /* 0x0000000425067290 */ /* 0x000fe2000fffe124 */
[----:B------:R-:W-:Y:S01]  /*2080*/  LDGSTS.E.BYPASS.LTC128B.128 [R0+0x10000], desc[UR38][R6.64] ;  /* 0x1000000006007fae */ /* 0x000fe2000b901d66 */
[----:B------:R-:W-:Y:S02]  /*2090*/  UIMAD.WIDE UR10, UR32, 0x4, UR10 ;  /* 0x00000004200a78a5 */ /* 0x000fe4000f8e020a */
[----:B------:R-:W-:Y:S01]  /*20a0*/  UIADD3 UR7, UR6, -UR7, URZ ;  /* 0x8000000706077290 */ /* 0x000fe2000fffe03f */
[----:B------:R2:W-:Y:S03]  /*20b0*/  LDGSTS.E.BYPASS.LTC128B.128 [R0+0x11000], desc[UR38][R4.64] ;  /* 0x1100000004007fae */ /* 0x0005e6000b901d66 */
[----:B------:R-:W-:Y:S01]  /*20c0*/  USHF.R.S32.HI UR6, URZ, 0x1f, UR7 ;  /* 0x0000001f3f067899 */ /* 0x000fe20008011407 */
[----:B------:R1:W-:Y:S03]  /*20d0*/  LDGSTS.E.BYPASS.LTC128B.128 [R0+0x12000], desc[UR38][R2.64] ;  /* 0x1200000002007fae */ /* 0x0003e6000b901d66 */
[----:B------:R-:W-:Y:S01]  /*20e0*/  ULEA.HI UR6, UR6, UR7, URZ, 0x7 ;  /* 0x0000000706067291 */ /* 0x000fe2000f8f383f */
[----:B------:R3:W-:Y:S02]  /*20f0*/  LDGSTS.E.BYPASS.LTC128B.128 [R0+0x13000], desc[UR38][R8.64] ;  /* 0x1300000008007fae */ /* 0x0007e4000b901d66 */
[----:B------:R-:W-:Y:S01]  /*2100*/  UMOV UR7, UR11 ;  /* 0x0000000b00077c82 */ /* 0x000fe20008000000 */
[----:B------:R-:W-:Y:S01]  /*2110*/  USHF.R.S32.HI UR6, URZ, 0x7, UR6 ;  /* 0x000000073f067899 */ /* 0x000fe20008011406 */
[----:B------:R-:W0:Y:S03]  /*2120*/  LDGDEPBAR ;  /* 0x00000000000079af */ /* 0x000e260000000000 */
[----:B------:R-:W-:-:S04]  /*2130*/  UISETP.LT.AND UP0, UPT, URZ, UR6, UPT ;  /* 0x000000063f00728c */ /* 0x000fc8000bf01270 */
[----:B------:R-:W-:-:S04]  /*2140*/  USEL UR6, URZ, UR6, !UP0 ;  /* 0x000000063f067287 */ /* 0x000fc8000c000000 */
[----:B------:R-:W-:Y:S01]  /*2150*/  UISETP.GT.AND UP0, UPT, UR33, UR6, UPT ;  /* 0x000000062100728c */ /* 0x000fe2000bf04270 */
[----:B--2---:R-:W-:-:S05]  /*2160*/  SHF.R.S32.HI R4, RZ, 0x1f, R29 ;  /* 0x0000001fff047819 */ /* 0x004fca000001141d */
[----:B------:R-:W-:Y:S01]  /*2170*/  PLOP3.LUT P0, PT, PT, PT, UP0, 0x80, 0x0 ;  /* 0x000000000000781c */ /* 0x000fe20003f0f008 */
[C---:B-1----:R-:W-:Y:S01]  /*2180*/  IMAD.SHL.U32 R2, R29.reuse, 0x4, RZ ;  /* 0x000000041d027824 */ /* 0x042fe200078e00ff */
[----:B---3--:R-:W-:-:S04]  /*2190*/  SHF.L.U64.HI R0, R29, 0x2, R4 ;  /* 0x000000021d007819 */ /* 0x008fc80000010204 */
[----:B------:R-:W-:-:S04]  /*21a0*/  IADD3 R2, P2, R2, UR10, RZ ;  /* 0x0000000a02027c10 */ /* 0x000fc8000ff5e0ff */
[----:B------:R-:W-:-:S03]  /*21b0*/  IADD3.X R3, R0, UR7, RZ, P2, !PT ;  /* 0x0000000700037c10 */ /* 0x000fc600097fe4ff */
[----:B------:R-:W-:Y:S06]  /*21c0*/  @!P0 BRA `(.L_x_277) ;  /* 0x00000050000c8947 */ /* 0x000fec0003800000 */
[----:B------:R-:W-:Y:S01]  /*21d0*/  LEA.HI R0, R28, R27, RZ, 0x4 ;  /* 0x0000001b1c007211 */ /* 0x000fe200078f20ff */
[----:B------:R-:W5:Y:S01]  /*21e0*/  LDG.E R242, desc[UR38][R2.64] ;  /* 0x0000002602f27981 */ /* 0x000f62000c1e1900 */
[----:B------:R-:W1:Y:S02]  /*21f0*/  LDC R243, c[0x0][0x2dc] ;  /* 0x0000b700fff37b82 */ /* 0x000e640000000800 */
[----:B------:R-:W-:Y:S01]  /*2200*/  LOP3.LUT R0, R0, 0xfffffff0, RZ, 0xc0, !PT ;  /* 0xfffffff000007812 */ /* 0x000fe200078ec0ff */
[----:B------:R-:W5:Y:S04]  /*2210*/  LDG.E R241, desc[UR38][R2.64+0x20] ;  /* 0x0000202602f17981 */ /* 0x000f68000c1e1900 */
[----:B------:R-:W-:Y:S01]  /*2220*/  IMAD.IADD R0, R27, 0x1, -R0 ;  /* 0x000000011b007824 */ /* 0x000fe200078e0a00 */
[----:B------:R-:W5:Y:S04]  /*2230*/  LDG.E R240, desc[UR38][R2.64+0x100] ;  /* 0x0001002602f07981 */ /* 0x000f68000c1e1900 */
[----:B------:R2:W5:Y:S01]  /*2240*/  LDG.E R239, desc[UR38][R2.64+0x120] ;  /* 0x0001202602ef7981 */ /* 0x000562000c1e1900 */
[----:B------:R-:W-:Y:S01]  /*2250*/  VIADD R183, R185, 0x2000 ;  /* 0x00002000b9b77836 */ /* 0x000fe20000000000 */
[----:B------:R-:W-:Y:S01]  /*2260*/  UIADD3 UR12, UR36, UR4, URZ ;  /* 0x00000004240c7290 */ /* 0x000fe2000fffe03f */
[----:B------:R-:W-:Y:S01]  /*2270*/  IMAD.MOV.U32 R219, RZ, RZ, R15 ;  /* 0x000000ffffdb7224 */ /* 0x000fe200078e000f */
[C---:B------:R-:W-:Y:S01]  /*2280*/  SHF.L.U64.HI R247, R29.reuse, 0x2, R4 ;  /* 0x000000021df77819 */ /* 0x040fe20000010204 */
[----:B------:R-:W-:Y:S01]  /*2290*/  IMAD.MOV.U32 R178, RZ, RZ, 0x40 ;  /* 0x00000040ffb27424 */ /* 0x000fe200078e00ff */
[----:B------:R-:W-:Y:S01]  /*22a0*/  MOV R184, 0x20 ;  /* 0x0000002000b87802 */ /* 0x000fe20000000f00 */
[----:B------:R-:W-:Y:S01]  /*22b0*/  IMAD.MOV.U32 R245, RZ, RZ, 0x40 ;  /* 0x00000040fff57424 */ /* 0x000fe200078e00ff */
[----:B------:R-:W-:Y:S01]  /*22c0*/  SHF.L.U32 R248, R29, 0x2, RZ ;  /* 0x000000021df87819 */ /* 0x000fe200000006ff */
[----:B------:R-:W-:Y:S01]  /*22d0*/  IMAD.MOV.U32 R127, RZ, RZ, RZ ;  /* 0x000000ffff7f7224 */ /* 0x000fe200078e00ff */
[----:B------:R-:W-:Y:S01]  /*22e0*/  SEL R183, R183, R185, !P1 ;  /* 0x000000b9b7b77207 */ /* 0x000fe20004800000 */
[----:B------:R-:W-:Y:S01]  /*22f0*/  UIADD3 UR12, -UR37, 0x80, UR12 ;  /* 0x00000080250c7890 */ /* 0x000fe2000fffe10c */
[----:B--2---:R-:W-:-:S04]  /*2300*/  SHF.R.S32.HI R2, RZ, 0x1f, R0 ;  /* 0x0000001fff027819 */ /* 0x004fc80000011400 */
[----:B------:R-:W-:-:S04]  /*2310*/  LEA.HI R2, R2, R0, RZ, 0x3 ;  /* 0x0000000002027211 */ /* 0x000fc800078f18ff */
[----:B------:R-:W-:-:S05]  /*2320*/  LOP3.LUT R2, R2, 0xfffffff8, RZ, 0xc0, !PT ;  /* 0xfffffff802027812 */ /* 0x000fca00078ec0ff */
[----:B------:R-:W-:Y:S02]  /*2330*/  IMAD.IADD R0, R0, 0x1, -R2 ;  /* 0x0000000100007824 */ /* 0x000fe400078e0a02 */
[----:B------:R-:W-:-:S03]  /*2340*/  VIADD R2, R29, 0xffffff80 ;  /* 0xffffff801d027836 */ /* 0x000fc60000000000 */
[C---:B------:R-:W-:Y:S02]  /*2350*/  LOP3.LUT P0, RZ, R0.reuse, 0x2, RZ, 0xc0, !PT ;  /* 0x0000000200ff7812 */ /* 0x040fe4000780c0ff */
[----:B------:R-:W-:Y:S01]  /*2360*/  LOP3.LUT P2, RZ, R0, 0x4, RZ, 0xc0, !PT ;  /* 0x0000000400ff7812 */ /* 0x000fe2000784c0ff */
[----:B------:R-:W-:-:S05]  /*2370*/  VIADD R0, R186, 0x2000 ;  /* 0x00002000ba007836 */ /* 0x000fca0000000000 */
[----:B------:R-:W-:Y:S01]  /*2380*/  SEL R0, R0, R186, !P1 ;  /* 0x000000ba00007207 */ /* 0x000fe20004800000 */
[----:B------:R-:W-:-:S03]  /*2390*/  IMAD.SHL.U32 R246, R2, 0x4, RZ ;  /* 0x0000000402f67824 */ /* 0x000fc600078e00ff */
[----:B------:R-:W-:Y:S01]  /*23a0*/  LEA R177, R0, UR5, 0x1 ;  /* 0x0000000500b17c11 */ /* 0x000fe2000f8e08ff */
[----:B------:R-:W-:Y:S01]  /*23b0*/  ULDC UR11, c[0x0][0x270] ;  /* 0x00009c00000b7ab9 */ /* 0x000fe20000000800 */
[----:B------:R-:W-:Y:S01]  /*23c0*/  LEA R183, R183, UR5, 0x1 ;  /* 0x00000005b7b77c11 */ /* 0x000fe2000f8e08ff */
[----:B------:R-:W-:Y:S01]  /*23d0*/  ULDC UR13, c[0x0][0x2ec] ;  /* 0x0000bb00000d7ab9 */ /* 0x000fe20000000800 */
[----:B------:R-:W-:Y:S02]  /*23e0*/  SEL R184, R184, 0xffffffe0, !P0 ;  /* 0xffffffe0b8b87807 */ /* 0x000fe40004000000 */
[----:B------:R-:W-:Y:S02]  /*23f0*/  SEL R178, R178, 0xffffffc0, !P2 ;  /* 0xffffffc0b2b27807 */ /* 0x000fe40005000000 */
[----:B-1----:R-:W-:-:S07]  /*2400*/  SEL R245, R245, 0xffffffc0, !P2 ;  /* 0xffffffc0f5f57807 */ /* 0x002fce0005000000 */
.L_x_280:
[----:B------:R-:W0:Y:S01]  /*2410*/  LDGDEPBAR ;  /* 0x00000000000079af */ /* 0x000e220000000000 */
[C---:B------:R-:W-:Y:S01]  /*2420*/  IMAD.IADD R0, R183.reuse, 0x1, R184 ;  /* 0x00000001b7007824 */ /* 0x040fe200078e02b8 */
[----:B------:R-:W-:Y:S01]  /*2430*/  USHF.L.U32 UR4, UR14, 0x7, URZ ;  /* 0x000000070e047899 */ /* 0x000fe2000800063f */
[--C-:B------:R-:W-:Y:S01]  /*2440*/  IMAD.IADD R160, R183, 0x1, R178.reuse ;  /* 0x00000001b7a07824 */ /* 0x100fe200078e02b2 */
[----:B-----5:R-:W-:Y:S01]  /*2450*/  FSETP.NEU.FTZ.AND P1, PT, R242, -INF , PT ;  /* 0xff800000f200780b */ /* 0x020fe20003f3d000 */
[----:B------:R-:W-:Y:S01]  /*2460*/  IMAD.MOV.U32 R2, RZ, RZ, 0x8 ;  /* 0x00000008ff027424 */ /* 0x000fe200078e00ff */
[----:B------:R-:W-:Y:S01]  /*2470*/  UISETP.GE.AND UP0, UPT, UR4, UR12, UPT ;  /* 0x0000000c0400728c */ /* 0x000fe2000bf06270 */
[----:B------:R-:W-:Y:S01]  /*2480*/  IMAD.MOV.U32 R187, RZ, RZ, 0x48 ;  /* 0x00000048ffbb7424 */ /* 0x000fe200078e00ff */
[----:B------:R-:W-:Y:S01]  /*2490*/  UISETP.GT.AND UP3, UPT, UR14, UR6, UPT ;  /* 0x000000060e00728c */ /* 0x000fe2000bf64270 */
[----:B------:R-:W-:Y:S03]  /*24a0*/  IMAD.U32 R3, RZ, RZ, UR4 ;  /* 0x00000004ff037e24 */ /* 0x000fe6000f8e00ff */
[----:B------:R-:W-:Y:S01]  /*24b0*/  PLOP3.LUT P0, PT, PT, PT, UP0, 0x80, 0x0 ;  /* 0x000000000000781c */ /* 0x000fe20003f0f008 */
[----:B------:R-:W-:Y:S04]  /*24c0*/  DEPBAR.LE SB0, 0x0 ;  /* 0x000080000000791a */ /* 0x000fe80000000000 */
[----:B------:R-:W-:Y:S08]  /*24d0*/  BAR.SYNC.DEFER_BLOCKING 0x0 ;  /* 0x0000000000007b1d */ /* 0x000ff00000010000 */
[----:B------:R-:W-:Y:S01]  /*24e0*/  @!P0 IADD3 R3, R3, UR37, R249 ;  /* 0x0000002503038c10 */ /* 0x000fe2000fffe0f9 */
[----:B------:R-:W-:Y:S08]  /*24f0*/  LDSM.16.M88.4 R64, [R183] ;  /* 0x00000000b740783b */ /* 0x000ff00000000200 */
[----:B------:R-:W1:Y:S08]  /*2500*/  LDSM.16.M88.4 R16, [R179] ;  /* 0x00000000b310783b */ /* 0x000e700000000200 */
[----:B------:R-:W2:Y:S08]  /*2510*/  LDSM.16.M88.4 R60, [R183+0x2000] ;  /* 0x00200000b73c783b */ /* 0x000eb00000000200 */
[----:B------:R-:W3:Y:S08]  /*2520*/  LDSM.16.M88.4 R32, [R179+0x800] ;  /* 0x00080000b320783b */ /* 0x000ef00000000200 */
[----:B------:R-:W4:Y:S08]  /*2530*/  LDSM.16.M88.4 R48, [R179+0x1000] ;  /* 0x00100000b330783b */ /* 0x000f300000000200 */
[----:B------:R-:W4:Y:S01]  /*2540*/  LDSM.16.M88.4 R132, [R179+0x1800] ;  /* 0x00180000b384783b */ /* 0x000f220000000200 */
        /* <DEDUP_REMOVED lines=10> */
[----:B------:R-:W-:Y:S05]  /*25f0*/  LDSM.16.M88.4 R152, [R182+0x1800] ;  /* 0x00180000b698783b */ /* 0x000fea0000000200 */
[-C--:B------:R-:W-:Y:S01]  /*2600*/  HMMA.16816.F32 R28, R60, R34.reuse, RZ ;  /* 0x000000223c1c723c */ /* 0x080fe200000018ff */
[----:B--2---:R-:W-:Y:S02]  /*2610*/  IMAD.IADD R0, R0, 0x1, R178 ;  /* 0x0000000100007824 */ /* 0x004fe400078e02b2 */
[----:B------:R-:W-:Y:S03]  /*2620*/  LDSM.16.M88.4 R156, [R180] ;  /* 0x00000000b49c783b */ /* 0x000fe60000000200 */
[C---:B------:R-:W-:Y:S05]  /*2630*/  HMMA.16816.F32 R32, R64.reuse, R34, RZ ;  /* 0x000000224020723c */ /* 0x040fea00000018ff */
[----:B------:R-:W-:Y:S01]  /*2640*/  LDSM.16.M88.4 R164, [R180+0x800] ;  /* 0x00080000b4a4783b */ /* 0x000fe20000000200 */
[-C--:B----4-:R-:W-:Y:S06]  /*2650*/  HMMA.16816.F32 R36, R64, R48.reuse, RZ ;  /* 0x000000304024723c */ /* 0x090fec00000018ff */
[C---:B------:R-:W-:Y:S01]  /*2660*/  HMMA.16816.F32 R40, R60.reuse, R48, RZ ;  /* 0x000000303c28723c */ /* 0x040fe200000018ff */
[----:B------:R-:W-:Y:S05]  /*2670*/  LDSM.16.M88.4 R168, [R180+0x1000] ;  /* 0x00100000b4a8783b */ /* 0x000fea0000000200 */
[-C--:B------:R-:W-:Y:S03]  /*2680*/  HMMA.16816.F32 R44, R60, R50.reuse, RZ ;  /* 0x000000323c2c723c */ /* 0x080fe600000018ff */
[----:B------:R-:W-:Y:S03]  /*2690*/  LDSM.16.M88.4 R172, [R181] ;  /* 0x00000000b5ac783b */ /* 0x000fe60000000200 */
[C---:B------:R-:W-:Y:S06]  /*26a0*/  HMMA.16816.F32 R48, R64.reuse, R50, RZ ;  /* 0x000000324030723c */ /* 0x040fec00000018ff */
[-C--:B------:R-:W-:Y:S06]  /*26b0*/  HMMA.16816.F32 R52, R64, R132.reuse, RZ ;  /* 0x000000844034723c */ /* 0x080fec00000018ff */
[C---:B------:R-:W-:Y:S06]  /*26c0*/  HMMA.16816.F32 R56, R60.reuse, R132, RZ ;  /* 0x000000843c38723c */ /* 0x040fec00000018ff */
[-C--:B------:R-:W-:Y:S06]  /*26d0*/  HMMA.16816.F32 R60, R60, R134.reuse, RZ ;  /* 0x000000863c3c723c */ /* 0x080fec00000018ff */
[----:B------:R-:W-:Y:S01]  /*26e0*/  HMMA.16816.F32 R64, R64, R134, RZ ;  /* 0x000000864040723c */ /* 0x000fe200000018ff */
[----:B------:R-:W2:Y:S05]  /*26f0*/  LDSM.16.M88.4 R132, [R182+0x1000] ;  /* 0x00100000b684783b */ /* 0x000eaa0000000200 */
[-C--:B-1----:R-:W-:Y:S06]  /*2700*/  HMMA.16816.F32 R4, R136, R140.reuse, R4 ;  /* 0x0000008c8804723c */ /* 0x082fec0000001804 */
[C---:B------:R-:W-:Y:S06]  /*2710*/  HMMA.16816.F32 R8, R144.reuse, R140, R8 ;  /* 0x0000008c9008723c */ /* 0x040fec0000001808 */
[-C--:B------:R-:W-:Y:S06]  /*2720*/  HMMA.16816.F32 R12, R144, R142.reuse, R12 ;  /* 0x0000008e900c723c */ /* 0x080fec000000180c */
[C---:B------:R-:W-:Y:S01]  /*2730*/  HMMA.16816.F32 R16, R136.reuse, R142, R16 ;  /* 0x0000008e8810723c */ /* 0x040fe20000001810 */
[----:B------:R-:W1:Y:S05]  /*2740*/  LDSM.16.M88.4 R140, [R160] ;  /* 0x00000000a08c783b */ /* 0x000e6a0000000200 */
[-C--:B------:R-:W-:Y:S03]  /*2750*/  HMMA.16816.F32 R20, R136, R148.reuse, R20 ;  /* 0x000000948814723c */ /* 0x080fe60000001814 */
[----:B------:R-:W3:Y:S03]  /*2760*/  LDSM.16.M88.4 R160, [R160+0x2000] ;  /* 0x00200000a0a0783b */ /* 0x000ee60000000200 */
[C---:B------:R-:W-:Y:S06]  /*2770*/  HMMA.16816.F32 R24, R144.reuse, R148, R24 ;  /* 0x000000949018723c */ /* 0x040fec0000001818 */
[-C--:B------:R-:W-:Y:S06]  /*2780*/  HMMA.16816.F32 R28, R144, R150.reuse, R28 ;  /* 0x00000096901c723c */ /* 0x080fec000000181c */
[C---:B------:R-:W-:Y:S01]  /*2790*/  HMMA.16816.F32 R32, R136.reuse, R150, R32 ;  /* 0x000000968820723c */ /* 0x040fe20000001820 */
[----:B------:R-:W4:Y:S05]  /*27a0*/  LDSM.16.M88.4 R148, [R180+0x1800] ;  /* 0x00180000b494783b */ /* 0x000f2a0000000200 */
[-C--:B--2---:R-:W-:Y:S06]  /*27b0*/  HMMA.16816.F32 R36, R136, R132.reuse, R36 ;  /* 0x000000848824723c */ /* 0x084fec0000001824 */
[C---:B------:R-:W-:Y:S06]  /*27c0*/  HMMA.16816.F32 R40, R144.reuse, R132, R40 ;  /* 0x000000849028723c */ /* 0x040fec0000001828 */
[-C--:B------:R-:W-:Y:S06]  /*27d0*/  HMMA.16816.F32 R44, R144, R134.reuse, R44 ;  /* 0x00000086902c723c */ /* 0x080fec000000182c */
[C---:B------:R-:W-:Y:S01]  /*27e0*/  HMMA.16816.F32 R48, R136.reuse, R134, R48 ;  /* 0x000000868830723c */ /* 0x040fe20000001830 */
[----:B------:R-:W2:Y:S05]  /*27f0*/  LDSM.16.M88.4 R132, [R0] ;  /* 0x000000000084783b */ /* 0x000eaa0000000200 */
[-C--:B------:R-:W-:Y:S06]  /*2800*/  HMMA.16816.F32 R52, R136, R152.reuse, R52 ;  /* 0x000000988834723c */ /* 0x080fec0000001834 */
[C---:B------:R-:W-:Y:S06]  /*2810*/  HMMA.16816.F32 R56, R144.reuse, R152, R56 ;  /* 0x000000989038723c */ /* 0x040fec0000001838 */
[-C--:B------:R-:W-:Y:S06]  /*2820*/  HMMA.16816.F32 R60, R144, R154.reuse, R60 ;  /* 0x0000009a903c723c */ /* 0x080fec000000183c */
[----:B------:R-:W-:Y:S01]  /*2830*/  HMMA.16816.F32 R64, R136, R154, R64 ;  /* 0x0000009a8840723c */ /* 0x000fe20000001840 */
[----:B------:R4:W2:Y:S04]  /*2840*/  LDSM.16.M88.4 R136, [R0+0x2000] ;  /* 0x002000000088783b */ /* 0x0008a80000000200 */
[----:B------:R-:W-:Y:S01]  /*2850*/  @!P0 VIMNMX R144, R3, UR37, PT ;  /* 0x0000002503908c48 */ /* 0x000fe2000bfe0100 */
[-C--:B-1----:R-:W-:Y:S05]  /*2860*/  HMMA.16816.F32 R4, R140, R156.reuse, R4 ;  /* 0x0000009c8c04723c */ /* 0x082fea0000001804 */
[----:B------:R-:W-:Y:S01]  /*2870*/  FMUL.FTZ R145, R242, 1.4426950216293334961 ;  /* 0x3fb8aa3bf2917820 */ /* 0x000fe20000410000 */
[C---:B---3--:R-:W-:Y:S05]  /*2880*/  HMMA.16816.F32 R8, R160.reuse, R156, R8 ;  /* 0x0000009ca008723c */ /* 0x048fea0000001808 */
[----:B------:R-:W-:Y:S01]  /*2890*/  FSEL R145, R145, RZ, P1 ;  /* 0x000000ff91917208 */ /* 0x000fe20000800000 */
[-C--:B------:R-:W-:Y:S03]  /*28a0*/  HMMA.16816.F32 R12, R160, R158.reuse, R12 ;  /* 0x0000009ea00c723c */ /* 0x080fe6000000180c */
[C---:B------:R-:W-:Y:S03]  /*28b0*/  FSETP.NEU.FTZ.AND P1, PT, R241.reuse, -INF , PT ;  /* 0xff800000f100780b */ /* 0x040fe60003f3d000 */
[C---:B------:R-:W-:Y:S01]  /*28c0*/  HMMA.16816.F32 R16, R140.reuse, R158, R16 ;  /* 0x0000009e8c10723c */ /* 0x040fe20000001810 */
[----:B----4-:R-:W-:Y:S04]  /*28d0*/  IMAD.U32 R0, RZ, RZ, UR24 ;  /* 0x00000018ff007e24 */ /* 0x010fe8000f8e00ff */
[----:B------:R-:W-:Y:S01]  /*28e0*/  @!P0 IMAD R0, R0, 0x80, R251 ;  /* 0x0000008000008824 */ /* 0x000fe200078e02fb */
[-C--:B------:R-:W-:Y:S04]  /*28f0*/  HMMA.16816.F32 R20, R140, R164.reuse, R20 ;  /* 0x000000a48c14723c */ /* 0x080fe80000001814 */
[C---:B------:R-:W-:Y:S01]  /*2900*/  @!P0 ISETP.GE.AND P2, PT, R0.reuse, R144, PT ;  /* 0x000000900000820c */ /* 0x040fe20003f46270 */
[----:B------:R-:W-:Y:S01]  /*2910*/  @!P0 VIADD R146, R0, 0x1 ;  /* 0x0000000100928836 */ /* 0x000fe20000000000 */
[C---:B------:R-:W-:Y:S06]  /*2920*/  HMMA.16816.F32 R24, R160.reuse, R164, R24 ;  /* 0x000000a4a018723c */ /* 0x040fec0000001818 */
[-C--:B------:R-:W-:Y:S06]  /*2930*/  HMMA.16816.F32 R28, R160, R166.reuse, R28 ;  /* 0x000000a6a01c723c */ /* 0x080fec000000181c */
        /* <DEDUP_REMOVED lines=9> */
[-C--:B--2---:R-:W-:Y:S05]  /*29d0*/  HMMA.16816.F32 R4, R132, R172.reuse, R4 ;  /* 0x000000ac8404723c */ /* 0x084fea0000001804 */
[----:B------:R-:W-:Y:S01]  /*29e0*/  FMUL.FTZ R142, R241, 1.4426950216293334961 ;  /* 0x3fb8aa3bf18e7820 */ /* 0x000fe20000410000 */
[C---:B------:R-:W-:Y:S05]  /*29f0*/  HMMA.16816.F32 R8, R136.reuse, R172, R8 ;  /* 0x000000ac8808723c */ /* 0x040fea0000001808 */
[C---:B------:R-:W-:Y:S01]  /*2a00*/  @!P0 VIADDMNMX R143, R3.reuse, R2, UR37, PT ;  /* 0x00000025038f8e46 */ /* 0x040fe2000b800102 */
[----:B------:R-:W-:Y:S01]  /*2a10*/  IMAD.MOV.U32 R2, RZ, RZ, 0x40 ;  /* 0x00000040ff027424 */ /* 0x000fe200078e00ff */
[----:B------:R-:W-:Y:S01]  /*2a20*/  FSEL R142, R142, RZ, P1 ;  /* 0x000000ff8e8e7208 */ /* 0x000fe20000800000 */
[----:B------:R-:W-:Y:S01]  /*2a30*/  FMUL.FTZ R141, R240, 1.4426950216293334961 ;  /* 0x3fb8aa3bf08d7820 */ /* 0x000fe20000410000 */
[----:B------:R-:W-:Y:S01]  /*2a40*/  @!P0 ISETP.GE.AND P1, PT, R146, R143, PT ;  /* 0x0000008f9200820c */ /* 0x000fe20003f26270 */
[-C--:B------:R-:W-:Y:S03]  /*2a50*/  HMMA.16816.F32 R12, R136, R174.reuse, R12 ;  /* 0x000000ae880c723c */ /* 0x080fe6000000180c */
[----:B------:R-:W-:Y:S01]  /*2a60*/  @!P0 VIADDMNMX R140, R3, R2, UR37, PT ;  /* 0x00000025038c8e46 */ /* 0x000fe2000b800102 */
        /* <DEDUP_REMOVED lines=21> */
[-C--:B------:R-:W-:Y:S03]  /*2bc0*/  @!P0 ISETP.GE.AND P2, PT, R0, R3.reuse, PT ;  /* 0x000000030000820c */ /* 0x080fe60003f46270 */
[----:B------:R-:W-:Y:S01]  /*2bd0*/  MUFU.EX2 R234, R6 ;  /* 0x0000000600ea7308 */ /* 0x000fe20000000800 */
[--C-:B------:R-:W-:Y:S01]  /*2be0*/  FFMA.FTZ R8, R8, UR13, -R141.reuse ;  /* 0x0000000d08087c23 */ /* 0x100fe2000801088d */
[--C-:B------:R-:W-:Y:S01]  /*2bf0*/  FFMA.FTZ R9, R9, UR13, -R141.reuse ;  /* 0x0000000d09097c23 */ /* 0x100fe2000801088d */
[----:B------:R-:W-:Y:S02]  /*2c00*/  @!P0 FSEL R10, R10, -INF , !P2 ;  /* 0xff8000000a0a8808 */ /* 0x000fe40005000000 */
[----:B------:R-:W-:Y:S05]  /*2c10*/  FSETP.NEU.FTZ.AND P1, PT, R239, -INF , PT ;  /* 0xff800000ef00780b */ /* 0x000fea0003f3d000 */
[----:B------:R2:W-:Y:S01]  /*2c20*/  MUFU.EX2 R205, R9 ;  /* 0x0000000900cd7308 */ /* 0x0005e20000000800 */
[----:B------:R-:W-:Y:S02]  /*2c30*/  FSEL R2, R2, RZ, P1 ;  /* 0x000000ff02027208 */ /* 0x000fe40000800000 */
[-C--:B------:R-:W-:Y:S03]  /*2c40*/  @!P0 ISETP.GE.AND P1, PT, R146, R3.reuse, PT ;  /* 0x000000039200820c */ /* 0x080fe60003f26270 */
[--C-:B------:R-:W-:Y:S01]  /*2c50*/  FFMA.FTZ R10, R10, UR13, -R2.reuse ;  /* 0x0000000d0a0a7c23 */ /* 0x100fe20008010802 */
[----:B------:R-:W-:Y:S03]  /*2c60*/  @!P0 FSEL R11, R11, -INF , !P1 ;  /* 0xff8000000b0b8808 */ /* 0x000fe60004800000 */
[----:B------:R3:W4:Y:S02]  /*2c70*/  MUFU.EX2 R198, R7 ;  /* 0x0000000700c67308 */ /* 0x0007240000000800 */
[--C-:B------:R-:W-:Y:S08]  /*2c80*/  FFMA.FTZ R11, R11, UR13, -R2.reuse ;  /* 0x0000000d0b0b7c23 */ /* 0x100ff00008010802 */
        /* <DEDUP_REMOVED lines=188> */
[-C--:B------:R-:W-:Y:S03]  /*3850*/  @!P0 ISETP.GE.AND P4, PT, R4, R143.reuse, PT ;  /* 0x0000008f0400820c */ /* 0x080fe60003f86270 */
        /* <DEDUP_REMOVED lines=8> */
[----:B------:R-:W-:Y:S01]  /*38e0*/  @!P0 ISETP.GE.AND P1, PT, R8, R143, PT ;  /* 0x0000008f0800820c */ /* 0x000fe20003f26270 */
        /* <DEDUP_REMOVED lines=25> */
[----:B------:R-:W-:Y:S03]  /*3a80*/  @!P0 ISETP.GE.AND P1, PT, R0, R3, PT ;  /* 0x000000030000820c */ /* 0x000fe60003f26270 */
        /* <DEDUP_REMOVED lines=98> */
[----:B------:R2:W-:Y:S04]  /*40b0*/  STS [R215+0x1e000], R3 ;  /* 0x01e00003d7007388 */ /* 0x0005e80000000800 */
[----:B------:R-:W-:Y:S04]  /*40c0*/  STS [R215+0x1e400], R2 ;  /* 0x01e40002d7007388 */ /* 0x000fe80000000800 */
[----:B------:R-:W-:Y:S01]  /*40d0*/  LDSM.16.M88.4 R16, [R179+0x4000] ;  /* 0x00400000b310783b */ /* 0x000fe20000000200 */
[----:B-1----:R-:W-:Y:S07]  /*40e0*/  LEA R0, R185, UR5, 0x1 ;  /* 0x00000005b9007c11 */ /* 0x002fee000f8e08ff */
[----:B------:R-:W-:Y:S01]  /*40f0*/  LDSM.16.M88.4 R32, [R179+0x4800] ;  /* 0x00480000b320783b */ /* 0x000fe20000000200 */
[--C-:B------:R-:W-:Y:S07]  /*4100*/  IMAD.IADD R146, R178, 0x1, R0.reuse ;  /* 0x00000001b2927824 */ /* 0x100fee00078e0200 */
[----:B------:R-:W1:Y:S08]  /*4110*/  LDSM.16.M88.4 R64, [R0+0x8000] ;  /* 0x008000000040783b */ /* 0x000e700000000200 */
[----:B------:R-:W4:Y:S08]  /*4120*/  LDSM.16.M88.4 R60, [R0+0xa000] ;  /* 0x00a00000003c783b */ /* 0x000f300000000200 */
[----:B--2---:R-:W2:Y:S04]  /*4130*/  LDG.E R3, desc[UR38][R148.64+0x20] ;  /* 0x0000202694037981 */ /* 0x004ea8000c1e1900 */
[----:B------:R-:W3:Y:S08]  /*4140*/  LDSM.16.M88.4 R48, [R179+0x5000] ;  /* 0x00500000b330783b */ /* 0x000ef00000000200 */
[----:B------:R-:W3:Y:S08]  /*4150*/  LDSM.16.M88.4 R132, [R179+0x5800] ;  /* 0x00580000b384783b */ /* 0x000ef00000000200 */
[----:B------:R-:W-:Y:S01]  /*4160*/  LDSM.16.M88.4 R140, [R182+0x4000] ;  /* 0x00400000b68c783b */ /* 0x000fe20000000200 */
[-C--:B-1----:R-:W-:Y:S07]  /*4170*/  HMMA.16816.F32 R4, R64, R16.reuse, RZ ;  /* 0x000000104004723c */ /* 0x082fee00000018ff */
[----:B------:R1:W5:Y:S01]  /*4180*/  LDG.E R2, desc[UR38][R148.64+0x100] ;  /* 0x0001002694027981 */ /* 0x000362000c1e1900 */
        /* <DEDUP_REMOVED lines=15> */
[----:B------:R1:W5:Y:S03]  /*4280*/  LDG.E R0, desc[UR38][R148.64+0x120] ;  /* 0x0001202694007981 */ /* 0x000366000c1e1900 */
[----:B------:R-:W-:Y:S01]  /*4290*/  HMMA.16816.F32 R64, R64, R134, RZ ;  /* 0x000000864040723c */ /* 0x000fe200000018ff */
[----:B------:R-:W3:Y:S08]  /*42a0*/  LDSM.16.M88.4 R136, [R132+0x8000] ;  /* 0x008000008488783b */ /* 0x000ef00000000200 */
[----:B------:R-:W4:Y:S01]  /*42b0*/  LDSM.16.M88.4 R132, [R132+0xa000] ;  /* 0x00a000008484783b */ /* 0x000f220000000200 */
[-C--:B---3--:R-:W-:Y:S06]  /*42c0*/  HMMA.16816.F32 R4, R136, R140.reuse, R4 ;  /* 0x0000008c8804723c */ /* 0x088fec0000001804 */
[C---:B----4-:R-:W-:Y:S06]  /*42d0*/  HMMA.16816.F32 R8, R132.reuse, R140, R8 ;  /* 0x0000008c8408723c */ /* 0x050fec0000001808 */
[-C--:B------:R-:W-:Y:S06]  /*42e0*/  HMMA.16816.F32 R12, R132, R142.reuse, R12 ;  /* 0x0000008e840c723c */ /* 0x080fec000000180c */
[C---:B------:R-:W-:Y:S01]  /*42f0*/  HMMA.16816.F32 R16, R136.reuse, R142, R16 ;  /* 0x0000008e8810723c */ /* 0x040fe20000001810 */
[----:B------:R-:W3:Y:S05]  /*4300*/  LDSM.16.M88.4 R140, [R182+0x4800] ;  /* 0x00480000b68c783b */ /* 0x000eea0000000200 */
[-C--:B---3--:R-:W-:Y:S06]  /*4310*/  HMMA.16816.F32 R20, R136, R140.reuse, R20 ;  /* 0x0000008c8814723c */ /* 0x088fec0000001814 */
[C---:B------:R-:W-:Y:S06]  /*4320*/  HMMA.16816.F32 R24, R132.reuse, R140, R24 ;  /* 0x0000008c8418723c */ /* 0x040fec0000001818 */
        /* <DEDUP_REMOVED lines=10> */
[-C--:B------:R-:W-:Y:S01]  /*43d0*/  HMMA.16816.F32 R60, R132, R142.reuse, R60 ;  /* 0x0000008e843c723c */ /* 0x080fe2000000183c */
[----:B------:R-:W-:Y:S05]  /*43e0*/  LDSM.16.M88.4 R132, [R146+0x8000] ;  /* 0x008000009284783b */ /* 0x000fea0000000200 */
[----:B------:R-:W-:Y:S03]  /*43f0*/  HMMA.16816.F32 R64, R136, R142, R64 ;  /* 0x0000008e8840723c */ /* 0x000fe60000001840 */
        /* <DEDUP_REMOVED lines=20> */
[----:B------:R-:W-:Y:S01]  /*4540*/  HMMA.16816.F32 R64, R132, R138, R64 ;  /* 0x0000008a8440723c */ /* 0x000fe20000001840 */
[----:B------:R-:W-:Y:S04]  /*4550*/  LDSM.16.M88.4 R136, [R181+0x4000] ;  /* 0x00400000b588783b */ /* 0x000fe80000000200 */
[----:B------:R-:W-:Y:S05]  /*4560*/  IMAD.IADD R140, R184, 0x1, R146 ;  /* 0x00000001b88c7824 */ /* 0x000fea00078e0292 */
[----:B------:R-:W3:Y:S08]  /*4570*/  LDSM.16.M88.4 R132, [R140+0x8000] ;  /* 0x008000008c84783b */ /* 0x000ef00000000200 */
[----:B------:R-:W4:Y:S01]  /*4580*/  LDSM.16.M88.4 R140, [R140+0xa000] ;  /* 0x00a000008c8c783b */ /* 0x000f220000000200 */
[-C--:B---3--:R-:W-:Y:S06]  /*4590*/  HMMA.16816.F32 R4, R132, R136.reuse, R4 ;  /* 0x000000888404723c */ /* 0x088fec0000001804 */
[C---:B----4-:R-:W-:Y:S06]  /*45a0*/  HMMA.16816.F32 R8, R140.reuse, R136, R8 ;  /* 0x000000888c08723c */ /* 0x050fec0000001808 */
[-C--:B------:R-:W-:Y:S06]  /*45b0*/  HMMA.16816.F32 R12, R140, R138.reuse, R12 ;  /* 0x0000008a8c0c723c */ /* 0x080fec000000180c */
[C---:B------:R-:W-:Y:S01]  /*45c0*/  HMMA.16816.F32 R16, R132.reuse, R138, R16 ;  /* 0x0000008a8410723c */ /* 0x040fe20000001810 */
[----:B------:R-:W3:Y:S05]  /*45d0*/  LDSM.16.M88.4 R136, [R181+0x4800] ;  /* 0x00480000b588783b */ /* 0x000eea0000000200 */
[----:B--2---:R-:W-:Y:S01]  /*45e0*/  FADD.FTZ R6, -R3, R6 ;  /* 0x0000000603067221 */ /* 0x004fe20000010100 */
[C---:B------:R-:W-:Y:S01]  /*45f0*/  FADD.FTZ R4, -R144.reuse, R4 ;  /* 0x0000000490047221 */ /* 0x040fe20000010100 */
[----:B------:R-:W-:Y:S03]  /*4600*/  FADD.FTZ R5, -R144, R5 ;  /* 0x0000000590057221 */ /* 0x000fe60000010100 */
[----:B------:R-:W-:Y:S01]  /*4610*/  FMUL.FTZ R145, R234, R6 ;  /* 0x00000006ea917220 */ /* 0x000fe20000410000 */
[----:B------:R-:W-:Y:S01]  /*4620*/  FMUL.FTZ R150, R150, R4 ;  /* 0x0000000496967220 */ /* 0x000fe20000410000 */
[----:B------:R-:W-:Y:S11]  /*4630*/  FMUL.FTZ R147, R147, R5 ;  /* 0x0000000593937220 */ /* 0x000ff60000410000 */
[C---:B------:R-:W-:Y:S01]  /*4640*/  FADD.FTZ R5, -R144.reuse, R16 ;  /* 0x0000001090057221 */ /* 0x040fe20000010100 */
[----:B------:R-:W-:Y:S03]  /*4650*/  FADD.FTZ R4, -R144, R17 ;  /* 0x0000001190047221 */ /* 0x000fe60000010100 */
[----:B------:R-:W-:Y:S01]  /*4660*/  FMUL.FTZ R5, R238, R5 ;  /* 0x00000005ee057220 */ /* 0x000fe20000410000 */
[----:B------:R-:W-:Y:S01]  /*4670*/  FMUL.FTZ R4, R237, R4 ;  /* 0x00000004ed047220 */ /* 0x000fe20000410000 */
[-C--:B---3--:R-:W-:Y:S06]  /*4680*/  HMMA.16816.F32 R20, R132, R136.reuse, R20 ;  /* 0x000000888414723c */ /* 0x088fec0000001814 */
[C---:B------:R-:W-:Y:S06]  /*4690*/  HMMA.16816.F32 R24, R140.reuse, R136, R24 ;  /* 0x000000888c18723c */ /* 0x040fec0000001818 */
[-C--:B------:R-:W-:Y:S06]  /*46a0*/  HMMA.16816.F32 R28, R140, R138.reuse, R28 ;  /* 0x0000008a8c1c723c */ /* 0x080fec000000181c */
[C---:B------:R-:W-:Y:S01]  /*46b0*/  HMMA.16816.F32 R32, R132.reuse, R138, R32 ;  /* 0x0000008a8420723c */ /* 0x040fe20000001820 */
[----:B------:R-:W2:Y:S05]  /*46c0*/  LDSM.16.M88.4 R136, [R181+0x5000] ;  /* 0x00500000b588783b */ /* 0x000eaa0000000200 */
[C---:B------:R-:W-:Y:S01]  /*46d0*/  FADD.FTZ R6, -R144.reuse, R20 ;  /* 0x0000001490067221 */ /* 0x040fe20000010100 */
[----:B------:R-:W-:Y:S04]  /*46e0*/  FADD.FTZ R21, -R144, R21 ;  /* 0x0000001590157221 */ /* 0x000fe80000010100 */
[----:B------:R-:W-:Y:S11]  /*46f0*/  FMUL.FTZ R6, R236, R6 ;  /* 0x00000006ec067220 */ /* 0x000ff60000410000 */
[----:B------:R-:W-:Y:S02]  /*4700*/  @!UPT UIADD3 URZ, URZ, URZ, URZ ;  /* 0x0000003f3f3ff290 */ /* 0x000fe4000fffe03f */
[----:B------:R-:W-:Y:S01]  /*4710*/  FADD.FTZ R20, -R144, R32 ;  /* 0x0000002090147221 */ /* 0x000fe20000010100 */
[----:B------:R-:W-:Y:S01]  /*4720*/  F2FP.F16.F32.PACK_AB R32, R4, R5 ;  /* 0x000000050420723e */ /* 0x000fe200000000ff */
[----:B------:R-:W-:Y:S01]  /*4730*/  FADD.FTZ R17, -R144, R33 ;  /* 0x0000002190117221 */ /* 0x000fe20000010100 */
[----:B------:R-:W-:Y:S01]  /*4740*/  FADD.FTZ R33, -R3, R7 ;  /* 0x0000000703217221 */ /* 0x000fe20000010100 */
[----:B------:R-:W-:Y:S02]  /*4750*/  FMUL.FTZ R20, R233, R20 ;  /* 0x00000014e9147220 */ /* 0x000fe40000410000 */
[----:B------:R-:W-:Y:S01]  /*4760*/  FMUL.FTZ R17, R232, R17 ;  /* 0x00000011e8117220 */ /* 0x000fe20000410000 */
[-C--:B--2---:R-:W-:Y:S06]  /*4770*/  HMMA.16816.F32 R36, R132, R136.reuse, R36 ;  /* 0x000000888424723c */ /* 0x084fec0000001824 */
[C---:B------:R-:W-:Y:S06]  /*4780*/  HMMA.16816.F32 R40, R140.reuse, R136, R40 ;  /* 0x000000888c28723c */ /* 0x040fec0000001828 */
[-C--:B------:R-:W-:Y:S06]  /*4790*/  HMMA.16816.F32 R44, R140, R138.reuse, R44 ;  /* 0x0000008a8c2c723c */ /* 0x080fec000000182c */
[C---:B------:R-:W-:Y:S01]  /*47a0*/  HMMA.16816.F32 R48, R132.reuse, R138, R48 ;  /* 0x0000008a8430723c */ /* 0x040fe20000001830 */
[----:B------:R-:W2:Y:S05]  /*47b0*/  LDSM.16.M88.4 R136, [R181+0x5800] ;  /* 0x00580000b588783b */ /* 0x000eaa0000000200 */
[C---:B------:R-:W-:Y:S11]  /*47c0*/  FADD.FTZ R37, -R144.reuse, R37 ;  /* 0x0000002590257221 */ /* 0x040ff60000010100 */
[----:B------:R-:W-:Y:S07]  /*47d0*/  @!UPT UIADD3 URZ, URZ, URZ, URZ ;  /* 0x0000003f3f3ff290 */ /* 0x000fee000fffe03f */
[C---:B------:R-:W-:Y:S01]  /*47e0*/  FADD.FTZ R16, -R144.reuse, R48 ;  /* 0x0000003090107221 */ /* 0x040fe20000010100 */
[----:B------:R-:W-:Y:S01]  /*47f0*/  FADD.FTZ R48, -R144, R49 ;  /* 0x0000003190307221 */ /* 0x000fe20000010100 */
[----:B------:R-:W-:Y:S02]  /*4800*/  FMUL.FTZ R49, R230, R37 ;  /* 0x00000025e6317220 */ /* 0x000fe40000410000 */
[----:B------:R-:W-:Y:S01]  /*4810*/  FMUL.FTZ R16, R229, R16 ;  /* 0x00000010e5107220 */ /* 0x000fe20000410000 */
[----:B------:R-:W-:Y:S05]  /*4820*/  FMUL.FTZ R48, R228, R48 ;  /* 0x00000030e4307220 */ /* 0x000fea0000410000 */
[----:B------:R-:W-:Y:S01]  /*4830*/  F2FP.F16.F32.PACK_AB R48, R48, R16 ;  /* 0x000000103030723e */ /* 0x000fe200000000ff */
[-C--:B--2---:R-:W-:Y:S06]  /*4840*/  HMMA.16816.F32 R52, R132, R136.reuse, R52 ;  /* 0x000000888434723c */ /* 0x084fec0000001834 */
[C---:B------:R-:W-:Y:S06]  /*4850*/  HMMA.16816.F32 R56, R140.reuse, R136, R56 ;  /* 0x000000888c38723c */ /* 0x040fec0000001838 */
[-C--:B------:R-:W-:Y:S06]  /*4860*/  HMMA.16816.F32 R60, R140, R138.reuse, R60 ;  /* 0x0000008a8c3c723c */ /* 0x080fec000000183c */
[----:B------:R-:W-:Y:S06]  /*4870*/  HMMA.16816.F32 R64, R132, R138, R64 ;  /* 0x0000008a8440723c */ /* 0x000fec0000001840 */
[C---:B------:R-:W-:Y:S01]  /*4880*/  FADD.FTZ R5, -R144.reuse, R52 ;  /* 0x0000003490057221 */ /* 0x040fe20000010100 */
[----:B------:R-:W-:Y:S01]  /*4890*/  F2FP.F16.F32.PACK_AB R132, R147, R150 ;  /* 0x000000969384723e */ /* 0x000fe200000000ff */
[----:B------:R-:W-:Y:S03]  /*48a0*/  FMUL.FTZ R133, R235, R21 ;  /* 0x00000015eb857220 */ /* 0x000fe60000410000 */
[----:B------:R-:W-:Y:S01]  /*48b0*/  F2FP.F16.F32.PACK_AB R52, R17, R20 ;  /* 0x000000141134723e */ /* 0x000fe200000000ff */
[C---:B------:R-:W-:Y:S01]  /*48c0*/  FADD.FTZ R37, -R144.reuse, R53 ;  /* 0x0000003590257221 */ /* 0x040fe20000010100 */
[----:B------:R-:W-:Y:S01]  /*48d0*/  F2FP.F16.F32.PACK_AB R133, R133, R6 ;  /* 0x000000068585723e */ /* 0x000fe200000000ff */
[----:B------:R-:W-:Y:S01]  /*48e0*/  FADD.FTZ R6, -R144, R36 ;  /* 0x0000002490067221 */ /* 0x000fe20000010100 */
[----:B------:R-:W-:Y:S01]  /*48f0*/  FMUL.FTZ R5, R227, R5 ;  /* 0x00000005e3057220 */ /* 0x000fe20000410000 */
[----:B------:R-:W-:Y:S02]  /*4900*/  FMUL.FTZ R37, R226, R37 ;  /* 0x00000025e2257220 */ /* 0x000fe40000410000 */
[----:B------:R-:W-:Y:S03]  /*4910*/  FMUL.FTZ R6, R231, R6 ;  /* 0x00000006e7067220 */ /* 0x000fe60000410000 */
[----:B------:R-:W-:Y:S02]  /*4920*/  F2FP.F16.F32.PACK_AB R37, R37, R5 ;  /* 0x000000052525723e */ /* 0x000fe400000000ff */
[----:B------:R-:W-:Y:S01]  /*4930*/  F2FP.F16.F32.PACK_AB R49, R49, R6 ;  /* 0x000000063131723e */ /* 0x000fe200000000ff */
[C---:B------:R-:W-:Y:S01]  /*4940*/  FADD.FTZ R4, -R144.reuse, R64 ;  /* 0x0000004090047221 */ /* 0x040fe20000010100 */
[----:B------:R-:W-:Y:S03]  /*4950*/  FADD.FTZ R36, -R144, R65 ;  /* 0x0000004190247221 */ /* 0x000fe60000010100 */
[----:B------:R-:W-:Y:S01]  /*4960*/  FMUL.FTZ R4, R225, R4 ;  /* 0x00000004e1047220 */ /* 0x000fe20000410000 */
[----:B------:R-:W-:Y:S05]  /*4970*/  FMUL.FTZ R36, R224, R36 ;  /* 0x00000024e0247220 */ /* 0x000fea0000410000 */
[----:B------:R-:W-:Y:S01]  /*4980*/  F2FP.F16.F32.PACK_AB R36, R36, R4 ;  /* 0x000000042424723e */ /* 0x000fe200000000ff */
[----:B-1----:R-:W-:Y:S06]  /*4990*/  @!P0 BRA `(.L_x_278) ;  /* 0x00000000006c8947 */ /* 0x002fec0003800000 */
[----:B------:R-:W1:Y:S01]  /*49a0*/  LDC.64 R16, c[0x0][0x240] ;  /* 0x00009000ff107b82 */ /* 0x000e620000000a00 */
[----:B------:R-:W-:Y:S04]  /*49b0*/  ULOP3.LUT UR4, UR14, 0x1, URZ, 0xc0, !UPT ;  /* 0x000000010e047892 */ /* 0x000fe8000f8ec03f */
[----:B------:R-:W-:Y:S04]  /*49c0*/  UISETP.NE.U32.AND UP0, UPT, UR4, 0x1, UPT ;  /* 0x000000010400788c */ /* 0x000fe8000bf05070 */
[----:B------:R-:W-:Y:S06]  /*49d0*/  USEL UR4, UR30, 0x4000, !UP0 ;  /* 0x000040001e047887 */ /* 0x000fec000c000000 */
[----:B------:R-:W-:Y:S01]  /*49e0*/  VIADD R219, R219, UR4 ;  /* 0x00000004dbdb7c36 */ /* 0x000fe20008000000 */
[----:B------:R-:W-:Y:S01]  /*49f0*/  IADD3 R183, R183, UR4, RZ ;  /* 0x00000004b7b77c10 */ /* 0x000fe2000fffe0ff */
[C---:B-1----:R-:W-:Y:S02]  /*4a00*/  IMAD.U32 R4, R16.reuse, -0x80, RZ ;  /* 0xffffff8010047824 */ /* 0x042fe400078e00ff */
[C---:B------:R-:W-:Y:S01]  /*4a10*/  IMAD.SHL.U32 R5, R16.reuse, 0x40, RZ ;  /* 0x0000004010057824 */ /* 0x040fe200078e00ff */
[----:B------:R-:W-:Y:S02]  /*4a20*/  SHF.L.U64.HI R16, R16, 0x6, R17 ;  /* 0x0000000610107819 */ /* 0x000fe40000010211 */
[C---:B------:R-:W-:Y:S04]  /*4a30*/  LEA R6, P1, R4.reuse, R220, 0x1 ;  /* 0x000000dc04067211 */ /* 0x040fe800078208ff */
[----:B------:R-:W-:Y:S01]  /*4a40*/  LEA.HI.X.SX32 R4, R4, R221, 0x1, P1 ;  /* 0x000000dd04047211 */ /* 0x000fe200008f0eff */
[----:B------:R-:W-:Y:S03]  /*4a50*/  IMAD.MOV.U32 R220, RZ, RZ, R6 ;  /* 0x000000ffffdc7224 */ /* 0x000fe600078e0006 */
[----:B------:R-:W-:Y:S02]  /*4a60*/  MOV R221, R4 ;  /* 0x0000000400dd7202 */ /* 0x000fe40000000f00 */
[-C--:B------:R-:W-:Y:S03]  /*4a70*/  IADD3 R6, P1, R220, R5.reuse, RZ ;  /* 0x00000005dc067210 */ /* 0x080fe60007f3e0ff */
[----:B------:R-:W-:Y:S01]  /*4a80*/  @!PT LDS RZ, [RZ] ;  /* 0x00000000fffff984 */ /* 0x000fe20000000800 */
[----:B------:R-:W-:Y:S01]  /*4a90*/  @!PT LDS RZ, [RZ] ;  /* 0x00000000fffff984 */ /* 0x000fe20000000800 */
[----:B------:R-:W-:Y:S01]  /*4aa0*/  @!PT LDS RZ, [RZ] ;  /* 0x00000000fffff984 */ /* 0x000fe20000000800 */
[----:B------:R1:W-:Y:S01]  /*4ab0*/  LDGSTS.E.BYPASS.LTC128B.128 [R219], desc[UR38][R220.64] ;  /* 0x00000000dcdb7fae */ /* 0x0003e2000b901d66 */
[-C--:B------:R-:W-:Y:S01]  /*4ac0*/  IADD3 R4, P2, R6, R5.reuse, RZ ;  /* 0x0000000506047210 */ /* 0x080fe20007f5e0ff */
[--C-:B------:R-:W-:Y:S03]  /*4ad0*/  IMAD.X R7, R221, 0x1, R16.reuse, P1 ;  /* 0x00000001dd077824 */ /* 0x100fe600008e0610 */
[----:B------:R-:W-:Y:S02]  /*4ae0*/  IADD3 R20, P1, R4, R5, RZ ;  /* 0x0000000504147210 */ /* 0x000fe40007f3e0ff */
[----:B------:R1:W-:Y:S01]  /*4af0*/  LDGSTS.E.BYPASS.LTC128B.128 [R219+0x1000], desc[UR38][R6.64] ;  /* 0x0100000006db7fae */ /* 0x0003e2000b901d66 */
[----:B------:R-:W-:Y:S05]  /*4b00*/  IADD3.X R5, R7, R16, RZ, P2, !PT ;  /* 0x0000001007057210 */ /* 0x000fea00017fe4ff */
[----:B------:R1:W-:Y:S01]  /*4b10*/  LDGSTS.E.BYPASS.LTC128B.128 [R219+0x2000], desc[UR38][R4.64] ;  /* 0x0200000004db7fae */ /* 0x0003e2000b901d66 */
[----:B------:R-:W-:Y:S05]  /*4b20*/  IMAD.X R21, R5, 0x1, R16, P1 ;  /* 0x0000000105157824 */ /* 0x000fea00008e0610 */
[----:B------:R1:W-:Y:S04]  /*4b30*/  LDGSTS.E.BYPASS.LTC128B.128 [R219+0x3000], desc[UR38][R20.64] ;  /* 0x0300000014db7fae */ /* 0x0003e8000b901d66 */
[----:B------:R-:W0:Y:S02]  /*4b40*/  LDGDEPBAR ;  /* 0x00000000000079af */ /* 0x000e240000000000 */
.L_x_278:
[C---:B------:R-:W-:Y:S01]  /*4b50*/  FADD.FTZ R35, -R3.reuse, R35 ;  /* 0x0000002303237221 */ /* 0x040fe20000010100 */
        /* <DEDUP_REMOVED lines=10> */
[C---:B-1----:R-:W-:Y:S01]  /*4c00*/  FADD.FTZ R7, -R3.reuse, R55 ;  /* 0x0000003703077221 */ /* 0x042fe20000010100 */
[C---:B------:R-:W-:Y:S01]  /*4c10*/  FADD.FTZ R6, -R3.reuse, R66 ;  /* 0x0000004203067221 */ /* 0x040fe20000010100 */
[----:B------:R-:W-:Y:S01]  /*4c20*/  FADD.FTZ R3, -R3, R67 ;  /* 0x0000004303037221 */ /* 0x000fe20000010100 */
[----:B------:R-:W-:Y:S01]  /*4c30*/  FMUL.FTZ R5, R198, R33 ;  /* 0x00000021c6057220 */ /* 0x000fe20000410000 */
[----:B------:R-:W-:Y:S01]  /*4c40*/  FMUL.FTZ R18, R191, R18 ;  /* 0x00000012bf127220 */ /* 0x000fe20000410000 */
[----:B------:R-:W-:Y:S01]  /*4c50*/  FMUL.FTZ R6, R152, R6 ;  /* 0x0000000698067220 */ /* 0x000fe20000410000 */
[----:B------:R-:W-:Y:S01]  /*4c60*/  FMUL.FTZ R3, R151, R3 ;  /* 0x0000000397037220 */ /* 0x000fe20000410000 */
[----:B------:R-:W-:Y:S01]  /*4c70*/  FMUL.FTZ R4, R190, R19 ;  /* 0x00000013be047220 */ /* 0x000fe20000410000 */
[C---:B-----5:R-:W-:Y:S01]  /*4c80*/  FADD.FTZ R8, -R2.reuse, R8 ;  /* 0x0000000802087221 */ /* 0x060fe20000010100 */
[----:B------:R-:W-:Y:S01]  /*4c90*/  FADD.FTZ R9, -R2, R9 ;  /* 0x0000000902097221 */ /* 0x000fe20000010100 */
[----:B------:R-:W-:Y:S01]  /*4ca0*/  F2FP.F16.F32.PACK_AB R5, R5, R145 ;  /* 0x000000910505723e */ /* 0x000fe200000000ff */
[----:B------:R-:W-:Y:S01]  /*4cb0*/  STS [R211+0x14000], R132 ;  /* 0x01400084d3007388 */ /* 0x000fe20000000800 */
[----:B------:R-:W-:Y:S01]  /*4cc0*/  F2FP.F16.F32.PACK_AB R20, R3, R6 ;  /* 0x000000060314723e */ /* 0x000fe200000000ff */
[----:B------:R-:W-:Y:S01]  /*4cd0*/  FMUL.FTZ R8, R206, R8 ;  /* 0x00000008ce087220 */ /* 0x000fe20000410000 */
[----:B------:R-:W-:Y:S01]  /*4ce0*/  FMUL.FTZ R3, R205, R9 ;  /* 0x00000009cd037220 */ /* 0x000fe20000410000 */
[----:B------:R-:W-:Y:S01]  /*4cf0*/  F2FP.F16.F32.PACK_AB R4, R4, R18 ;  /* 0x000000120404723e */ /* 0x000fe200000000ff */
[----:B------:R-:W-:Y:S01]  /*4d00*/  STS [R211+0x14400], R5 ;  /* 0x01440005d3007388 */ /* 0x000fe20000000800 */
        /* <DEDUP_REMOVED lines=11> */
[----:B------:R1:W-:Y:S01]  /*4dc0*/  STS [R211+0x16000], R3 ;  /* 0x01600003d3007388 */ /* 0x0003e20000000800 */
[C---:B------:R-:W-:Y:S01]  /*4dd0*/  FADD.FTZ R12, -R2.reuse, R12 ;  /* 0x0000000c020c7221 */ /* 0x040fe20000010100 */
[----:B------:R-:W-:Y:S01]  /*4de0*/  FADD.FTZ R13, -R2, R13 ;  /* 0x0000000d020d7221 */ /* 0x000fe20000010100 */
[----:B------:R-:W-:Y:S01]  /*4df0*/  F2FP.F16.F32.PACK_AB R21, R7, R16 ;  /* 0x000000100715723e */ /* 0x000fe200000000ff */
[----:B------:R-:W-:Y:S01]  /*4e00*/  FMUL.FTZ R14, R208, R14 ;  /* 0x0000000ed00e7220 */ /* 0x000fe20000410000 */
[----:B------:R-:W-:Y:S01]  /*4e10*/  FMUL.FTZ R7, R207, R15 ;  /* 0x0000000fcf077220 */ /* 0x000fe20000410000 */
[----:B------:R-:W-:Y:S01]  /*4e20*/  FMUL.FTZ R12, R204, R12 ;  /* 0x0000000ccc0c7220 */ /* 0x000fe20000410000 */
[----:B------:R-:W-:Y:S01]  /*4e30*/  FMUL.FTZ R13, R203, R13 ;  /* 0x0000000dcb0d7220 */ /* 0x000fe20000410000 */
[----:B------:R-:W-:Y:S01]  /*4e40*/  F2FP.F16.F32.PACK_AB R8, R8, R10 ;  /* 0x0000000a0808723e */ /* 0x000fe200000000ff */
[----:B------:R-:W-:Y:S01]  /*4e50*/  FMUL.FTZ R22, R174, R22 ;  /* 0x00000016ae167220 */ /* 0x000fe20000410000 */
[----:B------:R-:W-:Y:S01]  /*4e60*/  FMUL.FTZ R23, R173, R23 ;  /* 0x00000017ad177220 */ /* 0x000fe20000410000 */
[----:B------:R-:W-:Y:S01]  /*4e70*/  F2FP.F16.F32.PACK_AB R7, R7, R14 ;  /* 0x0000000e0707723e */ /* 0x000fe200000000ff */
[----:B------:R-:W-:Y:S01]  /*4e80*/  FMUL.FTZ R34, R168, R34 ;  /* 0x00000022a8227220 */ /* 0x000fe20000410000 */
[----:B------:R-:W-:Y:S01]  /*4e90*/  F2FP.F16.F32.PACK_AB R19, R13, R12 ;  /* 0x0000000c0d13723e */ /* 0x000fe200000000ff */
[----:B------:R-:W-:Y:S01]  /*4ea0*/  STS [R211+0x16400], R8 ;  /* 0x01640008d3007388 */ /* 0x000fe20000000800 */
[----:B------:R-:W-:Y:S01]  /*4eb0*/  F2FP.F16.F32.PACK_AB R23, R23, R22 ;  /* 0x000000161717723e */ /* 0x000fe200000000ff */
[----:B------:R-:W-:Y:S01]  /*4ec0*/  FMUL.FTZ R22, R167, R35 ;  /* 0x00000023a7167220 */ /* 0x000fe20000410000 */
[----:B------:R-:W-:Y:S01]  /*4ed0*/  FADD.FTZ R25, -R2, R25 ;  /* 0x0000001902197221 */ /* 0x000fe20000010100 */
[----:B------:R-:W-:Y:S01]  /*4ee0*/  FADD.FTZ R27, -R0, R27 ;  /* 0x0000001b001b7221 */ /* 0x000fe20000010100 */
[----:B------:R-:W-:Y:S01]  /*4ef0*/  FADD.FTZ R24, -R2, R24 ;  /* 0x0000001802187221 */ /* 0x000fe20000010100 */
[----:B------:R-:W-:Y:S01]  /*4f00*/  FADD.FTZ R26, -R0, R26 ;  /* 0x0000001a001a7221 */ /* 0x000fe20000010100 */
[----:B------:R-:W-:Y:S01]  /*4f10*/  STS [R214+0x16000], R19 ;  /* 0x01600013d6007388 */ /* 0x000fe20000000800 */
[----:B------:R-:W-:Y:S01]  /*4f20*/  FADD.FTZ R29, -R2, R29 ;  /* 0x0000001d021d7221 */ /* 0x000fe20000010100 */
[----:B------:R-:W-:Y:S01]  /*4f30*/  FMUL.FTZ R24, R197, R24 ;  /* 0x00000018c5187220 */ /* 0x000fe20000410000 */
[----:B------:R-:W-:Y:S01]  /*4f40*/  FMUL.FTZ R18, R196, R25 ;  /* 0x00000019c4127220 */ /* 0x000fe20000410000 */
[----:B------:R-:W-:Y:S01]  /*4f50*/  STS [R214+0x16400], R7 ;  /* 0x01640007d6007388 */ /* 0x000fe20000000800 */
[----:B------:R-:W-:Y:S01]  /*4f60*/  FMUL.FTZ R26, R202, R26 ;  /* 0x0000001aca1a7220 */ /* 0x000fe20000410000 */
[----:B------:R-:W-:Y:S01]  /*4f70*/  FMUL.FTZ R6, R201, R27 ;  /* 0x0000001bc9067220 */ /* 0x000fe20000410000 */
        /* <DEDUP_REMOVED lines=9> */
[----:B-1----:R-:W-:Y:S01]  /*5010*/  FMUL.FTZ R3, R199, R31 ;  /* 0x0000001fc7037220 */ /* 0x002fe20000410000 */
[----:B------:R-:W-:Y:S01]  /*5020*/  F2FP.F16.F32.PACK_AB R18, R18, R24 ;  /* 0x000000181212723e */ /* 0x000fe200000000ff */
[----:B------:R-:W-:Y:S01]  /*5030*/  FADD.FTZ R56, -R2, R56 ;  /* 0x0000003802387221 */ /* 0x000fe20000010100 */
[----:B------:R-:W-:Y:S01]  /*5040*/  F2FP.F16.F32.PACK_AB R6, R6, R26 ;  /* 0x0000001a0606723e */ /* 0x000fe200000000ff */
[----:B------:R-:W-:Y:S01]  /*5050*/  STS [R217+0x14000], R52 ;  /* 0x01400034d9007388 */ /* 0x000fe20000000800 */
[----:B------:R-:W-:Y:S01]  /*5060*/  FADD.FTZ R16, -R2, R57 ;  /* 0x0000003902107221 */ /* 0x000fe20000010100 */
[----:B------:R-:W-:Y:S01]  /*5070*/  FMUL.FTZ R38, R165, R38 ;  /* 0x00000026a5267220 */ /* 0x000fe20000410000 */
[----:B------:R-:W-:Y:S01]  /*5080*/  FMUL.FTZ R39, R164, R39 ;  /* 0x00000027a4277220 */ /* 0x000fe20000410000 */
[----:B------:R-:W-:Y:S01]  /*5090*/  STS [R217+0x14400], R22 ;  /* 0x01440016d9007388 */ /* 0x000fe20000000800 */
[----:B------:R-:W-:Y:S01]  /*50a0*/  F2FP.F16.F32.PACK_AB R17, R17, R28 ;  /* 0x0000001c1111723e */ /* 0x000fe200000000ff */
[C---:B------:R-:W-:Y:S01]  /*50b0*/  FADD.FTZ R40, -R2.reuse, R40 ;  /* 0x0000002802287221 */ /* 0x040fe20000010100 */
[----:B------:R-:W-:Y:S01]  /*50c0*/  F2FP.F16.F32.PACK_AB R3, R3, R30 ;  /* 0x0000001e0303723e */ /* 0x000fe200000000ff */
[C---:B------:R-:W-:Y:S01]  /*50d0*/  FADD.FTZ R41, -R2.reuse, R41 ;  /* 0x0000002902297221 */ /* 0x040fe20000010100 */
[C---:B------:R-:W-:Y:S01]  /*50e0*/  FADD.FTZ R44, -R2.reuse, R44 ;  /* 0x0000002c022c7221 */ /* 0x040fe20000010100 */
[C---:B------:R-:W-:Y:S01]  /*50f0*/  FADD.FTZ R45, -R2.reuse, R45 ;  /* 0x0000002d022d7221 */ /* 0x040fe20000010100 */
[C---:B------:R-:W-:Y:S01]  /*5100*/  FADD.FTZ R60, -R2.reuse, R60 ;  /* 0x0000003c023c7221 */ /* 0x040fe20000010100 */
[----:B------:R-:W-:Y:S01]  /*5110*/  FADD.FTZ R61, -R2, R61 ;  /* 0x0000003d023d7221 */ /* 0x000fe20000010100 */
[----:B------:R-:W-:Y:S01]  /*5120*/  STS [R218+0x16000], R18 ;  /* 0x01600012da007388 */ /* 0x000fe20000000800 */
[----:B------:R-:W-:Y:S01]  /*5130*/  FMUL.FTZ R2, R162, R56 ;  /* 0x00000038a2027220 */ /* 0x000fe20000410000 */
[----:B------:R-:W-:Y:S01]  /*5140*/  FMUL.FTZ R16, R161, R16 ;  /* 0x00000010a1107220 */ /* 0x000fe20000410000 */
[C---:B------:R-:W-:Y:S01]  /*5150*/  FADD.FTZ R42, -R0.reuse, R42 ;  /* 0x0000002a002a7221 */ /* 0x040fe20000010100 */
[----:B------:R-:W-:Y:S01]  /*5160*/  STS [R218+0x16400], R6 ;  /* 0x01640006da007388 */ /* 0x000fe20000000800 */
[----:B------:R-:W-:Y:S01]  /*5170*/  FADD.FTZ R43, -R0, R43 ;  /* 0x0000002b002b7221 */ /* 0x000fe20000010100 */
[----:B------:R-:W-:Y:S01]  /*5180*/  FMUL.FTZ R50, R159, R50 ;  /* 0x000000329f327220 */ /* 0x000fe20000410000 */
[----:B------:R-:W-:Y:S01]  /*5190*/  FMUL.FTZ R51, R158, R51 ;  /* 0x000000339e337220 */ /* 0x000fe20000410000 */
        /* <DEDUP_REMOVED lines=8> */
[----:B------:R-:W-:Y:S01]  /*5220*/  FMUL.FTZ R42, R195, R42 ;  /* 0x0000002ac32a7220 */ /* 0x000fe20000410000 */
[----:B------:R-:W-:Y:S01]  /*5230*/  FMUL.FTZ R2, R194, R43 ;  /* 0x0000002bc2027220 */ /* 0x000fe20000410000 */
        /* <DEDUP_REMOVED lines=24> */
[----:B------:R-:W-:Y:S01]  /*53c0*/  FMUL.FTZ R5, R157, R63 ;  /* 0x0000003f9d057220 */ /* 0x000fe20000410000 */
[----:B------:R-:W-:Y:S01]  /*53d0*/  F2FP.F16.F32.PACK_AB R4, R4, R58 ;  /* 0x0000003a0404723e */ /* 0x000fe200000000ff */
[----:B------:R-:W-:Y:S01]  /*53e0*/  STS [R213+0x16000], R12 ;  /* 0x0160000cd5007388 */ /* 0x000fe20000000800 */
[----:B------:R-:W-:Y:S01]  /*53f0*/  F2FP.F16.F32.PACK_AB R9, R9, R60 ;  /* 0x0000003c0909723e */ /* 0x000fe200000000ff */
[----:B------:R-:W-:Y:S01]  /*5400*/  IMAD R147, R243, UR11, RZ ;  /* 0x0000000bf3937c24 */ /* 0x000fe2000f8e02ff */
[----:B------:R-:W-:Y:S01]  /*5410*/  F2FP.F16.F32.PACK_AB R5, R5, R62 ;  /* 0x0000003e0505723e */ /* 0x000fe200000000ff */
[----:B------:R2:W-:Y:S04]  /*5420*/  STS [R213+0x16400], R0 ;  /* 0x01640000d5007388 */ /* 0x0005e80000000800 */
[----:B------:R-:W-:Y:S04]  /*5430*/  STS [R216+0x14000], R37 ;  /* 0x01400025d8007388 */ /* 0x000fe80000000800 */
[----:B------:R-:W-:Y:S04]  /*5440*/  STS [R216+0x14400], R21 ;  /* 0x01440015d8007388 */ /* 0x000fe80000000800 */
[----:B------:R-:W-:Y:S04]  /*5450*/  STS [R215+0x14000], R36 ;  /* 0x01400024d7007388 */ /* 0x000fe80000000800 */
[----:B------:R-:W-:Y:S01]  /*5460*/  STS [R215+0x14400], R20 ;  /* 0x01440014d7007388 */ /* 0x000fe20000000800 */
[----:B-1----:R-:W-:Y:S03]  /*5470*/  LEA R2, R186, UR5, 0x1 ;  /* 0x00000005ba027c11 */ /* 0x002fe6000f8e08ff */
[----:B------:R-:W-:Y:S04]  /*5480*/  STS [R216+0x16000], R16 ;  /* 0x01600010d8007388 */ /* 0x000fe80000000800 */
[----:B------:R-:W-:Y:S01]  /*5490*/  STS [R216+0x16400], R4 ;  /* 0x01640004d8007388 */ /* 0x000fe20000000800 */
[----:B--2---:R-:W-:Y:S03]  /*54a0*/  IADD3 R0, R2, R178, RZ ;  /* 0x000000b202007210 */ /* 0x004fe60007ffe0ff */
[----:B------:R-:W-:Y:S04]  /*54b0*/  STS [R215+0x16000], R9 ;  /* 0x01600009d7007388 */ /* 0x000fe80000000800 */
[----:B------:R-:W-:Y:S01]  /*54c0*/  STS [R215+0x16400], R5 ;  /* 0x01640005d7007388 */ /* 0x000fe20000000800 */
[----:B------:R-:W-:Y:S06]  /*54d0*/  BAR.SYNC.DEFER_BLOCKING 0x0 ;  /* 0x0000000000007b1d */ /* 0x000fec0000010000 */
[----:B------:R-:W-:Y:S04]  /*54e0*/  LDSM.16.MT88.4 R4, [R176+0x1c000] ;  /* 0x01c00000b004783b */ /* 0x000fe80000004200 */
[----:B------:R-:W1:Y:S04]  /*54f0*/  LDSM.16.MT88.4 R8, [R2+0x8000] ;  /* 0x008000000208783b */ /* 0x000e680000004200 */
[----:B------:R-:W2:Y:S04]  /*5500*/  LDSM.16.MT88.4 R12, [R176+0x20000] ;  /* 0x02000000b00c783b */ /* 0x000ea80000004200 */
[----:B------:R-:W3:Y:S04]  /*5510*/  LDSM.16.MT88.4 R16, [R0+0x8000] ;  /* 0x008000000010783b */ /* 0x000ee80000004200 */
        /* <DEDUP_REMOVED lines=28> */
[-C--:B-1----:R-:W-:Y:S06]  /*56e0*/  HMMA.16816.F32 R68, R4, R8.reuse, R68 ;  /* 0x000000080444723c */ /* 0x082fec0000001844 */
[C---:B------:R-:W-:Y:S06]  /*56f0*/  HMMA.16816.F32 R72, R12.reuse, R8, R72 ;  /* 0x000000080c48723c */ /* 0x040fec0000001848 */
[-C--:B------:R-:W-:Y:S06]  /*5700*/  HMMA.16816.F32 R76, R12, R10.reuse, R76 ;  /* 0x0000000a0c4c723c */ /* 0x080fec000000184c */
[C---:B------:R-:W-:Y:S01]  /*5710*/  HMMA.16816.F32 R80, R4.reuse, R10, R80 ;  /* 0x0000000a0450723c */ /* 0x040fe20000001850 */
[----:B------:R-:W-:Y:S05]  /*5720*/  LDSM.16.MT88.4 R8, [R2+0xa000] ;  /* 0x00a000000208783b */ /* 0x000fea0000004200 */
[-C--:B--2---:R-:W-:Y:S06]  /*5730*/  HMMA.16816.F32 R84, R4, R16.reuse, R84 ;  /* 0x000000100454723c */ /* 0x084fec0000001854 */
[C---:B------:R-:W-:Y:S06]  /*5740*/  HMMA.16816.F32 R88, R12.reuse, R16, R88 ;  /* 0x000000100c58723c */ /* 0x040fec0000001858 */
[-C--:B------:R-:W-:Y:S01]  /*5750*/  HMMA.16816.F32 R92, R12, R18.reuse, R92 ;  /* 0x000000120c5c723c */ /* 0x080fe2000000185c */
[----:B------:R-:W-:Y:S05]  /*5760*/  LDSM.16.MT88.4 R12, [R176+0x22000] ;  /* 0x02200000b00c783b */ /* 0x000fea0000004200 */
[----:B------:R-:W-:Y:S01]  /*5770*/  HMMA.16816.F32 R96, R4, R18, R96 ;  /* 0x000000120460723c */ /* 0x000fe20000001860 */
[----:B------:R-:W1:Y:S04]  /*5780*/  LDSM.16.MT88.4 R4, [R176+0x1e000] ;  /* 0x01e00000b004783b */ /* 0x000e680000004200 */
[----:B------:R-:W2:Y:S01]  /*5790*/  LDSM.16.MT88.4 R16, [R0+0xa000] ;  /* 0x00a000000010783b */ /* 0x000ea20000004200 */
[-C--:B---3--:R-:W-:Y:S06]  /*57a0*/  HMMA.16816.F32 R68, R20, R24.reuse, R68 ;  /* 0x000000181444723c */ /* 0x088fec0000001844 */
[C---:B------:R-:W-:Y:S06]  /*57b0*/  HMMA.16816.F32 R72, R28.reuse, R24, R72 ;  /* 0x000000181c48723c */ /* 0x040fec0000001848 */
        /* <DEDUP_REMOVED lines=33> */
[----:B------:R4:W3:Y:S01]  /*59d0*/  LDSM.16.MT88.4 R32, [R0+0xb800] ;  /* 0x00b800000020783b */ /* 0x0008e20000004200 */
[-C--:B-1----:R-:W-:Y:S01]  /*59e0*/  HMMA.16816.F32 R68, R4, R8.reuse, R68 ;  /* 0x000000080444723c */ /* 0x082fe20000001844 */
[----:B------:R-:W-:Y:S05]  /*59f0*/  BAR.SYNC.DEFER_BLOCKING 0x0 ;  /* 0x0000000000007b1d */ /* 0x000fea0000010000 */
[C---:B------:R-:W-:Y:S06]  /*5a00*/  HMMA.16816.F32 R72, R12.reuse, R8, R72 ;  /* 0x000000080c48723c */ /* 0x040fec0000001848 */
[-C--:B------:R-:W-:Y:S06]  /*5a10*/  HMMA.16816.F32 R76, R12, R10.reuse, R76 ;  /* 0x0000000a0c4c723c */ /* 0x080fec000000184c */
[C---:B------:R-:W-:Y:S05]  /*5a20*/  HMMA.16816.F32 R80, R4.reuse, R10, R80 ;  /* 0x0000000a0450723c */ /* 0x040fea0000001850 */
[----:B----4-:R-:W-:Y:S01]  /*5a30*/  LEA R0, -R147, RZ, 0x7 ;  /* 0x000000ff93007211 */ /* 0x010fe200078e39ff */
[-C--:B--2---:R-:W-:Y:S05]  /*5a40*/  HMMA.16816.F32 R84, R4, R16.reuse, R84 ;  /* 0x000000100454723c */ /* 0x084fea0000001854 */
[C---:B------:R-:W-:Y:S01]  /*5a50*/  LEA R188, P1, R0.reuse, R188, 0x2 ;  /* 0x000000bc00bc7211 */ /* 0x040fe200078210ff */
[C---:B------:R-:W-:Y:S05]  /*5a60*/  HMMA.16816.F32 R88, R12.reuse, R16, R88 ;  /* 0x000000100c58723c */ /* 0x040fea0000001858 */
[----:B------:R-:W-:Y:S01]  /*5a70*/  LEA.HI.X.SX32 R189, R0, R189, 0x2, P1 ;  /* 0x000000bd00bd7211 */ /* 0x000fe200008f16ff */
[-C--:B------:R-:W-:Y:S06]  /*5a80*/  HMMA.16816.F32 R92, R12, R18.reuse, R92 ;  /* 0x000000120c5c723c */ /* 0x080fec000000185c */
[----:B------:R-:W-:Y:S06]  /*5a90*/  HMMA.16816.F32 R96, R4, R18, R96 ;  /* 0x000000120460723c */ /* 0x000fec0000001860 */
[-C--:B---3--:R-:W-:Y:S06]  /*5aa0*/  HMMA.16816.F32 R68, R20, R24.reuse, R68 ;  /* 0x000000181444723c */ /* 0x088fec0000001844 */
        /* <DEDUP_REMOVED lines=10> */
[----:B------:R-:W1:Y:S02]  /*5b50*/  LDC.64 R4, c[0x0][0x420] ;  /* 0x00010800ff047b82 */ /* 0x000e640000000a00 */
[C---:B-1----:R-:W-:Y:S02]  /*5b60*/  IMAD.U32 R0, R4.reuse, -0x80, RZ ;  /* 0xffffff8004007824 */ /* 0x042fe400078e00ff */
[----:B------:R-:W-:Y:S03]  /*5b70*/  IMAD.SHL.U32 R8, R4, 0x40, RZ ;  /* 0x0000004004087824 */ /* 0x000fe600078e00ff */
[C---:B------:R-:W-:Y:S04]  /*5b80*/  LEA R3, P1, R0.reuse, R222, 0x1 ;  /* 0x000000de00037211 */ /* 0x040fe800078208ff */
[----:B------:R-:W-:Y:S01]  /*5b90*/  LEA.HI.X.SX32 R0, R0, R223, 0x1, P1 ;  /* 0x000000df00007211 */ /* 0x000fe200008f0eff */
[----:B------:R-:W-:Y:S01]  /*5ba0*/  IMAD.MOV.U32 R222, RZ, RZ, R3 ;  /* 0x000000ffffde7224 */ /* 0x000fe200078e0003 */
[----:B------:R-:W-:Y:S03]  /*5bb0*/  SHF.L.U64.HI R3, R4, 0x6, R5 ;  /* 0x0000000604037819 */ /* 0x000fe60000010205 */
[----:B------:R-:W-:Y:S01]  /*5bc0*/  IMAD.MOV.U32 R223, RZ, RZ, R0 ;  /* 0x000000ffffdf7224 */ /* 0x000fe200078e0000 */
[-C--:B------:R-:W-:Y:S02]  /*5bd0*/  IADD3 R6, P1, R222, R8.reuse, RZ ;  /* 0x00000008de067210 */ /* 0x080fe40007f3e0ff */
[----:B------:R-:W-:Y:S02]  /*5be0*/  LEA R0, R244, UR5, 0x1 ;  /* 0x00000005f4007c11 */ /* 0x000fe4000f8e08ff */
[-C--:B------:R-:W-:Y:S01]  /*5bf0*/  IADD3 R4, P2, R6, R8.reuse, RZ ;  /* 0x0000000806047210 */ /* 0x080fe20007f5e0ff */
[--C-:B------:R-:W-:Y:S02]  /*5c00*/  IMAD.X R7, R223, 0x1, R3.reuse, P1 ;  /* 0x00000001df077824 */ /* 0x100fe400008e0603 */
[----:B------:R-:W-:Y:S01]  /*5c10*/  @!PT LDS RZ, [RZ] ;  /* 0x00000000fffff984 */ /* 0x000fe20000000800 */
[----:B------:R-:W-:Y:S01]  /*5c20*/  @!PT LDS RZ, [RZ] ;  /* 0x00000000fffff984 */ /* 0x000fe20000000800 */
[----:B------:R-:W-:Y:S01]  /*5c30*/  @!PT LDS RZ, [RZ] ;  /* 0x00000000fffff984 */ /* 0x000fe20000000800 */
[----:B------:R1:W-:Y:S01]  /*5c40*/  LDGSTS.E.BYPASS.LTC128B.128 [R0+0x8000], desc[UR38][R222.64] ;  /* 0x08000000de007fae */ /* 0x0003e2000b901d66 */
[----:B------:R-:W-:Y:S01]  /*5c50*/  IADD3 R8, P1, R4, R8, RZ ;  /* 0x0000000804087210 */ /* 0x000fe20007f3e0ff */
[--C-:B------:R-:W-:Y:S02]  /*5c60*/  IMAD.X R5, R7, 0x1, R3.reuse, P2 ;  /* 0x0000000107057824 */ /* 0x100fe400010e0603 */
[----:B------:R1:W-:Y:S02]  /*5c70*/  LDGSTS.E.BYPASS.LTC128B.128 [R0+0x9000], desc[UR38][R6.64] ;  /* 0x0900000006007fae */ /* 0x0003e4000b901d66 */
[----:B------:R-:W-:Y:S02]  /*5c80*/  IMAD.X R9, R5, 0x1, R3, P1 ;  /* 0x0000000105097824 */ /* 0x000fe400008e0603 */
[----:B------:R1:W-:Y:S04]  /*5c90*/  LDGSTS.E.BYPASS.LTC128B.128 [R0+0xa000], desc[UR38][R4.64] ;  /* 0x0a00000004007fae */ /* 0x0003e8000b901d66 */
[----:B------:R1:W-:Y:S04]  /*5ca0*/  LDGSTS.E.BYPASS.LTC128B.128 [R0+0xb000], desc[UR38][R8.64] ;  /* 0x0b00000008007fae */ /* 0x0003e8000b901d66 */
[----:B------:R-:W0:Y:S02]  /*5cb0*/  LDGDEPBAR ;  /* 0x00000000000079af */ /* 0x000e240000000000 */
.L_x_279:
[----:B------:R-:W-:Y:S01]  /*5cc0*/  LEA R3, R185, UR5, 0x1 ;  /* 0x00000005b9037c11 */ /* 0x000fe2000f8e08ff */
[----:B------:R-:W-:Y:S01]  /*5cd0*/  LDSM.16.MT88.4 R16, [R2+0xc000] ;  /* 0x00c000000210783b */ /* 0x000fe20000004200 */
[----:B-1----:R-:W-:Y:S01]  /*5ce0*/  VIADD R0, R2, 0xc000 ;  /* 0x0000c00002007836 */ /* 0x002fe20000000000 */
[----:B------:R-:W-:Y:S02]  /*5cf0*/  ULOP3.LUT UR4, UR14, 0x1, URZ, 0xc0, !UPT ;  /* 0x000000010e047892 */ /* 0x000fe4000f8ec03f */
[----:B------:R-:W1:Y:S01]  /*5d00*/  LDSM.16.M88.4 R32, [R3+0x14000] ;  /* 0x014000000320783b */ /* 0x000e620000000200 */
[----:B------:R-:W-:Y:S01]  /*5d10*/  IMAD.IADD R0, R0, 0x1, R178 ;  /* 0x0000000100007824 */ /* 0x000fe200078e02b2 */
[----:B------:R-:W-:Y:S01]  /*5d20*/  UISETP.NE.U32.AND UP0, UPT, UR4, 0x1, UPT ;  /* 0x000000010400788c */ /* 0x000fe2000bf05070 */
[----:B------:R-:W-:Y:S01]  /*5d30*/  IMAD.IADD R144, R184, 0x1, R3 ;  /* 0x00000001b8907824 */ /* 0x000fe200078e0203 */
[----:B------:R-:W2:Y:S01]  /*5d40*/  LDSM.16.M88.4 R28, [R3+0x16000] ;  /* 0x01600000031c783b */ /* 0x000ea20000000200 */
[----:B------:R-:W-:Y:S02]  /*5d50*/  UISETP.GT.AND UP2, UPT, UR14, UR6, UPT ;  /* 0x000000060e00728c */ /* 0x000fe4000bf44270 */
[----:B------:R-:W-:Y:S01]  /*5d60*/  IMAD.IADD R145, R178, 0x1, R144 ;  /* 0x00000001b2917824 */ /* 0x000fe200078e0290 */
[----:B------:R-:W3:Y:S01]  /*5d70*/  LDSM.16.MT88.4 R36, [R0] ;  /* 0x000000000024783b */ /* 0x000ee20000004200 */
[----:B------:R-:W-:Y:S01]  /*5d80*/  IMAD.MOV.U32 R178, RZ, RZ, R245 ;  /* 0x000000ffffb27224 */ /* 0x000fe200078e00f5 */
[----:B------:R-:W-:Y:S02]  /*5d90*/  UIADD3 UR14, UR14, -0x1, URZ ;  /* 0xffffffff0e0e7890 */ /* 0x000fe4000fffe03f */
[----:B------:R-:W-:Y:S04]  /*5da0*/  LDSM.16.MT88.4 R44, [R2+0xc800] ;  /* 0x00c80000022c783b */ /* 0x000fe80000004200 */
[----:B------:R-:W4:Y:S04]  /*5db0*/  LDSM.16.M88.4 R40, [R144+0x14000] ;  /* 0x014000009028783b */ /* 0x000f280000000200 */
[----:B------:R-:W4:Y:S04]  /*5dc0*/  LDSM.16.M88.4 R48, [R144+0x16000] ;  /* 0x016000009030783b */ /* 0x000f280000000200 */
[----:B------:R-:W4:Y:S04]  /*5dd0*/  LDSM.16.MT88.4 R52, [R0+0x800] ;  /* 0x000800000034783b */ /* 0x000f280000004200 */
[----:B------:R-:W-:Y:S04]  /*5de0*/  LDSM.16.M88.4 R56, [R146+0x14000] ;  /* 0x014000009238783b */ /* 0x000fe80000000200 */
[----:B------:R-:W4:Y:S04]  /*5df0*/  LDSM.16.MT88.4 R60, [R2+0xd000] ;  /* 0x00d00000023c783b */ /* 0x000f280000004200 */
[----:B------:R-:W4:Y:S01]  /*5e00*/  LDSM.16.M88.4 R64, [R146+0x16000] ;  /* 0x016000009240783b */ /* 0x000f220000000200 */
[-C--:B-1----:R-:W-:Y:S03]  /*5e10*/  HMMA.16816.F32 R4, R32, R16.reuse, RZ ;  /* 0x000000102004723c */ /* 0x082fe600000018ff */
[----:B------:R-:W1:Y:S04]  /*5e20*/  LDSM.16.MT88.4 R132, [R0+0x1000] ;  /* 0x001000000084783b */ /* 0x000e680000004200 */
[----:B------:R-:W-:Y:S01]  /*5e30*/  LDSM.16.M88.4 R136, [R145+0x16000] ;  /* 0x016000009188783b */ /* 0x000fe20000000200 */
[C---:B--2---:R-:W-:Y:S03]  /*5e40*/  HMMA.16816.F32 R8, R28.reuse, R16, RZ ;  /* 0x000000101c08723c */ /* 0x044fe600000018ff */
[----:B------:R-:W-:Y:S03]  /*5e50*/  LDSM.16.MT88.4 R140, [R0+0x1800] ;  /* 0x00180000008c783b */ /* 0x000fe60000004200 */
        /* <DEDUP_REMOVED lines=11> */
[----:B------:R-:W2:Y:S05]  /*5f10*/  LDSM.16.MT88.4 R44, [R2+0xd800] ;  /* 0x00d80000022c783b */ /* 0x000eaa0000004200 */
[-C--:B------:R-:W-:Y:S06]  /*5f20*/  HMMA.16816.F32 R20, R40, R52.reuse, R20 ;  /* 0x000000342814723c */ /* 0x080fec0000001814 */
[C---:B------:R-:W-:Y:S06]  /*5f30*/  HMMA.16816.F32 R24, R48.reuse, R52, R24 ;  /* 0x000000343018723c */ /* 0x040fec0000001818 */
[-C--:B------:R-:W-:Y:S01]  /*5f40*/  HMMA.16816.F32 R28, R48, R54.reuse, R28 ;  /* 0x00000036301c723c */ /* 0x080fe2000000181c */
[----:B------:R-:W-:Y:S05]  /*5f50*/  LDSM.16.MT88.4 R48, [R2+0xe000] ;  /* 0x00e000000230783b */ /* 0x000fea0000004200 */
[----:B------:R-:W-:Y:S01]  /*5f60*/  HMMA.16816.F32 R32, R40, R54, R32 ;  /* 0x000000362820723c */ /* 0x000fe20000001820 */
[----:B------:R-:W3:Y:S04]  /*5f70*/  LDSM.16.M88.4 R40, [R3+0x18000] ;  /* 0x018000000328783b */ /* 0x000ee80000000200 */
[----:B------:R-:W4:Y:S01]  /*5f80*/  LDSM.16.M88.4 R52, [R3+0x1a000] ;  /* 0x01a000000334783b */ /* 0x000f220000000200 */
[-C--:B------:R-:W-:Y:S06]  /*5f90*/  HMMA.16816.F32 R4, R56, R60.reuse, R4 ;  /* 0x0000003c3804723c */ /* 0x080fec0000001804 */
[C---:B------:R-:W-:Y:S06]  /*5fa0*/  HMMA.16816.F32 R8, R64.reuse, R60, R8 ;  /* 0x0000003c4008723c */ /* 0x040fec0000001808 */
[-C--:B------:R-:W-:Y:S06]  /*5fb0*/  HMMA.16816.F32 R12, R64, R62.reuse, R12 ;  /* 0x0000003e400c723c */ /* 0x080fec000000180c */
[C---:B------:R-:W-:Y:S01]  /*5fc0*/  HMMA.16816.F32 R16, R56.reuse, R62, R16 ;  /* 0x0000003e3810723c */ /* 0x040fe20000001810 */
[----:B------:R-:W4:Y:S05]  /*5fd0*/  LDSM.16.MT88.4 R60, [R0+0x2000] ;  /* 0x00200000003c783b */ /* 0x000f2a0000004200 */
[-C--:B-1----:R-:W-:Y:S06]  /*5fe0*/  HMMA.16816.F32 R20, R56, R132.reuse, R20 ;  /* 0x000000843814723c */ /* 0x082fec0000001814 */
[C---:B------:R-:W-:Y:S06]  /*5ff0*/  HMMA.16816.F32 R24, R64.reuse, R132, R24 ;  /* 0x000000844018723c */ /* 0x040fec0000001818 */
[-C--:B------:R-:W-:Y:S01]  /*6000*/  HMMA.16816.F32 R28, R64, R134.reuse, R28 ;  /* 0x00000086401c723c */ /* 0x080fe2000000181c */
[----:B------:R-:W-:Y:S05]  /*6010*/  LDSM.16.M88.4 R64, [R144+0x1a000] ;  /* 0x01a000009040783b */ /* 0x000fea0000000200 */
[----:B------:R-:W-:Y:S01]  /*6020*/  HMMA.16816.F32 R32, R56, R134, R32 ;  /* 0x000000863820723c */ /* 0x000fe20000001820 */
[----:B------:R-:W-:Y:S04]  /*6030*/  LDSM.16.MT88.4 R56, [R2+0xe800] ;  /* 0x00e800000238783b */ /* 0x000fe80000004200 */
[----:B------:R-:W-:Y:S01]  /*6040*/  LDSM.16.MT88.4 R132, [R0+0x2800] ;  /* 0x002800000084783b */ /* 0x000fe20000004200 */
[-C--:B--2---:R-:W-:Y:S06]  /*6050*/  HMMA.16816.F32 R4, R36, R44.reuse, R4 ;  /* 0x0000002c2404723c */ /* 0x084fec0000001804 */
[C---:B------:R-:W-:Y:S06]  /*6060*/  HMMA.16816.F32 R8, R136.reuse, R44, R8 ;  /* 0x0000002c8808723c */ /* 0x040fec0000001808 */
[-C--:B------:R-:W-:Y:S06]  /*6070*/  HMMA.16816.F32 R12, R136, R46.reuse, R12 ;  /* 0x0000002e880c723c */ /* 0x080fec000000180c */
[C---:B------:R-:W-:Y:S01]  /*6080*/  HMMA.16816.F32 R16, R36.reuse, R46, R16 ;  /* 0x0000002e2410723c */ /* 0x040fe20000001810 */
[----:B------:R-:W1:Y:S05]  /*6090*/  LDSM.16.M88.4 R44, [R144+0x18000] ;  /* 0x01800000902c783b */ /* 0x000e6a0000000200 */
[-C--:B------:R-:W-:Y:S06]  /*60a0*/  HMMA.16816.F32 R20, R36, R140.reuse, R20 ;  /* 0x0000008c2414723c */ /* 0x080fec0000001814 */
[C---:B------:R-:W-:Y:S06]  /*60b0*/  HMMA.16816.F32 R24, R136.reuse, R140, R24 ;  /* 0x0000008c8818723c */ /* 0x040fec0000001818 */
[-C--:B------:R-:W-:Y:S01]  /*60c0*/  HMMA.16816.F32 R28, R136, R142.reuse, R28 ;  /* 0x0000008e881c723c */ /* 0x080fe2000000181c */
[----:B------:R-:W-:Y:S05]  /*60d0*/  LDSM.16.M88.4 R136, [R146+0x1a000] ;  /* 0x01a000009288783b */ /* 0x000fea0000000200 */
[----:B------:R-:W-:Y:S01]  /*60e0*/  HMMA.16816.F32 R32, R36, R142, R32 ;  /* 0x0000008e2420723c */ /* 0x000fe20000001820 */
[----:B------:R-:W-:Y:S05]  /*60f0*/  LDSM.16.M88.4 R36, [R146+0x18000] ;  /* 0x018000009224783b */ /* 0x000fea0000000200 */
[-C--:B---3--:R-:W-:Y:S06]  /*6100*/  HMMA.16816.F32 R4, R40, R48.reuse, R4 ;  /* 0x000000302804723c */ /* 0x088fec0000001804 */
[C---:B----4-:R-:W-:Y:S06]  /*6110*/  HMMA.16816.F32 R8, R52.reuse, R48, R8 ;  /* 0x000000303408723c */ /* 0x050fec0000001808 */
[-C--:B------:R-:W-:Y:S06]  /*6120*/  HMMA.16816.F32 R12, R52, R50.reuse, R12 ;  /* 0x00000032340c723c */ /* 0x080fec000000180c */
[C---:B------:R-:W-:Y:S01]  /*6130*/  HMMA.16816.F32 R16, R40.reuse, R50, R16 ;  /* 0x000000322810723c */ /* 0x040fe20000001810 */
[----:B------:R-:W2:Y:S05]  /*6140*/  LDSM.16.MT88.4 R48, [R2+0xf000] ;  /* 0x00f000000230783b */ /* 0x000eaa0000004200 */
[-C--:B------:R-:W-:Y:S06]  /*6150*/  HMMA.16816.F32 R20, R40, R60.reuse, R20 ;  /* 0x0000003c2814723c */ /* 0x080fec0000001814 */
[C---:B------:R-:W-:Y:S06]  /*6160*/  HMMA.16816.F32 R24, R52.reuse, R60, R24 ;  /* 0x0000003c3418723c */ /* 0x040fec0000001818 */
[-C--:B------:R-:W-:Y:S01]  /*6170*/  HMMA.16816.F32 R28, R52, R62.reuse, R28 ;  /* 0x0000003e341c723c */ /* 0x080fe2000000181c */
[----:B------:R-:W3:Y:S05]  /*6180*/  LDSM.16.MT88.4 R52, [R0+0x3000] ;  /* 0x003000000034783b */ /* 0x000eea0000004200 */
[----:B------:R-:W-:Y:S01]  /*6190*/  HMMA.16816.F32 R32, R40, R62, R32 ;  /* 0x0000003e2820723c */ /* 0x000fe20000001820 */
[----:B------:R-:W-:Y:S04]  /*61a0*/  LDSM.16.M88.4 R40, [R145+0x18000] ;  /* 0x018000009128783b */ /* 0x000fe80000000200 */
[----:B------:R-:W-:Y:S01]  /*61b0*/  LDSM.16.M88.4 R60, [R145+0x1a000] ;  /* 0x01a00000913c783b */ /* 0x000fe20000000200 */
[-C--:B-1----:R-:W-:Y:S06]  /*61c0*/  HMMA.16816.F32 R4, R44, R56.reuse, R4 ;  /* 0x000000382c04723c */ /* 0x082fec0000001804 */
[C---:B------:R-:W-:Y:S06]  /*61d0*/  HMMA.16816.F32 R8, R64.reuse, R56, R8 ;  /* 0x000000384008723c */ /* 0x040fec0000001808 */
[-C--:B------:R-:W-:Y:S06]  /*61e0*/  HMMA.16816.F32 R12, R64, R58.reuse, R12 ;  /* 0x0000003a400c723c */ /* 0x080fec000000180c */
[C---:B------:R-:W-:Y:S01]  /*61f0*/  HMMA.16816.F32 R16, R44.reuse, R58, R16 ;  /* 0x0000003a2c10723c */ /* 0x040fe20000001810 */
[----:B------:R1:W4:Y:S05]  /*6200*/  LDSM.16.MT88.4 R56, [R2+0xf800] ;  /* 0x00f800000238783b */ /* 0x00032a0000004200 */
[-C--:B------:R-:W-:Y:S06]  /*6210*/  HMMA.16816.F32 R20, R44, R132.reuse, R20 ;  /* 0x000000842c14723c */ /* 0x080fec0000001814 */
[C---:B------:R-:W-:Y:S06]  /*6220*/  HMMA.16816.F32 R24, R64.reuse, R132, R24 ;  /* 0x000000844018723c */ /* 0x040fec0000001818 */
[-C--:B------:R-:W-:Y:S01]  /*6230*/  HMMA.16816.F32 R28, R64, R134.reuse, R28 ;  /* 0x00000086401c723c */ /* 0x080fe2000000181c */
[----:B------:R4:W4:Y:S05]  /*6240*/  LDSM.16.MT88.4 R64, [R0+0x3800] ;  /* 0x003800000040783b */ /* 0x00092a0000004200 */
[----:B------:R-:W-:Y:S05]  /*6250*/  HMMA.16816.F32 R32, R44, R134, R32 ;  /* 0x000000862c20723c */ /* 0x000fea0000001820 */
[----:B-1----:R-:W-:Y:S01]  /*6260*/  @P0 IADD3 R2, P1, R246, UR10, RZ ;  /* 0x0000000af6020c10 */ /* 0x002fe2000ff3e0ff */
[-C--:B--2---:R-:W-:Y:S01]  /*6270*/  HMMA.16816.F32 R4, R36, R48.reuse, R4 ;  /* 0x000000302404723c */ /* 0x084fe20000001804 */
[----:B------:R-:W-:Y:S04]  /*6280*/  @UP3 UIADD3 UR10, UP1, UR10, -0x200, URZ ;  /* 0xfffffe000a0a3890 */ /* 0x000fe8000ff3e03f */
[----:B------:R-:W-:Y:S01]  /*6290*/  @P0 IADD3.X R3, R250, UR7, RZ, P1, !PT ;  /* 0x00000007fa030c10 */ /* 0x000fe20008ffe4ff */
[C---:B------:R-:W-:Y:S01]  /*62a0*/  HMMA.16816.F32 R8, R136.reuse, R48, R8 ;  /* 0x000000308808723c */ /* 0x040fe20000001808 */
[----:B------:R-:W-:Y:S03]  /*62b0*/  @UP3 UIADD3.X UR7, UR7, -0x1, URZ, UP1, !UPT ;  /* 0xffffffff07073890 */ /* 0x000fe60008ffe43f */
[----:B------:R-:W5:Y:S01]  /*62c0*/  @P0 LDG.E R242, desc[UR38][R2.64] ;  /* 0x0000002602f20981 */ /* 0x000f62000c1e1900 */
[C---:B------:R-:W-:Y:S01]  /*62d0*/  IMAD.SHL.U32 R44, R147.reuse, 0x8, RZ ;  /* 0x00000008932c7824 */ /* 0x040fe200078e00ff */
[-C--:B------:R-:W-:Y:S02]  /*62e0*/  HMMA.16816.F32 R12, R136, R50.reuse, R12 ;  /* 0x00000032880c723c */ /* 0x080fe4000000180c */
[----:B------:R-:W5:Y:S03]  /*62f0*/  @P0 LDG.E R241, desc[UR38][R2.64+0x20] ;  /* 0x0000202602f10981 */ /* 0x000f66000c1e1900 */
[C---:B------:R-:W-:Y:S01]  /*6300*/  IMAD.SHL.U32 R45, R147.reuse, 0x10, RZ ;  /* 0x00000010932d7824 */ /* 0x040fe200078e00ff */
[C---:B------:R-:W-:Y:S01]  /*6310*/  HMMA.16816.F32 R16, R36.reuse, R50, R16 ;  /* 0x000000322410723c */ /* 0x040fe20000001810 */
[----:B------:R-:W5:Y:S04]  /*6320*/  @P0 LDG.E R240, desc[UR38][R2.64+0x100] ;  /* 0x0001002602f00981 */ /* 0x000f68000c1e1900 */
[----:B------:R1:W5:Y:S01]  /*6330*/  @P0 LDG.E R239, desc[UR38][R2.64+0x120] ;  /* 0x0001202602ef0981 */ /* 0x000362000c1e1900 */
[-C--:B---3--:R-:W-:Y:S05]  /*6340*/  HMMA.16816.F32 R20, R36, R52.reuse, R20 ;  /* 0x000000342414723c */ /* 0x088fea0000001814 */
[----:B----4-:R-:W-:Y:S01]  /*6350*/  IMAD R0, R147, 0x18, RZ ;  /* 0x0000001893007824 */ /* 0x010fe200078e02ff */
[C---:B------:R-:W-:Y:S06]  /*6360*/  HMMA.16816.F32 R24, R136.reuse, R52, R24 ;  /* 0x000000348818723c */ /* 0x040fec0000001818 */
[-C--:B------:R-:W-:Y:S06]  /*6370*/  HMMA.16816.F32 R28, R136, R54.reuse, R28 ;  /* 0x00000036881c723c */ /* 0x080fec000000181c */
[----:B------:R-:W-:Y:S06]  /*6380*/  HMMA.16816.F32 R32, R36, R54, R32 ;  /* 0x000000362420723c */ /* 0x000fec0000001820 */
[-C--:B------:R-:W-:Y:S05]  /*6390*/  HMMA.16816.F32 R4, R40, R56.reuse, R4 ;  /* 0x000000382804723c */ /* 0x080fea0000001804 */
[CC--:B------:R-:W-:Y:S01]  /*63a0*/  LEA R36, P0, R44.reuse, R188.reuse, 0x2 ;  /* 0x000000bc2c247211 */ /* 0x0c0fe200078010ff */
[C---:B------:R-:W-:Y:S05]  /*63b0*/  HMMA.16816.F32 R8, R60.reuse, R56, R8 ;  /* 0x000000383c08723c */ /* 0x040fea0000001808 */
[CC--:B-1----:R-:W-:Y:S01]  /*63c0*/  LEA R2, P1, R45.reuse, R188.reuse, 0x2 ;  /* 0x000000bc2d027211 */ /* 0x0c2fe200078210ff */
[-C--:B------:R-:W-:Y:S05]  /*63d0*/  HMMA.16816.F32 R12, R60, R58.reuse, R12 ;  /* 0x0000003a3c0c723c */ /* 0x080fea000000180c */
[-C--:B------:R-:W-:Y:S01]  /*63e0*/  LEA.HI.X.SX32 R37, R44, R189.reuse, 0x2, P0 ;  /* 0x000000bd2c257211 */ /* 0x080fe200000f16ff */
[C---:B------:R-:W-:Y:S05]  /*63f0*/  HMMA.16816.F32 R16, R40.reuse, R58, R16 ;  /* 0x0000003a2810723c */ /* 0x040fea0000001810 */
[----:B------:R1:W-:Y:S01]  /*6400*/  REDG.E.ADD.F32.FTZ.RN.STRONG.GPU desc[UR38][R188.64], R4 ;  /* 0x00000004bc0079a6 */ /* 0x0003e2000c10f3a6 */
[-C--:B------:R-:W-:Y:S03]  /*6410*/  HMMA.16816.F32 R20, R40, R64.reuse, R20 ;  /* 0x000000402814723c */ /* 0x080fe60000001814 */
[----:B------:R2:W-:Y:S02]  /*6420*/  REDG.E.ADD.F32.FTZ.RN.STRONG.GPU desc[UR38][R36.64], R5 ;  /* 0x00000005240079a6 */ /* 0x0005e4000c10f3a6 */
[-C--:B------:R-:W-:Y:S01]  /*6430*/  LEA.HI.X.SX32 R3, R45, R189.reuse, 0x2, P1 ;  /* 0x000000bd2d037211 */ /* 0x080fe200008f16ff */
[C---:B------:R-:W-:Y:S04]  /*6440*/  HMMA.16816.F32 R24, R60.reuse, R64, R24 ;  /* 0x000000403c18723c */ /* 0x040fe80000001818 */
[----:B------:R3:W-:Y:S01]  /*6450*/  REDG.E.ADD.F32.FTZ.RN.STRONG.GPU desc[UR38][R2.64], R6 ;  /* 0x00000006020079a6 */ /* 0x0007e2000c10f3a6 */
[CC--:B------:R-:W-:Y:S01]  /*6460*/  LEA R38, P0, R0.reuse, R188.reuse, 0x2 ;  /* 0x000000bc00267211 */ /* 0x0c0fe200078010ff */
[-C--:B------:R-:W-:Y:S05]  /*6470*/  HMMA.16816.F32 R28, R60, R66.reuse, R28 ;  /* 0x000000423c1c723c */ /* 0x080fea000000181c */
[-C--:B------:R-:W-:Y:S01]  /*6480*/  LEA.HI.X.SX32 R39, R0, R189.reuse, 0x2, P0 ;  /* 0x000000bd00277211 */ /* 0x080fe200000f16ff */
[----:B------:R-:W-:Y:S04]  /*6490*/  HMMA.16816.F32 R32, R40, R66, R32 ;  /* 0x000000422820723c */ /* 0x000fe80000001820 */
[----:B------:R4:W-:Y:S01]  /*64a0*/  REDG.E.ADD.F32.FTZ.RN.STRONG.GPU desc[UR38][R38.64], R7 ;  /* 0x00000007260079a6 */ /* 0x0009e2000c10f3a6 */
[C---:B------:R-:W-:Y:S02]  /*64b0*/  IMAD.SHL.U32 R0, R147.reuse, 0x40, RZ ;  /* 0x0000004093007824 */ /* 0x040fe400078e00ff */
[C---:B------:R-:W-:Y:S04]  /*64c0*/  IMAD.SHL.U32 R40, R147.reuse, 0x20, RZ ;  /* 0x0000002093287824 */ /* 0x040fe800078e00ff */
[C---:B------:R-:W-:Y:S01]  /*64d0*/  IMAD R42, R147.reuse, 0x28, RZ ;  /* 0x00000028932a7824 */ /* 0x040fe200078e02ff */
[CC--:B-1----:R-:W-:Y:S01]  /*64e0*/  LEA R4, P1, R40.reuse, R188.reuse, 0x2 ;  /* 0x000000bc28047211 */ /* 0x0c2fe200078210ff */
[----:B------:R-:W-:Y:S03]  /*64f0*/  IMAD R41, R147, 0x30, RZ ;  /* 0x0000003093297824 */ /* 0x000fe600078e02ff */
[-C--:B--2---:R-:W-:Y:S02]  /*6500*/  LEA.HI.X.SX32 R5, R40, R189.reuse, 0x2, P1 ;  /* 0x000000bd28057211 */ /* 0x084fe400008f16ff */
[CC--:B---3--:R-:W-:Y:S03]  /*6510*/  LEA R2, P0, R42.reuse, R188.reuse, 0x2 ;  /* 0x000000bc2a027211 */ /* 0x0c8fe600078010ff */
[----:B------:R1:W-:Y:S01]  /*6520*/  REDG.E.ADD.F32.FTZ.RN.STRONG.GPU desc[UR38][R4.64], R8 ;  /* 0x00000008040079a6 */ /* 0x0003e2000c10f3a6 */
[CC--:B------:R-:W-:Y:S02]  /*6530*/  LEA R6, P1, R41.reuse, R188.reuse, 0x2 ;  /* 0x000000bc29067211 */ /* 0x0c0fe400078210ff */
[-C--:B------:R-:W-:Y:S05]  /*6540*/  LEA.HI.X.SX32 R3, R42, R189.reuse, 0x2, P0 ;  /* 0x000000bd2a037211 */ /* 0x080fea00000f16ff */
[----:B------:R2:W-:Y:S01]  /*6550*/  REDG.E.ADD.F32.FTZ.RN.STRONG.GPU desc[UR38][R2.64], R9 ;  /* 0x00000009020079a6 */ /* 0x0005e2000c10f3a6 */
[-C--:B----4-:R-:W-:Y:S01]  /*6560*/  LEA.HI.X.SX32 R7, R41, R189.reuse, 0x2, P1 ;  /* 0x000000bd29077211 */ /* 0x090fe200008f16ff */
[C---:B------:R-:W-:Y:S02]  /*6570*/  IMAD R38, R147.reuse, 0x38, RZ ;  /* 0x0000003893267824 */ /* 0x040fe400078e02ff */
[----:B------:R-:W-:Y:S04]  /*6580*/  LDSM.16.MT88.4 R40, [R176+0x19000] ;  /* 0x01900000b028783b */ /* 0x000fe80000004200 */
[----:B------:R3:W-:Y:S01]  /*6590*/  REDG.E.ADD.F32.FTZ.RN.STRONG.GPU desc[UR38][R6.64], R10 ;  /* 0x0000000a060079a6 */ /* 0x0007e2000c10f3a6 */
[CC--:B-1----:R-:W-:Y:S01]  /*65a0*/  LEA R4, P0, R38.reuse, R188.reuse, 0x2 ;  /* 0x000000bc26047211 */ /* 0x0c2fe200078010ff */
[C---:B------:R-:W-:Y:S03]  /*65b0*/  IMAD R8, R147.reuse, 0x50, RZ ;  /* 0x0000005093087824 */ /* 0x040fe600078e02ff */
[-C--:B------:R-:W-:Y:S02]  /*65c0*/  LEA.HI.X.SX32 R5, R38, R189.reuse, 0x2, P0 ;  /* 0x000000bd26057211 */ /* 0x080fe400000f16ff */
[CC--:B--2---:R-:W-:Y:S01]  /*65d0*/  LEA R2, P1, R0.reuse, R188.reuse, 0x2 ;  /* 0x000000bc00027211 */ /* 0x0c4fe200078210ff */
[C---:B------:R-:W-:Y:S02]  /*65e0*/  IMAD R9, R147.reuse, 0x48, RZ ;  /* 0x0000004893097824 */ /* 0x040fe400078e02ff */
[----:B------:R1:W-:Y:S01]  /*65f0*/  REDG.E.ADD.F32.FTZ.RN.STRONG.GPU desc[UR38][R4.64], R11 ;  /* 0x0000000b040079a6 */ /* 0x0003e2000c10f3a6 */
[-C--:B------:R-:W-:Y:S01]  /*6600*/  LEA.HI.X.SX32 R3, R0, R189.reuse, 0x2, P1 ;  /* 0x000000bd00037211 */ /* 0x080fe200008f16ff */
[----:B------:R-:W-:Y:S01]  /*6610*/  IMAD R0, R147, 0x58, RZ ;  /* 0x0000005893007824 */ /* 0x000fe200078e02ff */
[CC--:B---3--:R-:W-:Y:S03]  /*6620*/  LEA R6, P0, R9.reuse, R188.reuse, 0x2 ;  /* 0x000000bc09067211 */ /* 0x0c8fe600078010ff */
[----:B------:R2:W-:Y:S01]  /*6630*/  REDG.E.ADD.F32.FTZ.RN.STRONG.GPU desc[UR38][R2.64], R16 ;  /* 0x00000010020079a6 */ /* 0x0005e2000c10f3a6 */
[-C--:B------:R-:W-:Y:S01]  /*6640*/  LEA.HI.X.SX32 R7, R9, R189.reuse, 0x2, P0 ;  /* 0x000000bd09077211 */ /* 0x080fe200000f16ff */
[C---:B------:R-:W-:Y:S04]  /*6650*/  IMAD R9, R147.reuse, 0x60, RZ ;  /* 0x0000006093097824 */ /* 0x040fe800078e02ff */
[----:B------:R3:W-:Y:S01]  /*6660*/  REDG.E.ADD.F32.FTZ.RN.STRONG.GPU desc[UR38][R6.64], R17 ;  /* 0x00000011060079a6 */ /* 0x0007e2000c10f3a6 */
[CC--:B-1----:R-:W-:Y:S04]  /*6670*/  LEA R4, P1, R8.reuse, R188.reuse, 0x2 ;  /* 0x000000bc08047211 */ /* 0x0c2fe800078210ff */
[-C--:B------:R-:W-:Y:S01]  /*6680*/  LEA.HI.X.SX32 R5, R8, R189.reuse, 0x2, P1 ;  /* 0x000000bd08057211 */ /* 0x080fe200008f16ff */
[C---:B------:R-:W-:Y:S01]  /*6690*/  IMAD R8, R147.reuse, 0x68, RZ ;  /* 0x0000006893087824 */ /* 0x040fe200078e02ff */
[CC--:B--2---:R-:W-:Y:S03]  /*66a0*/  LEA R2, P0, R0.reuse, R188.reuse, 0x2 ;  /* 0x000000bc00027211 */ /* 0x0c4fe600078010ff */
[----:B------:R1:W-:Y:S01]  /*66b0*/  REDG.E.ADD.F32.FTZ.RN.STRONG.GPU desc[UR38][R4.64], R18 ;  /* 0x00000012040079a6 */ /* 0x0003e2000c10f3a6 */
[-C--:B------:R-:W-:Y:S01]  /*66c0*/  LEA.HI.X.SX32 R3, R0, R189.reuse, 0x2, P0 ;  /* 0x000000bd00037211 */ /* 0x080fe200000f16ff */
[C---:B------:R-:W-:Y:S02]  /*66d0*/  IMAD R0, R147.reuse, 0x70, RZ ;  /* 0x0000007093007824 */ /* 0x040fe400078e02ff */
[----:B------:R-:W-:Y:S01]  /*66e0*/  IMAD R147, R147, 0x78, RZ ;  /* 0x0000007893937824 */ /* 0x000fe200078e02ff */
[CC--:B---3--:R-:W-:Y:S01]  /*66f0*/  LEA R6, P1, R9.reuse, R188.reuse, 0x2 ;  /* 0x000000bc09067211 */ /* 0x0c8fe200078210ff */
[----:B------:R2:W-:Y:S03]  /*6700*/  REDG.E.ADD.F32.FTZ.RN.STRONG.GPU desc[UR38][R2.64], R19 ;  /* 0x00000013020079a6 */ /* 0x0005e6000c10f3a6 */
[-C--:B------:R-:W-:Y:S05]  /*6710*/  LEA.HI.X.SX32 R7, R9, R189.reuse, 0x2, P1 ;  /* 0x000000bd09077211 */ /* 0x080fea00008f16ff */
[----:B------:R3:W-:Y:S01]  /*6720*/  REDG.E.ADD.F32.FTZ.RN.STRONG.GPU desc[UR38][R6.64], R12 ;  /* 0x0000000c060079a6 */ /* 0x0007e2000c10f3a6 */
[CC--:B-1----:R-:W-:Y:S04]  /*6730*/  LEA R4, P0, R8.reuse, R188.reuse, 0x2 ;  /* 0x000000bc08047211 */ /* 0x0c2fe800078010ff */
[-C--:B------:R-:W-:Y:S02]  /*6740*/  LEA.HI.X.SX32 R5, R8, R189.reuse, 0x2, P0 ;  /* 0x000000bd08057211 */ /* 0x080fe400000f16ff */
[CC--:B--2---:R-:W-:Y:S03]  /*6750*/  LEA R2, P1, R0.reuse, R188.reuse, 0x2 ;  /* 0x000000bc00027211 */ /* 0x0c4fe600078210ff */
[----:B------:R-:W-:Y:S01]  /*6760*/  REDG.E.ADD.F32.FTZ.RN.STRONG.GPU desc[UR38][R4.64], R13 ;  /* 0x0000000d040079a6 */ /* 0x000fe2000c10f3a6 */
[-C--:B------:R-:W-:Y:S01]  /*6770*/  LEA.HI.X.SX32 R3, R0, R189.reuse, 0x2, P1 ;  /* 0x000000bd00037211 */ /* 0x080fe200008f16ff */
[----:B------:R-:W-:Y:S01]  /*6780*/  VIADD R0, R45, 0x20 ;  /* 0x000000202d007836 */ /* 0x000fe20000000000 */
[CC--:B---3--:R-:W-:Y:S03]  /*6790*/  LEA R6, P0, R147.reuse, R188.reuse, 0x2 ;  /* 0x000000bc93067211 */ /* 0x0c8fe600078010ff */
[----:B------:R1:W-:Y:S01]  /*67a0*/  REDG.E.ADD.F32.FTZ.RN.STRONG.GPU desc[UR38][R2.64], R14 ;  /* 0x0000000e020079a6 */ /* 0x0003e2000c10f3a6 */
[-C--:B------:R-:W-:Y:S02]  /*67b0*/  LEA.HI.X.SX32 R7, R147, R189.reuse, 0x2, P0 ;  /* 0x000000bd93077211 */ /* 0x080fe400000f16ff */
[CC--:B------:R-:W-:Y:S03]  /*67c0*/  LEA R8, P0, R0.reuse, R188.reuse, 0x2 ;  /* 0x000000bc00087211 */ /* 0x0c0fe600078010ff */
[----:B------:R2:W-:Y:S01]  /*67d0*/  REDG.E.ADD.F32.FTZ.RN.STRONG.GPU desc[UR38][R6.64], R15 ;  /* 0x0000000f060079a6 */ /* 0x0005e2000c10f3a6 */
[-C--:B------:R-:W-:Y:S03]  /*67e0*/  LEA.HI.X.SX32 R9, R0, R189.reuse, 0x2, P0 ;  /* 0x000000bd00097211 */ /* 0x080fe600000f16ff */
[----:B------:R-:W-:Y:S04]  /*67f0*/  REDG.E.ADD.F32.FTZ.RN.STRONG.GPU desc[UR38][R188.64+0x80], R20 ;  /* 0x00008014bc0079a6 */ /* 0x000fe8000c10f3a6 */
[----:B------:R-:W-:Y:S04]  /*6800*/  REDG.E.ADD.F32.FTZ.RN.STRONG.GPU desc[UR38][R36.64+0x80], R21 ;  /* 0x00008015240079a6 */ /* 0x000fe8000c10f3a6 */
[----:B------:R3:W-:Y:S04]  /*6810*/  REDG.E.ADD.F32.FTZ.RN.STRONG.GPU desc[UR38][R8.64], R22 ;  /* 0x00000016080079a6 */ /* 0x0007e8000c10f3a6 */
[----:B------:R-:W-:Y:S01]  /*6820*/  LDSM.16.MT88.4 R36, [R177+0x1000] ;  /* 0x00100000b124783b */ /* 0x000fe20000004200 */
[C---:B-1----:R-:W-:Y:S04]  /*6830*/  IMAD.IADD R2, R44.reuse, 0x1, R0 ;  /* 0x000000012c027824 */ /* 0x042fe800078e0200 */
[----:B------:R-:W-:Y:S01]  /*6840*/  IMAD.IADD R0, R44, 0x1, R2 ;  /* 0x000000012c007824 */ /* 0x000fe200078e0202 */
[-C--:B--2---:R-:W-:Y:S03]  /*6850*/  LEA R6, P0, R2, R188.reuse, 0x2 ;  /* 0x000000bc02067211 */ /* 0x084fe600078010ff */
[----:B------:R-:W-:Y:S01]  /*6860*/  IMAD.IADD R3, R44, 0x1, R0 ;  /* 0x000000012c037824 */ /* 0x000fe200078e0200 */
[-C--:B------:R-:W-:Y:S02]  /*6870*/  LEA.HI.X.SX32 R7, R2, R189.reuse, 0x2, P0 ;  /* 0x000000bd02077211 */ /* 0x080fe400000f16ff */
[CC--:B------:R-:W-:Y:S03]  /*6880*/  LEA R4, P0, R0.reuse, R188.reuse, 0x2 ;  /* 0x000000bc00047211 */ /* 0x0c0fe600078010ff */
[----:B------:R1:W-:Y:S01]  /*6890*/  REDG.E.ADD.F32.FTZ.RN.STRONG.GPU desc[UR38][R6.64], R23 ;  /* 0x00000017060079a6 */ /* 0x0003e2000c10f3a6 */
[-C--:B------:R-:W-:Y:S01]  /*68a0*/  LEA.HI.X.SX32 R5, R0, R189.reuse, 0x2, P0 ;  /* 0x000000bd00057211 */ /* 0x080fe200000f16ff */
[C---:B------:R-:W-:Y:S02]  /*68b0*/  IMAD.IADD R0, R44.reuse, 0x1, R3 ;  /* 0x000000012c007824 */ /* 0x040fe400078e0203 */
[----:B------:R-:W-:Y:S02]  /*68c0*/  LDSM.16.MT88.4 R20, [R176+0x14800] ;  /* 0x01480000b014783b */ /* 0x000fe40000004200 */
[----:B------:R-:W-:Y:S01]  /*68d0*/  IMAD.IADD R2, R44, 0x1, R0 ;  /* 0x000000012c027824 */ /* 0x000fe200078e0200 */
[CC--:B---3--:R-:W-:Y:S01]  /*68e0*/  LEA R8, P0, R0.reuse, R188.reuse, 0x2 ;  /* 0x000000bc00087211 */ /* 0x0c8fe200078010ff */
[----:B------:R2:W-:Y:S03]  /*68f0*/  REDG.E.ADD.F32.FTZ.RN.STRONG.GPU desc[UR38][R4.64], R24 ;  /* 0x00000018040079a6 */ /* 0x0005e6000c10f3a6 */
[-C--:B------:R-:W-:Y:S01]  /*6900*/  LEA.HI.X.SX32 R9, R0, R189.reuse, 0x2, P0 ;  /* 0x000000bd00097211 */ /* 0x080fe200000f16ff */
[C---:B------:R-:W-:Y:S01]  /*6910*/  IMAD.IADD R0, R44.reuse, 0x1, R2 ;  /* 0x000000012c007824 */ /* 0x040fe200078e0202 */
[CC--:B-1----:R-:W-:Y:S04]  /*6920*/  LEA R6, P1, R3.reuse, R188.reuse, 0x2 ;  /* 0x000000bc03067211 */ /* 0x0c2fe800078210ff */
[-C--:B------:R-:W-:Y:S01]  /*6930*/  LEA.HI.X.SX32 R7, R3, R189.reuse, 0x2, P1 ;  /* 0x000000bd03077211 */ /* 0x080fe200008f16ff */
[----:B------:R-:W-:Y:S01]  /*6940*/  IMAD.IADD R3, R44, 0x1, R0 ;  /* 0x000000012c037824 */ /* 0x000fe200078e0200 */
[CC--:B--2---:R-:W-:Y:S03]  /*6950*/  LEA R4, P0, R2.reuse, R188.reuse, 0x2 ;  /* 0x000000bc02047211 */ /* 0x0c4fe600078010ff */
[----:B------:R1:W-:Y:S01]  /*6960*/  REDG.E.ADD.F32.FTZ.RN.STRONG.GPU desc[UR38][R6.64], R25 ;  /* 0x00000019060079a6 */ /* 0x0003e2000c10f3a6 */
[-C--:B------:R-:W-:Y:S03]  /*6970*/  LEA.HI.X.SX32 R5, R2, R189.reuse, 0x2, P0 ;  /* 0x000000bd02057211 */ /* 0x080fe600000f16ff */
[----:B------:R2:W-:Y:S01]  /*6980*/  REDG.E.ADD.F32.FTZ.RN.STRONG.GPU desc[UR38][R8.64], R26 ;  /* 0x0000001a080079a6 */ /* 0x0005e2000c10f3a6 */
[----:B------:R-:W-:Y:S03]  /*6990*/  IMAD.IADD R2, R44, 0x1, R3 ;  /* 0x000000012c027824 */ /* 0x000fe600078e0203 */
[----:B------:R3:W-:Y:S04]  /*69a0*/  REDG.E.ADD.F32.FTZ.RN.STRONG.GPU desc[UR38][R4.64], R27 ;  /* 0x0000001b040079a6 */ /* 0x0007e8000c10f3a6 */
[----:B------:R-:W-:Y:S01]  /*69b0*/  LDSM.16.MT88.4 R24, [R177+0x800] ;  /* 0x00080000b118783b */ /* 0x000fe20000004200 */
[CC--:B-1----:R-:W-:Y:S04]  /*69c0*/  LEA R6, P0, R0.reuse, R188.reuse, 0x2 ;  /* 0x000000bc00067211 */ /* 0x0c2fe800078010ff */
[-C--:B------:R-:W-:Y:S01]  /*69d0*/  LEA.HI.X.SX32 R7, R0, R189.reuse, 0x2, P0 ;  /* 0x000000bd00077211 */ /* 0x080fe200000f16ff */
[----:B------:R-:W-:Y:S01]  /*69e0*/  IMAD.IADD R0, R44, 0x1, R2 ;  /* 0x000000012c007824 */ /* 0x000fe200078e0202 */
[CC--:B--2---:R-:W-:Y:S02]  /*69f0*/  LEA R8, P0, R2.reuse, R188.reuse, 0x2 ;  /* 0x000000bc02087211 */ /* 0x0c4fe400078010ff */
[CC--:B---3--:R-:W-:Y:S01]  /*6a00*/  LEA R4, P1, R3.reuse, R188.reuse, 0x2 ;  /* 0x000000bc03047211 */ /* 0x0c8fe200078210ff */
[----:B------:R1:W-:Y:S01]  /*6a10*/  REDG.E.ADD.F32.FTZ.RN.STRONG.GPU desc[UR38][R6.64], R32 ;  /* 0x00000020060079a6 */ /* 0x0003e2000c10f3a6 */
[-C--:B------:R-:W-:Y:S02]  /*6a20*/  LEA.HI.X.SX32 R9, R2, R189.reuse, 0x2, P0 ;  /* 0x000000bd02097211 */ /* 0x080fe400000f16ff */
[-C--:B------:R-:W-:Y:S01]  /*6a30*/  LEA.HI.X.SX32 R5, R3, R189.reuse, 0x2, P1 ;  /* 0x000000bd03057211 */ /* 0x080fe200008f16ff */
[----:B------:R-:W-:Y:S01]  /*6a40*/  IMAD.IADD R3, R44, 0x1, R0 ;  /* 0x000000012c037824 */ /* 0x000fe200078e0200 */
[CC--:B------:R-:W-:Y:S03]  /*6a50*/  LEA R12, P0, R0.reuse, R188.reuse, 0x2 ;  /* 0x000000bc000c7211 */ /* 0x0c0fe600078010ff */
[----:B------:R2:W-:Y:S01]  /*6a60*/  REDG.E.ADD.F32.FTZ.RN.STRONG.GPU desc[UR38][R4.64], R33 ;  /* 0x00000021040079a6 */ /* 0x0005e2000c10f3a6 */
[-C--:B------:R-:W-:Y:S01]  /*6a70*/  LEA.HI.X.SX32 R13, R0, R189.reuse, 0x2, P0 ;  /* 0x000000bd000d7211 */ /* 0x080fe200000f16ff */
[C---:B------:R-:W-:Y:S01]  /*6a80*/  IMAD.IADD R2, R44.reuse, 0x1, R3 ;  /* 0x000000012c027824 */ /* 0x040fe200078e0203 */
[CC--:B------:R-:W-:Y:S01]  /*6a90*/  LEA R10, P0, R3.reuse, R188.reuse, 0x2 ;  /* 0x000000bc030a7211 */ /* 0x0c0fe200078010ff */
[----:B------:R3:W-:Y:S02]  /*6aa0*/  REDG.E.ADD.F32.FTZ.RN.STRONG.GPU desc[UR38][R8.64], R34 ;  /* 0x00000022080079a6 */ /* 0x0007e4000c10f3a6 */
[----:B------:R-:W-:Y:S01]  /*6ab0*/  IMAD.IADD R0, R44, 0x1, R2 ;  /* 0x000000012c007824 */ /* 0x000fe200078e0202 */
[-C--:B------:R-:W-:Y:S01]  /*6ac0*/  LEA.HI.X.SX32 R11, R3, R189.reuse, 0x2, P0 ;  /* 0x000000bd030b7211 */ /* 0x080fe200000f16ff */
[----:B------:R-:W-:Y:S04]  /*6ad0*/  REDG.E.ADD.F32.FTZ.RN.STRONG.GPU desc[UR38][R12.64], R35 ;  /* 0x000000230c0079a6 */ /* 0x000fe8000c10f3a6 */
[----:B------:R-:W-:Y:S04]  /*6ae0*/  REDG.E.ADD.F32.FTZ.RN.STRONG.GPU desc[UR38][R10.64], R28 ;  /* 0x0000001c0a0079a6 */ /* 0x000fe8000c10f3a6 */
[----:B------:R-:W-:Y:S01]  /*6af0*/  LDSM.16.MT88.4 R12, [R176+0x18000] ;  /* 0x01800000b00c783b */ /* 0x000fe20000004200 */
[CC--:B-1----:R-:W-:Y:S03]  /*6b00*/  LEA R6, P1, R0.reuse, R188.reuse, 0x2 ;  /* 0x000000bc00067211 */ /* 0x0c2fe600078210ff */
[----:B------:R-:W-:Y:S01]  /*6b10*/  LDSM.16.MT88.4 R32, [R176+0x18800] ;  /* 0x01880000b020783b */ /* 0x000fe20000004200 */
[-C--:B------:R-:W-:Y:S02]  /*6b20*/  LEA.HI.X.SX32 R7, R0, R189.reuse, 0x2, P1 ;  /* 0x000000bd00077211 */ /* 0x080fe400008f16ff */
[----:B------:R-:W-:Y:S01]  /*6b30*/  PLOP3.LUT P1, PT, PT, PT, UP0, 0x80, 0x0 ;  /* 0x000000000000781c */ /* 0x000fe20003f2f008 */
[----:B------:R-:W-:Y:S01]  /*6b40*/  @UP3 UIADD3 UR8, UP0, UR8, -0x200, URZ ;  /* 0xfffffe0008083890 */ /* 0x000fe2000ff1e03f */
[----:B--2---:R-:W-:Y:S02]  /*6b50*/  IMAD.IADD R5, R44, 0x1, R0 ;  /* 0x000000012c057824 */ /* 0x004fe400078e0200 */
[----:B------:R-:W-:Y:S01]  /*6b60*/  IMAD.IADD R0, R178, 0x1, R177 ;  /* 0x00000001b2007824 */ /* 0x000fe200078e02b1 */
[----:B------:R-:W-:Y:S01]  /*6b70*/  @UP3 UIADD3.X UR9, UR9, -0x1, URZ, UP0, !UPT ;  /* 0xffffffff09093890 */ /* 0x000fe200087fe43f */
[CC--:B---3--:R-:W-:Y:S02]  /*6b80*/  LEA R8, P2, R2.reuse, R188.reuse, 0x2 ;  /* 0x000000bc02087211 */ /* 0x0c8fe400078410ff */
[C---:B------:R-:W-:Y:S01]  /*6b90*/  LEA R4, P0, R5.reuse, R188, 0x2 ;  /* 0x000000bc05047211 */ /* 0x040fe200078010ff */
[----:B------:R-:W-:Y:S01]  /*6ba0*/  LDSM.16.MT88.4 R16, [R0] ;  /* 0x000000000010783b */ /* 0x000fe20000004200 */
[-C--:B------:R-:W-:Y:S02]  /*6bb0*/  LEA.HI.X.SX32 R9, R2, R189.reuse, 0x2, P2 ;  /* 0x000000bd02097211 */ /* 0x080fe400010f16ff */
[----:B------:R-:W-:Y:S02]  /*6bc0*/  LEA.HI.X.SX32 R5, R5, R189, 0x2, P0 ;  /* 0x000000bd05057211 */ /* 0x000fe400000f16ff */
[----:B------:R-:W-:Y:S01]  /*6bd0*/  PLOP3.LUT P0, PT, PT, PT, UP2, 0x80, 0x0 ;  /* 0x000000000000781c */ /* 0x000fe20003f0f028 */
[----:B------:R-:W-:Y:S04]  /*6be0*/  REDG.E.ADD.F32.FTZ.RN.STRONG.GPU desc[UR38][R8.64], R29 ;  /* 0x0000001d080079a6 */ /* 0x000fe8000c10f3a6 */
[----:B------:R-:W-:Y:S04]  /*6bf0*/  REDG.E.ADD.F32.FTZ.RN.STRONG.GPU desc[UR38][R6.64], R30 ;  /* 0x0000001e060079a6 */ /* 0x000fe8000c10f3a6 */
[----:B------:R-:W-:Y:S04]  /*6c00*/  REDG.E.ADD.F32.FTZ.RN.STRONG.GPU desc[UR38][R4.64], R31 ;  /* 0x0000001f040079a6 */ /* 0x000fe8000c10f3a6 */
[----:B------:R-:W-:Y:S04]  /*6c10*/  LDSM.16.MT88.4 R4, [R176+0x14000] ;  /* 0x01400000b004783b */ /* 0x000fe80000004200 */
[----:B------:R-:W1:Y:S04]  /*6c20*/  LDSM.16.MT88.4 R8, [R177] ;  /* 0x00000000b108783b */ /* 0x000e680000004200 */
        /* <DEDUP_REMOVED lines=93> */
.L_x_277:
        /* <DEDUP_REMOVED lines=16> */
[----:B------:R-:W1:Y:S01]  /*7300*/  S2R R19, SR_TID.X ;  /* 0x0000000000137919 */ /* 0x000e620000002100 */
        /* <DEDUP_REMOVED lines=31> */
[----:B-1----:R-:W-:Y:S01]  /*7500*/  SHF.R.S32.HI R9, RZ, 0x1f, R19 ;  /* 0x0000001fff097819 */ /* 0x002fe20000011413 */
[----:B------:R-:W-:Y:S01]  /*7510*/  FMUL.FTZ R122, R122, UR4 ;  /* 0x000000047a7a7c20 */ /* 0x000fe20008410000 */
[----:B------:R-:W-:Y:S01]  /*7520*/  F2FP.F16.F32.PACK_AB R14, R14, R110 ;  /* 0x0000006e0e0e723e */ /* 0x000fe200000000ff */
[----:B------:R-:W-:Y:S01]  /*7530*/  FMUL.FTZ R16, R123, UR4 ;  /* 0x000000047b107c20 */ /* 0x000fe20008410000 */
[----:B------:R-:W-:Y:S01]  /*7540*/  F2FP.F16.F32.PACK_AB R11, R11, R116 ;  /* 0x000000740b0b723e */ /* 0x000fe200000000ff */
[----:B------:R-:W-:Y:S01]  /*7550*/  FMUL.FTZ R124, R124, UR4 ;  /* 0x000000047c7c7c20 */ /* 0x000fe20008410000 */
[----:B------:R-:W-:Y:S01]  /*7560*/  FMUL.FTZ R125, R125, UR4 ;  /* 0x000000047d7d7c20 */ /* 0x000fe20008410000 */
[----:B------:R1:W-:Y:S01]  /*7570*/  STS [R252], R5 ;  /* 0x00000005fc007388 */ /* 0x0003e20000000800 */
[----:B------:R-:W-:Y:S01]  /*7580*/  F2FP.F16.F32.PACK_AB R18, R18, R118 ;  /* 0x000000761212723e */ /* 0x000fe200000000ff */
[----:B------:R-:W-:Y:S01]  /*7590*/  FMUL.FTZ R126, R126, UR4 ;  /* 0x000000047e7e7c20 */ /* 0x000fe20008410000 */
[----:B------:R-:W-:Y:S01]  /*75a0*/  FMUL.FTZ R127, R127, UR4 ;  /* 0x000000047f7f7c20 */ /* 0x000fe20008410000 */
[----:B------:R1:W-:Y:S01]  /*75b0*/  STS [R252+0x400], R4 ;  /* 0x00040004fc007388 */ /* 0x0003e20000000800 */
[----:B------:R-:W-:Y:S01]  /*75c0*/  F2FP.F16.F32.PACK_AB R15, R15, R128 ;  /* 0x000000800f0f723e */ /* 0x000fe200000000ff */
[----:B------:R-:W-:Y:S01]  /*75d0*/  ULDC.64 UR10, c[0x0][0x450] ;  /* 0x00011400000a7ab9 */ /* 0x000fe20000000a00 */
[----:B------:R-:W-:Y:S01]  /*75e0*/  LEA.HI R9, R9, R19, RZ, 0x3 ;  /* 0x0000001309097211 */ /* 0x000fe200078f18ff */
[----:B------:R-:W-:Y:S01]  /*75f0*/  ULDC.64 UR6, c[0x0][0x458] ;  /* 0x0001160000067ab9 */ /* 0x000fe20000000a00 */
[----:B------:R-:W-:Y:S01]  /*7600*/  F2FP.F16.F32.PACK_AB R130, R131, R130 ;  /* 0x000000828382723e */ /* 0x000fe200000000ff */
[----:B------:R-:W4:Y:S01]  /*7610*/  LDC.64 R12, c[0x0][0x438] ;  /* 0x00010e00ff0c7b82 */ /* 0x000f220000000a00 */
[----:B------:R-:W-:Y:S01]  /*7620*/  F2FP.F16.F32.PACK_AB R17, R17, R120 ;  /* 0x000000781111723e */ /* 0x000fe200000000ff */
[----:B------:R-:W-:Y:S01]  /*7630*/  UIMAD UR4, UR42, UR10, URZ ;  /* 0x0000000a2a0472a4 */ /* 0x000fe2000f8e023f */
[----:B------:R-:W-:Y:S01]  /*7640*/  F2FP.F16.F32.PACK_AB R16, R16, R122 ;  /* 0x0000007a1010723e */ /* 0x000fe200000000ff */
[----:B------:R-:W-:Y:S01]  /*7650*/  UIMAD UR42, UR42, UR6, URZ ;  /* 0x000000062a2a72a4 */ /* 0x000fe2000f8e023f */
[----:B------:R-:W-:Y:S01]  /*7660*/  F2FP.F16.F32.PACK_AB R124, R125, R124 ;  /* 0x0000007c7d7c723e */ /* 0x000fe200000000ff */
[----:B------:R-:W-:Y:S01]  /*7670*/  UIMAD UR4, UR29, UR11, UR4 ;  /* 0x0000000b1d0472a4 */ /* 0x000fe2000f8e0204 */
[----:B------:R-:W-:Y:S01]  /*7680*/  SHF.R.S32.HI R0, RZ, 0x3, R9 ;  /* 0x00000003ff007819 */ /* 0x000fe20000011409 */
[----:B------:R-:W-:Y:S01]  /*7690*/  ULDC.64 UR8, c[0x0][0x3f0] ;  /* 0x0000fc0000087ab9 */ /* 0x000fe20000000a00 */
[----:B------:R-:W-:-:S02]  /*76a0*/  F2FP.F16.F32.PACK_AB R126, R127, R126 ;  /* 0x0000007e7f7e723e */ /* 0x000fc400000000ff */
[----:B------:R-:W-:Y:S02]  /*76b0*/  F2FP.F16.F32.PACK_AB R68, R69, R68 ;  /* 0x000000444544723e */ /* 0x000fe400000000ff */
[----:B------:R-:W-:Y:S02]  /*76c0*/  F2FP.F16.F32.PACK_AB R70, R71, R70 ;  /* 0x000000464746723e */ /* 0x000fe400000000ff */
[----:B------:R-:W-:Y:S02]  /*76d0*/  F2FP.F16.F32.PACK_AB R80, R81, R80 ;  /* 0x000000505150723e */ /* 0x000fe400000000ff */
[----:B-1----:R-:W-:Y:S02]  /*76e0*/  LOP3.LUT R5, R9, 0xfffffff8, RZ, 0xc0, !PT ;  /* 0xfffffff809057812 */ /* 0x002fe400078ec0ff */
[----:B------:R-:W-:Y:S02]  /*76f0*/  F2FP.F16.F32.PACK_AB R82, R83, R82 ;  /* 0x000000525352723e */ /* 0x000fe400000000ff */
[----:B------:R-:W-:Y:S01]  /*7700*/  SHF.R.S32.HI R4, RZ, 0x1f, R0 ;  /* 0x0000001fff047819 */ /* 0x000fe20000011400 */
[----:B------:R-:W-:Y:S01]  /*7710*/  IMAD.IADD R19, R19, 0x1, -R5 ;  /* 0x0000000113137824 */ /* 0x000fe200078e0a05 */
[----:B------:R-:W-:-:S02]  /*7720*/  F2FP.F16.F32.PACK_AB R72, R73, R72 ;  /* 0x000000484948723e */ /* 0x000fc400000000ff */
[----:B------:R-:W-:Y:S01]  /*7730*/  F2FP.F16.F32.PACK_AB R74, R75, R74 ;  /* 0x0000004a4b4a723e */ /* 0x000fe200000000ff */
[C---:B------:R-:W-:Y:S01]  /*7740*/  IMAD R5, R4.reuse, UR10, RZ ;  /* 0x0000000a04057c24 */ /* 0x040fe2000f8e02ff */
[----:B------:R-:W-:Y:S01]  /*7750*/  F2FP.F16.F32.PACK_AB R76, R77, R76 ;  /* 0x0000004c4d4c723e */ /* 0x000fe200000000ff */
[----:B------:R-:W-:Y:S01]  /*7760*/  IMAD R4, R4, UR6, RZ ;  /* 0x0000000604047c24 */ /* 0x000fe2000f8e02ff */
[----:B------:R-:W-:Y:S01]  /*7770*/  F2FP.F16.F32.PACK_AB R78, R79, R78 ;  /* 0x0000004e4f4e723e */ /* 0x000fe200000000ff */
[C---:B------:R-:W-:Y:S01]  /*7780*/  IMAD R9, R0.reuse, UR11, R5 ;  /* 0x0000000b00097c24 */ /* 0x040fe2000f8e0205 */
[----:B------:R-:W-:Y:S01]  /*7790*/  F2FP.F16.F32.PACK_AB R84, R85, R84 ;  /* 0x000000545554723e */ /* 0x000fe200000000ff */
[C---:B------:R-:W-:Y:S01]  /*77a0*/  IMAD R10, R0.reuse, UR7, R4 ;  /* 0x00000007000a7c24 */ /* 0x040fe2000f8e0204 */
[----:B------:R-:W-:Y:S01]  /*77b0*/  F2FP.F16.F32.PACK_AB R86, R87, R86 ;  /* 0x000000565756723e */ /* 0x000fe200000000ff */
[----:B------:R-:W-:Y:S01]  /*77c0*/  IMAD.WIDE.U32 R4, R0, UR6, RZ ;  /* 0x0000000600047c25 */ /* 0x000fe2000f8e00ff */
[----:B------:R-:W-:-:S02]  /*77d0*/  F2FP.F16.F32.PACK_AB R96, R97, R96 ;  /* 0x000000606160723e */ /* 0x000fc400000000ff */
[----:B------:R-:W-:Y:S02]  /*77e0*/  F2FP.F16.F32.PACK_AB R98, R99, R98 ;  /* 0x000000626362723e */ /* 0x000fe400000000ff */
[----:B------:R-:W-:Y:S02]  /*77f0*/  F2FP.F16.F32.PACK_AB R88, R89, R88 ;  /* 0x000000585958723e */ /* 0x000fe400000000ff */
[----:B------:R-:W-:Y:S02]  /*7800*/  F2FP.F16.F32.PACK_AB R90, R91, R90 ;  /* 0x0000005a5b5a723e */ /* 0x000fe400000000ff */
[----:B------:R-:W-:Y:S02]  /*7810*/  F2FP.F16.F32.PACK_AB R92, R93, R92 ;  /* 0x0000005c5d5c723e */ /* 0x000fe400000000ff */
[----:B------:R-:W-:Y:S01]  /*7820*/  F2FP.F16.F32.PACK_AB R94, R95, R94 ;  /* 0x0000005e5f5e723e */ /* 0x000fe200000000ff */
[----:B--2---:R-:W-:Y:S04]  /*7830*/  STS [R31], R3 ;  /* 0x000000031f007388 */ /* 0x004fe80000000800 */
[----:B---3--:R1:W-:Y:S04]  /*7840*/  STS [R30], R2 ;  /* 0x000000021e007388 */ /* 0x0083e80000000800 */
[----:B------:R2:W-:Y:S04]  /*7850*/  STS [R252+0x2000], R8 ;  /* 0x00200008fc007388 */ /* 0x0005e80000000800 */
[----:B------:R3:W-:Y:S04]  /*7860*/  STS [R252+0x2400], R7 ;  /* 0x00240007fc007388 */ /* 0x0007e80000000800 */
[----:B----4-:R4:W-:Y:S04]  /*7870*/  STS [R29], R6 ;  /* 0x000000061d007388 */ /* 0x0109e80000000800 */
[----:B------:R-:W-:Y:S04]  /*7880*/  STS [R28], R14 ;  /* 0x0000000e1c007388 */ /* 0x000fe80000000800 */
[----:B------:R4:W-:Y:S04]  /*7890*/  STS [R27], R11 ;  /* 0x0000000b1b007388 */ /* 0x0009e80000000800 */
[----:B------:R-:W-:Y:S01]  /*78a0*/  STS [R26], R18 ;  /* 0x000000121a007388 */ /* 0x000fe20000000800 */
[----:B-1----:R-:W-:-:S03]  /*78b0*/  IMAD.WIDE.U32 R2, R0, UR10, RZ ;  /* 0x0000000a00027c25 */ /* 0x002fc6000f8e00ff */
[----:B------:R1:W-:Y:S01]  /*78c0*/  STS [R25], R15 ;  /* 0x0000000f19007388 */ /* 0x0003e20000000800 */
[----:B--2---:R-:W-:Y:S01]  /*78d0*/  MOV R8, UR10 ;  /* 0x0000000a00087c02 */ /* 0x004fe20008000f00 */
[----:B------:R-:W-:Y:S02]  /*78e0*/  IMAD.IADD R3, R3, 0x1, R9 ;  /* 0x0000000103037824 */ /* 0x000fe400078e0209 */
[----:B------:R-:W-:Y:S01]  /*78f0*/  STS [R24], R130 ;  /* 0x0000008218007388 */ /* 0x000fe20000000800 */
[----:B---3--:R-:W-:Y:S02]  /*7900*/  IMAD.IADD R7, R5, 0x1, R10 ;  /* 0x0000000105077824 */ /* 0x008fe400078e020a */
[----:B------:R-:W-:Y:S01]  /*7910*/  IMAD.WIDE.U32 R8, R8, UR29, R2 ;  /* 0x0000001d08087c25 */ /* 0x000fe2000f8e0002 */
[----:B------:R-:W-:Y:S03]  /*7920*/  STS [R23], R17 ;  /* 0x0000001117007388 */ /* 0x000fe60000000800 */
[----:B------:R-:W-:Y:S01]  /*7930*/  IMAD.SHL.U32 R2, R19, 0x8, RZ ;  /* 0x0000000813027824 */ /* 0x000fe200078e00ff */
[----:B------:R2:W-:Y:S01]  /*7940*/  STS [R22], R16 ;  /* 0x0000001016007388 */ /* 0x0005e20000000800 */
[----:B------:R-:W-:-:S02]  /*7950*/  IMAD R0, R12, UR25, RZ ;  /* 0x000000190c007c24 */ /* 0x000fc4000f8e02ff */
[----:B----4-:R-:W-:Y:S01]  /*7960*/  IMAD.MOV.U32 R6, RZ, RZ, R4 ;  /* 0x000000ffff067224 */ /* 0x010fe200078e0004 */
[----:B------:R-:W-:Y:S01]  /*7970*/  STS [R21], R124 ;  /* 0x0000007c15007388 */ /* 0x000fe20000000800 */
[----:B------:R-:W3:Y:S01]  /*7980*/  LDC.64 R10, c[0x0][0x468] ;  /* 0x00011a00ff0a7b82 */ /* 0x000ee20000000a00 */
[----:B------:R-:W-:Y:S01]  /*7990*/  SHF.R.S32.HI R3, RZ, 0x1f, R2 ;  /* 0x0000001fff037819 */ /* 0x000fe20000011402 */
[----:B------:R-:W-:Y:S01]  /*79a0*/  IMAD R13, R13, UR20, R0 ;  /* 0x000000140d0d7c24 */ /* 0x000fe2000f8e0200 */
[----:B------:R-:W-:Y:S01]  /*79b0*/  STS [R20], R126 ;  /* 0x0000007e14007388 */ /* 0x000fe20000000800 */
[----:B------:R-:W-:Y:S01]  /*79c0*/  LEA R0, R244, UR5, 0x1 ;  /* 0x00000005f4007c11 */ /* 0x000fe2000f8e08ff */
[----:B------:R-:W-:Y:S02]  /*79d0*/  IMAD.WIDE.U32 R4, R12, UR20, R2 ;  /* 0x000000140c047c25 */ /* 0x000fe4000f8e0002 */
[----:B------:R-:W-:Y:S01]  /*79e0*/  STS [R252+0x4000], R68 ;  /* 0x00400044fc007388 */ /* 0x000fe20000000800 */
[----:B-1----:R-:W1:Y:S03]  /*79f0*/  LDC.64 R14, c[0x0][0x440] ;  /* 0x00011000ff0e7b82 */ /* 0x002e660000000a00 */
[----:B------:R-:W-:Y:S01]  /*7a00*/  STS [R252+0x4400], R70 ;  /* 0x00440046fc007388 */ /* 0x000fe20000000800 */
[----:B------:R-:W-:-:S03]  /*7a10*/  IADD3 R5, R5, R13, RZ ;  /* 0x0000000d05057210 */ /* 0x000fc60007ffe0ff */
[----:B------:R-:W-:Y:S04]  /*7a20*/  STS [R31+0x4000], R80 ;  /* 0x004000501f007388 */ /* 0x000fe80000000800 */
[----:B------:R-:W-:Y:S01]  /*7a30*/  STS [R30+0x4000], R82 ;  /* 0x004000521e007388 */ /* 0x000fe20000000800 */
[----:B--2---:R-:W2:Y:S03]  /*7a40*/  LDC.64 R16, c[0x0][0x470] ;  /* 0x00011c00ff107b82 */ /* 0x004ea60000000a00 */
[----:B------:R-:W-:Y:S01]  /*7a50*/  STS [R252+0x6000], R72 ;  /* 0x00600048fc007388 */ /* 0x000fe20000000800 */
[C---:B---3--:R-:W-:Y:S02]  /*7a60*/  IMAD R12, R10.reuse, UR26, RZ ;  /* 0x0000001a0a0c7c24 */ /* 0x048fe4000f8e02ff */
[----:B------:R-:W-:Y:S01]  /*7a70*/  IMAD.WIDE.U32 R4, R10, UR21, R4 ;  /* 0x000000150a047c25 */ /* 0x000fe2000f8e0004 */
[----:B------:R-:W-:Y:S03]  /*7a80*/  STS [R252+0x6400], R74 ;  /* 0x0064004afc007388 */ /* 0x000fe60000000800 */
[----:B------:R-:W-:Y:S01]  /*7a90*/  IMAD R11, R11, UR21, R12 ;  /* 0x000000150b0b7c24 */ /* 0x000fe2000f8e020c */
[----:B------:R-:W-:Y:S01]  /*7aa0*/  STS [R29+0x4000], R76 ;  /* 0x0040004c1d007388 */ /* 0x000fe20000000800 */
[----:B-1----:R-:W-:Y:S01]  /*7ab0*/  IMAD R13, R14, UR25, RZ ;  /* 0x000000190e0d7c24 */ /* 0x002fe2000f8e02ff */
[----:B------:R-:W-:Y:S01]  /*7ac0*/  IADD3 R8, P0, R4, R8, RZ ;  /* 0x0000000804087210 */ /* 0x000fe20007f1e0ff */
[----:B------:R-:W-:Y:S01]  /*7ad0*/  IMAD.WIDE.U32 R2, R14, UR20, R2 ;  /* 0x000000140e027c25 */ /* 0x000fe2000f8e0002 */
[----:B------:R-:W-:Y:S03]  /*7ae0*/  STS [R28+0x4000], R78 ;  /* 0x0040004e1c007388 */ /* 0x000fe60000000800 */
[----:B------:R-:W-:Y:S01]  /*7af0*/  IMAD R10, R15, UR20, R13 ;  /* 0x000000140f0a7c24 */ /* 0x000fe2000f8e020d */
[----:B------:R-:W-:Y:S01]  /*7b00*/  STS [R27+0x4000], R84 ;  /* 0x004000541b007388 */ /* 0x000fe20000000800 */
[----:B------:R-:W-:-:S02]  /*7b10*/  IMAD.IADD R5, R5, 0x1, R11 ;  /* 0x0000000105057824 */ /* 0x000fc400078e020b */
[----:B------:R-:W-:Y:S01]  /*7b20*/  IMAD.U32 R12, RZ, RZ, UR6 ;  /* 0x00000006ff0c7e24 */ /* 0x000fe2000f8e00ff */
[----:B------:R-:W-:Y:S01]  /*7b30*/  STS [R26+0x4000], R86 ;  /* 0x004000561a007388 */ /* 0x000fe20000000800 */
[----:B------:R-:W-:Y:S01]  /*7b40*/  IADD3 R3, R3, R10, RZ ;  /* 0x0000000a03037210 */ /* 0x000fe20007ffe0ff */
[----:B--2---:R-:W-:Y:S01]  /*7b50*/  IMAD R4, R16, UR26, RZ ;  /* 0x0000001a10047c24 */ /* 0x004fe2000f8e02ff */
[----:B------:R-:W-:Y:S01]  /*7b60*/  IADD3.X R10, R5, UR4, R9, P0, !PT ;  /* 0x00000004050a7c10 */ /* 0x000fe200087fe409 */
[----:B------:R-:W-:Y:S01]  /*7b70*/  STS [R25+0x4000], R96 ;  /* 0x0040006019007388 */ /* 0x000fe20000000800 */
[----:B------:R-:W-:Y:S01]  /*7b80*/  IMAD.WIDE.U32 R6, R12, UR29, R6 ;  /* 0x0000001d0c067c25 */ /* 0x000fe2000f8e0006 */
[----:B------:R-:W-:Y:S02]  /*7b90*/  UIMAD UR29, UR29, UR7, UR42 ;  /* 0x000000071d1d72a4 */ /* 0x000fe4000f8e022a */
[----:B------:R-:W-:Y:S01]  /*7ba0*/  STS [R24+0x4000], R98 ;  /* 0x0040006218007388 */ /* 0x000fe20000000800 */
[----:B------:R-:W-:Y:S01]  /*7bb0*/  IMAD R9, R17, UR21, R4 ;  /* 0x0000001511097c24 */ /* 0x000fe2000f8e0204 */
[----:B------:R-:W-:Y:S01]  /*7bc0*/  USHF.L.U32 UR4, UR10, 0x6, URZ ;  /* 0x000000060a047899 */ /* 0x000fe2000800063f */
[----:B------:R-:W-:Y:S01]  /*7bd0*/  IMAD.WIDE.U32 R4, R16, UR21, R2 ;  /* 0x0000001510047c25 */ /* 0x000fe2000f8e0002 */
[----:B------:R-:W-:Y:S01]  /*7be0*/  STS [R23+0x4000], R88 ;  /* 0x0040005817007388 */ /* 0x000fe20000000800 */
[C---:B------:R-:W-:Y:S01]  /*7bf0*/  LEA R2, P1, R8.reuse, UR8, 0x1 ;  /* 0x0000000808027c11 */ /* 0x040fe2000f8208ff */
[----:B------:R-:W-:Y:S01]  /*7c00*/  USHF.L.U64.HI UR10, UR10, 0x6, UR11 ;  /* 0x000000060a0a7899 */ /* 0x000fe2000801020b */
[----:B------:R-:W-:Y:S01]  /*7c10*/  IMAD.IADD R5, R5, 0x1, R9 ;  /* 0x0000000105057824 */ /* 0x000fe200078e0209 */
[----:B------:R-:W-:Y:S01]  /*7c20*/  STS [R22+0x4000], R90 ;  /* 0x0040005a16007388 */ /* 0x000fe20000000800 */
[----:B------:R-:W-:Y:S01]  /*7c30*/  LEA.HI.X R3, R8, UR9, R10, 0x1, P1 ;  /* 0x0000000908037c11 */ /* 0x000fe200088f0c0a */
[----:B------:R-:W-:Y:S01]  /*7c40*/  ULDC.64 UR8, c[0x0][0x3f8] ;  /* 0x0000fe0000087ab9 */ /* 0x000fe20000000a00 */
[----:B------:R-:W-:Y:S01]  /*7c50*/  USHF.L.U32 UR11, UR6, 0x6, URZ ;  /* 0x00000006060b7899 */ /* 0x000fe2000800063f */
[----:B------:R-:W-:Y:S01]  /*7c60*/  STS [R21+0x4000], R92 ;  /* 0x0040005c15007388 */ /* 0x000fe20000000800 */
[----:B------:R-:W-:Y:S01]  /*7c70*/  IADD3 R8, P1, R2, UR4, RZ ;  /* 0x0000000402087c10 */ /* 0x000fe2000ff3e0ff */
[----:B------:R-:W-:-:S02]  /*7c80*/  USHF.L.U64.HI UR6, UR6, 0x6, UR7 ;  /* 0x0000000606067899 */ /* 0x000fc40008010207 */
[----:B------:R-:W-:Y:S01]  /*7c90*/  STS [R20+0x4000], R94 ;  /* 0x0040005e14007388 */ /* 0x000fe20000000800 */
[----:B------:R-:W-:Y:S01]  /*7ca0*/  IADD3.X R9, R3, UR10, RZ, P1, !PT ;  /* 0x0000000a03097c10 */ /* 0x000fe20008ffe4ff */
[----:B------:R-:W-:Y:S06]  /*7cb0*/  BAR.SYNC.DEFER_BLOCKING 0x0 ;  /* 0x0000000000007b1d */ /* 0x000fec0000010000 */
[----:B------:R-:W1:Y:S04]  /*7cc0*/  LDS.128 R44, [R0+0xc000] ;  /* 0x00c00000002c7984 */ /* 0x000e680000000c00 */
[----:B------:R-:W2:Y:S04]  /*7cd0*/  LDS.128 R40, [R0+0xd000] ;  /* 0x00d0000000287984 */ /* 0x000ea80000000c00 */
[----:B------:R-:W3:Y:S04]  /*7ce0*/  LDS.128 R36, [R0+0xe000] ;  /* 0x00e0000000247984 */ /* 0x000ee80000000c00 */
[----:B------:R-:W4:Y:S04]  /*7cf0*/  LDS.128 R32, [R0+0xf000] ;  /* 0x00f0000000207984 */ /* 0x000f280000000c00 */
[----:B------:R-:W4:Y:S04]  /*7d00*/  LDS.128 R28, [R0+0x10000] ;  /* 0x01000000001c7984 */ /* 0x000f280000000c00 */
[----:B------:R-:W4:Y:S04]  /*7d10*/  LDS.128 R24, [R0+0x11000] ;  /* 0x0110000000187984 */ /* 0x000f280000000c00 */
[----:B------:R-:W4:Y:S04]  /*7d20*/  LDS.128 R20, [R0+0x12000] ;  /* 0x0120000000147984 */ /* 0x000f280000000c00 */
[----:B------:R3:W4:Y:S04]  /*7d30*/  LDS.128 R16, [R0+0x13000] ;  /* 0x0130000000107984 */ /* 0x0007280000000c00 */
[----:B-1----:R1:W-:Y:S04]  /*7d40*/  STG.E.128 desc[UR38][R2.64], R44 ;  /* 0x0000002c02007986 */ /* 0x0023e8000c101d26 */
[----:B--2---:R-:W-:Y:S01]  /*7d50*/  STG.E.128 desc[UR38][R8.64], R40 ;  /* 0x0000002808007986 */ /* 0x004fe2000c101d26 */
[----:B---3--:R-:W-:-:S04]  /*7d60*/  IADD3 R0, P0, R4, R6, RZ ;  /* 0x0000000604007210 */ /* 0x008fc80007f1e0ff */
[----:B------:R-:W-:Y:S02]  /*7d70*/  IADD3.X R6, R5, UR29, R7, P0, !PT ;  /* 0x0000001d05067c10 */ /* 0x000fe400087fe407 */
[----:B------:R-:W-:-:S04]  /*7d80*/  LEA R10, P0, R0, UR8, 0x1 ;  /* 0x00000008000a7c11 */ /* 0x000fc8000f8008ff */
[----:B------:R-:W-:Y:S02]  /*7d90*/  LEA.HI.X R11, R0, UR9, R6, 0x1, P0 ;  /* 0x00000009000b7c11 */ /* 0x000fe400080f0c06 */
[----:B------:R-:W-:Y:S02]  /*7da0*/  IADD3 R6, P1, R8, UR4, RZ ;  /* 0x0000000408067c10 */ /* 0x000fe4000ff3e0ff */
[----:B------:R-:W-:Y:S02]  /*7db0*/  IADD3 R4, P0, R10, UR11, RZ ;  /* 0x0000000b0a047c10 */ /* 0x000fe4000ff1e0ff */
[----:B------:R-:W-:Y:S02]  /*7dc0*/  IADD3.X R7, R9, UR10, RZ, P1, !PT ;  /* 0x0000000a09077c10 */ /* 0x000fe40008ffe4ff */
[----:B------:R-:W-:Y:S02]  /*7dd0*/  IADD3.X R5, R11, UR6, RZ, P0, !PT ;  /* 0x000000060b057c10 */ /* 0x000fe400087fe4ff */
[----:B------:R-:W-:Y:S01]  /*7de0*/  IADD3 R12, P1, R6, UR4, RZ ;  /* 0x00000004060c7c10 */ /* 0x000fe2000ff3e0ff */
[----:B------:R2:W-:Y:S01]  /*7df0*/  STG.E.128 desc[UR38][R6.64], R36 ;  /* 0x0000002406007986 */ /* 0x0005e2000c101d26 */
[----:B-1----:R-:W-:-:S02]  /*7e00*/  IADD3 R2, P0, R4, UR11, RZ ;  /* 0x0000000b04027c10 */ /* 0x002fc4000ff1e0ff */
[----:B------:R-:W-:Y:S02]  /*7e10*/  IADD3.X R13, R7, UR10, RZ, P1, !PT ;  /* 0x0000000a070d7c10 */ /* 0x000fe40008ffe4ff */
[----:B------:R-:W-:-:S03]  /*7e20*/  IADD3.X R3, R5, UR6, RZ, P0, !PT ;  /* 0x0000000605037c10 */ /* 0x000fc600087fe4ff */
[----:B----4-:R1:W-:Y:S04]  /*7e30*/  STG.E.128 desc[UR38][R12.64], R32 ;  /* 0x000000200c007986 */ /* 0x0103e8000c101d26 */
[----:B------:R1:W-:Y:S04]  /*7e40*/  STG.E.128 desc[UR38][R10.64], R28 ;  /* 0x0000001c0a007986 */ /* 0x0003e8000c101d26 */
[----:B------:R1:W-:Y:S04]  /*7e50*/  STG.E.128 desc[UR38][R4.64], R24 ;  /* 0x0000001804007986 */ /* 0x0003e8000c101d26 */
[----:B------:R1:W-:Y:S01]  /*7e60*/  STG.E.128 desc[UR38][R2.64], R20 ;  /* 0x0000001402007986 */ /* 0x0003e2000c101d26 */
[----:B--2---:R-:W-:-:S04]  /*7e70*/  IADD3 R6, P0, R2, UR11, RZ ;  /* 0x0000000b02067c10 */ /* 0x004fc8000ff1e0ff */
[----:B------:R-:W-:-:S05]  /*7e80*/  IADD3.X R7, R3, UR6, RZ, P0, !PT ;  /* 0x0000000603077c10 */ /* 0x000fca00087fe4ff */
[----:B------:R1:W-:Y:S04]  /*7e90*/  STG.E.128 desc[UR38][R6.64], R16 ;  /* 0x0000001006007986 */ /* 0x0003e8000c101d26 */
.L_x_274:
        /* <DEDUP_REMOVED lines=11> */
.L_x_281:
[----:B------:R-:W-:Y:S05]  /*7f50*/  EXIT ;  /* 0x000000000000794d */ /* 0x000fea0003800000 */
.L_x_283:
        /* <DEDUP_REMOVED lines=10> */
.L_x_1260:


//--------------------- .text._ZN5flash44flash_bwd_dq_dk_dv_loop_seqk_parallel_kernelI23Flash_bwd_kernel_traitsILi64ELi128ELi128ELi8ELi4ELi4ELi4ELb0ELb0EN7cutlass6half_tE19Flash_kernel_traitsILi64ELi128ELi128ELi8ES3_EELb0ELb1ELb0ELb0ELb0ELb1ELb0EEEvNS_16Flash_bwd_paramsE --------------------------
	.section	.text._ZN5flash44flash_bwd_dq_dk_dv_loop_seqk_parallel_kernelI23Flash_bwd_kernel_traitsILi64ELi128ELi128ELi8ELi4ELi4ELi4ELb0ELb0EN7cutlass6half_tE19Flash_kernel_traitsILi64ELi128ELi128ELi8ES3_EELb0ELb1ELb0ELb0ELb0ELb1ELb0EEEvNS_16Flash_bwd_paramsE,"ax",@progbits
	.align	128
        .global         _ZN5flash44flash_bwd_dq_dk_dv_loop_seqk_parallel_kernelI23Flash_bwd_kernel_traitsILi64ELi128ELi128ELi8ELi4ELi4ELi4ELb0ELb0EN7cutlass6half_tE19Flash_kernel_traitsILi64ELi128ELi128ELi8ES3_EELb0ELb1ELb0ELb0ELb0ELb1ELb0EEEvNS_16Flash_bwd_paramsE
        .type           _ZN5flash44flash_bwd_dq_dk_dv_loop_seqk_parallel_kernelI23Flash_bwd_kernel_traitsILi64ELi128ELi128ELi8ELi4ELi4ELi4ELb0ELb0EN7cutlass6half_tE19Flash_kernel_traitsILi64ELi128ELi128ELi8ES3_EELb0ELb1ELb0ELb0ELb0ELb1ELb0EEEvNS_16Flash_bwd_paramsE,@function
        .size           _ZN5flash44flash_bwd_dq_dk_dv_loop_seqk_parallel_kernelI23Flash_bwd_kernel_traitsILi64ELi128ELi128ELi8ELi4ELi4ELi4ELb0ELb0EN7cutlass6half_tE19Flash_kernel_traitsILi64ELi128ELi128ELi8ES3_EELb0ELb1ELb0ELb0ELb0ELb1ELb0EEEvNS_16Flash_bwd_paramsE,(.L_x_1261 - _ZN5flash44flash_bwd_dq_dk_dv_loop_seqk_parallel_kernelI23Flash_bwd_kernel_traitsILi64ELi128ELi128ELi8ELi4ELi4ELi4ELb0ELb0EN7cutlass6half_tE19Flash_kernel_traitsILi64ELi128ELi128ELi8ES3_EELb0ELb1ELb0ELb0ELb0ELb1ELb0EEEvNS_16Flash_bwd_paramsE)
        .other          _ZN5flash44flash_bwd_dq_dk_dv_loop_seqk_parallel_kernelI23Flash_bwd_kernel_traitsILi64ELi128ELi128ELi8ELi4ELi4ELi4ELb0ELb0EN7cutlass6half_tE19Flash_kernel_traitsILi64ELi128ELi128ELi8ES3_EELb0ELb1ELb0ELb0ELb0ELb1ELb0EEEvNS_16Flash_bwd_paramsE,@"STO_CUDA_ENTRY STV_DEFAULT"
_ZN5flash44flash_bwd_dq_dk_dv_loop_seqk_parallel_kernelI23Flash_bwd_kernel_traitsILi64ELi128ELi128ELi8ELi4ELi4ELi4ELb0ELb0EN7cutlass6half_tE19Flash_kernel_traitsILi64ELi128ELi128ELi8ES3_EELb0ELb1ELb0ELb0ELb0ELb1ELb0EEEvNS_16Flash_bwd_paramsE:
.text._ZN5flash44flash_bwd_dq_dk_dv_loop_seqk_parallel_kernelI23Flash_bwd_kernel_traitsILi64ELi128ELi128ELi8ELi4ELi4ELi4ELb0ELb0EN7cutlass6half_tE19Flash_kernel_traitsILi64ELi128ELi128ELi8ES3_EELb0ELb1ELb0ELb0ELb0ELb1ELb0EEEvNS_16Flash_bwd_paramsE:
[----:B------:R-:W1:Y:S08]  /*0000*/  LDC R1, c[0x0][0x28] ;  /* 0x00000a00ff017b82 */ /* 0x000e700000000800 */
[----:B------:R-:W2:Y:S01]  /*0010*/  S2UR UR16, SR_CTAID.X ;  /* 0x00000000001079c3 */ /* 0x000ea20000002500 */
[----:B------:R-:W-:Y:S01]  /*0020*/  ULDC UR4, c[0x0][0x2c8] ;  /* 0x0000b20000047ab9 */ /* 0x000fe20000000800 */
[----:B-1----:R-:W-:Y:S01]  /*0030*/  VIADD R1, R1, 0xffffffc0 ;  /* 0xffffffc001017836 */ /* 0x002fe20000000000 */
[----:B------:R-:W-:-:S04]  /*0040*/  UIADD3 UR5, UR4, 0x7f, URZ ;  /* 0x0000007f04057890 */ /* 0x000fc8000fffe03f */
[----:B------:R-:W-:-:S04]  /*0050*/  USHF.R.S32.HI UR4, URZ, 0x1f, UR5 ;  /* 0x0000001f3f047899 */ /* 0x000fc80008011405 */
[----:B------:R-:W-:-:S04]  /*0060*/  ULEA.HI UR4, UR4, UR5, URZ, 0x7 ;  /* 0x0000000504047291 */ /* 0x000fc8000f8f383f */
[----:B------:R-:W-:-:S06]  /*0070*/  USHF.R.S32.HI UR6, URZ, 0x7, UR4 ;  /* 0x000000073f067899 */ /* 0x000fcc0008011404 */
[----:B------:R-:W-:Y:S01]  /*0080*/  MOV R0, UR6 ;  /* 0x0000000600007c02 */ /* 0x000fe20008000f00 */
[----:B--2---:R-:W-:-:S04]  /*0090*/  UISETP.GE.AND UP0, UPT, UR16, UR6, UPT ;  /* 0x000000061000728c */ /* 0x004fc8000bf06270 */
[----:B------:R1:W-:Y:S02]  /*00a0*/  STL [R1+0x38], R0 ;  /* 0x0000380001007387 */ /* 0x0003e40000100800 */
[----:B------:R-:W-:-:S13]  /*00b0*/  PLOP3.LUT P0, PT, PT, PT, UP0, 0x80, 0x0 ;  /* 0x000000000000781c */ /* 0x000fda0003f0f008 */
[----:B------:R-:W-:Y:S05]  /*00c0*/  @P0 EXIT ;  /* 0x000000000000094d */ /* 0x000fea0003800000 */
[----:B------:R-:W2:Y:S01]  /*00d0*/  S2R R15, SR_TID.X ;  /* 0x00000000000f7919 */ /* 0x000ea20000002100 */
[----:B------:R-:W3:Y:S01]  /*00e0*/  S2UR UR59, SR_CTAID.Z ;  /* 0x00000000003b79c3 */ /* 0x000ee20000002700 */
[----:B------:R-:W-:Y:S01]  /*00f0*/  UMOV UR5, 0x400 ;  /* 0x0000040000057882 */ /* 0x000fe20000000000 */
[----:B------:R-:W-:Y:S02]  /*0100*/  IMAD.MOV.U32 R214, RZ, RZ, 0x20 ;  /* 0x00000020ffd67424 */ /* 0x000fe400078e00ff */
[----:B------:R-:W-:-:S04]  /*0110*/  IMAD.MOV.U32 R212, RZ, RZ, -0x10 ;  /* 0xfffffff0ffd47424 */ /* 0x000fc800078e00ff */
[----:B------:R-:W4:Y:S08]  /*0120*/  S2UR UR4, SR_CgaCtaId ;  /* 0x00000000000479c3 */ /* 0x000f300000008800 */
[----:B------:R-:W5:Y:S01]  /*0130*/  S2UR UR47, SR_CTAID.Y ;  /* 0x00000000002f79c3 */ /* 0x000f620000002600 */
[----:B---3--:R-:W-:Y:S01]  /*0140*/  USHF.R.S32.HI UR6, URZ, 0x1f, UR59 ;  /* 0x0000001f3f067899 */ /* 0x008fe2000801143b */
[----:B--2---:R-:W-:Y:S01]  /*0150*/  SHF.R.S32.HI R13, RZ, 0x1f, R15 ;  /* 0x0000001fff0d7819 */ /* 0x004fe2000001140f */
[----:B------:R-:W-:Y:S01]  /*0160*/  IMAD.SHL.U32 R251, R15, 0x2, RZ ;  /* 0x000000020ffb7824 */ /* 0x000fe200078e00ff */
[----:B----4-:R-:W-:-:S02]  /*0170*/  ULEA UR4, UR4, UR5, 0x18 ;  /* 0x0000000504047291 */ /* 0x010fc4000f8ec03f */
[CC--:B------:R-:W-:Y:S02]  /*0180*/  LEA.HI R3, R13.reuse, R15.reuse, RZ, 0x5 ;  /* 0x0000000f0d037211 */ /* 0x0c0fe400078f28ff */
[----:B------:R-:W-:Y:S02]  /*0190*/  LEA.HI R17, R13, R15, RZ, 0x3 ;  /* 0x0000000f0d117211 */ /* 0x000fe400078f18ff */
[--C-:B------:R-:W-:Y:S01]  /*01a0*/  SHF.R.S32.HI R4, RZ, 0x5, R3.reuse ;  /* 0x00000005ff047819 */ /* 0x100fe20000011403 */
[----:B-----5:R-:W-:Y:S01]  /*01b0*/  USHF.L.U32 UR5, UR47, 0x7, URZ ;  /* 0x000000072f057899 */ /* 0x020fe2000800063f */
[----:B-1----:R-:W-:Y:S02]  /*01c0*/  SHF.R.S32.HI R0, RZ, 0x1f, R3 ;  /* 0x0000001fff007819 */ /* 0x002fe40000011403 */
[----:B------:R-:W-:Y:S02]  /*01d0*/  LOP3.LUT R3, R3, 0xffffffe0, RZ, 0xc0, !PT ;  /* 0xffffffe003037812 */ /* 0x000fe400078ec0ff */
[----:B------:R-:W-:-:S02]  /*01e0*/  LEA.HI R2, R0, R4, RZ, 0x2 ;  /* 0x0000000400027211 */ /* 0x000fc400078f10ff */
[-C--:B------:R-:W-:Y:S01]  /*01f0*/  LEA.HI R5, R13, R15.reuse, RZ, 0x4 ;  /* 0x0000000f0d057211 */ /* 0x080fe200078f20ff */
[----:B------:R-:W-:Y:S01]  /*0200*/  IMAD.IADD R0, R15, 0x1, -R3 ;  /* 0x000000010f007824 */ /* 0x000fe200078e0a03 */
[----:B------:R-:W-:Y:S02]  /*0210*/  LOP3.LUT R2, R2, 0xfffffffc, RZ, 0xc0, !PT ;  /* 0xfffffffc02027812 */ /* 0x000fe400078ec0ff */
[----:B------:R-:W-:Y:S02]  /*0220*/  LEA.HI R16, R13, R15, RZ, 0x2 ;  /* 0x0000000f0d107211 */ /* 0x000fe400078f10ff */
[----:B------:R-:W-:Y:S01]  /*0230*/  SHF.R.S32.HI R3, RZ, 0x1f, R0 ;  /* 0x0000001fff037819 */ /* 0x000fe20000011400 */
[----:B------:R-:W-:Y:S01]  /*0240*/  IMAD.IADD R11, R4, 0x1, -R2 ;  /* 0x00000001040b7824 */ /* 0x000fe200078e0a02 */
[----:B------:R-:W-:Y:S02]  /*0250*/  LOP3.LUT R2, R5, 0xfffffff0, RZ, 0xc0, !PT ;  /* 0xfffffff005027812 */ /* 0x000fe400078ec0ff */
[----:B------:R-:W-:-:S02]  /*0260*/  LEA.HI R10, R3, R0, RZ, 0x2 ;  /* 0x00000000030a7211 */ /* 0x000fc400078f10ff */
[----:B------:R-:W-:Y:S01]  /*0270*/  LOP3.LUT R0, R17, 0xfffffff8, RZ, 0xc0, !PT ;  /* 0xfffffff811007812 */ /* 0x000fe200078ec0ff */
[C---:B------:R-:W-:Y:S01]  /*0280*/  IMAD.IADD R2, R15.reuse, 0x1, -R2 ;  /* 0x000000010f027824 */ /* 0x040fe200078e0a02 */
[----:B------:R-:W-:Y:S02]  /*0290*/  SHF.R.S32.HI R3, RZ, 0x3, R17 ;  /* 0x00000003ff037819 */ /* 0x000fe40000011411 */
[----:B------:R-:W-:Y:S01]  /*02a0*/  SHF.R.S32.HI R6, RZ, 0x4, R5 ;  /* 0x00000004ff067819 */ /* 0x000fe20000011405 */
[----:B------:R-:W-:Y:S01]  /*02b0*/  IMAD.IADD R0, R15, 0x1, -R0 ;  /* 0x000000010f007824 */ /* 0x000fe200078e0a00 */
[--C-:B------:R-:W-:Y:S01]  /*02c0*/  SHF.R.S32.HI R14, RZ, 0x2, R16.reuse ;  /* 0x00000002ff0e7819 */ /* 0x100fe20000011410 */
[----:B------:R-:W-:Y:S01]  /*02d0*/  IMAD.SHL.U32 R3, R3, 0x40, RZ ;  /* 0x0000004003037824 */ /* 0x000fe200078e00ff */
[----:B------:R-:W-:Y:S01]  /*02e0*/  SHF.R.S32.HI R4, RZ, 0x1f, R16 ;  /* 0x0000001fff047819 */ /* 0x000fe20000011410 */
[----:B------:R-:W-:Y:S01]  /*02f0*/  IMAD.SHL.U32 R7, R0, 0x8, RZ ;  /* 0x0000000800077824 */ /* 0x000fe200078e00ff */
[----:B------:R-:W-:-:S02]  /*0300*/  SHF.R.S32.HI R8, RZ, 0x1f, R2 ;  /* 0x0000001fff087819 */ /* 0x000fc40000011402 */
[----:B------:R-:W-:Y:S02]  /*0310*/  LOP3.LUT R3, R3, 0x1c0, RZ, 0xc0, !PT ;  /* 0x000001c003037812 */ /* 0x000fe400078ec0ff */
[----:B------:R-:W-:Y:S02]  /*0320*/  LEA.HI R5, R5, R6, RZ, 0x1 ;  /* 0x0000000605057211 */ /* 0x000fe400078f08ff */
[----:B------:R-:W-:Y:S02]  /*0330*/  LOP3.LUT R7, R3, 0x38, R7, 0xf8, !PT ;  /* 0x0000003803077812 */ /* 0x000fe400078ef807 */
[----:B------:R-:W-:Y:S02]  /*0340*/  LEA.HI R4, R4, R14, RZ, 0x3 ;  /* 0x0000000e04047211 */ /* 0x000fe400078f18ff */
[----:B------:R-:W-:Y:S02]  /*0350*/  SHF.R.U32.HI R3, RZ, 0x3, R3 ;  /* 0x00000003ff037819 */ /* 0x000fe40000011603 */
[----:B------:R-:W-:-:S02]  /*0360*/  LEA.HI R12, R8, R2, RZ, 0x3 ;  /* 0x00000002080c7211 */ /* 0x000fc400078f18ff */
[----:B------:R-:W-:Y:S02]  /*0370*/  LOP3.LUT R5, R5, 0xfffffffe, RZ, 0xc0, !PT ;  /* 0xfffffffe05057812 */ /* 0x000fe400078ec0ff */
[----:B------:R-:W-:Y:S02]  /*0380*/  LOP3.LUT R4, R4, 0xfffffff8, RZ, 0xc0, !PT ;  /* 0xfffffff804047812 */ /* 0x000fe400078ec0ff */
[----:B------:R-:W-:Y:S01]  /*0390*/  LOP3.LUT R8, R7, R3, RZ, 0x3c, !PT ;  /* 0x0000000307087212 */ /* 0x000fe200078e3cff */
[----:B------:R-:W-:Y:S01]  /*03a0*/  IMAD.IADD R9, R6, 0x1, -R5 ;  /* 0x0000000106097824 */ /* 0x000fe200078e0a05 */
[----:B------:R-:W-:Y:S01]  /*03b0*/  LOP3.LUT R3, R12, 0xfffffff8, RZ, 0xc0, !PT ;  /* 0xfffffff80c037812 */ /* 0x000fe200078ec0ff */
[----:B------:R-:W-:Y:S01]  /*03c0*/  IMAD.IADD R5, R14, 0x1, -R4 ;  /* 0x000000010e057824 */ /* 0x000fe200078e0a04 */
[C---:B------:R-:W-:Y:S01]  /*03d0*/  LOP3.LUT P4, RZ, R0.reuse, 0x2, RZ, 0xc0, !PT ;  /* 0x0000000200ff7812 */ /* 0x040fe2000788c0ff */
[----:B------:R-:W-:Y:S01]  /*03e0*/  IMAD.SHL.U32 R176, R9, 0x200, RZ ;  /* 0x0000020009b07824 */ /* 0x000fe200078e00ff */
[C---:B------:R-:W-:Y:S01]  /*03f0*/  LOP3.LUT P3, RZ, R0.reuse, 0x4, RZ, 0xc0, !PT ;  /* 0x0000000400ff7812 */ /* 0x040fe2000786c0ff */
[----:B------:R-:W-:Y:S01]  /*0400*/  IMAD.SHL.U32 R0, R0, 0x40, RZ ;  /* 0x0000004000007824 */ /* 0x000fe200078e00ff */
[----:B------:R-:W-:Y:S01]  /*0410*/  LEA.HI R4, R13, R15, RZ, 0x7 ;  /* 0x0000000f0d047211 */ /* 0x000fe200078f38ff */
[----:B------:R-:W-:Y:S01]  /*0420*/  IMAD.IADD R18, R2, 0x1, -R3 ;  /* 0x0000000102127824 */ /* 0x000fe200078e0a03 */
[----:B------:R-:W-:Y:S01]  /*0430*/  LOP3.LUT R3, R5, 0x1, RZ, 0xc0, !PT ;  /* 0x0000000105037812 */ /* 0x000fe200078ec0ff */
[----:B------:R-:W-:Y:S01]  /*0440*/  IMAD.SHL.U32 R2, R11, 0x10, RZ ;  /* 0x000000100b027824 */ /* 0x000fe200078e00ff */
[----:B------:R-:W-:-:S02]  /*0450*/  LOP3.LUT R0, R0, 0x1c0, RZ, 0xc0, !PT ;  /* 0x000001c000007812 */ /* 0x000fc400078ec0ff */
[----:B------:R-:W-:Y:S01]  /*0460*/  SHF.R.S32.HI R4, RZ, 0x7, R4 ;  /* 0x00000007ff047819 */ /* 0x000fe20000011404 */
[----:B------:R-:W-:Y:S01]  /*0470*/  STL [R1+0x4], R18 ;  /* 0x0000041201007387 */ /* 0x000fe20000100800 */
[C---:B------:R-:W-:Y:S02]  /*0480*/  LOP3.LUT R180, R0.reuse, 0x8, R17, 0xf8, !PT ;  /* 0x0000000800b47812 */ /* 0x040fe400078ef811 */
[----:B------:R-:W-:Y:S02]  /*0490*/  LOP3.LUT R7, R0, 0x30, R2, 0xf8, !PT ;  /* 0x0000003000077812 */ /* 0x000fe400078ef802 */
[----:B------:R-:W-:Y:S02]  /*04a0*/  SHF.R.U32.HI R0, RZ, 0x3, R0 ;  /* 0x00000003ff007819 */ /* 0x000fe40000011600 */
[----:B------:R-:W-:Y:S02]  /*04b0*/  ISETP.NE.U32.AND P0, PT, R3, 0x1, PT ;  /* 0x000000010300780c */ /* 0x000fe40003f05070 */
[----:B------:R-:W-:-:S02]  /*04c0*/  LEA.HI R6, R13, R15, RZ, 0x6 ;  /* 0x0000000f0d067211 */ /* 0x000fc400078f30ff */
[----:B------:R-:W-:Y:S01]  /*04d0*/  LEA.HI.SX32 R252, R10, R2, 0x1e ;  /* 0x000000020afc7211 */ /* 0x000fe200078ff2ff */
[----:B------:R-:W-:Y:S01]  /*04e0*/  IMAD R2, R4, 0x1000, R176 ;  /* 0x0000100004027824 */ /* 0x000fe200078e02b0 */
[----:B------:R-:W-:Y:S01]  /*04f0*/  LOP3.LUT R180, R180, R0, RZ, 0x3c, !PT ;  /* 0x00000000b4b47212 */ /* 0x000fe200078e3cff */
[----:B------:R-:W-:Y:S01]  /*0500*/  IMAD.SHL.U32 R6, R6, 0x8, RZ ;  /* 0x0000000806067824 */ /* 0x000fe200078e00ff */
[C---:B------:R-:W-:Y:S01]  /*0510*/  R2P PR, R5.reuse, 0x6 ;  /* 0x0000000605007804 */ /* 0x040fe20000000000 */
[----:B------:R-:W-:Y:S01]  /*0520*/  IMAD.SHL.U32 R5, R5, 0x40, RZ ;  /* 0x0000004005057824 */ /* 0x000fe200078e00ff */
[----:B------:R-:W-:Y:S01]  /*0530*/  LOP3.LUT R3, R7, 0x8, R17, 0xf8, !PT ;  /* 0x0000000807037812 */ /* 0x000fe200078ef811 */
[----:B------:R-:W-:Y:S01]  /*0540*/  IMAD.IADD R180, R2, 0x1, R180 ;  /* 0x0000000102b47824 */ /* 0x000fe200078e02b4 */
[----:B------:R-:W-:Y:S01]  /*0550*/  LOP3.LUT R250, R8, 0xfffffe00, R6, 0xf8, !PT ;  /* 0xfffffe0008fa7812 */ /* 0x000fe200078ef806 */
[----:B------:R-:W-:Y:S01]  /*0560*/  IMAD.SHL.U32 R2, R4, 0x8, RZ ;  /* 0x0000000804027824 */ /* 0x000fe200078e00ff */
[----:B------:R-:W-:Y:S01]  /*0570*/  LOP3.LUT R176, R176, R3, R0, 0xf6, !PT ;  /* 0x00000003b0b07212 */ /* 0x000fe200078ef600 */
[----:B------:R-:W-:Y:S01]  /*0580*/  IMAD.SHL.U32 R6, R9, 0x10, RZ ;  /* 0x0000001009067824 */ /* 0x000fe200078e00ff */
[----:B------:R-:W-:Y:S01]  /*0590*/  LOP3.LUT R0, R5, 0x1c0, RZ, 0xc0, !PT ;  /* 0x000001c005007812 */ /* 0x000fe200078ec0ff */
[----:B------:R-:W-:Y:S01]  /*05a0*/  IMAD.SHL.U32 R180, R180, 0x2, RZ ;  /* 0x00000002b4b47824 */ /* 0x000fe200078e00ff */
[----:B------:R-:W-:-:S02]  /*05b0*/  LOP3.LUT R5, R16, 0x7ffffffc, RZ, 0xc0, !PT ;  /* 0x7ffffffc10057812 */ /* 0x000fc400078ec0ff */
[----:B------:R-:W-:Y:S02]  /*05c0*/  LOP3.LUT R2, R2, 0x8, RZ, 0xc0, !PT ;  /* 0x0000000802027812 */ /* 0x000fe400078ec0ff */
[----:B------:R-:W-:Y:S01]  /*05d0*/  SHF.R.U32.HI R3, RZ, 0x3, R0 ;  /* 0x00000003ff037819 */ /* 0x000fe20000011600 */
[----:B------:R-:W-:Y:S01]  /*05e0*/  IMAD.IADD R5, R15, 0x1, -R5 ;  /* 0x000000010f057824 */ /* 0x000fe200078e0a05 */
[----:B------:R-:W-:Y:S01]  /*05f0*/  LOP3.LUT R13, R2, 0x10, R6, 0xf8, !PT ;  /* 0x00000010020d7812 */ /* 0x000fe200078ef806 */
[----:B------:R-:W-:Y:S01]  /*0600*/  IMAD.SHL.U32 R6, R9, 0x8, RZ ;  /* 0x0000000809067824 */ /* 0x000fe200078e00ff */
[CC--:B------:R-:W-:Y:S01]  /*0610*/  LOP3.LUT R10, R3.reuse, R0.reuse, R2, 0x1e, !PT ;  /* 0x00000000030a7212 */ /* 0x0c0fe200078e1e02 */
[----:B------:R-:W-:Y:S01]  /*0620*/  IMAD.SHL.U32 R2, R18, 0x40, RZ ;  /* 0x0000004012027824 */ /* 0x000fe200078e00ff */
[----:B------:R-:W-:Y:S01]  /*0630*/  LOP3.LUT R8, R3, R0, RZ, 0xfc, !PT ;  /* 0x0000000003087212 */ /* 0x000fe200078efcff */
[----:B------:R-:W-:Y:S01]  /*0640*/  IMAD.SHL.U32 R0, R5, 0x2, RZ ;  /* 0x0000000205007824 */ /* 0x000fe200078e00ff */
[----:B------:R-:W-:-:S02]  /*0650*/  LOP3.LUT R251, R251, 0x6, RZ, 0xc0, !PT ;  /* 0x00000006fbfb7812 */ /* 0x000fc400078ec0ff */
[----:B------:R-:W-:Y:S01]  /*0660*/  LOP3.LUT R2, R2, 0x1c0, RZ, 0xc0, !PT ;  /* 0x000001c002027812 */ /* 0x000fe200078ec0ff */
[----:B------:R-:W-:Y:S01]  /*0670*/  IMAD R3, R4, 0x2000, R0 ;  /* 0x0000200004037824 */ /* 0x000fe200078e0200 */
[----:B------:R-:W-:Y:S01]  /*0680*/  SEL R181, R214, 0xffffffe0, !P4 ;  /* 0xffffffe0d6b57807 */ /* 0x000fe20006000000 */
[----:B------:R-:W-:Y:S01]  /*0690*/  IMAD R251, R4, 0x40, R251 ;  /* 0x0000004004fb7824 */ /* 0x000fe200078e02fb */
[----:B------:R-:W-:Y:S01]  /*06a0*/  SHF.R.U32.HI R5, RZ, 0x3, R2 ;  /* 0x00000003ff057819 */ /* 0x000fe20000011602 */
[----:B------:R-:W-:Y:S01]  /*06b0*/  IMAD.SHL.U32 R4, R12, 0x40, RZ ;  /* 0x000000400c047824 */ /* 0x000fe200078e00ff */
[----:B------:R-:W-:Y:S01]  /*06c0*/  LOP3.LUT R6, R2, 0x8, R6, 0xf8, !PT ;  /* 0x0000000802067812 */ /* 0x000fe200078ef806 */
[----:B------:R-:W-:Y:S01]  /*06d0*/  IMAD R7, R11, 0x400, R3 ;  /* 0x000004000b077824 */ /* 0x000fe200078e0203 */
[----:B------:R-:W-:Y:S01]  /*06e0*/  LOP3.LUT R2, R5, R13, R2, 0x1e, !PT ;  /* 0x0000000d05027212 */ /* 0x000fe200078e1e02 */
[----:B------:R-:W-:Y:S01]  /*06f0*/  IMAD R3, R11, 0x400, R0 ;  /* 0x000004000b037824 */ /* 0x000fe200078e0200 */
[----:B------:R-:W-:Y:S01]  /*0700*/  LOP3.LUT R0, R4, 0xfffffe00, RZ, 0xc0, !PT ;  /* 0xfffffe0004007812 */ /* 0x000fe200078ec0ff */
[----:B------:R-:W-:Y:S01]  /*0710*/  IMAD.IADD R7, R8, 0x1, R7 ;  /* 0x0000000108077824 */ /* 0x000fe200078e0207 */
[----:B------:R-:W-:Y:S01]  /*0720*/  SEL R214, R214, 0xffffffe0, !P1 ;  /* 0xffffffe0d6d67807 */ /* 0x000fe20004800000 */
[----:B------:R-:W-:Y:S01]  /*0730*/  IMAD.IADD R10, R3, 0x1, R10 ;  /* 0x00000001030a7824 */ /* 0x000fe200078e020a */
[----:B------:R-:W-:Y:S01]  /*0740*/  LOP3.LUT R186, R2, R0, RZ, 0xfc, !PT ;  /* 0x0000000002ba7212 */ /* 0x000fe200078efcff */
[----:B------:R-:W-:Y:S01]  /*0750*/  IMAD R4, R11, 0x400, R0 ;  /* 0x000004000b047824 */ /* 0x000fe200078e0200 */
[----:B------:R-:W-:Y:S01]  /*0760*/  LOP3.LUT R3, R6, R5, RZ, 0x3c, !PT ;  /* 0x0000000506037212 */ /* 0x000fe200078e3cff */
[----:B------:R-:W-:Y:S01]  /*0770*/  IMAD.U32 R0, RZ, RZ, UR6 ;  /* 0x00000006ff007e24 */ /* 0x000fe2000f8e00ff */
[----:B------:R-:W-:Y:S01]  /*0780*/  USHF.R.S32.HI UR6, URZ, 0x1f, UR47 ;  /* 0x0000001f3f067899 */ /* 0x000fe2000801142f */
[----:B------:R-:W-:Y:S01]  /*0790*/  IMAD.U32 R2, RZ, RZ, UR5 ;  /* 0x00000005ff027e24 */ /* 0x000fe2000f8e00ff */
[----:B------:R-:W-:Y:S01]  /*07a0*/  USHF.R.S32.HI UR5, URZ, 0x1f, UR59 ;  /* 0x0000001f3f057899 */ /* 0x000fe2000801143b */
[----:B------:R-:W-:Y:S01]  /*07b0*/  IMAD.MOV.U32 R0, RZ, RZ, 0x40 ;  /* 0x00000040ff007424 */ /* 0x000fe200078e00ff */
[----:B------:R-:W-:Y:S01]  /*07c0*/  LEA R211, R7, UR4, 0x1 ;  /* 0x0000000407d37c11 */ /* 0x000fe2000f8e08ff */
[----:B------:R-:W-:Y:S01]  /*07d0*/  IMAD.IADD R185, R4, 0x1, R3 ;  /* 0x0000000104b97824 */ /* 0x000fe200078e0203 */
[----:B------:R-:W-:Y:S01]  /*07e0*/  SEL R212, R212, 0x10, !P0 ;  /* 0x00000010d4d47807 */ /* 0x000fe20004000000 */
        /* <DEDUP_REMOVED lines=11> */
[----:B------:R-:W-:Y:S01]  /*08a0*/  LEA R176, R176, UR4, 0x1 ;  /* 0x00000004b0b07c11 */ /* 0x000fe2000f8e08ff */
[--C-:B------:R-:W-:Y:S01]  /*08b0*/  IMAD.IADD R5, R0, 0x1, R8.reuse ;  /* 0x0000000100057824 */ /* 0x100fe200078e0208 */
[----:B------:R-:W-:Y:S01]  /*08c0*/  STL [R1], R8 ;  /* 0x0000000801007387 */ /* 0x000fe20000100800 */
[----:B------:R-:W-:Y:S01]  /*08d0*/  IMAD.IADD R6, R214, 0x1, R8 ;  /* 0x00000001d6067824 */ /* 0x000fe200078e0208 */
[----:B------:R-:W-:Y:S01]  /*08e0*/  UIADD3 UR5, UR4, 0xc000, URZ ;  /* 0x0000c00004057890 */ /* 0x000fe2000fffe03f */
[C---:B------:R-:W-:Y:S01]  /*08f0*/  VIADD R11, R8.reuse, 0x420 ;  /* 0x00000420080b7836 */ /* 0x040fe20000000000 */
[----:B------:R-:W-:Y:S01]  /*0900*/  STL [R1+0x18], R5 ;  /* 0x0000180501007387 */ /* 0x000fe20000100800 */
[C---:B------:R-:W-:Y:S01]  /*0910*/  IMAD.IADD R4, R8.reuse, 0x1, R2 ;  /* 0x0000000108047824 */ /* 0x040fe200078e0202 */
[----:B------:R-:W-:Y:S01]  /*0920*/  ULDC.64 UR6, c[0x0][0x208] ;  /* 0x0000820000067ab9 */ /* 0x000fe20000000a00 */
[C---:B------:R-:W-:Y:S01]  /*0930*/  VIADD R3, R8.reuse, 0x2020 ;  /* 0x0000202008037836 */ /* 0x040fe20000000000 */
[----:B------:R1:W-:Y:S01]  /*0940*/  STL [R1+0x34], R6 ;  /* 0x0000340601007387 */ /* 0x0003e20000100800 */
[----:B------:R-:W-:-:S02]  /*0950*/  @P1 VIADD R11, R8, 0x3e0 ;  /* 0x000003e0080b1836 */ /* 0x000fc40000000000 */
[C---:B------:R-:W-:Y:S01]  /*0960*/  VIADD R9, R8.reuse, 0x2420 ;  /* 0x0000242008097836 */ /* 0x040fe20000000000 */
[----:B------:R-:W-:Y:S01]  /*0970*/  STL [R1+0x14], R4 ;  /* 0x0000140401007387 */ /* 0x000fe20000100800 */
[C---:B------:R-:W-:Y:S02]  /*0980*/  @P1 VIADD R3, R8.reuse, 0x1fe0 ;  /* 0x00001fe008031836 */ /* 0x040fe40000000000 */
[C---:B------:R-:W-:Y:S01]  /*0990*/  VIADD R7, R8.reuse, 0x2040 ;  /* 0x0000204008077836 */ /* 0x040fe20000000000 */
[----:B------:R-:W-:Y:S01]  /*09a0*/  STL [R1+0x20], R11 ;  /* 0x0000200b01007387 */ /* 0x000fe20000100800 */
[C---:B------:R-:W-:Y:S02]  /*09b0*/  @P1 VIADD R9, R8.reuse, 0x23e0 ;  /* 0x000023e008091836 */ /* 0x040fe40000000000 */
[----:B------:R-:W-:Y:S01]  /*09c0*/  @P2 VIADD R7, R8, 0x1fc0 ;  /* 0x00001fc008072836 */ /* 0x000fe20000000000 */
[----:B------:R-:W-:Y:S01]  /*09d0*/  STL [R1+0x8], R3 ;  /* 0x0000080301007387 */ /* 0x000fe20000100800 */
[----:B------:R-:W-:-:S02]  /*09e0*/  IMAD.IADD R179, R182, 0x1, R179 ;  /* 0x00000001b6b37824 */ /* 0x000fc400078e02b3 */
[----:B------:R-:W-:Y:S01]  /*09f0*/  IMAD.IADD R212, R212, 0x1, R210 ;  /* 0x00000001d4d47824 */ /* 0x000fe200078e02d2 */
[----:B------:R-:W-:Y:S01]  /*0a00*/  STL [R1+0x1c], R9 ;  /* 0x00001c0901007387 */ /* 0x000fe20000100800 */
[----:B------:R-:W-:Y:S02]  /*0a10*/  IMAD.IADD R182, R182, 0x1, R181 ;  /* 0x00000001b6b67824 */ /* 0x000fe400078e02b5 */
[--C-:B------:R-:W-:Y:S01]  /*0a20*/  IMAD.IADD R217, R211, 0x1, R214.reuse ;  /* 0x00000001d3d97824 */ /* 0x100fe200078e02d6 */
[----:B------:R-:W-:Y:S01]  /*0a30*/  STL [R1+0x10], R7 ;  /* 0x0000100701007387 */ /* 0x000fe20000100800 */
[----:B------:R-:W-:Y:S02]  /*0a40*/  IMAD.IADD R216, R213, 0x1, R214 ;  /* 0x00000001d5d87824 */ /* 0x000fe400078e02d6 */
[----:B------:R-:W-:Y:S02]  /*0a50*/  IMAD.IADD R215, R214, 0x1, R210 ;  /* 0x00000001d6d77824 */ /* 0x000fe400078e02d2 */
[----:B-1----:R-:W-:-:S02]  /*0a60*/  VIADD R6, R8, 0x2440 ;  /* 0x0000244008067836 */ /* 0x002fc40000000000 */
        /* <DEDUP_REMOVED lines=12> */
.L_x_328:
        /* <DEDUP_REMOVED lines=16> */
[----:B------:R-:W-:Y:S01]  /*0c30*/  IMAD.U32 R2, RZ, RZ, UR10 ;  /* 0x0000000aff027e24 */ /* 0x000fe2000f8e00ff */
        /* <DEDUP_REMOVED lines=13> */
[----:B--23--:R-:W2:Y:S05]  /*0d10*/  @P1 LDG.E R7, desc[UR6][R4.64] ;  /* 0x0000000604071981 */ /* 0x00ceaa000c1e1900 */
        /* <DEDUP_REMOVED lines=36> */
.L_x_284:
        /* <DEDUP_REMOVED lines=14> */
[----:B------:R-:W-:Y:S02]  /*1040*/  USHF.L.U32 UR17, UR47, 0x7, URZ ;  /* 0x000000072f117899 */ /* 0x000fe4000800063f */
[----:B------:R-:W-:Y:S01]  /*1050*/  UIMAD UR24, UR47, UR13, UR12 ;  /* 0x0000000d2f1872a4 */ /* 0x000fe2000f8e020c */
[----:B------:R-:W-:-:S02]  /*1060*/  ULDC UR61, c[0x0][0x2d4] ;  /* 0x0000b500003d7ab9 */ /* 0x000fc40000000800 */
[----:B------:R-:W-:Y:S01]  /*1070*/  @!UP1 ULDC.64 UR12, c[0x0][0x418] ;  /* 0x00010600000c9ab9 */ /* 0x000fe20000000a00 */
[----:B------:R-:W-:Y:S02]  /*1080*/  USEL UR43, UR17, URZ, UP2 ;  /* 0x0000003f112b7287 */ /* 0x000fe40009000000 */
[----:B------:R-:W-:Y:S01]  /*1090*/  USHF.R.S32.HI UR25, URZ, 0x1f, UR61 ;  /* 0x0000001f3f197899 */ /* 0x000fe2000801143d */
[----:B------:R-:W-:Y:S01]  /*10a0*/  ULDC UR48, c[0x0][0x2dc] ;  /* 0x0000b70000307ab9 */ /* 0x000fe20000000800 */
[----:B------:R-:W-:Y:S01]  /*10b0*/  ULDC UR49, c[0x0][0x270] ;  /* 0x00009c0000317ab9 */ /* 0x000fe20000000800 */
[----:B------:R-:W-:Y:S02]  /*10c0*/  @!UP1 UIMAD.WIDE.U32 UR38, UR47, UR12, URZ ;  /* 0x0000000c2f2692a5 */ /* 0x000fe4000f8e003f */
[----:B------:R-:W-:Y:S01]  /*10d0*/  USHF.L.U64.HI UR11, UR47, 0x7, UR60 ;  /* 0x000000072f0b7899 */ /* 0x000fe2000801023c */
[----:B-1----:R-:W-:Y:S01]  /*10e0*/  IABS R5, R6 ;  /* 0x0000000600057213 */ /* 0x002fe20000000000 */
[----:B------:R-:W-:Y:S01]  /*10f0*/  ULDC.U8 UR20, c[0x0][0x3d8] ;  /* 0x0000f60000147ab9 */ /* 0x000fe20000000000 */
[----:B------:R-:W-:Y:S01]  /*1100*/  UIMAD UR50, UR59, UR48, URZ ;  /* 0x000000303b3272a4 */ /* 0x000fe2000f8e023f */
[----:B------:R-:W-:Y:S01]  /*1110*/  ISETP.NE.AND P3, PT, R6, RZ, PT ;  /* 0x000000ff0600720c */ /* 0x000fe20003f65270 */
[----:B------:R-:W1:Y:S01]  /*1120*/  I2F.RP R2, R5 ;  /* 0x0000000500027306 */ /* 0x000e620000209400 */
[----:B------:R-:W-:-:S02]  /*1130*/  UISETP.NE.AND UP3, UPT, UR20, URZ, UPT ;  /* 0x0000003f1400728c */ /* 0x000fc4000bf65270 */
[----:B------:R-:W-:Y:S02]  /*1140*/  USEL UR42, UR11, URZ, UP2 ;  /* 0x0000003f0b2a7287 */ /* 0x000fe40009000000 */
[----:B--2---:R-:W-:Y:S01]  /*1150*/  UIMAD.WIDE.U32 UR34, UR9, UR14, URZ ;  /* 0x0000000e092272a5 */ /* 0x004fe2000f8e003f */
[----:B------:R-:W-:Y:S01]  /*1160*/  ULDC UR46, c[0x0][0x2c4] ;  /* 0x0000b100002e7ab9 */ /* 0x000fe20000000800 */
[----:B------:R-:W-:Y:S02]  /*1170*/  ULDC.64 UR32, c[0x0][0x240] ;  /* 0x0000900000207ab9 */ /* 0x000fe40000000a00 */
[----:B------:R-:W-:Y:S02]  /*1180*/  UIMAD UR45, UR9, UR15, UR35 ;  /* 0x0000000f092d72a4 */ /* 0x000fe4000f8e0223 */
[----:B------:R-:W-:Y:S01]  /*1190*/  @!UP1 UIMAD UR9, UR60, UR12, URZ ;  /* 0x0000000c3c0992a4 */ /* 0x000fe2000f8e023f */
[----:B------:R-:W-:Y:S01]  /*11a0*/  @UP1 ULDC.64 UR14, c[0x0][0x420] ;  /* 0x00010800000e1ab9 */ /* 0x000fe20000000a00 */
[----:B------:R-:W-:Y:S01]  /*11b0*/  UISETP.NE.AND UP0, UPT, UR30, -0x1, UPT ;  /* 0xffffffff1e00788c */ /* 0x000fe2000bf05270 */
[----:B-1----:R-:W1:Y:S01]  /*11c0*/  MUFU.RCP R2, R2 ;  /* 0x0000000200027308 */ /* 0x002e620000001000 */
[----:B------:R-:W-:-:S02]  /*11d0*/  @!UP1 UIMAD UR37, UR47, UR13, UR9 ;  /* 0x0000000d2f2592a4 */ /* 0x000fc4000f8e0209 */
[----:B------:R-:W-:Y:S02]  /*11e0*/  UIADD3 UR9, UR29, 0x7f, URZ ;  /* 0x0000007f1d097890 */ /* 0x000fe4000fffe03f */
[----:B------:R-:W-:Y:S02]  /*11f0*/  @UP1 UIMAD.WIDE.U32 UR40, UR8, UR14, URZ ;  /* 0x0000000e082812a5 */ /* 0x000fe4000f8e003f */
[----:B------:R-:W-:Y:S02]  /*1200*/  USHF.R.S32.HI UR17, URZ, 0x1f, UR9 ;  /* 0x0000001f3f117899 */ /* 0x000fe40008011409 */
[----:B------:R-:W-:Y:S02]  /*1210*/  @UP1 UIMAD UR52, UR8, UR15, UR41 ;  /* 0x0000000f083412a4 */ /* 0x000fe4000f8e0229 */
[----:B------:R-:W-:Y:S02]  /*1220*/  ULEA.HI UR35, UR17, UR9, URZ, 0x7 ;  /* 0x0000000911237291 */ /* 0x000fe4000f8f383f */
[----:B------:R-:W-:-:S02]  /*1230*/  UIMAD UR9, UR25, UR47, URZ ;  /* 0x0000002f190972a4 */ /* 0x000fc4000f8e023f */
[----:B------:R-:W-:Y:S01]  /*1240*/  UIMAD.WIDE UR12, UR48, UR49, URZ ;  /* 0x00000031300c72a5 */ /* 0x000fe2000f8e023f */
[----:B-1----:R-:W-:Y:S01]  /*1250*/  VIADD R2, R2, 0xffffffe ;  /* 0x0ffffffe02027836 */ /* 0x002fe20000000000 */
[----:B------:R-:W-:Y:S02]  /*1260*/  UIMAD.WIDE.U32 UR14, UR47, UR61, URZ ;  /* 0x0000003d2f0e72a5 */ /* 0x000fe4000f8e003f */
[----:B------:R-:W-:Y:S01]  /*1270*/  UIMAD UR9, UR60, UR61, UR9 ;  /* 0x0000003d3c0972a4 */ /* 0x000fe2000f8e0209 */
[----:B------:R-:W1:Y:S01]  /*1280*/  F2I.FTZ.U32.TRUNC.NTZ R3, R2 ;  /* 0x0000000200037305 */ /* 0x000e62000021f000 */
[----:B------:R-:W-:Y:S02]  /*1290*/  UIMAD UR11, UR13, UR14, URZ ;  /* 0x0000000e0d0b72a4 */ /* 0x000fe4000f8e023f */
[----:B------:R-:W-:Y:S02]  /*12a0*/  UIADD3 UR9, UR15, UR9, URZ ;  /* 0x000000090f097290 */ /* 0x000fe4000fffe03f */
[----:B------:R-:W-:-:S02]  /*12b0*/  UIADD3 UR48, UR23, UR24, URZ ;  /* 0x0000001817307290 */ /* 0x000fc4000fffe03f */
[----:B------:R-:W-:Y:S02]  /*12c0*/  UIMAD.WIDE.U32 UR24, UR12, UR14, URZ ;  /* 0x0000000e0c1872a5 */ /* 0x000fe4000f8e003f */
[----:B------:R-:W-:Y:S02]  /*12d0*/  UIMAD UR9, UR12, UR9, UR11 ;  /* 0x000000090c0972a4 */ /* 0x000fe4000f8e020b */
[----:B------:R-:W-:Y:S02]  /*12e0*/  UIMAD.WIDE.U32 UR14, UR12, UR8, URZ ;  /* 0x000000080c0e72a5 */ /* 0x000fe4000f8e003f */
[----:B------:R-:W-:Y:S01]  /*12f0*/  UIMAD UR11, UR13, UR8, URZ ;  /* 0x000000080d0b72a4 */ /* 0x000fe2000f8e023f */
[----:B-1----:R-:W-:Y:S01]  /*1300*/  IMAD.MOV R0, RZ, RZ, -R3 ;  /* 0x000000ffff007224 */ /* 0x002fe200078e0a03 */
[----:B------:R-:W-:Y:S01]  /*1310*/  UIADD3 UR51, UR25, UR9, URZ ;  /* 0x0000000919337290 */ /* 0x000fe2000fffe03f */
[----:B------:R-:W-:Y:S01]  /*1320*/  IMAD.MOV.U32 R2, RZ, RZ, RZ ;  /* 0x000000ffff027224 */ /* 0x000fe200078e00ff */
[----:B------:R-:W-:Y:S01]  /*1330*/  @UP1 UIADD3 UR51, UR15, UR11, URZ ;  /* 0x0000000b0f331290 */ /* 0x000fe2000fffe03f */
[----:B------:R-:W-:Y:S01]  /*1340*/  IMAD R0, R0, R5, RZ ;  /* 0x0000000500007224 */ /* 0x000fe200078e02ff */
[----:B------:R-:W-:-:S02]  /*1350*/  @UP3 UIMAD UR9, UR47, UR46, URZ ;  /* 0x0000002e2f0932a4 */ /* 0x000fc4000f8e023f */
[----:B------:R-:W-:Y:S01]  /*1360*/  ULOP3.LUT UR11, UR35, 0xffffff80, URZ, 0xc0, !UPT ;  /* 0xffffff80230b7892 */ /* 0x000fe2000f8ec03f */
[----:B------:R-:W-:Y:S01]  /*1370*/  IMAD.HI.U32 R0, R3, R0, R2 ;  /* 0x0000000003007227 */ /* 0x000fe200078e0002 */
[----:B------:R-:W-:Y:S01]  /*1380*/  MOV R2, R4 ;  /* 0x0000000400027202 */ /* 0x000fe20000000f00 */
[----:B------:R-:W-:Y:S02]  /*1390*/  UIMAD.WIDE.U32 UR26, UR8, UR32, URZ ;  /* 0x00000020081a72a5 */ /* 0x000fe4000f8e003f */
[----:B------:R-:W-:Y:S02]  /*13a0*/  UIMAD UR31, UR8, UR33, URZ ;  /* 0x00000021081f72a4 */ /* 0x000fe4000f8e023f */
[----:B------:R-:W-:Y:S01]  /*13b0*/  IMAD.HI.U32 R0, R0, R2, RZ ;  /* 0x0000000200007227 */ /* 0x000fe200078e00ff */
[----:B------:R-:W-:Y:S02]  /*13c0*/  @UP3 USEL UR15, UR9, UR8, !UP1 ;  /* 0x00000008090f3287 */ /* 0x000fe4000c800000 */
[----:B------:R-:W-:Y:S01]  /*13d0*/  UIADD3 UR9, UR11, -0x80, URZ ;  /* 0xffffff800b097890 */ /* 0x000fe2000fffe03f */
[----:B------:R-:W-:Y:S01]  /*13e0*/  IMAD.MOV R3, RZ, RZ, -R0 ;  /* 0x000000ffff037224 */ /* 0x000fe200078e0a00 */
[----:B------:R-:W-:Y:S01]  /*13f0*/  @UP3 ULDC UR17, c[0x0][0x2e4] ;  /* 0x0000b90000113ab9 */ /* 0x000fe20000000800 */
[----:B------:R-:W-:-:S02]  /*1400*/  @UP1 UIADD3 UR48, UR27, UR31, URZ ;  /* 0x0000001f1b301290 */ /* 0x000fc4000fffe03f */
[C---:B------:R-:W-:Y:S01]  /*1410*/  IMAD R2, R5.reuse, R3, R2 ;  /* 0x0000000305027224 */ /* 0x040fe200078e0202 */
[----:B------:R-:W-:Y:S02]  /*1420*/  USEL UR58, UR24, UR14, !UP1 ;  /* 0x0000000e183a7287 */ /* 0x000fe4000c800000 */
[----:B------:R-:W-:Y:S02]  /*1430*/  @!UP3 UIMAD UR14, UR47, UR49, UR59 ;  /* 0x000000312f0eb2a4 */ /* 0x000fe4000f8e023b */
[----:B------:R-:W-:Y:S01]  /*1440*/  ISETP.GT.U32.AND P1, PT, R5, R2, PT ;  /* 0x000000020500720c */ /* 0x000fe20003f24070 */
[----:B------:R-:W-:Y:S02]  /*1450*/  @UP3 UIMAD UR31, UR59, UR17, UR15 ;  /* 0x000000113b1f32a4 */ /* 0x000fe4000f8e020f */
[----:B------:R-:W-:Y:S02]  /*1460*/  USHF.R.S32.HI UR17, URZ, 0x1f, UR9 ;  /* 0x0000001f3f117899 */ /* 0x000fe40008011409 */
[----:B------:R-:W-:-:S02]  /*1470*/  UIADD3 UR11, UP2, UR9, UR43, URZ ;  /* 0x0000002b090b7290 */ /* 0x000fc4000ff5e03f */
[----:B------:R-:W-:Y:S01]  /*1480*/  @!UP3 UIMAD UR31, UR14, UR46, URZ ;  /* 0x0000002e0e1fb2a4 */ /* 0x000fe2000f8e023f */
[----:B------:R-:W-:Y:S01]  /*1490*/  ULDC.U8 UR21, c[0x0][0x480] ;  /* 0x0001200000157ab9 */ /* 0x000fe20000000000 */
[----:B------:R-:W-:Y:S02]  /*14a0*/  UIADD3.X UR14, UR17, UR42, URZ, UP2, !UPT ;  /* 0x0000002a110e7290 */ /* 0x000fe400097fe43f */
[----:B------:R-:W-:Y:S02]  /*14b0*/  UIMAD UR13, UR13, UR11, URZ ;  /* 0x0000000b0d0d72a4 */ /* 0x000fe4000f8e023f */
[----:B------:R-:W-:Y:S01]  /*14c0*/  @!P1 IMAD.IADD R2, R2, 0x1, -R5 ;  /* 0x0000000102029824 */ /* 0x000fe200078e0a05 */
[----:B------:R-:W-:Y:S01]  /*14d0*/  @!P1 IADD3 R0, R0, 0x1, RZ ;  /* 0x0000000100009810 */ /* 0x000fe20007ffe0ff */
[----:B------:R-:W-:Y:S01]  /*14e0*/  @UP0 UIADD3 UR18, UR19, UR30, URZ ;  /* 0x0000001e13120290 */ /* 0x000fe2000fffe03f */
[----:B------:R-:W-:Y:S01]  /*14f0*/  PLOP3.LUT P1, PT, PT, PT, UP0, 0x80, 0x0 ;  /* 0x000000000000781c */ /* 0x000fe20003f2f008 */
[----:B------:R-:W-:Y:S01]  /*1500*/  @UP0 UIADD3 UR36, UR19, UR30, URZ ;  /* 0x0000001e13240290 */ /* 0x000fe2000fffe03f */
[----:B------:R-:W-:Y:S01]  /*1510*/  ISETP.GE.U32.AND P0, PT, R2, R5, PT ;  /* 0x000000050200720c */ /* 0x000fe20003f06070 */
[----:B------:R-:W-:Y:S01]  /*1520*/  UISETP.NE.AND UP4, UPT, UR21, URZ, UPT ;  /* 0x0000003f1500728c */ /* 0x000fe2000bf85270 */
[----:B------:R-:W-:Y:S01]  /*1530*/  LOP3.LUT R2, R6, UR59, RZ, 0x3c, !PT ;  /* 0x0000003b06027c12 */ /* 0x000fe2000f8e3cff */
[----:B------:R-:W-:Y:S01]  /*1540*/  USEL UR57, UR22, UR26, !UP1 ;  /* 0x0000001a16397287 */ /* 0x000fe2000c800000 */
[----:B------:R-:W-:-:S02]  /*1550*/  @UP0 ULDC.64 UR20, c[0x0][0x248] ;  /* 0x0000920000140ab9 */ /* 0x000fc40000000a00 */
[----:B------:R-:W-:Y:S01]  /*1560*/  ISETP.GE.AND P2, PT, R2, RZ, PT ;  /* 0x000000ff0200720c */ /* 0x000fe20003f46270 */
[----:B------:R-:W-:Y:S01]  /*1570*/  @UP0 ULDC.64 UR22, c[0x0][0x250] ;  /* 0x0000940000160ab9 */ /* 0x000fe20000000a00 */
[----:B------:R-:W-:Y:S02]  /*1580*/  UIMAD.WIDE.U32 UR26, UR12, UR11, URZ ;  /* 0x0000000b0c1a72a5 */ /* 0x000fe4000f8e003f */
[----:B------:R-:W-:Y:S02]  /*1590*/  UIMAD UR11, UR12, UR14, UR13 ;  /* 0x0000000e0c0b72a4 */ /* 0x000fe4000f8e020d */
[----:B------:R-:W-:Y:S01]  /*15a0*/  @UP0 UIMAD.WIDE.U32 UR24, UR18, UR20, URZ ;  /* 0x00000014121802a5 */ /* 0x000fe2000f8e003f */
[----:B------:R-:W-:Y:S01]  /*15b0*/  @P0 VIADD R0, R0, 0x1 ;  /* 0x0000000100000836 */ /* 0x000fe20000000000 */
[----:B------:R-:W-:Y:S01]  /*15c0*/  @UP0 UIMAD.WIDE.U32 UR12, UR36, UR22, URZ ;  /* 0x00000016240c02a5 */ /* 0x000fe2000f8e003f */
[----:B------:R-:W-:Y:S01]  /*15d0*/  PLOP3.LUT P0, PT, PT, PT, UP3, 0x80, 0x0 ;  /* 0x000000000000781c */ /* 0x000fe20003f0f038 */
[----:B------:R-:W-:Y:S01]  /*15e0*/  @UP0 UIMAD UR15, UR18, UR21, URZ ;  /* 0x00000015120f02a4 */ /* 0x000fe2000f8e023f */
[----:B------:R-:W-:Y:S01]  /*15f0*/  IMAD.MOV.U32 R16, RZ, RZ, R0 ;  /* 0x000000ffff107224 */ /* 0x000fe200078e0000 */
[----:B------:R-:W-:-:S02]  /*1600*/  @UP0 UIMAD UR14, UR36, UR23, URZ ;  /* 0x00000017240e02a4 */ /* 0x000fc4000f8e023f */
[----:B------:R-:W-:Y:S02]  /*1610*/  USEL UR55, UR45, URZ, UP4 ;  /* 0x0000003f2d377287 */ /* 0x000fe4000a000000 */
[----:B------:R-:W-:Y:S01]  /*1620*/  USHF.R.S32.HI UR44, URZ, 0x1f, UR28 ;  /* 0x0000001f3f2c7899 */ /* 0x000fe2000801141c */
[----:B------:R-:W-:Y:S01]  /*1630*/  @!P2 IADD3 R16, -R16, RZ, RZ ;  /* 0x000000ff1010a210 */ /* 0x000fe20007ffe1ff */
[----:B------:R-:W-:Y:S01]  /*1640*/  @!UP1 UIADD3 UR52, UR39, UR37, URZ ;  /* 0x0000002527349290 */ /* 0x000fe2000fffe03f */
[----:B------:R-:W-:Y:S01]  /*1650*/  @!P3 LOP3.LUT R16, RZ, R6, RZ, 0x33, !PT ;  /* 0x00000006ff10b212 */ /* 0x000fe200078e33ff */
[----:B------:R-:W-:Y:S02]  /*1660*/  USHF.R.S32.HI UR54, URZ, 0x1f, UR50 ;  /* 0x0000001f3f367899 */ /* 0x000fe40008011432 */
[----:B------:R-:W-:Y:S02]  /*1670*/  USEL UR56, UR34, URZ, UP4 ;  /* 0x0000003f22387287 */ /* 0x000fe4000a000000 */
[----:B------:R-:W-:-:S02]  /*1680*/  USHF.R.S32.HI UR42, URZ, 0x7, UR35 ;  /* 0x000000073f2a7899 */ /* 0x000fc40008011423 */
[----:B------:R-:W-:Y:S02]  /*1690*/  @UP0 UIADD3 UR49, UR13, UR14, URZ ;  /* 0x0000000e0d310290 */ /* 0x000fe4000fffe03f */
[----:B------:R-:W-:Y:S02]  /*16a0*/  UIADD3 UR53, UR27, UR11, URZ ;  /* 0x0000000b1b357290 */ /* 0x000fe4000fffe03f */
[----:B------:R-:W-:Y:S01]  /*16b0*/  @UP0 UIADD3 UR46, UR25, UR15, URZ ;  /* 0x0000000f192e0290 */ /* 0x000fe2000fffe03f */
[----:B------:R-:W-:Y:S01]  /*16c0*/  @UP0 UMOV UR43, UR24 ;  /* 0x00000018002b0c82 */ /* 0x000fe20008000000 */
[----:B------:R-:W-:Y:S01]  /*16d0*/  @UP0 UMOV UR45, UR12 ;  /* 0x0000000c002d0c82 */ /* 0x000fe20008000000 */
[----:B------:R-:W-:Y:S09]  /*16e0*/  @P1 BRA `(.L_x_286) ;  /* 0x0000000000301947 */ /* 0x000ff20003800000 */
        /* <DEDUP_REMOVED lines=12> */
.L_x_286:
        /* <DEDUP_REMOVED lines=13> */
.L_x_287:
        /* <DEDUP_REMOVED lines=11> */
.L_x_288:
[----:B------:R-:W-:Y:S02]  /*1930*/  ULDC UR8, c[0x0][0x270] ;  /* 0x00009c0000087ab9 */ /* 0x000fe40000000800 */
[----:B------:R-:W-:-:S04]  /*1940*/  UIMAD UR8, UR47, UR8, UR59 ;  /* 0x000000082f0872a4 */ /* 0x000fc8000f8e023b */
[----:B------:R-:W-:-:S12]  /*1950*/  UIMAD UR8, UR8, UR61, URZ ;  /* 0x0000003d080872a4 */ /* 0x000fd8000f8e023f */
.L_x_289:
[----:B------:R-:W1:Y:S01]  /*1960*/  S2R R14, SR_TID.X ;  /* 0x00000000000e7919 */ /* 0x000e620000002100 */
[----:B------:R-:W2:Y:S01]  /*1970*/  LDC.64 R6, c[0x0][0x420] ;  /* 0x00010800ff067b82 */ /* 0x000ea20000000a00 */
[----:B------:R-:W-:Y:S01]  /*1980*/  UIADD3 UR38, UR9, UR8, URZ ;  /* 0x0000000809267290 */ /* 0x000fe2000fffe03f */
[----:B------:R-:W-:Y:S01]  /*1990*/  BSSY B1, `(.L_x_285) ;  /* 0x000088f000017945 */ /* 0x000fe20003800000 */
[----:B------:R-:W-:Y:S01]  /*19a0*/  ULDC UR11, c[0x0][0x2dc] ;  /* 0x0000b700000b7ab9 */ /* 0x000fe20000000800 */
[----:B------:R-:W-:Y:S01]  /*19b0*/  ULDC UR12, c[0x0][0x270] ;  /* 0x00009c00000c7ab9 */ /* 0x000fe20000000800 */
[----:B------:R-:W-:Y:S02]  /*19c0*/  UIADD3 UR8, -UR10, UR29, UR28 ;  /* 0x0000001d0a087290 */ /* 0x000fe4000fffe11c */
[----:B------:R-:W-:Y:S02]  /*19d0*/  UIMAD UR15, UR11, UR12, URZ ;  /* 0x0000000c0b0f72a4 */ /* 0x000fe4000f8e023f */
[----:B------:R-:W-:Y:S01]  /*19e0*/  USHF.R.S32.HI UR41, URZ, 0x1f, UR59 ;  /* 0x0000001f3f297899 */ /* 0x000fe2000801143b */
[----:B------:R-:W-:Y:S01]  /*19f0*/  ULDC UR12, c[0x0][0x398] ;  /* 0x0000e600000c7ab9 */ /* 0x000fe20000000800 */
[----:B------:R-:W-:-:S02]  /*1a00*/  USHF.L.U32 UR11, UR15, 0x7, URZ ;  /* 0x000000070f0b7899 */ /* 0x000fc4000800063f */
[----:B------:R-:W-:Y:S01]  /*1a10*/  UIADD3 UR8, UR8, -UR12, URZ ;  /* 0x8000000c08087290 */ /* 0x000fe2000fffe03f */
[----:B------:R-:W-:Y:S02]  /*1a20*/  ULDC.64 UR24, c[0x0][0x258] ;  /* 0x0000960000187ab9 */ /* 0x000fe40000000a00 */
[----:B------:R-:W-:Y:S01]  /*1a30*/  ULDC.64 UR12, c[0x0][0x428] ;  /* 0x00010a00000c7ab9 */ /* 0x000fe20000000a00 */
[----:B------:R-:W-:Y:S01]  /*1a40*/  UIADD3 UR18, UP2, UP1, UR26, UR11, UR50 ;  /* 0x0000000b1a127290 */ /* 0x000fe2000f95e032 */
[----:B------:R-:W-:Y:S01]  /*1a50*/  IMAD.U32 R13, RZ, RZ, UR12 ;  /* 0x0000000cff0d7e24 */ /* 0x000fe2000f8e00ff */
[----:B------:R-:W-:Y:S02]  /*1a60*/  USHF.R.S32.HI UR11, URZ, 0x1f, UR11 ;  /* 0x0000001f3f0b7899 */ /* 0x000fe4000801140b */
[----:B------:R-:W-:Y:S02]  /*1a70*/  UIADD3 UR31, UR9, UR31, URZ ;  /* 0x0000001f091f7290 */ /* 0x000fe4000fffe03f */
[----:B------:R-:W-:Y:S01]  /*1a80*/  UIADD3.X UR11, UR53, UR11, UR54, UP2, UP1 ;  /* 0x0000000b350b7290 */ /* 0x000fe200097e2436 */
[----:B------:R-:W-:Y:S01]  /*1a90*/  ULDC.64 UR26, c[0x0][0x400] ;  /* 0x00010000001a7ab9 */ /* 0x000fe20000000a00 */
[----:B------:R-:W-:Y:S01]  /*1aa0*/  ULDC.64 UR36, c[0x0][0x210] ;  /* 0x0000840000247ab9 */ /* 0x000fe20000000a00 */
[----:B------:R-:W-:Y:S01]  /*1ab0*/  ULDC.64 UR34, c[0x0][0x3e0] ;  /* 0x0000f80000227ab9 */ /* 0x000fe20000000a00 */
[----:B------:R-:W-:Y:S01]  /*1ac0*/  USHF.L.U64.HI UR39, UR32, 0x5, UR33 ;  /* 0x0000000520277899 */ /* 0x000fe20008010221 */
[----:B-1----:R-:W-:Y:S01]  /*1ad0*/  SHF.R.S32.HI R12, RZ, 0x1f, R14 ;  /* 0x0000001fff0c7819 */ /* 0x002fe2000001140e */
[----:B------:R-:W-:-:S03]  /*1ae0*/  USHF.L.U32 UR40, UR32, 0x5, URZ ;  /* 0x0000000520287899 */ /* 0x000fc6000800063f */
[----:B------:R-:W-:-:S04]  /*1af0*/  LEA.HI R0, R12, R14, RZ, 0x3 ;  /* 0x0000000e0c007211 */ /* 0x000fc800078f18ff */
[----:B------:R-:W-:Y:S02]  /*1b00*/  LOP3.LUT R4, R0, 0xfffffff8, RZ, 0xc0, !PT ;  /* 0xfffffff800047812 */ /* 0x000fe400078ec0ff */
[----:B------:R-:W-:-:S03]  /*1b10*/  SHF.R.S32.HI R0, RZ, 0x3, R0 ;  /* 0x00000003ff007819 */ /* 0x000fc60000011400 */
[----:B------:R-:W-:Y:S01]  /*1b20*/  IMAD.IADD R4, R14, 0x1, -R4 ;  /* 0x000000010e047824 */ /* 0x000fe200078e0a04 */
[----:B------:R-:W-:Y:S02]  /*1b30*/  SHF.R.S32.HI R33, RZ, 0x1f, R0 ;  /* 0x0000001fff217819 */ /* 0x000fe40000011400 */
[----:B------:R-:W-:Y:S01]  /*1b40*/  IADD3 R8, P0, R0, UR9, RZ ;  /* 0x0000000900087c10 */ /* 0x000fe2000ff1e0ff */
[----:B------:R-:W-:-:S03]  /*1b50*/  IMAD.SHL.U32 R4, R4, 0x8, RZ ;  /* 0x0000000804047824 */ /* 0x000fc600078e00ff */
[----:B------:R-:W-:Y:S02]  /*1b60*/  IADD3.X R2, R33, UR17, RZ, P0, !PT ;  /* 0x0000001121027c10 */ /* 0x000fe400087fe4ff */
[----:B------:R-:W-:-:S03]  /*1b70*/  SHF.R.S32.HI R5, RZ, 0x1f, R4 ;  /* 0x0000001fff057819 */ /* 0x000fc60000011404 */
[----:B------:R-:W-:Y:S02]  /*1b80*/  IMAD R9, R2, UR32, RZ ;  /* 0x0000002002097c24 */ /* 0x000fe4000f8e02ff */
[----:B------:R-:W-:-:S04]  /*1b90*/  IMAD.WIDE.U32 R2, R8, UR32, R4 ;  /* 0x0000002008027c25 */ /* 0x000fc8000f8e0004 */
[----:B------:R-:W-:Y:S01]  /*1ba0*/  IMAD R8, R8, UR33, R9 ;  /* 0x0000002108087c24 */ /* 0x000fe2000f8e0209 */
[----:B------:R-:W-:Y:S02]  /*1bb0*/  IADD3 R10, P0, R2, UR57, RZ ;  /* 0x00000039020a7c10 */ /* 0x000fe4000ff1e0ff */
[----:B------:R-:W-:Y:S02]  /*1bc0*/  LEA.HI R9, R12, R14, RZ, 0x5 ;  /* 0x0000000e0c097211 */ /* 0x000fe400078f28ff */
[----:B------:R-:W-:Y:S01]  /*1bd0*/  IADD3.X R11, R3, UR48, R8, P0, !PT ;  /* 0x00000030030b7c10 */ /* 0x000fe200087fe408 */
[----:B--2---:R-:W-:Y:S01]  /*1be0*/  IMAD R8, R6, UR17, RZ ;  /* 0x0000001106087c24 */ /* 0x004fe2000f8e02ff */
[----:B------:R-:W-:Y:S01]  /*1bf0*/  IADD3 R2, P0, R4, UR14, RZ ;  /* 0x0000000e04027c10 */ /* 0x000fe2000ff1e0ff */
[----:B------:R-:W-:Y:S01]  /*1c00*/  UIMAD UR14, UR41, UR12, URZ ;  /* 0x0000000c290e72a4 */ /* 0x000fe2000f8e023f */
[----:B------:R-:W-:Y:S01]  /*1c10*/  LOP3.LUT R12, R9, 0xffffffe0, RZ, 0xc0, !PT ;  /* 0xffffffe0090c7812 */ /* 0x000fe200078ec0ff */
[----:B------:R-:W-:Y:S01]  /*1c20*/  USHF.R.S32.HI UR12, URZ, 0x1f, UR8 ;  /* 0x0000001f3f0c7899 */ /* 0x000fe20008011408 */
[----:B------:R-:W-:Y:S01]  /*1c30*/  IADD3.X R3, R5, UR52, RZ, P0, !PT ;  /* 0x0000003405037c10 */ /* 0x000fe200087fe4ff */
[----:B------:R-:W-:Y:S01]  /*1c40*/  IMAD R8, R7, UR9, R8 ;  /* 0x0000000907087c24 */ /* 0x000fe2000f8e0208 */
[----:B------:R-:W-:Y:S01]  /*1c50*/  UIMAD UR13, UR59, UR13, UR14 ;  /* 0x0000000d3b0d72a4 */ /* 0x000fe2000f8e020e */
[----:B------:R-:W-:Y:S01]  /*1c60*/  IMAD.IADD R12, R14, 0x1, -R12 ;  /* 0x000000010e0c7824 */ /* 0x000fe200078e0a0c */
[----:B------:R-:W-:Y:S01]  /*1c70*/  ULEA.HI UR12, UR12, UR8, URZ, 0x7 ;  /* 0x000000080c0c7291 */ /* 0x000fe2000f8f383f */
[----:B------:R-:W-:Y:S01]  /*1c80*/  IMAD.WIDE.U32 R2, R6, UR9, R2 ;  /* 0x0000000906027c25 */ /* 0x000fe2000f8e0002 */
[----:B------:R-:W-:Y:S01]  /*1c90*/  UIMAD UR8, UR41, UR24, URZ ;  /* 0x00000018290872a4 */ /* 0x000fe2000f8e023f */
[----:B------:R-:W-:-:S02]  /*1ca0*/  ULDC.64 UR52, c[0x0][0x478] ;  /* 0x00011e0000347ab9 */ /* 0x000fc40000000a00 */
[----:B------:R-:W-:Y:S01]  /*1cb0*/  IMAD.IADD R3, R3, 0x1, R8 ;  /* 0x0000000103037824 */ /* 0x000fe200078e0208 */
[----:B------:R-:W-:Y:S01]  /*1cc0*/  UIMAD UR9, UR59, UR25, UR8 ;  /* 0x000000193b0972a4 */ /* 0x000fe2000f8e0208 */
[----:B------:R-:W-:Y:S01]  /*1cd0*/  SHF.R.S32.HI R8, RZ, 0x5, R9 ;  /* 0x00000005ff087819 */ /* 0x000fe20000011409 */
[----:B------:R-:W-:Y:S01]  /*1ce0*/  UIADD3 UR8, UP2, UP1, UR56, UR18, UR58 ;  /* 0x0000001238087290 */ /* 0x000fe2000f95e03a */
[----:B------:R-:W-:Y:S01]  /*1cf0*/  IMAD.U32 R9, RZ, RZ, UR24 ;  /* 0x00000018ff097e24 */ /* 0x000fe2000f8e00ff */
[----:B------:R-:W-:Y:S01]  /*1d00*/  USHF.R.S32.HI UR18, URZ, 0x7, UR12 ;  /* 0x000000073f127899 */ /* 0x000fe2000801140c */
[----:B------:R-:W-:Y:S01]  /*1d10*/  IMAD.WIDE.U32 R2, R13, UR59, R2 ;  /* 0x0000003b0d027c25 */ /* 0x000fe2000f8e0002 */
[----:B------:R-:W-:Y:S02]  /*1d20*/  UIADD3.X UR11, UR55, UR11, UR51, UP2, UP1 ;  /* 0x0000000b370b7290 */ /* 0x000fe400097e2433 */
[----:B------:R-:W-:Y:S01]  /*1d30*/  UISETP.LT.AND UP1, UPT, URZ, UR18, UPT ;  /* 0x000000123f00728c */ /* 0x000fe2000bf21270 */
[----:B------:R-:W-:Y:S01]  /*1d40*/  IMAD R8, R8, UR15, R12 ;  /* 0x0000000f08087c24 */ /* 0x000fe2000f8e020c */
[----:B------:R-:W-:Y:S01]  /*1d50*/  ULDC.64 UR56, c[0x0][0x2b0] ;  /* 0x0000ac0000387ab9 */ /* 0x000fe20000000a00 */
[----:B------:R-:W-:Y:S01]  /*1d60*/  IMAD.WIDE.U32 R10, R9, UR59, R10 ;  /* 0x0000003b090a7c25 */ /* 0x000fe2000f8e000a */
[----:B------:R-:W-:-:S02]  /*1d70*/  USEL UR18, URZ, UR18, !UP1 ;  /* 0x000000123f127287 */ /* 0x000fc4000c800000 */
[C---:B------:R-:W-:Y:S01]  /*1d80*/  IADD3 R12, P0, R8.reuse, UR8, RZ ;  /* 0x00000008080c7c10 */ /* 0x040fe2000ff1e0ff */
[-C--:B------:R-:W-:Y:S01]  /*1d90*/  IMAD R9, R33, R6.reuse, RZ ;  /* 0x0000000621097224 */ /* 0x080fe200078e02ff */
[----:B------:R-:W-:Y:S01]  /*1da0*/  UISETP.GT.AND UP1, UPT, UR42, UR18, UPT ;  /* 0x000000122a00728c */ /* 0x000fe2000bf24270 */
[----:B------:R-:W-:Y:S01]  /*1db0*/  VIADD R3, R3, UR13 ;  /* 0x0000000d03037c36 */ /* 0x000fe20008000000 */
[----:B------:R-:W-:Y:S01]  /*1dc0*/  LEA.HI.X.SX32 R13, R8, UR11, 0x1, P0 ;  /* 0x0000000b080d7c11 */ /* 0x000fe200080f0eff */
[----:B------:R-:W-:Y:S01]  /*1dd0*/  IMAD R14, R0, R7, R9 ;  /* 0x00000007000e7224 */ /* 0x000fe200078e0209 */
[----:B------:R-:W-:Y:S01]  /*1de0*/  LEA R218, P0, R12, UR26, 0x2 ;  /* 0x0000001a0cda7c11 */ /* 0x000fe2000f8010ff */
[----:B------:R-:W-:Y:S01]  /*1df0*/  IMAD.WIDE.U32 R8, R0, R6, R2 ;  /* 0x0000000600087225 */ /* 0x000fe200078e0002 */
[----:B------:R-:W-:Y:S01]  /*1e00*/  LEA R243, P2, R10, UR36, 0x1 ;  /* 0x000000240af37c11 */ /* 0x000fe2000f8408ff */
[----:B------:R-:W-:Y:S01]  /*1e10*/  UIMAD.WIDE UR14, UR31, 0x4, UR56 ;  /* 0x000000041f0e78a5 */ /* 0x000fe2000f8e0238 */
[----:B------:R-:W-:Y:S01]  /*1e20*/  LEA.HI.X R3, R12, UR27, R13, 0x2, P0 ;  /* 0x0000001b0c037c11 */ /* 0x000fe200080f140d */
[----:B------:R-:W-:Y:S01]  /*1e30*/  VIADD R11, R11, UR9 ;  /* 0x000000090b0b7c36 */ /* 0x000fe20008000000 */
[----:B------:R-:W-:Y:S01]  /*1e40*/  PLOP3.LUT P0, PT, PT, PT, UP1, 0x80, 0x0 ;  /* 0x000000000000781c */ /* 0x000fe20003f0f018 */
[----:B------:R-:W-:Y:S01]  /*1e50*/  UIMAD.WIDE UR24, UR38, 0x4, UR52 ;  /* 0x00000004261878a5 */ /* 0x000fe2000f8e0234 */
[----:B------:R-:W-:Y:S01]  /*1e60*/  IMAD.IADD R2, R9, 0x1, R14 ;  /* 0x0000000109027824 */ /* 0x000fe200078e020e */
[----:B------:R-:W-:Y:S01]  /*1e70*/  UIADD3 UR9, UR42, -0x1, URZ ;  /* 0xffffffff2a097890 */ /* 0x000fe2000fffe03f */
[----:B------:R-:W-:Y:S01]  /*1e80*/  LEA.HI.X R241, R10, UR37, R11, 0x1, P2 ;  /* 0x000000250af17c11 */ /* 0x000fe200090f0c0b */
[----:B------:R-:W-:Y:S01]  /*1e90*/  UMOV UR13, UR14 ;  /* 0x0000000e000d7c82 */ /* 0x000fe20008000000 */
[C---:B------:R-:W-:Y:S01]  /*1ea0*/  LEA R242, P2, R8.reuse, UR34, 0x1 ;  /* 0x0000002208f27c11 */ /* 0x040fe2000f8408ff */
[----:B------:R-:W-:Y:S01]  /*1eb0*/  UMOV UR12, UR15 ;  /* 0x0000000f000c7c82 */ /* 0x000fe20008000000 */
[----:B------:R-:W-:Y:S01]  /*1ec0*/  UMOV UR15, UR24 ;  /* 0x00000018000f7c82 */ /* 0x000fe20008000000 */
[----:B------:R-:W-:Y:S01]  /*1ed0*/  UMOV UR14, UR25 ;  /* 0x00000019000e7c82 */ /* 0x000fe20008000000 */
[----:B------:R-:W-:Y:S01]  /*1ee0*/  LEA.HI.X R240, R8, UR35, R2, 0x1, P2 ;  /* 0x0000002308f07c11 */ /* 0x000fe200090f0c02 */
[C---:B------:R-:W-:Y:S01]  /*1ef0*/  IMAD.SHL.U32 R11, R6.reuse, 0x20, RZ ;  /* 0x00000020060b7824 */ /* 0x040fe200078e00ff */
[----:B------:R-:W-:Y:S01]  /*1f00*/  SHF.L.U64.HI R13, R6, 0x5, R7 ;  /* 0x00000005060d7819 */ /* 0x000fe20000010207 */
        /* <DEDUP_REMOVED lines=20> */
.L_x_291:
        /* <DEDUP_REMOVED lines=19> */
.L_x_292:
[----:B------:R-:W-:Y:S01]  /*2180*/  UIMAD UR11, UR44, UR8, URZ ;  /* 0x000000082c0b72a4 */ /* 0x000fe2000f8e023f */
[----:B------:R-:W-:Y:S01]  /*2190*/  IMAD.U32 R2, RZ, RZ, UR8 ;  /* 0x00000008ff027e24 */ /* 0x000fe2000f8e00ff */
[----:B------:R-:W-:Y:S01]  /*21a0*/  UIMAD UR10, UR16, -0x80, UR10 ;  /* 0xffffff80100a78a4 */ /* 0x000fe2000f8e020a */
[----:B------:R-:W-:Y:S01]  /*21b0*/  VIADD R6, R0, 0x20 ;  /* 0x0000002000067836 */ /* 0x000fe20000000000 */
[----:B------:R-:W-:Y:S01]  /*21c0*/  UIMAD UR11, UR28, UR9, UR11 ;  /* 0x000000091c0b72a4 */ /* 0x000fe2000f8e020b */
[----:B------:R-:W-:Y:S01]  /*21d0*/  IMAD.WIDE.U32 R2, R2, UR28, R4 ;  /* 0x0000001c02027c25 */ /* 0x000fe2000f8e0004 */
[----:B------:R-:W-:Y:S01]  /*21e0*/  USHF.R.S32.HI UR19, URZ, 0x1f, UR59 ;  /* 0x0000001f3f137899 */ /* 0x000fe2000801143b */
[----:B------:R-:W-:Y:S01]  /*21f0*/  IADD3 R7, R0, 0x40, RZ ;  /* 0x0000004000077810 */ /* 0x000fe20007ffe0ff */
[----:B------:R-:W-:Y:S01]  /*2200*/  ULDC.64 UR14, c[0x0][0x468] ;  /* 0x00011a00000e7ab9 */ /* 0x000fe20000000a00 */
[----:B------:R-:W-:Y:S01]  /*2210*/  ISETP.GE.AND P2, PT, R6, UR10, PT ;  /* 0x0000000a06007c0c */ /* 0x000fe2000bf46270 */
[----:B------:R-:W-:Y:S01]  /*2220*/  IMAD.U32 R6, RZ, RZ, UR11 ;  /* 0x0000000bff067e24 */ /* 0x000fe2000f8e00ff */
[----:B------:R-:W-:Y:S01]  /*2230*/  IADD3 R2, P0, R2, UR20, RZ ;  /* 0x0000001402027c10 */ /* 0x000fe2000ff1e0ff */
[----:B------:R-:W-:Y:S01]  /*2240*/  UIMAD UR11, UR19, UR14, URZ ;  /* 0x0000000e130b72a4 */ /* 0x000fe2000f8e023f */
[----:B------:R-:W-:Y:S01]  /*2250*/  ISETP.GE.AND P3, PT, R0, UR10, PT ;  /* 0x0000000a00007c0c */ /* 0x000fe2000bf66270 */
[----:B------:R-:W-:Y:S01]  /*2260*/  BSSY B0, `(.L_x_293) ;  /* 0x0000014000007945 */ /* 0x000fe20003800000 */
[----:B------:R-:W-:Y:S01]  /*2270*/  IADD3.X R3, R3, UR21, R6, P0, !PT ;  /* 0x0000001503037c10 */ /* 0x000fe200087fe406 */
[----:B------:R-:W-:Y:S01]  /*2280*/  IMAD.U32 R6, RZ, RZ, UR14 ;  /* 0x0000000eff067e24 */ /* 0x000fe2000f8e00ff */
[----:B------:R-:W-:Y:S01]  /*2290*/  UIMAD UR15, UR59, UR15, UR11 ;  /* 0x0000000f3b0f72a4 */ /* 0x000fe2000f8e020b */
[----:B------:R-:W-:-:S02]  /*22a0*/  ISETP.GE.AND P1, PT, R7, UR10, PT ;  /* 0x0000000a07007c0c */ /* 0x000fc4000bf26270 */
[----:B------:R-:W-:Y:S01]  /*22b0*/  IMAD.WIDE.U32 R2, R6, UR59, R2 ;  /* 0x0000003b06027c25 */ /* 0x000fe2000f8e0002 */
[----:B------:R-:W-:-:S04]  /*22c0*/  IADD3 R7, R0, 0x60, RZ ;  /* 0x0000006000077810 */ /* 0x000fc80007ffe0ff */
[----:B------:R-:W-:Y:S02]  /*22d0*/  IADD3 R10, R3, UR15, RZ ;  /* 0x0000000f030a7c10 */ /* 0x000fe4000fffe0ff */
[----:B------:R-:W-:Y:S01]  /*22e0*/  ISETP.GE.AND P0, PT, R7, UR10, PT ;  /* 0x0000000a07007c0c */ /* 0x000fe2000bf06270 */
[----:B------:R-:W-:-:S12]  /*22f0*/  @P3 BRA `(.L_x_294) ;  /* 0x0000000000283947 */ /* 0x000fd80003800000 */
        /* <DEDUP_REMOVED lines=10> */
.L_x_294:
[----:B------:R-:W-:Y:S05]  /*23a0*/  BSYNC B0 ;  /* 0x0000000000007941 */ /* 0x000fea0003800000 */
.L_x_293:
        /* <DEDUP_REMOVED lines=14> */
.L_x_296:
[----:B------:R-:W-:Y:S05]  /*2490*/  BSYNC B0 ;  /* 0x0000000000007941 */ /* 0x000fea0003800000 */
.L_x_295:
        /* <DEDUP_REMOVED lines=14> */
.L_x_298:
[----:B------:R-:W-:Y:S05]  /*2580*/  BSYNC B0 ;  /* 0x0000000000007941 */ /* 0x000fea0003800000 */
.L_x_297:
        /* <DEDUP_REMOVED lines=14> */
.L_x_300:
[----:B------:R-:W-:Y:S05]  /*2670*/  BSYNC B0 ;  /* 0x0000000000007941 */ /* 0x000fea0003800000 */
.L_x_299:
        /* <DEDUP_REMOVED lines=14> */
[----:B-123--:R-:W-:Y:S01]  /*2760*/  IADD3 R8, R3, UR9, RZ ;  /* 0x0000000903087c10 */ /* 0x00efe2000fffe0ff */
        /* <DEDUP_REMOVED lines=11> */
.L_x_302:
[----:B------:R-:W-:Y:S05]  /*2820*/  BSYNC B0 ;  /* 0x0000000000007941 */ /* 0x000fea0003800000 */
.L_x_301:
        /* <DEDUP_REMOVED lines=14> */
.L_x_304:
[----:B------:R-:W-:Y:S05]  /*2910*/  BSYNC B0 ;  /* 0x0000000000007941 */ /* 0x000fea0003800000 */
.L_x_303:
        /* <DEDUP_REMOVED lines=14> */
.L_x_306:
[----:B------:R-:W-:Y:S05]  /*2a00*/  BSYNC B0 ;  /* 0x0000000000007941 */ /* 0x000fea0003800000 */
.L_x_305:
        /* <DEDUP_REMOVED lines=14> */
.L_x_290:
[----:B------:R-:W-:Y:S01]  /*2af0*/  PLOP3.LUT P1, PT, PT, PT, UP4, 0x80, 0x0 ;  /* 0x000000000000781c */ /* 0x000fe20003f2f048 */
[----:B------:R-:W-:Y:S01]  /*2b00*/  UIMAD UR8, UR9, -0x80, UR29 ;  /* 0xffffff80090878a4 */ /* 0x000fe2000f8e021d */
[C---:B------:R-:W-:Y:S01]  /*2b10*/  VIADD R24, R0.reuse, 0x60 ;  /* 0x0000006000187836 */ /* 0x040fe20000000000 */
[----:B------:R-:W2:Y:S01]  /*2b20*/  LDL R36, [R1+0x4] ;  /* 0x0000040001247983 */ /* 0x000ea20000100800 */
[C---:B------:R-:W-:Y:S01]  /*2b30*/  VIADD R21, R0.reuse, 0x20 ;  /* 0x0000002000157836 */ /* 0x040fe20000000000 */
[----:B------:R-:W-:Y:S01]  /*2b40*/  ULEA.HI UR11, UR9, UR9, URZ, 0x1 ;  /* 0x00000009090b7291 */ /* 0x000fe2000f8f083f */
[C---:B------:R-:W-:Y:S01]  /*2b50*/  VIADD R20, R0.reuse, 0x40 ;  /* 0x0000004000147836 */ /* 0x040fe20000000000 */
[----:B------:R-:W-:Y:S01]  /*2b60*/  ISETP.GE.AND P3, PT, R0, UR8, PT ;  /* 0x0000000800007c0c */ /* 0x000fe2000bf66270 */
[----:B------:R-:W-:Y:S01]  /*2b70*/  IMAD.U32 R15, RZ, RZ, UR40 ;  /* 0x00000028ff0f7e24 */ /* 0x000fe2000f8e00ff */
[----:B------:R-:W-:Y:S01]  /*2b80*/  ISETP.GE.AND P0, PT, R24, UR8, PT ;  /* 0x0000000818007c0c */ /* 0x000fe2000bf06270 */
[----:B------:R-:W-:Y:S01]  /*2b90*/  ULOP3.LUT UR11, UR11, 0xfffffffe, URZ, 0xc0, !UPT ;  /* 0xfffffffe0b0b7892 */ /* 0x000fe2000f8ec03f */
[----:B------:R-:W-:Y:S01]  /*2ba0*/  ISETP.GE.AND P2, PT, R21, UR8, PT ;  /* 0x0000000815007c0c */ /* 0x000fe2000bf46270 */
[----:B------:R-:W-:Y:S01]  /*2bb0*/  IMAD.U32 R18, RZ, RZ, UR39 ;  /* 0x00000027ff127e24 */ /* 0x000fe2000f8e00ff */
[----:B------:R-:W-:Y:S01]  /*2bc0*/  @P1 BAR.SYNC.DEFER_BLOCKING 0x0 ;  /* 0x0000000000001b1d */ /* 0x000fe20000010000 */
[----:B------:R-:W-:Y:S01]  /*2bd0*/  ISETP.GE.AND P6, PT, R20, UR8, PT ;  /* 0x0000000814007c0c */ /* 0x000fe2000bfc6270 */
[----:B------:R-:W-:Y:S01]  /*2be0*/  UIADD3 UR11, UR9, -UR11, URZ ;  /* 0x8000000b090b7290 */ /* 0x000fe2000fffe03f */
[----:B------:R-:W-:Y:S01]  /*2bf0*/  LEA R2, R250, UR4, 0x1 ;  /* 0x00000004fa027c11 */ /* 0x000fe2000f8e08ff */
[----:B------:R-:W-:Y:S01]  /*2c00*/  UIMAD UR17, UR44, UR20, URZ ;  /* 0x000000142c1172a4 */ /* 0x000fe2000f8e023f */
[----:B------:R-:W-:Y:S01]  /*2c10*/  IMAD.MOV.U32 R239, RZ, RZ, 0x7f800000 ;  /* 0x7f800000ffef7424 */ /* 0x000fe200078e00ff */
[----:B------:R-:W-:Y:S01]  /*2c20*/  UISETP.NE.AND UP0, UPT, UR11, 0x1, UPT ;  /* 0x000000010b00788c */ /* 0x000fe2000bf05270 */
[----:B------:R-:W-:Y:S01]  /*2c30*/  @!P3 IMAD.MOV.U32 R8, RZ, RZ, R242 ;  /* 0x000000ffff08b224 */ /* 0x000fe200078e00f2 */
[----:B------:R-:W-:Y:S01]  /*2c40*/  UIMAD UR11, UR16, -0x80, UR10 ;  /* 0xffffff80100b78a4 */ /* 0x000fe2000f8e020a */
[----:B------:R-:W-:Y:S01]  /*2c50*/  @!P3 IMAD.MOV.U32 R9, RZ, RZ, R240 ;  /* 0x000000ffff09b224 */ /* 0x000fe200078e00f0 */
[----:B------:R-:W-:Y:S01]  /*2c60*/  UIMAD UR17, UR28, UR21, UR17 ;  /* 0x000000151c1172a4 */ /* 0x000fe2000f8e0211 */
[-C--:B------:R-:W-:Y:S01]  /*2c70*/  @!P2 LEA R12, P5, R11, R242.reuse, 0x1 ;  /* 0x000000f20b0ca211 */ /* 0x080fe200078a08ff */
[----:B------:R-:W-:Y:S01]  /*2c80*/  @!P0 IMAD R17, R7, 0xc0, RZ ;  /* 0x000000c007118824 */ /* 0x000fe200078e02ff */
[----:B------:R-:W-:Y:S01]  /*2c90*/  @!P2 LEA R14, P1, R15, R243, 0x1 ;  /* 0x000000f30f0ea211 */ /* 0x000fe200078208ff */
[----:B------:R-:W-:Y:S01]  /*2ca0*/  ULDC.64 UR24, c[0x0][0x260] ;  /* 0x0000980000187ab9 */ /* 0x000fe20000000a00 */
[C---:B------:R-:W-:Y:S01]  /*2cb0*/  @!P6 LEA R10, P4, R6.reuse, R242, 0x7 ;  /* 0x000000f2060ae211 */ /* 0x040fe200078838ff */
[----:B------:R-:W-:Y:S01]  /*2cc0*/  IMAD.MOV.U32 R236, RZ, RZ, 0x7f800000 ;  /* 0x7f800000ffec7424 */ /* 0x000fe200078e00ff */
[-C--:B------:R-:W-:Y:S01]  /*2cd0*/  @!P2 LEA.HI.X R13, R11, R240.reuse, R13, 0x1, P5 ;  /* 0x000000f00b0da211 */ /* 0x080fe200028f0c0d */
[----:B------:R-:W-:Y:S01]  /*2ce0*/  IMAD.MOV.U32 R237, RZ, RZ, 0x7f800000 ;  /* 0x7f800000ffed7424 */ /* 0x000fe200078e00ff */
[----:B------:R-:W-:Y:S01]  /*2cf0*/  @!P6 LEA.HI.X R11, R6, R240, R7, 0x7, P4 ;  /* 0x000000f0060be211 */ /* 0x000fe200020f3c07 */
[----:B------:R-:W-:Y:S01]  /*2d00*/  IMAD.MOV.U32 R238, RZ, RZ, 0x7f800000 ;  /* 0x7f800000ffee7424 */ /* 0x000fe200078e00ff */
[----:B------:R-:W-:-:S02]  /*2d10*/  @!P2 LEA.HI.X R15, R15, R241, R18, 0x1, P1 ;  /* 0x000000f10f0fa211 */ /* 0x000fc400008f0c12 */
[----:B------:R-:W-:Y:S01]  /*2d20*/  PLOP3.LUT P1, PT, PT, PT, UP0, 0x80, 0x0 ;  /* 0x000000000000781c */ /* 0x000fe20003f2f008 */
[----:B------:R-:W-:Y:S01]  /*2d30*/  @P3 STS.128 [R2+0x8000], RZ ;  /* 0x008000ff02003388 */ /* 0x000fe20000000c00 */
[----:B------:R-:W-:Y:S01]  /*2d40*/  ISETP.GE.AND P4, PT, R21, UR11, PT ;  /* 0x0000000b15007c0c */ /* 0x000fe2000bf86270 */
[----:B------:R-:W-:Y:S02]  /*2d50*/  VOTEU.ALL UP0, P0 ;  /* 0x00000000003f7886 */ /* 0x000fe40000000000 */
[----:B------:R-:W-:Y:S01]  /*2d60*/  @!PT LDS RZ, [RZ] ;  /* 0x00000000fffff984 */ /* 0x000fe20000000800 */
[----:B------:R-:W-:Y:S01]  /*2d70*/  @!PT LDS RZ, [RZ] ;  /* 0x00000000fffff984 */ /* 0x000fe20000000800 */
[----:B------:R-:W-:Y:S01]  /*2d80*/  @!PT LDS RZ, [RZ] ;  /* 0x00000000fffff984 */ /* 0x000fe20000000800 */
[----:B------:R1:W-:Y:S04]  /*2d90*/  @!P3 LDGSTS.E.BYPASS.LTC128B.128 [R2+0x8000], desc[UR6][R8.64] ;  /* 0x080000000802bfae */ /* 0x0003e8000b901d46 */
[----:B------:R-:W-:Y:S04]  /*2da0*/  @P2 STS.128 [R2+0x9000], RZ ;  /* 0x009000ff02002388 */ /* 0x000fe80000000c00 */
[----:B------:R-:W-:Y:S01]  /*2db0*/  @!PT LDS RZ, [RZ] ;  /* 0x00000000fffff984 */ /* 0x000fe20000000800 */
[----:B------:R-:W-:Y:S01]  /*2dc0*/  @!PT LDS RZ, [RZ] ;  /* 0x00000000fffff984 */ /* 0x000fe20000000800 */
[----:B------:R-:W-:Y:S01]  /*2dd0*/  @!PT LDS RZ, [RZ] ;  /* 0x00000000fffff984 */ /* 0x000fe20000000800 */
[----:B------:R-:W-:Y:S02]  /*2de0*/  @!P2 LDGSTS.E.BYPASS.LTC128B.128 [R2+0x9000], desc[UR6][R12.64] ;  /* 0x090000000c02afae */ /* 0x000fe4000b901d46 */
[----:B------:R-:W3:Y:S02]  /*2df0*/  @!P4 LDC.64 R22, c[0x0][0x218] ;  /* 0x00008600ff16cb82 */ /* 0x000ee40000000a00 */
[----:B------:R-:W-:Y:S04]  /*2e00*/  @P6 STS.128 [R2+0xa000], RZ ;  /* 0x00a000ff02006388 */ /* 0x000fe80000000c00 */
[----:B------:R-:W-:Y:S01]  /*2e10*/  @!PT LDS RZ, [RZ] ;  /* 0x00000000fffff984 */ /* 0x000fe20000000800 */
[----:B------:R-:W-:Y:S01]  /*2e20*/  @!PT LDS RZ, [RZ] ;  /* 0x00000000fffff984 */ /* 0x000fe20000000800 */
[----:B------:R-:W-:Y:S01]  /*2e30*/  @!PT LDS RZ, [RZ] ;  /* 0x00000000fffff984 */ /* 0x000fe20000000800 */
[----:B------:R4:W-:Y:S04]  /*2e40*/  @!P6 LDGSTS.E.BYPASS.LTC128B.128 [R2+0xa000], desc[UR6][R10.64] ;  /* 0x0a0000000a02efae */ /* 0x0009e8000b901d46 */
[----:B------:R-:W-:Y:S01]  /*2e50*/  @P0 STS.128 [R2+0xb000], RZ ;  /* 0x00b000ff02000388 */ /* 0x000fe20000000c00 */
[----:B-1----:R-:W-:-:S02]  /*2e60*/  @!P0 IMAD.MOV.U32 R8, RZ, RZ, R242 ;  /* 0x000000ffff088224 */ /* 0x002fc400078e00f2 */
[----:B------:R-:W-:Y:S02]  /*2e70*/  @!P0 IMAD.MOV.U32 R9, RZ, RZ, R240 ;  /* 0x000000ffff098224 */ /* 0x000fe400078e00f0 */
[----:B------:R-:W-:-:S04]  /*2e80*/  @!P0 IMAD.WIDE.U32 R8, R6, 0xc0, R8 ;  /* 0x000000c006088825 */ /* 0x000fc800078e0008 */
[----:B------:R-:W-:Y:S02]  /*2e90*/  @!P0 IMAD.MOV.U32 R6, RZ, RZ, R8 ;  /* 0x000000ffff068224 */ /* 0x000fe400078e0008 */
[----:B------:R-:W-:Y:S02]  /*2ea0*/  VIADD R8, R250, 0x2000 ;  /* 0x00002000fa087836 */ /* 0x000fe40000000000 */
[----:B------:R-:W-:Y:S02]  /*2eb0*/  @!P0 IMAD.IADD R7, R9, 0x1, R17 ;  /* 0x0000000109078824 */ /* 0x000fe400078e0211 */
[----:B------:R-:W-:Y:S01]  /*2ec0*/  @!P3 IMAD.MOV.U32 R9, RZ, RZ, R241 ;  /* 0x000000ffff09b224 */ /* 0x000fe200078e00f1 */
[----:B------:R-:W-:Y:S01]  /*2ed0*/  SEL R8, R8, R250, !P1 ;  /* 0x000000fa08087207 */ /* 0x000fe20004800000 */
[----:B----4-:R-:W-:Y:S01]  /*2ee0*/  IMAD.U32 R10, RZ, RZ, UR32 ;  /* 0x00000020ff0a7e24 */ /* 0x010fe2000f8e00ff */
[----:B------:R-:W-:Y:S01]  /*2ef0*/  @!PT LDS RZ, [RZ] ;  /* 0x00000000fffff984 */ /* 0x000fe20000000800 */
[----:B------:R-:W-:Y:S01]  /*2f00*/  @!PT LDS RZ, [RZ] ;  /* 0x00000000fffff984 */ /* 0x000fe20000000800 */
[----:B------:R-:W-:Y:S01]  /*2f10*/  @!PT LDS RZ, [RZ] ;  /* 0x00000000fffff984 */ /* 0x000fe20000000800 */
[----:B------:R1:W-:Y:S02]  /*2f20*/  @!P0 LDGSTS.E.BYPASS.LTC128B.128 [R2+0xb000], desc[UR6][R6.64] ;  /* 0x0b00000006028fae */ /* 0x0003e4000b901d46 */
[----:B------:R-:W-:Y:S01]  /*2f30*/  LEA R209, R8, UR4, 0x1 ;  /* 0x0000000408d17c11 */ /* 0x000fe2000f8e08ff */
[----:B------:R-:W-:-:S04]  /*2f40*/  @!P3 IMAD.MOV.U32 R8, RZ, RZ, R243 ;  /* 0x000000ffff08b224 */ /* 0x000fc800078e00f3 */
[----:B------:R-:W-:Y:S04]  /*2f50*/  @P3 STS [R209], RZ ;  /* 0x000000ffd1003388 */ /* 0x000fe80000000800 */
[----:B------:R-:W-:Y:S04]  /*2f60*/  @P3 STS [R209+0x4], RZ ;  /* 0x000004ffd1003388 */ /* 0x000fe80000000800 */
[----:B------:R-:W-:Y:S04]  /*2f70*/  @P3 STS [R209+0x8], RZ ;  /* 0x000008ffd1003388 */ /* 0x000fe80000000800 */
[----:B------:R-:W-:Y:S04]  /*2f80*/  @P3 STS [R209+0xc], RZ ;  /* 0x00000cffd1003388 */ /* 0x000fe80000000800 */
[----:B------:R-:W-:Y:S01]  /*2f90*/  @!PT LDS RZ, [RZ] ;  /* 0x00000000fffff984 */ /* 0x000fe20000000800 */
[----:B------:R-:W-:Y:S01]  /*2fa0*/  @!PT LDS RZ, [RZ] ;  /* 0x00000000fffff984 */ /* 0x000fe20000000800 */
[----:B------:R-:W-:Y:S01]  /*2fb0*/  @!PT LDS RZ, [RZ] ;  /* 0x00000000fffff984 */ /* 0x000fe20000000800 */
[----:B------:R4:W-:Y:S01]  /*2fc0*/  @!P3 LDGSTS.E.BYPASS.LTC128B.128 [R209], desc[UR6][R8.64] ;  /* 0x0000000008d1bfae */ /* 0x0009e2000b901d46 */
[----:B------:R-:W-:Y:S01]  /*2fd0*/  @!P6 LEA R12, P3, R10, R243, 0x7 ;  /* 0x000000f30a0ce211 */ /* 0x000fe200078638ff */
[----:B-1----:R-:W-:-:S02]  /*2fe0*/  IMAD.U32 R6, RZ, RZ, UR20 ;  /* 0x00000014ff067e24 */ /* 0x002fc4000f8e00ff */
[----:B------:R-:W-:Y:S02]  /*2ff0*/  @P2 STS [R209+0x1000], RZ ;  /* 0x001000ffd1002388 */ /* 0x000fe40000000800 */
[----:B------:R-:W-:Y:S02]  /*3000*/  IMAD.WIDE.U32 R6, R6, UR28, R4 ;  /* 0x0000001c06067c25 */ /* 0x000fe4000f8e0004 */
[----:B------:R-:W-:Y:S01]  /*3010*/  @P2 STS [R209+0x1004], RZ ;  /* 0x001004ffd1002388 */ /* 0x000fe20000000800 */
[----:B------:R-:W-:-:S03]  /*3020*/  IADD3 R6, P5, R6, UR43, RZ ;  /* 0x0000002b06067c10 */ /* 0x000fc6000ffbe0ff */
[----:B------:R-:W-:Y:S04]  /*3030*/  @P2 STS [R209+0x1008], RZ ;  /* 0x001008ffd1002388 */ /* 0x000fe80000000800 */
[----:B------:R-:W-:Y:S04]  /*3040*/  @P2 STS [R209+0x100c], RZ ;  /* 0x00100cffd1002388 */ /* 0x000fe80000000800 */
[----:B------:R-:W-:Y:S01]  /*3050*/  @!PT LDS RZ, [RZ] ;  /* 0x00000000fffff984 */ /* 0x000fe20000000800 */
[----:B------:R-:W-:Y:S01]  /*3060*/  @!PT LDS RZ, [RZ] ;  /* 0x00000000fffff984 */ /* 0x000fe20000000800 */
[----:B------:R-:W-:Y:S01]  /*3070*/  @!PT LDS RZ, [RZ] ;  /* 0x00000000fffff984 */ /* 0x000fe20000000800 */
[----:B------:R1:W-:Y:S04]  /*3080*/  @!P2 LDGSTS.E.BYPASS.LTC128B.128 [R209+0x1000], desc[UR6][R14.64] ;  /* 0x010000000ed1afae */ /* 0x0003e8000b901d46 */
[----:B------:R-:W-:Y:S01]  /*3090*/  @P6 STS [R209+0x2000], RZ ;  /* 0x002000ffd1006388 */ /* 0x000fe20000000800 */
[----:B----4-:R-:W-:Y:S01]  /*30a0*/  IMAD.U32 R8, RZ, RZ, UR17 ;  /* 0x00000011ff087e24 */ /* 0x010fe2000f8e00ff */
[----:B------:R-:W-:Y:S01]  /*30b0*/  @!UP0 UIMAD UR17, UR33, 0xc0, URZ ;  /* 0x000000c0211188a4 */ /* 0x000fe2000f8e023f */
[----:B------:R-:W-:Y:S01]  /*30c0*/  IMAD.U32 R9, RZ, RZ, UR33 ;  /* 0x00000021ff097e24 */ /* 0x000fe2000f8e00ff */
[----:B------:R-:W-:Y:S02]  /*30d0*/  @P6 STS [R209+0x2004], RZ ;  /* 0x002004ffd1006388 */ /* 0x000fe40000000800 */
[----:B------:R-:W-:Y:S01]  /*30e0*/  IADD3.X R7, R7, UR46, R8, P5, !PT ;  /* 0x0000002e07077c10 */ /* 0x000fe2000affe408 */
[----:B------:R-:W-:Y:S01]  /*30f0*/  @!P0 IMAD.MOV.U32 R8, RZ, RZ, R243 ;  /* 0x000000ffff088224 */ /* 0x000fe200078e00f3 */
[----:B------:R-:W-:Y:S01]  /*3100*/  ISETP.GE.AND P5, PT, R0, UR11, PT ;  /* 0x0000000b00007c0c */ /* 0x000fe2000bfa6270 */
[----:B------:R-:W-:Y:S01]  /*3110*/  @P6 STS [R209+0x2008], RZ ;  /* 0x002008ffd1006388 */ /* 0x000fe20000000800 */
[----:B------:R-:W-:Y:S01]  /*3120*/  @!P6 LEA.HI.X R13, R10, R241, R9, 0x7, P3 ;  /* 0x000000f10a0de211 */ /* 0x000fe200018f3c09 */
[----:B------:R-:W-:Y:S01]  /*3130*/  @!P0 IMAD.MOV.U32 R9, RZ, RZ, R241 ;  /* 0x000000ffff098224 */ /* 0x000fe200078e00f1 */
[----:B------:R-:W-:Y:S01]  /*3140*/  ISETP.GE.AND P3, PT, R20, UR11, PT ;  /* 0x0000000b14007c0c */ /* 0x000fe2000bf66270 */
[----:B------:R-:W-:Y:S01]  /*3150*/  IMAD.WIDE.U32 R6, R16, UR24, R6 ;  /* 0x0000001810067c25 */ /* 0x000fe2000f8e0006 */
[----:B------:R-:W-:Y:S03]  /*3160*/  @P6 STS [R209+0x200c], RZ ;  /* 0x00200cffd1006388 */ /* 0x000fe60000000800 */
[----:B------:R-:W-:Y:S01]  /*3170*/  @!P0 IMAD.WIDE.U32 R8, R10, 0xc0, R8 ;  /* 0x000000c00a088825 */ /* 0x000fe200078e0008 */
[----:B------:R-:W-:Y:S01]  /*3180*/  @!PT LDS RZ, [RZ] ;  /* 0x00000000fffff984 */ /* 0x000fe20000000800 */
[----:B------:R-:W-:Y:S01]  /*3190*/  @!PT LDS RZ, [RZ] ;  /* 0x00000000fffff984 */ /* 0x000fe20000000800 */
[----:B------:R-:W-:Y:S01]  /*31a0*/  @!PT LDS RZ, [RZ] ;  /* 0x00000000fffff984 */ /* 0x000fe20000000800 */
[----:B------:R4:W-:Y:S03]  /*31b0*/  @!P6 LDGSTS.E.BYPASS.LTC128B.128 [R209+0x2000], desc[UR6][R12.64] ;  /* 0x020000000cd1efae */ /* 0x0009e6000b901d46 */
[----:B------:R-:W-:Y:S01]  /*31c0*/  IMAD R10, R19, UR24, RZ ;  /* 0x00000018130a7c24 */ /* 0x000fe2000f8e02ff */
[----:B------:R-:W4:Y:S01]  /*31d0*/  @!P5 LDC.64 R20, c[0x0][0x218] ;  /* 0x00008600ff14db82 */ /* 0x000f220000000a00 */
[----:B-1----:R-:W-:Y:S01]  /*31e0*/  @!P4 IADD3 R14, P2, R0, 0x20, RZ ;  /* 0x00000020000ec810 */ /* 0x002fe20007f5e0ff */
[----:B------:R-:W-:Y:S01]  /*31f0*/  @!P0 VIADD R9, R9, UR17 ;  /* 0x0000001109098c36 */ /* 0x000fe20008000000 */
[----:B------:R-:W-:Y:S01]  /*3200*/  @P0 STS [R209+0x3000], RZ ;  /* 0x003000ffd1000388 */ /* 0x000fe20000000800 */
[----:B------:R-:W-:Y:S01]  /*3210*/  IMAD R15, R16, UR25, R10 ;  /* 0x00000019100f7c24 */ /* 0x000fe2000f8e020a */
[----:B------:R-:W-:Y:S01]  /*3220*/  ULDC.64 UR24, c[0x0][0x268] ;  /* 0x00009a0000187ab9 */ /* 0x000fe20000000a00 */
[----:B------:R-:W-:Y:S01]  /*3230*/  @!P4 IMAD.X R11, RZ, RZ, R33, P2 ;  /* 0x000000ffff0bc224 */ /* 0x000fe200010e0621 */
[----:B------:R-:W-:Y:S01]  /*3240*/  @P0 STS [R209+0x3004], RZ ;  /* 0x003004ffd1000388 */ /* 0x000fe20000000800 */
[----:B------:R-:W-:Y:S01]  /*3250*/  IMAD.U32 R10, RZ, RZ, UR22 ;  /* 0x00000016ff0a7e24 */ /* 0x000fe2000f8e00ff */
[----:B------:R-:W-:Y:S01]  /*3260*/  ISETP.GE.AND P2, PT, R24, UR11, PT ;  /* 0x0000000b18007c0c */ /* 0x000fe2000bf46270 */
[----:B------:R-:W-:Y:S01]  /*3270*/  @!P4 IMAD R17, R11, UR20, RZ ;  /* 0x000000140b11cc24 */ /* 0x000fe2000f8e02ff */
[----:B------:R-:W-:Y:S01]  /*3280*/  @P0 STS [R209+0x3008], RZ ;  /* 0x003008ffd1000388 */ /* 0x000fe20000000800 */
[----:B------:R-:W-:Y:S01]  /*3290*/  IMAD.IADD R7, R7, 0x1, R15 ;  /* 0x0000000107077824 */ /* 0x000fe200078e020f */
[----:B------:R-:W-:Y:S01]  /*32a0*/  UIMAD UR11, UR44, UR22, URZ ;  /* 0x000000162c0b72a4 */ /* 0x000fe2000f8e023f */
[----:B------:R-:W-:Y:S01]  /*32b0*/  IMAD.WIDE.U32 R10, R10, UR28, R4 ;  /* 0x0000001c0a0a7c25 */ /* 0x000fe2000f8e0004 */
[----:B------:R-:W-:Y:S01]  /*32c0*/  @P0 STS [R209+0x300c], RZ ;  /* 0x00300cffd1000388 */ /* 0x000fe20000000800 */
[----:B------:R-:W1:Y:S01]  /*32d0*/  @!P3 LDC.64 R26, c[0x0][0x218] ;  /* 0x00008600ff1abb82 */ /* 0x000e620000000a00 */
[----:B------:R-:W-:Y:S01]  /*32e0*/  UIMAD UR11, UR28, UR23, UR11 ;  /* 0x000000171c0b72a4 */ /* 0x000fe2000f8e020b */
[C---:B------:R-:W-:Y:S01]  /*32f0*/  @!P4 IMAD R15, R14.reuse, UR21, R17 ;  /* 0x000000150e0fcc24 */ /* 0x040fe2000f8e0211 */
[----:B------:R-:W-:Y:S01]  /*3300*/  @!PT LDS RZ, [RZ] ;  /* 0x00000000fffff984 */ /* 0x000fe20000000800 */
[----:B------:R-:W-:Y:S01]  /*3310*/  @!PT LDS RZ, [RZ] ;  /* 0x00000000fffff984 */ /* 0x000fe20000000800 */
[----:B------:R-:W-:Y:S01]  /*3320*/  @!PT LDS RZ, [RZ] ;  /* 0x00000000fffff984 */ /* 0x000fe20000000800 */
[----:B------:R1:W-:Y:S01]  /*3330*/  @!P0 LDGSTS.E.BYPASS.LTC128B.128 [R209+0x3000], desc[UR6][R8.64] ;  /* 0x0300000008d18fae */ /* 0x0003e2000b901d46 */
[----:B------:R-:W-:-:S03]  /*3340*/  @!P4 IMAD.WIDE.U32 R4, R14, UR20, R6 ;  /* 0x000000140e04cc25 */ /* 0x000fc6000f8e0006 */
[----:B------:R-:W-:Y:S01]  /*3350*/  @P5 STS.128 [R2+0xc000], RZ ;  /* 0x00c000ff02005388 */ /* 0x000fe20000000c00 */
[----:B------:R-:W-:Y:S01]  /*3360*/  @!P4 IMAD.IADD R5, R5, 0x1, R15 ;  /* 0x000000010505c824 */ /* 0x000fe200078e020f */
[----:B---3--:R-:W-:Y:S01]  /*3370*/  @!P4 LEA R22, P0, R4, R22, 0x1 ;  /* 0x000000160416c211 */ /* 0x008fe200078008ff */
[----:B----4-:R-:W-:Y:S01]  /*3380*/  VIADD R12, R252, 0x8 ;  /* 0x00000008fc0c7836 */ /* 0x010fe20000000000 */
[----:B------:R-:W3:Y:S02]  /*3390*/  @!P2 LDC.64 R34, c[0x0][0x218] ;  /* 0x00008600ff22ab82 */ /* 0x000ee40000000a00 */
[----:B------:R-:W-:Y:S01]  /*33a0*/  @!P4 LEA.HI.X R23, R4, R23, R5, 0x1, P0 ;  /* 0x000000170417c211 */ /* 0x000fe200000f0c05 */
[----:B------:R-:W-:Y:S01]  /*33b0*/  IMAD.U32 R5, RZ, RZ, UR11 ;  /* 0x0000000bff057e24 */ /* 0x000fe2000f8e00ff */
[----:B------:R-:W-:-:S04]  /*33c0*/  IADD3 R4, P0, R10, UR45, RZ ;  /* 0x0000002d0a047c10 */ /* 0x000fc8000ff1e0ff */
[----:B------:R-:W-:Y:S01]  /*33d0*/  IADD3.X R5, R11, UR49, R5, P0, !PT ;  /* 0x000000310b057c10 */ /* 0x000fe200087fe405 */
[----:B------:R-:W4:Y:S02]  /*33e0*/  @!P5 LDC.64 R30, c[0x0][0x220] ;  /* 0x00008800ff1edb82 */ /* 0x000f240000000a00 */
[----:B------:R-:W-:-:S04]  /*33f0*/  IMAD.WIDE.U32 R4, R16, UR24, R4 ;  /* 0x0000001810047c25 */ /* 0x000fc8000f8e0004 */
[----:B------:R-:W-:Y:S02]  /*3400*/  @!P4 IMAD.MOV.U32 R14, RZ, RZ, R4 ;  /* 0x000000ffff0ec224 */ /* 0x000fe400078e0004 */
[----:B-1----:R-:W-:Y:S02]  /*3410*/  @!P5 IMAD R8, R33, UR20, RZ ;  /* 0x000000142108dc24 */ /* 0x002fe4000f8e02ff */
[----:B------:R-:W-:Y:S02]  /*3420*/  @!P5 IMAD.MOV.U32 R9, RZ, RZ, R7 ;  /* 0x000000ffff09d224 */ /* 0x000fe400078e0007 */
[----:B------:R-:W-:Y:S02]  /*3430*/  @!P5 IMAD R13, R0, UR21, R8 ;  /* 0x00000015000ddc24 */ /* 0x000fe4000f8e0208 */
[----:B------:R-:W-:Y:S02]  /*3440*/  @!P5 IMAD.MOV.U32 R8, RZ, RZ, R6 ;  /* 0x000000ffff08d224 */ /* 0x000fe400078e0006 */
[----:B------:R-:W-:-:S02]  /*3450*/  @!P3 IMAD.MOV.U32 R18, RZ, RZ, R4 ;  /* 0x000000ffff12b224 */ /* 0x000fc400078e0004 */
[----:B------:R-:W-:-:S04]  /*3460*/  @!P5 IMAD.WIDE.U32 R8, R0, UR20, R8 ;  /* 0x000000140008dc25 */ /* 0x000fc8000f8e0008 */
[----:B------:R-:W-:Y:S01]  /*3470*/  @!P5 IMAD.IADD R10, R9, 0x1, R13 ;  /* 0x00000001090ad824 */ /* 0x000fe200078e020d */
[C---:B------:R-:W-:Y:S01]  /*3480*/  @!P5 LEA R20, P6, R8.reuse, R20, 0x1 ;  /* 0x000000140814d211 */ /* 0x040fe200078c08ff */
[----:B------:R-:W-:Y:S02]  /*3490*/  IMAD R9, R19, UR24, RZ ;  /* 0x0000001813097c24 */ /* 0x000fe4000f8e02ff */
[----:B------:R-:W-:Y:S01]  /*34a0*/  @!P2 IMAD.MOV.U32 R28, RZ, RZ, R4 ;  /* 0x000000ffff1ca224 */ /* 0x000fe200078e0004 */
[----:B------:R-:W-:Y:S01]  /*34b0*/  @!P5 LEA.HI.X R21, R8, R21, R10, 0x1, P6 ;  /* 0x000000150815d211 */ /* 0x000fe200030f0c0a */
[----:B------:R-:W-:Y:S01]  /*34c0*/  @!P2 IMAD.MOV.U32 R8, RZ, RZ, R6 ;  /* 0x000000ffff08a224 */ /* 0x000fe200078e0006 */
[----:B------:R-:W-:Y:S02]  /*34d0*/  @!P3 IADD3 R10, P0, R0, 0x40, RZ ;  /* 0x00000040000ab810 */ /* 0x000fe40007f1e0ff */
[----:B------:R-:W-:Y:S01]  /*34e0*/  ISETP.GE.AND P6, PT, R12, UR8, PT ;  /* 0x000000080c007c0c */ /* 0x000fe2000bfc6270 */
[----:B------:R-:W-:Y:S01]  /*34f0*/  IMAD R12, R16, UR25, R9 ;  /* 0x00000019100c7c24 */ /* 0x000fe2000f8e0209 */
[----:B------:R-:W-:Y:S01]  /*3500*/  @!PT LDS RZ, [RZ] ;  /* 0x00000000fffff984 */ /* 0x000fe20000000800 */
[----:B------:R-:W-:Y:S01]  /*3510*/  @!PT LDS RZ, [RZ] ;  /* 0x00000000fffff984 */ /* 0x000fe20000000800 */
[----:B------:R-:W-:Y:S01]  /*3520*/  @!PT LDS RZ, [RZ] ;  /* 0x00000000fffff984 */ /* 0x000fe20000000800 */
[----:B------:R1:W-:Y:S01]  /*3530*/  @!P5 LDGSTS.E.BYPASS.LTC128B.128 [R2+0xc000], desc[UR6][R20.64] ;  /* 0x0c0000001402dfae */ /* 0x0003e2000b901d46 */
[----:B------:R-:W-:Y:S01]  /*3540*/  @!P3 IMAD.X R13, RZ, RZ, R33, P0 ;  /* 0x000000ffff0db224 */ /* 0x000fe200000e0621 */
[----:B------:R-:W-:Y:S01]  /*3550*/  @!P2 IADD3 R11, P0, R0, 0x60, RZ ;  /* 0x00000060000ba810 */ /* 0x000fe20007f1e0ff */
[----:B------:R-:W-:Y:S01]  /*3560*/  IMAD.IADD R5, R5, 0x1, R12 ;  /* 0x0000000105057824 */ /* 0x000fe200078e020c */
[----:B------:R-:W-:Y:S01]  /*3570*/  @P4 STS.128 [R2+0xd000], RZ ;  /* 0x00d000ff02004388 */ /* 0x000fe20000000c00 */
[----:B------:R-:W-:-:S02]  /*3580*/  @!P3 IMAD R13, R13, UR20, RZ ;  /* 0x000000140d0dbc24 */ /* 0x000fc4000f8e02ff */
[----:B------:R-:W-:Y:S01]  /*3590*/  @!P2 IMAD.X R17, RZ, RZ, R33, P0 ;  /* 0x000000ffff11a224 */ /* 0x000fe200000e0621 */
[----:B------:R-:W-:Y:S01]  /*35a0*/  @!P4 IADD3 R12, P0, R0, 0x20, RZ ;  /* 0x00000020000cc810 */ /* 0x000fe20007f1e0ff */
[----:B------:R-:W-:Y:S01]  /*35b0*/  @!P2 IMAD.MOV.U32 R9, RZ, RZ, R7 ;  /* 0x000000ffff09a224 */ /* 0x000fe200078e0007 */
[----:B------:R-:W-:Y:S01]  /*35c0*/  @!PT LDS RZ, [RZ] ;  /* 0x00000000fffff984 */ /* 0x000fe20000000800 */
[----:B------:R-:W-:Y:S01]  /*35d0*/  @!PT LDS RZ, [RZ] ;  /* 0x00000000fffff984 */ /* 0x000fe20000000800 */
[----:B------:R-:W-:Y:S01]  /*35e0*/  @!PT LDS RZ, [RZ] ;  /* 0x00000000fffff984 */ /* 0x000fe20000000800 */
[----:B------:R-:W-:Y:S01]  /*35f0*/  @!P4 LDGSTS.E.BYPASS.LTC128B.128 [R2+0xd000], desc[UR6][R22.64] ;  /* 0x0d0000001602cfae */ /* 0x000fe2000b901d46 */
[C---:B------:R-:W-:Y:S02]  /*3600*/  @!P3 IMAD R24, R10.reuse, UR21, R13 ;  /* 0x000000150a18bc24 */ /* 0x040fe4000f8e020d */
[----:B------:R-:W-:Y:S01]  /*3610*/  @!P4 IMAD.X R16, RZ, RZ, R33, P0 ;  /* 0x000000ffff10c224 */ /* 0x000fe200000e0621 */
[----:B------:R-:W-:Y:S01]  /*3620*/  @P3 STS.128 [R2+0xe000], RZ ;  /* 0x00e000ff02003388 */ /* 0x000fe20000000c00 */
[----:B------:R-:W-:Y:S01]  /*3630*/  @!P3 IMAD.WIDE.U32 R6, R10, UR20, R6 ;  /* 0x000000140a06bc25 */ /* 0x000fe2000f8e0006 */
[----:B------:R-:W-:-:S03]  /*3640*/  @!P3 IADD3 R10, P0, R0, 0x40, RZ ;  /* 0x00000040000ab810 */ /* 0x000fc60007f1e0ff */
[----:B------:R-:W-:Y:S02]  /*3650*/  @!P2 IMAD R13, R17, UR20, RZ ;  /* 0x00000014110dac24 */ /* 0x000fe4000f8e02ff */
[----:B------:R-:W-:Y:S02]  /*3660*/  @!P4 IMAD R16, R16, UR22, RZ ;  /* 0x000000161010cc24 */ /* 0x000fe4000f8e02ff */
[----:B------:R-:W-:Y:S02]  /*3670*/  @!P4 IMAD.MOV.U32 R15, RZ, RZ, R5 ;  /* 0x000000ffff0fc224 */ /* 0x000fe400078e0005 */
[----:B------:R-:W-:Y:S02]  /*3680*/  @!P2 IMAD R25, R11, UR21, R13 ;  /* 0x000000150b19ac24 */ /* 0x000fe4000f8e020d */
[----:B------:R-:W-:Y:S01]  /*3690*/  VIADD R183, R185, 0x2000 ;  /* 0x00002000b9b77836 */ /* 0x000fe20000000000 */
[----:B-1----:R-:W1:Y:S01]  /*36a0*/  @!P4 LDC.64 R20, c[0x0][0x220] ;  /* 0x00008800ff14cb82 */ /* 0x002e620000000a00 */
[----:B------:R-:W-:-:S02]  /*36b0*/  @!P4 IMAD R32, R12, UR23, R16 ;  /* 0x000000170c20cc24 */ /* 0x000fc4000f8e0210 */
[----:B------:R-:W-:Y:S02]  /*36c0*/  VIADD R177, R186, 0x2000 ;  /* 0x00002000bab17836 */ /* 0x000fe40000000000 */
[----:B------:R-:W-:Y:S02]  /*36d0*/  IMAD.MOV.U32 R184, RZ, RZ, 0x20 ;  /* 0x00000020ffb87424 */ /* 0x000fe400078e00ff */
[----:B------:R-:W-:Y:S02]  /*36e0*/  IMAD.MOV.U32 R178, RZ, RZ, 0x40 ;  /* 0x00000040ffb27424 */ /* 0x000fe400078e00ff */
[----:B------:R-:W-:Y:S01]  /*36f0*/  IMAD.MOV.U32 R244, RZ, RZ, 0x40 ;  /* 0x00000040fff47424 */ /* 0x000fe200078e00ff */
[----:B------:R-:W-:Y:S01]  /*3700*/  CS2R R126, SRZ ;  /* 0x00000000007e7805 */ /* 0x000fe2000001ff00 */
[----:B------:R-:W-:Y:S01]  /*3710*/  @!P4 IMAD.WIDE.U32 R12, R12, UR22, R14 ;  /* 0x000000160c0ccc25 */ /* 0x000fe2000f8e000e */
[----:B------:R-:W-:Y:S02]  /*3720*/  CS2R R124, SRZ ;  /* 0x00000000007c7805 */ /* 0x000fe4000001ff00 */
[----:B------:R-:W-:-:S02]  /*3730*/  CS2R R130, SRZ ;  /* 0x0000000000827805 */ /* 0x000fc4000001ff00 */
[----:B------:R-:W-:Y:S01]  /*3740*/  CS2R R128, SRZ ;  /* 0x0000000000807805 */ /* 0x000fe2000001ff00 */
[----:B------:R-:W-:Y:S01]  /*3750*/  @!P3 IMAD.X R17, RZ, RZ, R33, P0 ;  /* 0x000000ffff11b224 */ /* 0x000fe200000e0621 */
[C---:B------:R-:W-:Y:S01]  /*3760*/  @!P3 LEA R16, P0, R6.reuse, R26, 0x1 ;  /* 0x0000001a0610b211 */ /* 0x040fe200078008ff */
[----:B------:R-:W-:Y:S01]  /*3770*/  @!P3 IMAD.IADD R14, R7, 0x1, R24 ;  /* 0x00000001070eb824 */ /* 0x000fe200078e0218 */
[----:B------:R-:W-:Y:S01]  /*3780*/  CS2R R122, SRZ ;  /* 0x00000000007a7805 */ /* 0x000fe2000001ff00 */
[----:B------:R-:W-:Y:S01]  /*3790*/  @!P2 IMAD.WIDE.U32 R8, R11, UR20, R8 ;  /* 0x000000140b08ac25 */ /* 0x000fe2000f8e0008 */
[----:B------:R-:W-:Y:S02]  /*37a0*/  CS2R R120, SRZ ;  /* 0x0000000000787805 */ /* 0x000fe4000001ff00 */
[----:B------:R-:W-:Y:S02]  /*37b0*/  CS2R R118, SRZ ;  /* 0x0000000000767805 */ /* 0x000fe4000001ff00 */
[----:B------:R-:W-:Y:S01]  /*37c0*/  CS2R R116, SRZ ;  /* 0x0000000000747805 */ /* 0x000fe2000001ff00 */
[----:B------:R-:W-:Y:S01]  /*37d0*/  @!P5 IMAD R7, R33, UR22, RZ ;  /* 0x000000162107dc24 */ /* 0x000fe2000f8e02ff */
[----:B------:R-:W-:Y:S01]  /*37e0*/  CS2R R110, SRZ ;  /* 0x00000000006e7805 */ /* 0x000fe2000001ff00 */
[----:B------:R-:W-:Y:S01]  /*37f0*/  @!P3 IMAD R11, R17, UR22, RZ ;  /* 0x00000016110bbc24 */ /* 0x000fe2000f8e02ff */
[----:B------:R-:W-:Y:S01]  /*3800*/  @!P3 LEA.HI.X R17, R6, R27, R14, 0x1, P0 ;  /* 0x0000001b0611b211 */ /* 0x000fe200000f0c0e */
[--C-:B------:R-:W-:Y:S01]  /*3810*/  @!P3 IMAD.MOV.U32 R19, RZ, RZ, R5.reuse ;  /* 0x000000ffff13b224 */ /* 0x100fe200078e0005 */
[----:B---3--:R-:W-:Y:S01]  /*3820*/  @!P2 LEA R14, P0, R8, R34, 0x1 ;  /* 0x00000022080ea211 */ /* 0x008fe200078008ff */
[----:B------:R-:W-:Y:S01]  /*3830*/  @!P2 IMAD.MOV.U32 R29, RZ, RZ, R5 ;  /* 0x000000ffff1da224 */ /* 0x000fe200078e0005 */
[----:B------:R-:W-:Y:S01]  /*3840*/  CS2R R108, SRZ ;  /* 0x00000000006c7805 */ /* 0x000fe2000001ff00 */
[----:B------:R-:W-:Y:S01]  /*3850*/  @!P2 IMAD.IADD R6, R9, 0x1, R25 ;  /* 0x000000010906a824 */ /* 0x000fe200078e0219 */
[----:B------:R-:W-:Y:S01]  /*3860*/  @!PT LDS RZ, [RZ] ;  /* 0x00000000fffff984 */ /* 0x000fe20000000800 */
[----:B------:R-:W-:Y:S01]  /*3870*/  @!PT LDS RZ, [RZ] ;  /* 0x00000000fffff984 */ /* 0x000fe20000000800 */
[----:B------:R-:W-:Y:S01]  /*3880*/  @!PT LDS RZ, [RZ] ;  /* 0x00000000fffff984 */ /* 0x000fe20000000800 */
[----:B------:R-:W-:Y:S01]  /*3890*/  @!P3 LDGSTS.E.BYPASS.LTC128B.128 [R2+0xe000], desc[UR6][R16.64] ;  /* 0x0e0000001002bfae */ /* 0x000fe2000b901d46 */
[C---:B------:R-:W-:Y:S01]  /*38a0*/  @!P5 IMAD R7, R0.reuse, UR23, R7 ;  /* 0x000000170007dc24 */ /* 0x040fe2000f8e0207 */
[----:B------:R-:W3:Y:S01]  /*38b0*/  @!P3 LDC.64 R24, c[0x0][0x220] ;  /* 0x00008800ff18bb82 */ /* 0x000ee20000000a00 */
[----:B------:R-:W-:Y:S01]  /*38c0*/  @!P5 IMAD.WIDE.U32 R4, R0, UR22, R4 ;  /* 0x000000160004dc25 */ /* 0x000fe2000f8e0004 */
[----:B------:R-:W-:Y:S01]  /*38d0*/  @!P2 LEA.HI.X R15, R8, R35, R6, 0x1, P0 ;  /* 0x00000023080fa211 */ /* 0x000fe200000f0c06 */
[----:B------:R-:W-:Y:S01]  /*38e0*/  @P2 STS.128 [R2+0xf000], RZ ;  /* 0x00f000ff02002388 */ /* 0x000fe20000000c00 */
[----:B------:R-:W-:Y:S01]  /*38f0*/  CS2R R114, SRZ ;  /* 0x0000000000727805 */ /* 0x000fe2000001ff00 */
[----:B------:R-:W-:Y:S01]  /*3900*/  @!P5 IMAD.IADD R5, R5, 0x1, R7 ;  /* 0x000000010505d824 */ /* 0x000fe200078e0207 */
[----:B----4-:R-:W-:Y:S01]  /*3910*/  @!P5 LEA R6, P0, R4, R30, 0x1 ;  /* 0x0000001e0406d211 */ /* 0x010fe200078008ff */
[C---:B------:R-:W-:Y:S01]  /*3920*/  @!P3 IMAD R26, R10.reuse, UR23, R11 ;  /* 0x000000170a1abc24 */ /* 0x040fe2000f8e020b */
[----:B------:R-:W-:Y:S01]  /*3930*/  @!PT LDS RZ, [RZ] ;  /* 0x00000000fffff984 */ /* 0x000fe20000000800 */
[----:B------:R-:W-:Y:S01]  /*3940*/  @!PT LDS RZ, [RZ] ;  /* 0x00000000fffff984 */ /* 0x000fe20000000800 */
[----:B------:R-:W-:Y:S01]  /*3950*/  @!PT LDS RZ, [RZ] ;  /* 0x00000000fffff984 */ /* 0x000fe20000000800 */
[----:B------:R1:W-:Y:S01]  /*3960*/  @!P2 LDGSTS.E.BYPASS.LTC128B.128 [R2+0xf000], desc[UR6][R14.64] ;  /* 0x0f0000000e02afae */ /* 0x0003e2000b901d46 */
[----:B------:R-:W-:Y:S01]  /*3970*/  @!P3 IMAD.WIDE.U32 R10, R10, UR22, R18 ;  /* 0x000000160a0abc25 */ /* 0x000fe2000f8e0012 */
[----:B------:R-:W-:Y:S01]  /*3980*/  @!P5 LEA.HI.X R7, R4, R31, R5, 0x1, P0 ;  /* 0x0000001f0407d211 */ /* 0x000fe200000f0c05 */
[----:B------:R-:W4:Y:S01]  /*3990*/  @!P2 LDC.64 R18, c[0x0][0x220] ;  /* 0x00008800ff12ab82 */ /* 0x000f220000000a00 */
[----:B------:R-:W-:Y:S01]  /*39a0*/  @!P2 IADD3 R0, P0, R0, 0x60, RZ ;  /* 0x000000600000a810 */ /* 0x000fe20007f1e0ff */
[----:B------:R-:W-:Y:S01]  /*39b0*/  @P5 STS.128 [R2+0x10000], RZ ;  /* 0x010000ff02005388 */ /* 0x000fe20000000c00 */
[----:B------:R-:W-:Y:S01]  /*39c0*/  IMAD.SHL.U32 R248, R252, 0x4, RZ ;  /* 0x00000004fcf87824 */ /* 0x000fe200078e00ff */
[----:B------:R-:W-:-:S02]  /*39d0*/  CS2R R112, SRZ ;  /* 0x0000000000707805 */ /* 0x000fc4000001ff00 */
[----:B------:R-:W-:Y:S01]  /*39e0*/  CS2R R106, SRZ ;  /* 0x00000000006a7805 */ /* 0x000fe2000001ff00 */
[----:B------:R-:W-:Y:S01]  /*39f0*/  @!P2 IMAD.X R4, RZ, RZ, R33, P0 ;  /* 0x000000ffff04a224 */ /* 0x000fe200000e0621 */
[----:B------:R-:W-:Y:S01]  /*3a00*/  @!PT LDS RZ, [RZ] ;  /* 0x00000000fffff984 */ /* 0x000fe20000000800 */
[----:B------:R-:W-:Y:S01]  /*3a10*/  @!PT LDS RZ, [RZ] ;  /* 0x00000000fffff984 */ /* 0x000fe20000000800 */
[----:B------:R-:W-:Y:S01]  /*3a20*/  @!PT LDS RZ, [RZ] ;  /* 0x00000000fffff984 */ /* 0x000fe20000000800 */
[----:B------:R2:W-:Y:S01]  /*3a30*/  @!P5 LDGSTS.E.BYPASS.LTC128B.128 [R2+0x10000], desc[UR6][R6.64] ;  /* 0x100000000602dfae */ /* 0x0005e2000b901d46 */
[----:B------:R-:W-:Y:S02]  /*3a40*/  CS2R R104, SRZ ;  /* 0x0000000000687805 */ /* 0x000fe4000001ff00 */
[----:B------:R-:W-:Y:S01]  /*3a50*/  CS2R R102, SRZ ;  /* 0x0000000000667805 */ /* 0x000fe2000001ff00 */
[----:B------:R-:W-:Y:S01]  /*3a60*/  @!P2 IMAD R4, R4, UR22, RZ ;  /* 0x000000160404ac24 */ /* 0x000fe2000f8e02ff */
[----:B------:R-:W-:Y:S01]  /*3a70*/  @P4 STS.128 [R2+0x11000], RZ ;  /* 0x011000ff02004388 */ /* 0x000fe20000000c00 */
[----:B------:R-:W-:Y:S02]  /*3a80*/  CS2R R100, SRZ ;  /* 0x0000000000647805 */ /* 0x000fe4000001ff00 */
[----:B---3--:R-:W-:-:S02]  /*3a90*/  @!P3 LEA R8, P0, R10, R24, 0x1 ;  /* 0x000000180a08b211 */ /* 0x008fc400078008ff */
        /* <DEDUP_REMOVED lines=10> */
[----:B-1----:R-:W-:Y:S02]  /*3b40*/  @!P4 LEA R14, P5, R12, R20, 0x1 ;  /* 0x000000140c0ec211 */ /* 0x002fe400078a08ff */
[----:B------:R-:W-:-:S02]  /*3b50*/  CS2R R82, SRZ ;  /* 0x0000000000527805 */ /* 0x000fc4000001ff00 */
[----:B------:R-:W-:Y:S02]  /*3b60*/  CS2R R80, SRZ ;  /* 0x0000000000507805 */ /* 0x000fe4000001ff00 */
[----:B------:R-:W-:Y:S02]  /*3b70*/  CS2R R74, SRZ ;  /* 0x00000000004a7805 */ /* 0x000fe4000001ff00 */
[----:B------:R-:W-:Y:S02]  /*3b80*/  CS2R R72, SRZ ;  /* 0x0000000000487805 */ /* 0x000fe4000001ff00 */
[----:B------:R-:W-:Y:S02]  /*3b90*/  CS2R R70, SRZ ;  /* 0x0000000000467805 */ /* 0x000fe4000001ff00 */
[----:B------:R-:W-:Y:S01]  /*3ba0*/  CS2R R68, SRZ ;  /* 0x0000000000447805 */ /* 0x000fe2000001ff00 */
[----:B------:R-:W-:Y:S01]  /*3bb0*/  ULDC UR21, c[0x0][0x2dc] ;  /* 0x0000b70000157ab9 */ /* 0x000fe20000000800 */
[----:B--2---:R-:W-:-:S02]  /*3bc0*/  @!P4 IMAD.IADD R6, R13, 0x1, R32 ;  /* 0x000000010d06c824 */ /* 0x004fc400078e0220 */
[----:B------:R-:W-:Y:S02]  /*3bd0*/  @!P3 IMAD.IADD R7, R11, 0x1, R26 ;  /* 0x000000010b07b824 */ /* 0x000fe400078e021a */
[----:B------:R-:W-:Y:S01]  /*3be0*/  @!P2 IMAD R11, R0, UR23, R4 ;  /* 0x00000017000bac24 */ /* 0x000fe2000f8e0204 */
[----:B------:R-:W-:Y:S01]  /*3bf0*/  @!P4 LEA.HI.X R15, R12, R21, R6, 0x1, P5 ;  /* 0x000000150c0fc211 */ /* 0x000fe200028f0c06 */
[----:B------:R-:W-:Y:S01]  /*3c00*/  @!P2 IMAD.WIDE.U32 R4, R0, UR22, R28 ;  /* 0x000000160004ac25 */ /* 0x000fe2000f8e001c */
[----:B------:R-:W-:-:S03]  /*3c10*/  @!P3 LEA.HI.X R9, R10, R25, R7, 0x1, P0 ;  /* 0x000000190a09b211 */ /* 0x000fc600000f0c07 */
[C---:B------:R-:W-:Y:S01]  /*3c20*/  VIADD R0, R252.reuse, 0x48 ;  /* 0x00000048fc007836 */ /* 0x040fe20000000000 */
[----:B------:R-:W-:Y:S01]  /*3c30*/  @!PT LDS RZ, [RZ] ;  /* 0x00000000fffff984 */ /* 0x000fe20000000800 */
[----:B------:R-:W-:Y:S01]  /*3c40*/  @!PT LDS RZ, [RZ] ;  /* 0x00000000fffff984 */ /* 0x000fe20000000800 */
[----:B------:R-:W-:Y:S01]  /*3c50*/  @!PT LDS RZ, [RZ] ;  /* 0x00000000fffff984 */ /* 0x000fe20000000800 */
[----:B------:R-:W-:Y:S01]  /*3c60*/  @!P4 LDGSTS.E.BYPASS.LTC128B.128 [R2+0x11000], desc[UR6][R14.64] ;  /* 0x110000000e02cfae */ /* 0x000fe2000b901d46 */
[----:B------:R-:W-:Y:S01]  /*3c70*/  VIADD R7, R252, 0x40 ;  /* 0x00000040fc077836 */ /* 0x000fe20000000000 */
[----:B----4-:R-:W-:Y:S01]  /*3c80*/  @!P2 LEA R6, P0, R4, R18, 0x1 ;  /* 0x000000120406a211 */ /* 0x010fe200078008ff */
[----:B------:R-:W-:Y:S01]  /*3c90*/  @!P2 IMAD.IADD R5, R5, 0x1, R11 ;  /* 0x000000010505a824 */ /* 0x000fe200078e020b */
[----:B------:R-:W-:Y:S01]  /*3ca0*/  ISETP.GE.AND P4, PT, R0, UR8, PT ;  /* 0x0000000800007c0c */ /* 0x000fe2000bf86270 */
[----:B------:R-:W-:Y:S01]  /*3cb0*/  @P3 STS.128 [R2+0x12000], RZ ;  /* 0x012000ff02003388 */ /* 0x000fe20000000c00 */
[----:B------:R-:W-:Y:S02]  /*3cc0*/  ISETP.GE.AND P5, PT, R7, UR8, PT ;  /* 0x0000000807007c0c */ /* 0x000fe4000bfa6270 */
[----:B------:R-:W-:Y:S01]  /*3cd0*/  @!P2 LEA.HI.X R7, R4, R19, R5, 0x1, P0 ;  /* 0x000000130407a211 */ /* 0x000fe200000f0c05 */
[----:B------:R-:W-:Y:S01]  /*3ce0*/  @!PT LDS RZ, [RZ] ;  /* 0x00000000fffff984 */ /* 0x000fe20000000800 */
[----:B------:R-:W-:Y:S01]  /*3cf0*/  @!PT LDS RZ, [RZ] ;  /* 0x00000000fffff984 */ /* 0x000fe20000000800 */
[----:B------:R-:W-:Y:S01]  /*3d00*/  @!PT LDS RZ, [RZ] ;  /* 0x00000000fffff984 */ /* 0x000fe20000000800 */
[----:B------:R1:W-:Y:S01]  /*3d10*/  @!P3 LDGSTS.E.BYPASS.LTC128B.128 [R2+0x12000], desc[UR6][R8.64] ;  /* 0x120000000802bfae */ /* 0x0003e2000b901d46 */
[C---:B------:R-:W-:Y:S01]  /*3d20*/  IMAD.SHL.U32 R4, R252.reuse, 0x4, RZ ;  /* 0x00000004fc047824 */ /* 0x040fe200078e00ff */
[----:B------:R-:W-:-:S02]  /*3d30*/  ISETP.GE.AND P3, PT, R252, UR8, PT ;  /* 0x00000008fc007c0c */ /* 0x000fc4000bf66270 */
[----:B------:R-:W-:Y:S01]  /*3d40*/  SEL R183, R183, R185, !P1 ;  /* 0x000000b9b7b77207 */ /* 0x000fe20004800000 */
[----:B------:R2:W-:Y:S01]  /*3d50*/  @P2 STS.128 [R2+0x13000], RZ ;  /* 0x013000ff02002388 */ /* 0x0005e20000000c00 */
[----:B------:R-:W-:Y:S01]  /*3d60*/  SEL R177, R177, R186, !P1 ;  /* 0x000000bab1b17207 */ /* 0x000fe20004800000 */
[----:B------:R-:W-:Y:S02]  /*3d70*/  UIADD3 UR20, UR29, 0x80, UR28 ;  /* 0x000000801d147890 */ /* 0x000fe4000fffe01c */
[----:B------:R-:W-:Y:S01]  /*3d80*/  @!PT LDS RZ, [RZ] ;  /* 0x00000000fffff984 */ /* 0x000fe20000000800 */
[----:B------:R-:W-:Y:S01]  /*3d90*/  @!PT LDS RZ, [RZ] ;  /* 0x00000000fffff984 */ /* 0x000fe20000000800 */
[----:B------:R-:W-:Y:S01]  /*3da0*/  @!PT LDS RZ, [RZ] ;  /* 0x00000000fffff984 */ /* 0x000fe20000000800 */
[----:B------:R2:W-:Y:S01]  /*3db0*/  @!P2 LDGSTS.E.BYPASS.LTC128B.128 [R2+0x13000], desc[UR6][R6.64] ;  /* 0x130000000602afae */ /* 0x0005e2000b901d46 */
[----:B------:R-:W-:Y:S01]  /*3dc0*/  IADD3 R4, P2, R4, UR13, RZ ;  /* 0x0000000d04047c10 */ /* 0x000fe2000ff5e0ff */
[----:B------:R-:W-:Y:S02]  /*3dd0*/  ULDC UR8, c[0x0][0x2ec] ;  /* 0x0000bb0000087ab9 */ /* 0x000fe40000000800 */
[----:B------:R-:W0:Y:S01]  /*3de0*/  LDGDEPBAR ;  /* 0x00000000000079af */ /* 0x000e220000000000 */
[----:B-1----:R-:W-:-:S04]  /*3df0*/  SHF.R.S32.HI R8, RZ, 0x1f, R252 ;  /* 0x0000001fff087819 */ /* 0x002fc800000114fc */
[----:B------:R-:W-:-:S04]  /*3e00*/  SHF.L.U64.HI R5, R252, 0x2, R8 ;  /* 0x00000002fc057819 */ /* 0x000fc80000010208 */
[----:B------:R-:W-:Y:S02]  /*3e10*/  IADD3.X R5, R5, UR12, RZ, P2, !PT ;  /* 0x0000000c05057c10 */ /* 0x000fe400097fe4ff */
[----:B--2---:R-:W-:Y:S02]  /*3e20*/  SHF.R.S32.HI R2, RZ, 0x1f, R0 ;  /* 0x0000001fff027819 */ /* 0x004fe40000011400 */
[C---:B------:R-:W-:Y:S01]  /*3e30*/  @!P4 LEA R6, P0, R0.reuse, UR13, 0x2 ;  /* 0x0000000d0006cc11 */ /* 0x040fe2000f8010ff */
[----:B------:R1:W5:Y:S03]  /*3e40*/  @!P6 LDG.E R239, desc[UR6][R4.64+0x20] ;  /* 0x0000200604efe981 */ /* 0x000366000c1e1900 */
[----:B------:R-:W-:Y:S01]  /*3e50*/  @!P4 LEA.HI.X R7, R0, UR12, R2, 0x2, P0 ;  /* 0x0000000c0007cc11 */ /* 0x000fe200080f1402 */
[----:B------:R1:W5:Y:S04]  /*3e60*/  @!P5 LDG.E R236, desc[UR6][R4.64+0x100] ;  /* 0x0001000604ecd981 */ /* 0x000368000c1e1900 */
[----:B------:R1:W5:Y:S01]  /*3e70*/  @!P4 LDG.E R237, desc[UR6][R6.64] ;  /* 0x0000000606edc981 */ /* 0x000362000c1e1900 */
[----:B------:R-:W-:-:S02]  /*3e80*/  VIADD R2, R252, 0x1 ;  /* 0x00000001fc027836 */ /* 0x000fc40000000000 */
[----:B------:R-:W-:Y:S01]  /*3e90*/  IMAD.U32 R0, RZ, RZ, UR29 ;  /* 0x0000001dff007e24 */ /* 0x000fe2000f8e00ff */
[----:B------:R1:W5:Y:S04]  /*3ea0*/  @!P3 LDG.E R238, desc[UR6][R4.64] ;  /* 0x0000000604eeb981 */ /* 0x000368000c1e1900 */
[----:B------:R-:W-:Y:S01]  /*3eb0*/  IADD3 R249, R2, UR10, -R0 ;  /* 0x0000000a02f97c10 */ /* 0x000fe2000fffe800 */
[----:B------:R-:W-:Y:S01]  /*3ec0*/  VIADD R0, R252, 0xffffff80 ;  /* 0xffffff80fc007836 */ /* 0x000fe20000000000 */
[C---:B------:R-:W-:Y:S02]  /*3ed0*/  LOP3.LUT P0, RZ, R36.reuse, 0x2, RZ, 0xc0, !PT ;  /* 0x0000000224ff7812 */ /* 0x040fe4000780c0ff */
[C---:B------:R-:W-:Y:S02]  /*3ee0*/  LOP3.LUT P3, RZ, R36.reuse, 0x4, RZ, 0xc0, !PT ;  /* 0x0000000424ff7812 */ /* 0x040fe4000786c0ff */
[----:B------:R-:W-:-:S02]  /*3ef0*/  LOP3.LUT P2, RZ, R36, 0x4, RZ, 0xc0, !PT ;  /* 0x0000000424ff7812 */ /* 0x000fc4000784c0ff */
[----:B------:R-:W-:Y:S01]  /*3f00*/  SHF.R.S32.HI R2, RZ, 0x1f, R0 ;  /* 0x0000001fff027819 */ /* 0x000fe20000011400 */
[----:B------:R-:W-:Y:S01]  /*3f10*/  IMAD.SHL.U32 R245, R0, 0x4, RZ ;  /* 0x0000000400f57824 */ /* 0x000fe200078e00ff */
[----:B------:R-:W-:Y:S02]  /*3f20*/  SEL R184, R184, 0xffffffe0, !P0 ;  /* 0xffffffe0b8b87807 */ /* 0x000fe40004000000 */
[----:B------:R-:W-:Y:S02]  /*3f30*/  SEL R178, R178, 0xffffffc0, !P3 ;  /* 0xffffffc0b2b27807 */ /* 0x000fe40005800000 */
[----:B------:R-:W-:Y:S02]  /*3f40*/  SHF.L.U64.HI R247, R252, 0x2, R8 ;  /* 0x00000002fcf77819 */ /* 0x000fe40000010208 */
[----:B------:R-:W-:Y:S02]  /*3f50*/  SHF.L.U64.HI R246, R0, 0x2, R2 ;  /* 0x0000000200f67819 */ /* 0x000fe40000010202 */
[----:B------:R-:W-:-:S02]  /*3f60*/  SEL R244, R244, 0xffffffc0, !P2 ;  /* 0xffffffc0f4f47807 */ /* 0x000fc40005000000 */
[----:B------:R-:W-:Y:S02]  /*3f70*/  LEA R183, R183, UR4, 0x1 ;  /* 0x00000004b7b77c11 */ /* 0x000fe4000f8e08ff */
[----:B------:R-:W-:Y:S01]  /*3f80*/  LEA R177, R177, UR4, 0x1 ;  /* 0x00000004b1b17c11 */ /* 0x000fe2000f8e08ff */
[----:B-1----:R-:W-:-:S12]  /*3f90*/  UIADD3 UR20, UR20, -UR10, URZ ;  /* 0x8000000a14147290 */ /* 0x002fd8000fffe03f */
.L_x_310:
        /* <DEDUP_REMOVED lines=14> */
[----:B------:R-:W-:Y:S06]  /*4080*/  BAR.SYNC.DEFER_BLOCKING 0x0 ;  /* 0x0000000000007b1d */ /* 0x000fec0000010000 */
        /* <DEDUP_REMOVED lines=56> */
[-C--:B------:R-:W-:Y:S06]  /*4410*/  HMMA.16816.F32 R12, R160, R142.reuse, R12 ;  /* 0x0000008ea00c723c */ /* 0x080fec000000180c */
[C---:B------:R-:W-:Y:S01]  /*4420*/  HMMA.16816.F32 R16, R132.reuse, R142, R16 ;  /* 0x0000008e8410723c */ /* 0x040fe20000001810 */
[----:B--2---:R-:W-:Y:S04]  /*4430*/  IMAD.U32 R0, RZ, RZ, UR16 ;  /* 0x00000010ff007e24 */ /* 0x004fe8000f8e00ff */
[----:B------:R-:W-:Y:S01]  /*4440*/  @!P0 IMAD R0, R0, 0x80, R251 ;  /* 0x0000008000008824 */ /* 0x000fe200078e02fb */
[-C--:B------:R-:W-:Y:S05]  /*4450*/  HMMA.16816.F32 R20, R132, R164.reuse, R20 ;  /* 0x000000a48414723c */ /* 0x080fea0000001814 */
[----:B------:R-:W-:Y:S01]  /*4460*/  @!P0 VIADD R143, R0, 0x1 ;  /* 0x00000001008f8836 */ /* 0x000fe20000000000 */
[C---:B------:R-:W-:Y:S05]  /*4470*/  HMMA.16816.F32 R24, R160.reuse, R164, R24 ;  /* 0x000000a4a018723c */ /* 0x040fea0000001818 */
[----:B------:R-:W-:Y:S01]  /*4480*/  FMUL.FTZ R142, R238, 1.4426950216293334961 ;  /* 0x3fb8aa3bee8e7820 */ /* 0x000fe20000410000 */
[-C--:B------:R-:W-:Y:S05]  /*4490*/  HMMA.16816.F32 R28, R160, R166.reuse, R28 ;  /* 0x000000a6a01c723c */ /* 0x080fea000000181c */
[----:B------:R-:W-:Y:S01]  /*44a0*/  FSEL R142, R142, RZ, P1 ;  /* 0x000000ff8e8e7208 */ /* 0x000fe20000800000 */
[C---:B------:R-:W-:Y:S04]  /*44b0*/  HMMA.16816.F32 R32, R132.reuse, R166, R32 ;  /* 0x000000a68420723c */ /* 0x040fe80000001820 */
[----:B------:R-:W-:Y:S02]  /*44c0*/  FSETP.NEU.FTZ.AND P1, PT, R239, -INF , PT ;  /* 0xff800000ef00780b */ /* 0x000fe40003f3d000 */
        /* <DEDUP_REMOVED lines=9> */
[----:B------:R-:W-:Y:S02]  /*4560*/  @!P0 VIADD R132, R249, UR11 ;  /* 0x0000000bf9848c36 */ /* 0x000fe40008000000 */
[----:B------:R-:W-:Y:S01]  /*4570*/  FMUL.FTZ R135, R239, 1.4426950216293334961 ;  /* 0x3fb8aa3bef877820 */ /* 0x000fe20000410000 */
[C---:B----4-:R-:W-:Y:S04]  /*4580*/  HMMA.16816.F32 R8, R136.reuse, R152, R8 ;  /* 0x000000988808723c */ /* 0x050fe80000001808 */
[----:B------:R-:W-:Y:S01]  /*4590*/  @!P0 VIMNMX R141, R132, UR10, PT ;  /* 0x0000000a848d8c48 */ /* 0x000fe2000bfe0100 */
[----:B------:R-:W-:Y:S01]  /*45a0*/  FMUL.FTZ R134, R236, 1.4426950216293334961 ;  /* 0x3fb8aa3bec867820 */ /* 0x000fe20000410000 */
[----:B------:R-:W-:Y:S01]  /*45b0*/  @!P0 VIADDMNMX R140, R132, R2, UR10, PT ;  /* 0x0000000a848c8e46 */ /* 0x000fe2000b800102 */
[----:B------:R-:W-:Y:S01]  /*45c0*/  IMAD.MOV.U32 R2, RZ, RZ, 0x40 ;  /* 0x00000040ff027424 */ /* 0x000fe200078e00ff */
[-C--:B------:R-:W-:Y:S01]  /*45d0*/  @!P0 ISETP.GE.AND P2, PT, R0, R141.reuse, PT ;  /* 0x0000008d0000820c */ /* 0x080fe20003f46270 */
[-C--:B------:R-:W-:Y:S03]  /*45e0*/  HMMA.16816.F32 R12, R136, R154.reuse, R12 ;  /* 0x0000009a880c723c */ /* 0x080fe6000000180c */
[----:B------:R-:W-:Y:S02]  /*45f0*/  FSEL R135, R135, RZ, P1 ;  /* 0x000000ff87877208 */ /* 0x000fe40000800000 */
[CC--:B------:R-:W-:Y:S01]  /*4600*/  @!P0 ISETP.GE.AND P1, PT, R143.reuse, R140.reuse, PT ;  /* 0x0000008c8f00820c */ /* 0x0c0fe20003f26270 */
        /* <DEDUP_REMOVED lines=12> */
[----:B------:R-:W-:Y:S01]  /*46d0*/  @!P0 VIADDMNMX R133, R132, R2, UR10, PT ;  /* 0x0000000a84858e46 */ /* 0x000fe2000b800102 */
[--C-:B------:R-:W-:Y:S01]  /*46e0*/  FFMA.FTZ R6, R6, UR8, -R135.reuse ;  /* 0x0000000806067c23 */ /* 0x100fe20008010887 */
[----:B------:R-:W-:Y:S03]  /*46f0*/  @!P0 VIADDMNMX R132, R132, R187, UR10, PT ;  /* 0x0000000a84848e46 */ /* 0x000fe6000b8001bb */
[----:B------:R-:W1:Y:S01]  /*4700*/  MUFU.EX2 R231, R5 ;  /* 0x0000000500e77308 */ /* 0x000e620000000800 */
[-C--:B------:R-:W-:Y:S01]  /*4710*/  @!P0 ISETP.GE.AND P2, PT, R0, R133.reuse, PT ;  /* 0x000000850000820c */ /* 0x080fe20003f46270 */
[----:B------:R-:W-:Y:S01]  /*4720*/  FMUL.FTZ R2, R237, 1.4426950216293334961 ;  /* 0x3fb8aa3bed027820 */ /* 0x000fe20000410000 */
[----:B------:R-:W-:Y:S02]  /*4730*/  FSEL R134, R134, RZ, P1 ;  /* 0x000000ff86867208 */ /* 0x000fe40000800000 */
[-C--:B------:R-:W-:Y:S02]  /*4740*/  @!P0 ISETP.GE.AND P1, PT, R143, R133.reuse, PT ;  /* 0x000000858f00820c */ /* 0x080fe40003f26270 */
[----:B------:R-:W-:Y:S03]  /*4750*/  @!P0 FSEL R8, R8, -INF , !P2 ;  /* 0xff80000008088808 */ /* 0x000fe60005000000 */
[----:B------:R-:W-:Y:S01]  /*4760*/  MUFU.EX2 R230, R6 ;  /* 0x0000000600e67308 */ /* 0x000fe20000000800 */
[-C--:B------:R-:W-:Y:S02]  /*4770*/  @!P0 ISETP.GE.AND P2, PT, R0, R132.reuse, PT ;  /* 0x000000840000820c */ /* 0x080fe40003f46270 */
[----:B------:R-:W-:Y:S01]  /*4780*/  @!P0 FSEL R9, R9, -INF , !P1 ;  /* 0xff80000009098808 */ /* 0x000fe20004800000 */
[--C-:B------:R-:W-:Y:S01]  /*4790*/  FFMA.FTZ R8, R8, UR8, -R134.reuse ;  /* 0x0000000808087c23 */ /* 0x100fe20008010886 */
[----:B------:R-:W-:Y:S02]  /*47a0*/  FSETP.NEU.FTZ.AND P1, PT, R237, -INF , PT ;  /* 0xff800000ed00780b */ /* 0x000fe40003f3d000 */
[----:B------:R-:W-:Y:S03]  /*47b0*/  @!P0 FSEL R10, R10, -INF , !P2 ;  /* 0xff8000000a0a8808 */ /* 0x000fe60005000000 */
[----:B------:R2:W-:Y:S01]  /*47c0*/  MUFU.EX2 R204, R8 ;  /* 0x0000000800cc7308 */ /* 0x0005e20000000800 */
[----:B------:R-:W-:Y:S01]  /*47d0*/  FSEL R2, R2, RZ, P1 ;  /* 0x000000ff02027208 */ /* 0x000fe20000800000 */
[----:B------:R-:W-:Y:S01]  /*47e0*/  FFMA.FTZ R9, R9, UR8, -R134 ;  /* 0x0000000809097c23 */ /* 0x000fe20008010886 */
[-C--:B------:R-:W-:Y:S03]  /*47f0*/  @!P0 ISETP.GE.AND P1, PT, R143, R132.reuse, PT ;  /* 0x000000848f00820c */ /* 0x080fe60003f26270 */
[--C-:B------:R-:W-:Y:S01]  /*4800*/  FFMA.FTZ R10, R10, UR8, -R2.reuse ;  /* 0x000000080a0a7c23 */ /* 0x100fe20008010802 */
[----:B------:R-:W-:Y:S03]  /*4810*/  @!P0 FSEL R11, R11, -INF , !P1 ;  /* 0xff8000000b0b8808 */ /* 0x000fe60004800000 */
[----:B------:R3:W4:Y:S02]  /*4820*/  MUFU.EX2 R196, R7 ;  /* 0x0000000700c47308 */ /* 0x0007240000000800 */
[----:B------:R-:W-:Y:S08]  /*4830*/  FFMA.FTZ R11, R11, UR8, -R2 ;  /* 0x000000080b0b7c23 */ /* 0x000ff00008010802 */
[----:B------:R1:W-:Y:S01]  /*4840*/  MUFU.EX2 R203, R9 ;  /* 0x0000000900cb7308 */ /* 0x0003e20000000800 */
[C---:B--2---:R-:W-:Y:S09]  /*4850*/  @!P0 VIADD R8, R0.reuse, 0x9 ;  /* 0x0000000900088836 */ /* 0x044ff20000000000 */
[----:B------:R-:W-:Y:S01]  /*4860*/  MUFU.EX2 R208, R10 ;  /* 0x0000000a00d07308 */ /* 0x000fe20000000800 */
[----:B---3--:R-:W2:Y:S09]  /*4870*/  LDSM.16.M88.4 R4, [R181+0x800] ;  /* 0x00080000b504783b */ /* 0x008eb20000000200 */
[----:B------:R3:W-:Y:S01]  /*4880*/  MUFU.EX2 R207, R11 ;  /* 0x0000000b00cf7308 */ /* 0x0007e20000000800 */
[----:B-1----:R-:W-:Y:S05]  /*4890*/  @!P0 VIADD R9, R0, 0x8 ;  /* 0x0000000800098836 */ /* 0x002fea0000000000 */
[-C--:B------:R-:W-:Y:S04]  /*48a0*/  @!P0 ISETP.GE.AND P1, PT, R9, R133.reuse, PT ;  /* 0x000000850900820c */ /* 0x080fe80003f26270 */
[----:B------:R-:W-:Y:S02]  /*48b0*/  @!P0 FSEL R12, R12, -INF , !P1 ;  /* 0xff8000000c0c8808 */ /* 0x000fe40004800000 */
[----:B------:R-:W-:Y:S03]  /*48c0*/  @!P0 ISETP.GE.AND P1, PT, R8, R133, PT ;  /* 0x000000850800820c */ /* 0x000fe60003f26270 */
[--C-:B------:R-:W-:Y:S01]  /*48d0*/  FFMA.FTZ R12, R12, UR8, -R134.reuse ;  /* 0x000000080c0c7c23 */ /* 0x100fe20008010886 */
[----:B------:R-:W-:Y:S02]  /*48e0*/  @!P0 FSEL R13, R13, -INF , !P1 ;  /* 0xff8000000d0d8808 */ /* 0x000fe40004800000 */
[-C--:B------:R-:W-:Y:S01]  /*48f0*/  @!P0 ISETP.GE.AND P1, PT, R9, R132.reuse, PT ;  /* 0x000000840900820c */ /* 0x080fe20003f26270 */
[----:B------:R-:W-:Y:S02]  /*4900*/  MUFU.EX2 R202, R12 ;  /* 0x0000000c00ca7308 */ /* 0x000fe40000000800 */
[----:B------:R-:W-:Y:S01]  /*4910*/  FFMA.FTZ R13, R13, UR8, -R134 ;  /* 0x000000080d0d7c23 */ /* 0x000fe20008010886 */
[----:B------:R-:W-:Y:S02]  /*4920*/  @!P0 FSEL R14, R14, -INF , !P1 ;  /* 0xff8000000e0e8808 */ /* 0x000fe40004800000 */
[----:B------:R-:W-:Y:S03]  /*4930*/  @!P0 ISETP.GE.AND P1, PT, R8, R132, PT ;  /* 0x000000840800820c */ /* 0x000fe60003f26270 */
[--C-:B------:R-:W-:Y:S01]  /*4940*/  FFMA.FTZ R14, R14, UR8, -R2.reuse ;  /* 0x000000080e0e7c23 */ /* 0x100fe20008010802 */
[----:B------:R-:W-:Y:S01]  /*4950*/  @!P0 FSEL R15, R15, -INF , !P1 ;  /* 0xff8000000f0f8808 */ /* 0x000fe20004800000 */
[----:B------:R-:W-:Y:S01]  /*4960*/  MUFU.EX2 R201, R13 ;  /* 0x0000000d00c97308 */ /* 0x000fe20000000800 */
[-C--:B------:R-:W-:Y:S01]  /*4970*/  @!P0 ISETP.GE.AND P1, PT, R9, R141.reuse, PT ;  /* 0x0000008d0900820c */ /* 0x080fe20003f26270 */
[-C--:B--2---:R-:W-:Y:S03]  /*4980*/  HMMA.16816.F32 R20, R148, R4.reuse, R20 ;  /* 0x000000049414723c */ /* 0x084fe60000001814 */
[----:B------:R-:W-:Y:S01]  /*4990*/  @!P0 FSEL R16, R16, -INF , !P1 ;  /* 0xff80000010108808 */ /* 0x000fe20004800000 */
[----:B------:R-:W-:Y:S01]  /*49a0*/  FFMA.FTZ R15, R15, UR8, -R2 ;  /* 0x000000080f0f7c23 */ /* 0x000fe20008010802 */
[-C--:B------:R-:W-:Y:S01]  /*49b0*/  @!P0 ISETP.GE.AND P1, PT, R8, R141.reuse, PT ;  /* 0x0000008d0800820c */ /* 0x080fe20003f26270 */
[C---:B------:R-:W-:Y:S02]  /*49c0*/  HMMA.16816.F32 R24, R136.reuse, R4, R24 ;  /* 0x000000048818723c */ /* 0x040fe40000001818 */
[----:B------:R-:W-:Y:S03]  /*49d0*/  MUFU.EX2 R206, R14 ;  /* 0x0000000e00ce7308 */ /* 0x000fe60000000800 */
[----:B------:R-:W-:Y:S01]  /*49e0*/  @!P0 FSEL R17, R17, -INF , !P1 ;  /* 0xff80000011118808 */ /* 0x000fe20004800000 */
[-C--:B------:R-:W-:Y:S03]  /*49f0*/  HMMA.16816.F32 R28, R136, R6.reuse, R28 ;  /* 0x00000006881c723c */ /* 0x080fe6000000181c */
[-C--:B------:R-:W-:Y:S03]  /*4a00*/  @!P0 ISETP.GE.AND P1, PT, R9, R140.reuse, PT ;  /* 0x0000008c0900820c */ /* 0x080fe60003f26270 */
[----:B------:R-:W-:Y:S01]  /*4a10*/  MUFU.EX2 R205, R15 ;  /* 0x0000000f00cd7308 */ /* 0x000fe20000000800 */
[----:B------:R-:W-:Y:S01]  /*4a20*/  @!P0 VIADD R9, R0, 0x10 ;  /* 0x0000001000098836 */ /* 0x000fe20000000000 */
[C---:B------:R-:W-:Y:S04]  /*4a30*/  HMMA.16816.F32 R32, R148.reuse, R6, R32 ;  /* 0x000000069420723c */ /* 0x040fe80000001820 */
[----:B------:R-:W-:Y:S01]  /*4a40*/  @!P0 FSEL R18, R18, -INF , !P1 ;  /* 0xff80000012128808 */ /* 0x000fe20004800000 */
[----:B------:R-:W-:Y:S01]  /*4a50*/  @!P0 VIADD R5, R0, 0x18 ;  /* 0x0000001800058836 */ /* 0x000fe20000000000 */
[-C--:B------:R-:W-:Y:S01]  /*4a60*/  @!P0 ISETP.GE.AND P1, PT, R8, R140.reuse, PT ;  /* 0x0000008c0800820c */ /* 0x080fe20003f26270 */
[C---:B------:R-:W-:Y:S04]  /*4a70*/  @!P0 VIADD R8, R0.reuse, 0x11 ;  /* 0x0000001100088836 */ /* 0x040fe80000000000 */
[----:B------:R-:W-:Y:S01]  /*4a80*/  @!P0 FSEL R19, R19, -INF , !P1 ;  /* 0xff80000013138808 */ /* 0x000fe20004800000 */
[----:B------:R-:W-:Y:S01]  /*4a90*/  @!P0 VIADD R4, R0, 0x19 ;  /* 0x0000001900048836 */ /* 0x000fe20000000000 */
[-C--:B------:R-:W-:Y:S01]  /*4aa0*/  @!P0 ISETP.GE.AND P1, PT, R9, R141.reuse, PT ;  /* 0x0000008d0900820c */ /* 0x080fe20003f26270 */
[--C-:B------:R-:W-:Y:S01]  /*4ab0*/  FFMA.FTZ R18, R18, UR8, -R135.reuse ;  /* 0x0000000812127c23 */ /* 0x100fe20008010887 */
[--C-:B------:R-:W-:Y:S01]  /*4ac0*/  FFMA.FTZ R16, R16, UR8, -R142.reuse ;  /* 0x0000000810107c23 */ /* 0x100fe2000801088e */
[--C-:B------:R-:W-:Y:S01]  /*4ad0*/  FFMA.FTZ R19, R19, UR8, -R135.reuse ;  /* 0x0000000813137c23 */ /* 0x100fe20008010887 */
[----:B------:R-:W-:Y:S01]  /*4ae0*/  @!P0 FSEL R20, R20, -INF , !P1 ;  /* 0xff80000014148808 */ /* 0x000fe20004800000 */
[----:B------:R-:W-:Y:S01]  /*4af0*/  MUFU.EX2 R189, R18 ;  /* 0x0000001200bd7308 */ /* 0x000fe20000000800 */
[----:B------:R-:W-:Y:S01]  /*4b00*/  @!P0 ISETP.GE.AND P1, PT, R8, R141, PT ;  /* 0x0000008d0800820c */ /* 0x000fe20003f26270 */
[--C-:B------:R-:W-:Y:S02]  /*4b10*/  FFMA.FTZ R17, R17, UR8, -R142.reuse ;  /* 0x0000000811117c23 */ /* 0x100fe4000801088e */
[--C-:B------:R-:W-:Y:S01]  /*4b20*/  FFMA.FTZ R20, R20, UR8, -R142.reuse ;  /* 0x0000000814147c23 */ /* 0x100fe2000801088e */
[----:B------:R-:W-:Y:S02]  /*4b30*/  @!P0 FSEL R21, R21, -INF , !P1 ;  /* 0xff80000015158808 */ /* 0x000fe40004800000 */
[-C--:B------:R-:W-:Y:S03]  /*4b40*/  @!P0 ISETP.GE.AND P1, PT, R9, R140.reuse, PT ;  /* 0x0000008c0900820c */ /* 0x080fe60003f26270 */
[----:B------:R-:W1:Y:S01]  /*4b50*/  MUFU.EX2 R188, R19 ;  /* 0x0000001300bc7308 */ /* 0x000e620000000800 */
[----:B------:R-:W-:Y:S01]  /*4b60*/  FFMA.FTZ R21, R21, UR8, -R142 ;  /* 0x0000000815157c23 */ /* 0x000fe2000801088e */
[----:B------:R-:W-:Y:S02]  /*4b70*/  @!P0 FSEL R22, R22, -INF , !P1 ;  /* 0xff80000016168808 */ /* 0x000fe40004800000 */
[----:B------:R-:W-:Y:S06]  /*4b80*/  @!P0 ISETP.GE.AND P1, PT, R8, R140, PT ;  /* 0x0000008c0800820c */ /* 0x000fec0003f26270 */
[----:B------:R-:W-:Y:S01]  /*4b90*/  MUFU.EX2 R235, R16 ;  /* 0x0000001000eb7308 */ /* 0x000fe20000000800 */
[----:B------:R-:W-:Y:S01]  /*4ba0*/  @!P0 FSEL R23, R23, -INF , !P1 ;  /* 0xff80000017178808 */ /* 0x000fe20004800000 */
[--C-:B------:R-:W-:Y:S01]  /*4bb0*/  FFMA.FTZ R22, R22, UR8, -R135.reuse ;  /* 0x0000000816167c23 */ /* 0x100fe20008010887 */
[-C--:B------:R-:W-:Y:S03]  /*4bc0*/  @!P0 ISETP.GE.AND P1, PT, R9, R133.reuse, PT ;  /* 0x000000850900820c */ /* 0x080fe60003f26270 */
[--C-:B------:R-:W-:Y:S01]  /*4bd0*/  FFMA.FTZ R23, R23, UR8, -R135.reuse ;  /* 0x0000000817177c23 */ /* 0x100fe20008010887 */
[----:B------:R-:W-:Y:S03]  /*4be0*/  @!P0 FSEL R24, R24, -INF , !P1 ;  /* 0xff80000018188808 */ /* 0x000fe60004800000 */
[----:B------:R-:W2:Y:S01]  /*4bf0*/  MUFU.EX2 R234, R17 ;  /* 0x0000001100ea7308 */ /* 0x000ea20000000800 */
[-C--:B------:R-:W-:Y:S01]  /*4c00*/  @!P0 ISETP.GE.AND P1, PT, R8, R133.reuse, PT ;  /* 0x000000850800820c */ /* 0x080fe20003f26270 */
[--C-:B------:R-:W-:Y:S03]  /*4c10*/  FFMA.FTZ R24, R24, UR8, -R134.reuse ;  /* 0x0000000818187c23 */ /* 0x100fe60008010886 */
[----:B------:R-:W-:Y:S02]  /*4c20*/  @!P0 FSEL R25, R25, -INF , !P1 ;  /* 0xff80000019198808 */ /* 0x000fe40004800000 */
[-C--:B------:R-:W-:Y:S03]  /*4c30*/  @!P0 ISETP.GE.AND P1, PT, R9, R132.reuse, PT ;  /* 0x000000840900820c */ /* 0x080fe60003f26270 */
[----:B------:R-:W-:Y:S01]  /*4c40*/  MUFU.EX2 R233, R20 ;  /* 0x0000001400e97308 */ /* 0x000fe20000000800 */
[----:B------:R-:W-:Y:S01]  /*4c50*/  FFMA.FTZ R25, R25, UR8, -R134 ;  /* 0x0000000819197c23 */ /* 0x000fe20008010886 */
[----:B------:R-:W-:Y:S02]  /*4c60*/  @!P0 FSEL R26, R26, -INF , !P1 ;  /* 0xff8000001a1a8808 */ /* 0x000fe40004800000 */
[-C--:B------:R-:W-:Y:S02]  /*4c70*/  @!P0 ISETP.GE.AND P1, PT, R8, R132.reuse, PT ;  /* 0x000000840800820c */ /* 0x080fe40003f26270 */
[----:B---3--:R-:W3:Y:S04]  /*4c80*/  LDSM.16.M88.4 R8, [R181+0x1000] ;  /* 0x00100000b508783b */ /* 0x008ee80000000200 */
[----:B------:R-:W-:Y:S01]  /*4c90*/  MUFU.EX2 R232, R21 ;  /* 0x0000001500e87308 */ /* 0x000fe20000000800 */
        /* <DEDUP_REMOVED lines=22> */
[--C-:B------:R-:W-:Y:S03]  /*4e00*/  FFMA.FTZ R32, R32, UR8, -R142.reuse ;  /* 0x0000000820207c23 */ /* 0x100fe6000801088e */
[----:B------:R-:W-:Y:S01]  /*4e10*/  @!P0 FSEL R33, R33, -INF , !P1 ;  /* 0xff80000021218808 */ /* 0x000fe20004800000 */
[-C--:B---3--:R-:W-:Y:S04]  /*4e20*/  HMMA.16816.F32 R36, R148, R8.reuse, R36 ;  /* 0x000000089424723c */ /* 0x088fe80000001824 */
[----:B------:R-:W-:Y:S01]  /*4e30*/  MUFU.EX2 R228, R32 ;  /* 0x0000002000e47308 */ /* 0x000fe20000000800 */
[-C--:B------:R-:W-:Y:S01]  /*4e40*/  @!P0 ISETP.GE.AND P1, PT, R5, R140.reuse, PT ;  /* 0x0000008c0500820c */ /* 0x080fe20003f26270 */
[----:B------:R-:W-:Y:S02]  /*4e50*/  @!P0 VIADD R5, R0, 0x20 ;  /* 0x0000002000058836 */ /* 0x000fe40000000000 */
[--C-:B------:R-:W-:Y:S01]  /*4e60*/  FFMA.FTZ R33, R33, UR8, -R142.reuse ;  /* 0x0000000821217c23 */ /* 0x100fe2000801088e */
[C---:B------:R-:W-:Y:S05]  /*4e70*/  HMMA.16816.F32 R40, R136.reuse, R8, R40 ;  /* 0x000000088828723c */ /* 0x040fea0000001828 */
[----:B------:R-:W-:Y:S01]  /*4e80*/  MUFU.EX2 R227, R33 ;  /* 0x0000002100e37308 */ /* 0x000fe20000000800 */
[----:B------:R-:W-:Y:S01]  /*4e90*/  @!P0 FSEL R34, R34, -INF , !P1 ;  /* 0xff80000022228808 */ /* 0x000fe20004800000 */
[-C--:B------:R-:W-:Y:S03]  /*4ea0*/  HMMA.16816.F32 R44, R136, R10.reuse, R44 ;  /* 0x0000000a882c723c */ /* 0x080fe6000000182c */
[-C--:B------:R-:W-:Y:S01]  /*4eb0*/  @!P0 ISETP.GE.AND P1, PT, R4, R140.reuse, PT ;  /* 0x0000008c0400820c */ /* 0x080fe20003f26270 */
[C---:B------:R-:W-:Y:S02]  /*4ec0*/  @!P0 VIADD R4, R0.reuse, 0x21 ;  /* 0x0000002100048836 */ /* 0x040fe40000000000 */
[C---:B------:R-:W-:Y:S02]  /*4ed0*/  HMMA.16816.F32 R48, R148.reuse, R10, R48 ;  /* 0x0000000a9430723c */ /* 0x040fe40000001830 */
[----:B------:R-:W-:Y:S03]  /*4ee0*/  MUFU.EX2 R195, R24 ;  /* 0x0000001800c37308 */ /* 0x000fe60000000800 */
[----:B------:R-:W-:Y:S01]  /*4ef0*/  @!P0 FSEL R35, R35, -INF , !P1 ;  /* 0xff80000023238808 */ /* 0x000fe20004800000 */
[C---:B------:R-:W-:Y:S01]  /*4f00*/  @!P0 VIADD R9, R0.reuse, 0x28 ;  /* 0x0000002800098836 */ /* 0x040fe20000000000 */
[-C--:B------:R-:W-:Y:S01]  /*4f10*/  @!P0 ISETP.GE.AND P1, PT, R5, R141.reuse, PT ;  /* 0x0000008d0500820c */ /* 0x080fe20003f26270 */
[----:B------:R-:W-:Y:S04]  /*4f20*/  @!P0 VIADD R8, R0, 0x29 ;  /* 0x0000002900088836 */ /* 0x000fe80000000000 */
[----:B------:R-:W-:Y:S01]  /*4f30*/  MUFU.EX2 R194, R25 ;  /* 0x0000001900c27308 */ /* 0x000fe20000000800 */
[----:B------:R-:W-:Y:S01]  /*4f40*/  @!P0 FSEL R36, R36, -INF , !P1 ;  /* 0xff80000024248808 */ /* 0x000fe20004800000 */
[--C-:B------:R-:W-:Y:S01]  /*4f50*/  FFMA.FTZ R34, R34, UR8, -R135.reuse ;  /* 0x0000000822227c23 */ /* 0x100fe20008010887 */
[----:B------:R-:W-:Y:S01]  /*4f60*/  @!P0 ISETP.GE.AND P1, PT, R4, R141, PT ;  /* 0x0000008d0400820c */ /* 0x000fe20003f26270 */
[--C-:B------:R-:W-:Y:S02]  /*4f70*/  FFMA.FTZ R35, R35, UR8, -R135.reuse ;  /* 0x0000000823237c23 */ /* 0x100fe40008010887 */
        /* <DEDUP_REMOVED lines=13> */
[--C-:B------:R-:W-:Y:S01]  /*5050*/  FFMA.FTZ R39, R39, UR8, -R135.reuse ;  /* 0x0000000827277c23 */ /* 0x100fe20008010887 */
[-C--:B------:R-:W-:Y:S03]  /*5060*/  @!P0 ISETP.GE.AND P1, PT, R4, R133.reuse, PT ;  /* 0x000000850400820c */ /* 0x080fe60003f26270 */
[--C-:B------:R-:W-:Y:S01]  /*5070*/  FFMA.FTZ R40, R40, UR8, -R134.reuse ;  /* 0x0000000828287c23 */ /* 0x100fe20008010886 */
[----:B------:R-:W-:Y:S03]  /*5080*/  @!P0 FSEL R41, R41, -INF , !P1 ;  /* 0xff80000029298808 */ /* 0x000fe60004800000 */
[----:B------:R-:W-:Y:S01]  /*5090*/  MUFU.EX2 R190, R29 ;  /* 0x0000001d00be7308 */ /* 0x000fe20000000800 */
[-C--:B------:R-:W-:Y:S01]  /*50a0*/  @!P0 ISETP.GE.AND P1, PT, R5, R132.reuse, PT ;  /* 0x000000840500820c */ /* 0x080fe20003f26270 */
[----:B------:R-:W-:Y:S03]  /*50b0*/  FFMA.FTZ R41, R41, UR8, -R134 ;  /* 0x0000000829297c23 */ /* 0x000fe60008010886 */
[----:B------:R-:W-:Y:S02]  /*50c0*/  @!P0 FSEL R42, R42, -INF , !P1 ;  /* 0xff8000002a2a8808 */ /* 0x000fe40004800000 */
[-C--:B------:R-:W-:Y:S03]  /*50d0*/  @!P0 ISETP.GE.AND P1, PT, R4, R132.reuse, PT ;  /* 0x000000840400820c */ /* 0x080fe60003f26270 */
[----:B------:R-:W-:Y:S01]  /*50e0*/  MUFU.EX2 R198, R30 ;  /* 0x0000001e00c67308 */ /* 0x000fe20000000800 */
[----:B------:R-:W3:Y:S01]  /*50f0*/  LDSM.16.M88.4 R4, [R181+0x1800] ;  /* 0x00180000b504783b */ /* 0x000ee20000000200 */
[--C-:B------:R-:W-:Y:S01]  /*5100*/  FFMA.FTZ R42, R42, UR8, -R2.reuse ;  /* 0x000000082a2a7c23 */ /* 0x100fe20008010802 */
[----:B------:R-:W-:Y:S02]  /*5110*/  @!P0 FSEL R43, R43, -INF , !P1 ;  /* 0xff8000002b2b8808 */ /* 0x000fe40004800000 */
[-C--:B------:R-:W-:Y:S05]  /*5120*/  @!P0 ISETP.GE.AND P1, PT, R9, R133.reuse, PT ;  /* 0x000000850900820c */ /* 0x080fea0003f26270 */
[----:B------:R-:W-:Y:S01]  /*5130*/  MUFU.EX2 R197, R31 ;  /* 0x0000001f00c57308 */ /* 0x000fe20000000800 */
[----:B------:R-:W-:Y:S01]  /*5140*/  @!P0 FSEL R44, R44, -INF , !P1 ;  /* 0xff8000002c2c8808 */ /* 0x000fe20004800000 */
[----:B------:R-:W-:Y:S01]  /*5150*/  FFMA.FTZ R43, R43, UR8, -R2 ;  /* 0x000000082b2b7c23 */ /* 0x000fe20008010802 */
        /* <DEDUP_REMOVED lines=19> */
[-C--:B---3--:R-:W-:Y:S03]  /*5290*/  HMMA.16816.F32 R52, R148, R4.reuse, R52 ;  /* 0x000000049434723c */ /* 0x088fe60000001834 */
        /* <DEDUP_REMOVED lines=29> */
[----:B------:R-:W-:Y:S01]  /*5470*/  FFMA.FTZ R53, R53, UR8, -R142 ;  /* 0x0000000835357c23 */ /* 0x000fe2000801088e */
[----:B------:R-:W-:Y:S03]  /*5480*/  @!P0 FSEL R54, R54, -INF , !P1 ;  /* 0xff80000036368808 */ /* 0x000fe60004800000 */
[----:B------:R-:W3:Y:S01]  /*5490*/  MUFU.EX2 R158, R51 ;  /* 0x00000033009e7308 */ /* 0x000ee20000000800 */
[-C--:B------:R-:W-:Y:S01]  /*54a0*/  @!P0 ISETP.GE.AND P1, PT, R8, R140.reuse, PT ;  /* 0x0000008c0800820c */ /* 0x080fe20003f26270 */
[--C-:B------:R-:W-:Y:S01]  /*54b0*/  FFMA.FTZ R60, R60, UR8, -R134.reuse ;  /* 0x000000083c3c7c23 */ /* 0x100fe20008010886 */
[----:B------:R-:W-:Y:S01]  /*54c0*/  @!P0 ISETP.GE.AND P6, PT, R4, R141, PT ;  /* 0x0000008d0400820c */ /* 0x000fe20003fc6270 */
[--C-:B------:R-:W-:Y:S01]  /*54d0*/  FFMA.FTZ R54, R54, UR8, -R135.reuse ;  /* 0x0000000836367c23 */ /* 0x100fe20008010887 */
[----:B------:R-:W-:Y:S02]  /*54e0*/  @!P0 FSEL R55, R55, -INF , !P1 ;  /* 0xff80000037378808 */ /* 0x000fe40004800000 */
[-C--:B------:R-:W-:Y:S03]  /*54f0*/  @!P0 ISETP.GE.AND P1, PT, R9, R133.reuse, PT ;  /* 0x000000850900820c */ /* 0x080fe60003f26270 */
[----:B------:R-:W-:Y:S01]  /*5500*/  MUFU.EX2 R171, R41 ;  /* 0x0000002900ab7308 */ /* 0x000fe20000000800 */
[----:B------:R-:W-:Y:S01]  /*5510*/  @!P0 ISETP.GE.AND P4, PT, R4, R140, PT ;  /* 0x0000008c0400820c */ /* 0x000fe20003f86270 */
[--C-:B------:R-:W-:Y:S01]  /*5520*/  FFMA.FTZ R55, R55, UR8, -R135.reuse ;  /* 0x0000000837377c23 */ /* 0x100fe20008010887 */
[----:B------:R-:W-:Y:S02]  /*5530*/  @!P0 FSEL R56, R56, -INF , !P1 ;  /* 0xff80000038388808 */ /* 0x000fe40004800000 */
[-C--:B------:R-:W-:Y:S02]  /*5540*/  @!P0 ISETP.GE.AND P1, PT, R8, R133.reuse, PT ;  /* 0x000000850800820c */ /* 0x080fe40003f26270 */
[-C--:B------:R-:W-:Y:S03]  /*5550*/  @!P0 ISETP.GE.AND P2, PT, R4, R132.reuse, PT ;  /* 0x000000840400820c */ /* 0x080fe60003f46270 */
[----:B------:R-:W-:Y:S01]  /*5560*/  MUFU.EX2 R193, R42 ;  /* 0x0000002a00c17308 */ /* 0x000fe20000000800 */
[----:B------:R-:W-:Y:S01]  /*5570*/  @!P0 FSEL R57, R57, -INF , !P1 ;  /* 0xff80000039398808 */ /* 0x000fe20004800000 */
[--C-:B------:R-:W-:Y:S01]  /*5580*/  FFMA.FTZ R56, R56, UR8, -R134.reuse ;  /* 0x0000000838387c23 */ /* 0x100fe20008010886 */
[----:B------:R-:W-:Y:S02]  /*5590*/  @!P0 ISETP.GE.AND P1, PT, R9, R132, PT ;  /* 0x000000840900820c */ /* 0x000fe40003f26270 */
[----:B----4-:R-:W-:Y:S01]  /*55a0*/  F2FP.F16.F32.PACK_AB R4, R196, R230 ;  /* 0x000000e6c404723e */ /* 0x010fe200000000ff */
[----:B------:R-:W-:Y:S01]  /*55b0*/  FFMA.FTZ R57, R57, UR8, -R134 ;  /* 0x0000000839397c23 */ /* 0x000fe20008010886 */
[----:B------:R-:W-:Y:S03]  /*55c0*/  @!P0 FSEL R58, R58, -INF , !P1 ;  /* 0xff8000003a3a8808 */ /* 0x000fe60004800000 */
[----:B------:R-:W-:Y:S01]  /*55d0*/  MUFU.EX2 R192, R43 ;  /* 0x0000002b00c07308 */ /* 0x000fe20000000800 */
[----:B------:R-:W-:Y:S01]  /*55e0*/  @!P0 ISETP.GE.AND P1, PT, R0, R133, PT ;  /* 0x000000850000820c */ /* 0x000fe20003f26270 */
[----:B------:R4:W-:Y:S01]  /*55f0*/  STS [R211+0x1c400], R4 ;  /* 0x01c40004d3007388 */ /* 0x0009e20000000800 */
[----:B------:R-:W-:Y:S01]  /*5600*/  @!P0 FSEL R59, R59, -INF , !P3 ;  /* 0xff8000003b3b8808 */ /* 0x000fe20005800000 */
[--C-:B------:R-:W-:Y:S01]  /*5610*/  FFMA.FTZ R58, R58, UR8, -R2.reuse ;  /* 0x000000083a3a7c23 */ /* 0x100fe20008010802 */
[----:B------:R-:W-:Y:S02]  /*5620*/  @!P0 FSEL R61, R61, -INF , !P1 ;  /* 0xff8000003d3d8808 */ /* 0x000fe40004800000 */
[C---:B------:R-:W-:Y:S03]  /*5630*/  @!P0 ISETP.GE.AND P5, PT, R0.reuse, R141, PT ;  /* 0x0000008d0000820c */ /* 0x040fe60003fa6270 */
[----:B------:R-:W-:Y:S01]  /*5640*/  MUFU.EX2 R170, R44 ;  /* 0x0000002c00aa7308 */ /* 0x000fe20000000800 */
[C---:B------:R-:W-:Y:S01]  /*5650*/  @!P0 ISETP.GE.AND P3, PT, R0.reuse, R140, PT ;  /* 0x0000008c0000820c */ /* 0x040fe20003f66270 */
[----:B------:R-:W-:Y:S01]  /*5660*/  FFMA.FTZ R59, R59, UR8, -R2 ;  /* 0x000000083b3b7c23 */ /* 0x000fe20008010802 */
[----:B------:R-:W-:Y:S01]  /*5670*/  @!P0 ISETP.GE.AND P1, PT, R0, R132, PT ;  /* 0x000000840000820c */ /* 0x000fe20003f26270 */
[----:B------:R-:W-:Y:S01]  /*5680*/  FFMA.FTZ R134, R61, UR8, -R134 ;  /* 0x000000083d867c23 */ /* 0x000fe20008010886 */
[----:B-1----:R-:W-:Y:S02]  /*5690*/  F2FP.F16.F32.PACK_AB R0, R188, R189 ;  /* 0x000000bdbc00723e */ /* 0x002fe400000000ff */
[----:B--2---:R-:W-:Y:S03]  /*56a0*/  F2FP.F16.F32.PACK_AB R5, R234, R235 ;  /* 0x000000ebea05723e */ /* 0x004fe600000000ff */
[----:B------:R-:W-:Y:S01]  /*56b0*/  MUFU.EX2 R169, R45 ;  /* 0x0000002d00a97308 */ /* 0x000fe20000000800 */
[----:B---3--:R-:W-:Y:S01]  /*56c0*/  F2FP.F16.F32.PACK_AB R6, R158, R159 ;  /* 0x0000009f9e06723e */ /* 0x008fe200000000ff */
[----:B------:R1:W-:Y:S01]  /*56d0*/  STS [R213+0x1c400], R0 ;  /* 0x01c40000d5007388 */ /* 0x0003e20000000800 */
[----:B------:R-:W-:Y:S02]  /*56e0*/  @!P0 FSEL R64, R64, -INF , !P6 ;  /* 0xff80000040408808 */ /* 0x000fe40007000000 */
[----:B------:R-:W-:Y:S01]  /*56f0*/  @!P0 FSEL R62, R62, -INF , !P2 ;  /* 0xff8000003e3e8808 */ /* 0x000fe20005000000 */
[----:B------:R2:W-:Y:S01]  /*5700*/  STS [R213+0x1c000], R5 ;  /* 0x01c00005d5007388 */ /* 0x0005e20000000800 */
[----:B------:R-:W-:Y:S03]  /*5710*/  @!P0 FSEL R65, R65, -INF , !P5 ;  /* 0xff80000041418808 */ /* 0x000fe60006800000 */
[----:B------:R-:W-:Y:S01]  /*5720*/  MUFU.EX2 R187, R46 ;  /* 0x0000002e00bb7308 */ /* 0x000fe20000000800 */
[----:B------:R-:W-:Y:S01]  /*5730*/  @!P0 FSEL R63, R63, -INF , !P1 ;  /* 0xff8000003f3f8808 */ /* 0x000fe20004800000 */
[----:B------:R-:W-:Y:S01]  /*5740*/  FFMA.FTZ R64, R64, UR8, -R142 ;  /* 0x0000000840407c23 */ /* 0x000fe2000801088e */
[----:B----4-:R-:W-:Y:S01]  /*5750*/  F2FP.F16.F32.PACK_AB R4, R203, R204 ;  /* 0x000000cccb04723e */ /* 0x010fe200000000ff */
[----:B------:R-:W-:Y:S01]  /*5760*/  FFMA.FTZ R62, R62, UR8, -R2 ;  /* 0x000000083e3e7c23 */ /* 0x000fe20008010802 */
[----:B------:R-:W-:Y:S01]  /*5770*/  @!P0 FSEL R66, R66, -INF , !P4 ;  /* 0xff80000042428808 */ /* 0x000fe20006000000 */
[----:B------:R-:W-:Y:S01]  /*5780*/  FFMA.FTZ R142, R65, UR8, -R142 ;  /* 0x00000008418e7c23 */ /* 0x000fe2000801088e */
[----:B------:R-:W-:Y:S01]  /*5790*/  @!P0 FSEL R67, R67, -INF , !P3 ;  /* 0xff80000043438808 */ /* 0x000fe20005800000 */
[----:B------:R3:W-:Y:S02]  /*57a0*/  STS [R211+0x1e000], R4 ;  /* 0x01e00004d3007388 */ /* 0x0007e40000000800 */
[----:B------:R-:W-:Y:S01]  /*57b0*/  MUFU.EX2 R175, R47 ;  /* 0x0000002f00af7308 */ /* 0x000fe20000000800 */
[----:B------:R-:W-:Y:S01]  /*57c0*/  FFMA.FTZ R2, R63, UR8, -R2 ;  /* 0x000000083f027c23 */ /* 0x000fe20008010802 */
[--C-:B------:R-:W-:Y:S01]  /*57d0*/  FFMA.FTZ R66, R66, UR8, -R135.reuse ;  /* 0x0000000842427c23 */ /* 0x100fe20008010887 */
[----:B------:R-:W-:Y:S01]  /*57e0*/  FFMA.FTZ R135, R67, UR8, -R135 ;  /* 0x0000000843877c23 */ /* 0x000fe20008010887 */
[----:B------:R-:W-:Y:S06]  /*57f0*/  IADD3 R148, P0, R248, UR15, RZ ;  /* 0x0000000ff8947c10 */ /* 0x000fec000ff1e0ff */
[----:B------:R-:W-:Y:S01]  /*5800*/  MUFU.EX2 R222, R52 ;  /* 0x0000003400de7308 */ /* 0x000fe20000000800 */
[----:B------:R-:W-:Y:S02]  /*5810*/  IADD3.X R149, R247, UR14, RZ, P0, !PT ;  /* 0x0000000ef7957c10 */ /* 0x000fe400087fe4ff */
[----:B-1----:R-:W-:Y:S02]  /*5820*/  F2FP.F16.F32.PACK_AB R0, R207, R208 ;  /* 0x000000d0cf00723e */ /* 0x002fe400000000ff */
[----:B------:R-:W-:Y:S01]  /*5830*/  PLOP3.LUT P0, PT, PT, PT, UP3, 0x80, 0x0 ;  /* 0x000000000000781c */ /* 0x000fe20003f0f038 */
[----:B------:R-:W4:Y:S01]  /*5840*/  LDG.E R144, desc[UR6][R148.64+0x20] ;  /* 0x0000200694907981 */ /* 0x000f22000c1e1900 */
[----:B--2---:R-:W-:Y:S03]  /*5850*/  F2FP.F16.F32.PACK_AB R5, R201, R202 ;  /* 0x000000cac905723e */ /* 0x004fe600000000ff */
[----:B------:R-:W-:Y:S01]  /*5860*/  MUFU.EX2 R221, R53 ;  /* 0x0000003500dd7308 */ /* 0x000fe20000000800 */
[----:B------:R1:W-:Y:S04]  /*5870*/  STS [R211+0x1e400], R0 ;  /* 0x01e40000d3007388 */ /* 0x0003e80000000800 */
[----:B------:R2:W-:Y:S01]  /*5880*/  STS [R213+0x1e000], R5 ;  /* 0x01e00005d5007388 */ /* 0x0005e20000000800 */
[----:B---3--:R-:W-:Y:S04]  /*5890*/  F2FP.F16.F32.PACK_AB R4, R205, R206 ;  /* 0x000000cecd04723e */ /* 0x008fe800000000ff */
[----:B------:R-:W-:Y:S01]  /*58a0*/  MUFU.EX2 R155, R54 ;  /* 0x00000036009b7308 */ /* 0x000fe20000000800 */
[----:B------:R-:W3:Y:S04]  /*58b0*/  LDG.E R147, desc[UR6][R148.64] ;  /* 0x0000000694937981 */ /* 0x000ee8000c1e1900 */
[----:B------:R2:W-:Y:S05]  /*58c0*/  STS [R213+0x1e400], R4 ;  /* 0x01e40004d5007388 */ /* 0x0005ea0000000800 */
[----:B------:R-:W-:Y:S10]  /*58d0*/  MUFU.EX2 R154, R55 ;  /* 0x00000037009a7308 */ /* 0x000ff40000000800 */
[----:B------:R-:W-:Y:S01]  /*58e0*/  MUFU.EX2 R220, R64 ;  /* 0x0000004000dc7308 */ /* 0x000fe20000000800 */
[----:B-1----:R-:W-:Y:S02]  /*58f0*/  F2FP.F16.F32.PACK_AB R0, R232, R233 ;  /* 0x000000e9e800723e */ /* 0x002fe400000000ff */
[----:B--2---:R-:W-:Y:S03]  /*5900*/  F2FP.F16.F32.PACK_AB R5, R173, R174 ;  /* 0x000000aead05723e */ /* 0x004fe600000000ff */
[----:B------:R1:W-:Y:S04]  /*5910*/  STS [R217+0x1c000], R0 ;  /* 0x01c00000d9007388 */ /* 0x0003e80000000800 */
[----:B------:R-:W2:Y:S01]  /*5920*/  MUFU.EX2 R219, R142 ;  /* 0x0000008e00db7308 */ /* 0x000ea20000000800 */
[----:B------:R2:W-:Y:S01]  /*5930*/  STS [R217+0x1c400], R5 ;  /* 0x01c40005d9007388 */ /* 0x0005e20000000800 */
[----:B------:R-:W-:Y:S08]  /*5940*/  F2FP.F16.F32.PACK_AB R4, R227, R228 ;  /* 0x000000e4e304723e */ /* 0x000ff000000000ff */
[----:B------:R2:W-:Y:S01]  /*5950*/  MUFU.EX2 R157, R2 ;  /* 0x00000002009d7308 */ /* 0x0005e20000000800 */
[----:B------:R2:W-:Y:S09]  /*5960*/  STS [R216+0x1c000], R4 ;  /* 0x01c00004d8007388 */ /* 0x0005f20000000800 */
[----:B------:R-:W-:Y:S01]  /*5970*/  MUFU.EX2 R152, R66 ;  /* 0x0000004200987308 */ /* 0x000fe20000000800 */
[----:B-1----:R-:W-:Y:S09]  /*5980*/  F2FP.F16.F32.PACK_AB R0, R167, R168 ;  /* 0x000000a8a700723e */ /* 0x002ff200000000ff */
[----:B------:R-:W-:Y:S01]  /*5990*/  MUFU.EX2 R151, R135 ;  /* 0x0000008700977308 */ /* 0x000fe20000000800 */
[----:B--2---:R-:W-:Y:S02]  /*59a0*/  F2FP.F16.F32.PACK_AB R2, R219, R220 ;  /* 0x000000dcdb02723e */ /* 0x004fe400000000ff */
[----:B------:R-:W-:Y:S01]  /*59b0*/  F2FP.F16.F32.PACK_AB R5, R194, R195 ;  /* 0x000000c3c205723e */ /* 0x000fe200000000ff */
[----:B------:R1:W-:Y:S04]  /*59c0*/  STS [R216+0x1c400], R0 ;  /* 0x01c40000d8007388 */ /* 0x0003e80000000800 */
[----:B------:R2:W-:Y:S02]  /*59d0*/  STS [R217+0x1e000], R5 ;  /* 0x01e00005d9007388 */ /* 0x0005e40000000800 */
[----:B------:R-:W-:Y:S01]  /*59e0*/  MUFU.EX2 R162, R56 ;  /* 0x0000003800a27308 */ /* 0x000fe20000000800 */
[----:B------:R-:W-:Y:S09]  /*59f0*/  F2FP.F16.F32.PACK_AB R4, R190, R191 ;  /* 0x000000bfbe04723e */ /* 0x000ff200000000ff */
[----:B------:R-:W2:Y:S10]  /*5a00*/  MUFU.EX2 R161, R57 ;  /* 0x0000003900a17308 */ /* 0x000eb40000000800 */
[----:B------:R-:W-:Y:S01]  /*5a10*/  MUFU.EX2 R166, R58 ;  /* 0x0000003a00a67308 */ /* 0x000fe20000000800 */
[----:B-1----:R-:W-:Y:S02]  /*5a20*/  F2FP.F16.F32.PACK_AB R0, R199, R200 ;  /* 0x000000c8c700723e */ /* 0x002fe400000000ff */
[----:B--2---:R-:W-:Y:S03]  /*5a30*/  F2FP.F16.F32.PACK_AB R5, R225, R226 ;  /* 0x000000e2e105723e */ /* 0x004fe600000000ff */
[----:B------:R1:W-:Y:S04]  /*5a40*/  STS [R217+0x1e400], R0 ;  /* 0x01e40000d9007388 */ /* 0x0003e80000000800 */
[----:B------:R-:W2:Y:S01]  /*5a50*/  MUFU.EX2 R163, R59 ;  /* 0x0000003b00a37308 */ /* 0x000ea20000000800 */
[----:B------:R2:W-:Y:S09]  /*5a60*/  STS [R216+0x1e000], R4 ;  /* 0x01e00004d8007388 */ /* 0x0005f20000000800 */
[----:B------:R-:W-:Y:S10]  /*5a70*/  MUFU.EX2 R156, R60 ;  /* 0x0000003c009c7308 */ /* 0x000ff40000000800 */
[----:B------:R-:W2:Y:S01]  /*5a80*/  MUFU.EX2 R153, R134 ;  /* 0x0000008600997308 */ /* 0x000ea20000000800 */
[----:B-1----:R-:W-:Y:S09]  /*5a90*/  F2FP.F16.F32.PACK_AB R0, R197, R198 ;  /* 0x000000c6c500723e */ /* 0x002ff200000000ff */
[----:B------:R-:W1:Y:S01]  /*5aa0*/  MUFU.EX2 R160, R62 ;  /* 0x0000003e00a07308 */ /* 0x000e620000000800 */
[----:B--2---:R-:W-:Y:S01]  /*5ab0*/  F2FP.F16.F32.PACK_AB R4, R164, R165 ;  /* 0x000000a5a404723e */ /* 0x004fe200000000ff */
[----:B------:R2:W-:Y:S04]  /*5ac0*/  STS [R216+0x1e400], R0 ;  /* 0x01e40000d8007388 */ /* 0x0005e80000000800 */
[----:B------:R1:W-:Y:S04]  /*5ad0*/  STS [R210+0x1c000], R5 ;  /* 0x01c00005d2007388 */ /* 0x0003e80000000800 */
[----:B------:R1:W-:Y:S04]  /*5ae0*/  STS [R210+0x1c400], R4 ;  /* 0x01c40004d2007388 */ /* 0x0003e80000000800 */
[----:B------:R1:W-:Y:S01]  /*5af0*/  STS [R212+0x1c400], R6 ;  /* 0x01c40006d4007388 */ /* 0x0003e20000000800 */
[----:B--2---:R-:W-:Y:S02]  /*5b00*/  F2FP.F16.F32.PACK_AB R0, R223, R224 ;  /* 0x000000e0df00723e */ /* 0x004fe400000000ff */
[----:B-1----:R-:W-:Y:S03]  /*5b10*/  F2FP.F16.F32.PACK_AB R5, R171, R172 ;  /* 0x000000acab05723e */ /* 0x002fe600000000ff */
[----:B------:R1:W-:Y:S01]  /*5b20*/  STS [R212+0x1c000], R0 ;  /* 0x01c00000d4007388 */ /* 0x0003e20000000800 */
[----:B------:R-:W-:Y:S03]  /*5b30*/  F2FP.F16.F32.PACK_AB R4, R192, R193 ;  /* 0x000000c1c004723e */ /* 0x000fe600000000ff */
[----:B------:R2:W-:Y:S01]  /*5b40*/  STS [R210+0x1e000], R5 ;  /* 0x01e00005d2007388 */ /* 0x0005e20000000800 */
[----:B------:R-:W-:Y:S03]  /*5b50*/  F2FP.F16.F32.PACK_AB R6, R175, R187 ;  /* 0x000000bbaf06723e */ /* 0x000fe600000000ff */
[----:B------:R2:W-:Y:S04]  /*5b60*/  STS [R210+0x1e400], R4 ;  /* 0x01e40004d2007388 */ /* 0x0005e80000000800 */
[----:B------:R2:W-:Y:S01]  /*5b70*/  STS [R212+0x1e400], R6 ;  /* 0x01e40006d4007388 */ /* 0x0005e20000000800 */
[----:B-1----:R-:W-:Y:S02]  /*5b80*/  F2FP.F16.F32.PACK_AB R0, R169, R170 ;  /* 0x000000aaa900723e */ /* 0x002fe400000000ff */
[----:B--2---:R-:W-:Y:S03]  /*5b90*/  F2FP.F16.F32.PACK_AB R5, R221, R222 ;  /* 0x000000dedd05723e */ /* 0x004fe600000000ff */
        /* <DEDUP_REMOVED lines=10> */
[----:B------:R-:W-:Y:S01]  /*5c40*/  STS [R215+0x1e000], R6 ;  /* 0x01e00006d7007388 */ /* 0x000fe20000000800 */
[----:B------:R-:W-:Y:S03]  /*5c50*/  F2FP.F16.F32.PACK_AB R2, R157, R160 ;  /* 0x000000a09d02723e */ /* 0x000fe600000000ff */
[----:B------:R-:W-:Y:S04]  /*5c60*/  STS [R215+0x1e400], R5 ;  /* 0x01e40005d7007388 */ /* 0x000fe80000000800 */
[----:B------:R-:W-:Y:S04]  /*5c70*/  STS [R214+0x1e400], R2 ;  /* 0x01e40002d6007388 */ /* 0x000fe80000000800 */
[----:B------:R-:W-:Y:S04]  /*5c80*/  STS [R214+0x1e000], R4 ;  /* 0x01e00004d6007388 */ /* 0x000fe80000000800 */
[----:B------:R-:W-:Y:S01]  /*5c90*/  LDSM.16.M88.4 R16, [R180+UR4+0x10000] ;  /* 0x01000004b410783b */ /* 0x000fe20008000200 */
[----:B-1----:R-:W-:Y:S07]  /*5ca0*/  LEA R0, R185, UR4, 0x1 ;  /* 0x00000004b9007c11 */ /* 0x002fee000f8e08ff */
[----:B------:R-:W-:Y:S01]  /*5cb0*/  LDSM.16.M88.4 R32, [R180+UR4+0x10800] ;  /* 0x01080004b420783b */ /* 0x000fe20008000200 */
[--C-:B------:R-:W-:Y:S02]  /*5cc0*/  IMAD.IADD R146, R184, 0x1, R0.reuse ;  /* 0x00000001b8927824 */ /* 0x100fe400078e0200 */
[----:B------:R-:W-:Y:S05]  /*5cd0*/  IMAD.IADD R145, R178, 0x1, R0 ;  /* 0x00000001b2917824 */ /* 0x000fea00078e0200 */
[----:B------:R-:W1:Y:S08]  /*5ce0*/  LDSM.16.M88.4 R64, [R0+0x8000] ;  /* 0x008000000040783b */ /* 0x000e700000000200 */
[----:B------:R-:W2:Y:S08]  /*5cf0*/  LDSM.16.M88.4 R60, [R0+0xa000] ;  /* 0x00a00000003c783b */ /* 0x000eb00000000200 */
[----:B------:R-:W4:Y:S08]  /*5d00*/  LDSM.16.M88.4 R48, [R180+UR4+0x11000] ;  /* 0x01100004b430783b */ /* 0x000f300008000200 */
[----:B------:R-:W3:Y:S08]  /*5d10*/  LDSM.16.M88.4 R132, [R180+UR4+0x11800] ;  /* 0x01180004b484783b */ /* 0x000ef00008000200 */
[----:B------:R-:W-:Y:S01]  /*5d20*/  LDSM.16.M88.4 R136, [R146+0x8000] ;  /* 0x008000009288783b */ /* 0x000fe20000000200 */
[-C--:B-1----:R-:W-:Y:S07]  /*5d30*/  HMMA.16816.F32 R4, R64, R16.reuse, RZ ;  /* 0x000000104004723c */ /* 0x082fee00000018ff */
[----:B------:R-:W1:Y:S01]  /*5d40*/  LDSM.16.M88.4 R140, [R182+0x4000] ;  /* 0x00400000b68c783b */ /* 0x000e620000000200 */
[C---:B--2---:R-:W-:Y:S07]  /*5d50*/  HMMA.16816.F32 R8, R60.reuse, R16, RZ ;  /* 0x000000103c08723c */ /* 0x044fee00000018ff */
[----:B------:R-:W5:Y:S04]  /*5d60*/  LDG.E R2, desc[UR6][R148.64+0x100] ;  /* 0x0001000694027981 */ /* 0x000f68000c1e1900 */
[----:B------:R2:W5:Y:S01]  /*5d70*/  LDG.E R0, desc[UR6][R148.64+0x120] ;  /* 0x0001200694007981 */ /* 0x000562000c1e1900 */
[-C--:B------:R-:W-:Y:S06]  /*5d80*/  HMMA.16816.F32 R12, R60, R18.reuse, RZ ;  /* 0x000000123c0c723c */ /* 0x080fec00000018ff */
[C---:B------:R-:W-:Y:S06]  /*5d90*/  HMMA.16816.F32 R16, R64.reuse, R18, RZ ;  /* 0x000000124010723c */ /* 0x040fec00000018ff */
[-C--:B------:R-:W-:Y:S06]  /*5da0*/  HMMA.16816.F32 R20, R64, R32.reuse, RZ ;  /* 0x000000204014723c */ /* 0x080fec00000018ff */
[C---:B------:R-:W-:Y:S06]  /*5db0*/  HMMA.16816.F32 R24, R60.reuse, R32, RZ ;  /* 0x000000203c18723c */ /* 0x040fec00000018ff */
[-C--:B------:R-:W-:Y:S06]  /*5dc0*/  HMMA.16816.F32 R28, R60, R34.reuse, RZ ;  /* 0x000000223c1c723c */ /* 0x080fec00000018ff */
[C---:B------:R-:W-:Y:S06]  /*5dd0*/  HMMA.16816.F32 R32, R64.reuse, R34, RZ ;  /* 0x000000224020723c */ /* 0x040fec00000018ff */
[-C--:B----4-:R-:W-:Y:S06]  /*5de0*/  HMMA.16816.F32 R36, R64, R48.reuse, RZ ;  /* 0x000000304024723c */ /* 0x090fec00000018ff */
[C---:B------:R-:W-:Y:S06]  /*5df0*/  HMMA.16816.F32 R40, R60.reuse, R48, RZ ;  /* 0x000000303c28723c */ /* 0x040fec00000018ff */
[-C--:B------:R-:W-:Y:S06]  /*5e00*/  HMMA.16816.F32 R44, R60, R50.reuse, RZ ;  /* 0x000000323c2c723c */ /* 0x080fec00000018ff */
[C---:B------:R-:W-:Y:S06]  /*5e10*/  HMMA.16816.F32 R48, R64.reuse, R50, RZ ;  /* 0x000000324030723c */ /* 0x040fec00000018ff */
[-C--:B---3--:R-:W-:Y:S06]  /*5e20*/  HMMA.16816.F32 R52, R64, R132.reuse, RZ ;  /* 0x000000844034723c */ /* 0x088fec00000018ff */
[C---:B------:R-:W-:Y:S06]  /*5e30*/  HMMA.16816.F32 R56, R60.reuse, R132, RZ ;  /* 0x000000843c38723c */ /* 0x040fec00000018ff */
[-C--:B------:R-:W-:Y:S06]  /*5e40*/  HMMA.16816.F32 R60, R60, R134.reuse, RZ ;  /* 0x000000863c3c723c */ /* 0x080fec00000018ff */
[----:B------:R-:W-:Y:S01]  /*5e50*/  HMMA.16816.F32 R64, R64, R134, RZ ;  /* 0x000000864040723c */ /* 0x000fe200000018ff */
[----:B------:R-:W3:Y:S05]  /*5e60*/  LDSM.16.M88.4 R132, [R146+0xa000] ;  /* 0x00a000009284783b */ /* 0x000eea0000000200 */
        /* <DEDUP_REMOVED lines=50> */
[----:B------:R-:W-:Y:S01]  /*6190*/  FADD.FTZ R6, -R144, R6 ;  /* 0x0000000690067221 */ /* 0x000fe20000010100 */
[C---:B------:R-:W-:Y:S01]  /*61a0*/  FADD.FTZ R4, -R147.reuse, R4 ;  /* 0x0000000493047221 */ /* 0x040fe20000010100 */
[----:B------:R-:W-:Y:S03]  /*61b0*/  FADD.FTZ R5, -R147, R5 ;  /* 0x0000000593057221 */ /* 0x000fe60000010100 */
[----:B--2---:R-:W-:Y:S01]  /*61c0*/  FMUL.FTZ R148, R230, R6 ;  /* 0x00000006e6947220 */ /* 0x004fe20000410000 */
[----:B------:R-:W-:Y:S01]  /*61d0*/  FMUL.FTZ R150, R229, R4 ;  /* 0x00000004e5967220 */ /* 0x000fe20000410000 */
[----:B------:R-:W-:Y:S11]  /*61e0*/  FMUL.FTZ R149, R231, R5 ;  /* 0x00000005e7957220 */ /* 0x000ff60000410000 */
[C---:B------:R-:W-:Y:S01]  /*61f0*/  FADD.FTZ R5, -R147.reuse, R16 ;  /* 0x0000001093057221 */ /* 0x040fe20000010100 */
[----:B------:R-:W-:Y:S03]  /*6200*/  FADD.FTZ R4, -R147, R17 ;  /* 0x0000001193047221 */ /* 0x000fe60000010100 */
[----:B------:R-:W-:Y:S01]  /*6210*/  FMUL.FTZ R5, R235, R5 ;  /* 0x00000005eb057220 */ /* 0x000fe20000410000 */
[----:B------:R-:W-:Y:S01]  /*6220*/  FMUL.FTZ R4, R234, R4 ;  /* 0x00000004ea047220 */ /* 0x000fe20000410000 */
[-C--:B-1----:R-:W-:Y:S06]  /*6230*/  HMMA.16816.F32 R20, R132, R136.reuse, R20 ;  /* 0x000000888414723c */ /* 0x082fec0000001814 */
        /* <DEDUP_REMOVED lines=8> */
[C---:B------:R-:W-:Y:S01]  /*62c0*/  FADD.FTZ R20, -R147.reuse, R32 ;  /* 0x0000002093147221 */ /* 0x040fe20000010100 */
[----:B------:R-:W-:Y:S01]  /*62d0*/  F2FP.F16.F32.PACK_AB R32, R4, R5 ;  /* 0x000000050420723e */ /* 0x000fe200000000ff */
[----:B------:R-:W-:Y:S01]  /*62e0*/  FADD.FTZ R17, -R147, R33 ;  /* 0x0000002193117221 */ /* 0x000fe20000010100 */
[----:B------:R-:W-:Y:S01]  /*62f0*/  FADD.FTZ R33, -R144, R7 ;  /* 0x0000000790217221 */ /* 0x000fe20000010100 */
[----:B------:R-:W-:Y:S02]  /*6300*/  FMUL.FTZ R20, R228, R20 ;  /* 0x00000014e4147220 */ /* 0x000fe40000410000 */
[----:B------:R-:W-:Y:S01]  /*6310*/  FMUL.FTZ R17, R227, R17 ;  /* 0x00000011e3117220 */ /* 0x000fe20000410000 */
[-C--:B-1----:R-:W-:Y:S06]  /*6320*/  HMMA.16816.F32 R36, R132, R136.reuse, R36 ;  /* 0x000000888424723c */ /* 0x082fec0000001824 */
[C---:B------:R-:W-:Y:S06]  /*6330*/  HMMA.16816.F32 R40, R140.reuse, R136, R40 ;  /* 0x000000888c28723c */ /* 0x040fec0000001828 */
[-C--:B------:R-:W-:Y:S06]  /*6340*/  HMMA.16816.F32 R44, R140, R138.reuse, R44 ;  /* 0x0000008a8c2c723c */ /* 0x080fec000000182c */
[C---:B------:R-:W-:Y:S01]  /*6350*/  HMMA.16816.F32 R48, R132.reuse, R138, R48 ;  /* 0x0000008a8430723c */ /* 0x040fe20000001830 */
[----:B------:R-:W1:Y:S05]  /*6360*/  LDSM.16.M88.4 R136, [R181+0x5800] ;  /* 0x00580000b588783b */ /* 0x000e6a0000000200 */
[----:B------:R-:W-:Y:S05]  /*6370*/  FADD.FTZ R37, -R147, R37 ;  /* 0x0000002593257221 */ /* 0x000fea0000010100 */
        /* <DEDUP_REMOVED lines=8> */
[----:B------:R-:W-:Y:S06]  /*6400*/  HMMA.16816.F32 R64, R132, R138, R64 ;  /* 0x0000008a8440723c */ /* 0x000fec0000001840 */
[----:B------:R-:W-:Y:S01]  /*6410*/  FADD.FTZ R5, -R147, R52 ;  /* 0x0000003493057221 */ /* 0x000fe20000010100 */
[----:B------:R-:W-:Y:S01]  /*6420*/  FMUL.FTZ R133, R232, R21 ;  /* 0x00000015e8857220 */ /* 0x000fe20000410000 */
[----:B------:R-:W-:Y:S03]  /*6430*/  F2FP.F16.F32.PACK_AB R132, R149, R150 ;  /* 0x000000969584723e */ /* 0x000fe600000000ff */
[----:B------:R-:W-:Y:S01]  /*6440*/  FADD.FTZ R52, -R147, R53 ;  /* 0x0000003593347221 */ /* 0x000fe20000010100 */
[----:B------:R-:W-:Y:S01]  /*6450*/  F2FP.F16.F32.PACK_AB R133, R133, R6 ;  /* 0x000000068585723e */ /* 0x000fe200000000ff */
[C---:B------:R-:W-:Y:S01]  /*6460*/  FADD.FTZ R6, -R147.reuse, R36 ;  /* 0x0000002493067221 */ /* 0x040fe20000010100 */
[----:B------:R-:W-:Y:S01]  /*6470*/  FADD.FTZ R36, -R147, R49 ;  /* 0x0000003193247221 */ /* 0x000fe20000010100 */
[----:B------:R-:W-:Y:S01]  /*6480*/  FMUL.FTZ R5, R222, R5 ;  /* 0x00000005de057220 */ /* 0x000fe20000410000 */
[----:B------:R-:W-:Y:S01]  /*6490*/  FMUL.FTZ R52, R221, R52 ;  /* 0x00000034dd347220 */ /* 0x000fe20000410000 */
[----:B------:R-:W-:Y:S01]  /*64a0*/  FMUL.FTZ R6, R226, R6 ;  /* 0x00000006e2067220 */ /* 0x000fe20000410000 */
[----:B------:R-:W-:Y:S03]  /*64b0*/  FMUL.FTZ R36, R223, R36 ;  /* 0x00000024df247220 */ /* 0x000fe60000410000 */
[----:B------:R-:W-:Y:S02]  /*64c0*/  F2FP.F16.F32.PACK_AB R52, R52, R5 ;  /* 0x000000053434723e */ /* 0x000fe400000000ff */
[----:B------:R-:W-:Y:S01]  /*64d0*/  F2FP.F16.F32.PACK_AB R37, R37, R6 ;  /* 0x000000062525723e */ /* 0x000fe200000000ff */
[C---:B------:R-:W-:Y:S01]  /*64e0*/  FADD.FTZ R4, -R147.reuse, R64 ;  /* 0x0000004093047221 */ /* 0x040fe20000010100 */
[----:B------:R-:W-:Y:S01]  /*64f0*/  F2FP.F16.F32.PACK_AB R36, R36, R16 ;  /* 0x000000102424723e */ /* 0x000fe200000000ff */
[----:B------:R-:W-:Y:S02]  /*6500*/  FADD.FTZ R49, -R147, R65 ;  /* 0x0000004193317221 */ /* 0x000fe40000010100 */
[----:B------:R-:W-:Y:S02]  /*6510*/  FMUL.FTZ R4, R220, R4 ;  /* 0x00000004dc047220 */ /* 0x000fe40000410000 */
[----:B------:R-:W-:Y:S05]  /*6520*/  FMUL.FTZ R49, R219, R49 ;  /* 0x00000031db317220 */ /* 0x000fea0000410000 */
[----:B------:R-:W-:Y:S01]  /*6530*/  F2FP.F16.F32.PACK_AB R49, R49, R4 ;  /* 0x000000043131723e */ /* 0x000fe200000000ff */
[----:B------:R-:W-:Y:S06]  /*6540*/  @!P0 BRA `(.L_x_308) ;  /* 0x00000000007c8947 */ /* 0x000fec0003800000 */
[----:B------:R-:W1:Y:S01]  /*6550*/  LDC R21, c[0x0][0x240] ;  /* 0x00009000ff157b82 */ /* 0x000e620000000800 */
[----:B------:R-:W-:Y:S01]  /*6560*/  IMAD.MOV.U32 R4, RZ, RZ, R243 ;  /* 0x000000ffff047224 */ /* 0x000fe200078e00f3 */
[----:B------:R-:W-:Y:S01]  /*6570*/  ULOP3.LUT UR11, UR9, 0x1, URZ, 0xc0, !UPT ;  /* 0x00000001090b7892 */ /* 0x000fe2000f8ec03f */
[----:B------:R-:W-:Y:S01]  /*6580*/  MOV R5, R241 ;  /* 0x000000f100057202 */ /* 0x000fe20000000f00 */
[----:B------:R-:W-:Y:S02]  /*6590*/  UMOV UR17, 0xffffc000 ;  /* 0xffffc00000117882 */ /* 0x000fe40000000000 */
[----:B------:R-:W-:Y:S02]  /*65a0*/  UISETP.NE.U32.AND UP0, UPT, UR11, 0x1, UPT ;  /* 0x000000010b00788c */ /* 0x000fe4000bf05070 */
[----:B------:R-:W2:Y:S02]  /*65b0*/  LDC R7, c[0x0][0x244] ;  /* 0x00009100ff077b82 */ /* 0x000ea40000000800 */
[----:B------:R-:W-:Y:S06]  /*65c0*/  USEL UR11, UR17, 0x4000, !UP0 ;  /* 0x00004000110b7887 */ /* 0x000fec000c000000 */
[----:B------:R-:W-:Y:S01]  /*65d0*/  VIADD R209, R209, UR11 ;  /* 0x0000000bd1d17c36 */ /* 0x000fe20008000000 */
[----:B------:R-:W-:Y:S01]  /*65e0*/  IADD3 R183, R183, UR11, RZ ;  /* 0x0000000bb7b77c10 */ /* 0x000fe2000fffe0ff */
[C---:B-1----:R-:W-:Y:S02]  /*65f0*/  IMAD.U32 R6, R21.reuse, -0x80, RZ ;  /* 0xffffff8015067824 */ /* 0x042fe400078e00ff */
[C---:B------:R-:W-:Y:S03]  /*6600*/  IMAD.SHL.U32 R20, R21.reuse, 0x40, RZ ;  /* 0x0000004015147824 */ /* 0x040fe600078e00ff */
[C---:B------:R-:W-:Y:S02]  /*6610*/  LEA R243, P1, R6.reuse, R4, 0x1 ;  /* 0x0000000406f37211 */ /* 0x040fe400078208ff */
[----:B--2---:R-:W-:Y:S03]  /*6620*/  SHF.L.U64.HI R21, R21, 0x6, R7 ;  /* 0x0000000615157819 */ /* 0x004fe60000010207 */
[----:B------:R-:W-:Y:S01]  /*6630*/  IMAD.MOV.U32 R16, RZ, RZ, R243 ;  /* 0x000000ffff107224 */ /* 0x000fe200078e00f3 */
[----:B------:R-:W-:Y:S04]  /*6640*/  LEA.HI.X.SX32 R241, R6, R5, 0x1, P1 ;  /* 0x0000000506f17211 */ /* 0x000fe800008f0eff */
        /* <DEDUP_REMOVED lines=15> */
.L_x_308:
[----:B-1----:R-:W-:Y:S01]  /*6740*/  FMUL.FTZ R5, R196, R33 ;  /* 0x00000021c4057220 */ /* 0x002fe20000410000 */
[C---:B------:R-:W-:Y:S01]  /*6750*/  FADD.FTZ R19, -R144.reuse, R19 ;  /* 0x0000001390137221 */ /* 0x040fe20000010100 */
[C---:B------:R-:W-:Y:S01]  /*6760*/  FADD.FTZ R18, -R144.reuse, R18 ;  /* 0x0000001290127221 */ /* 0x040fe20000010100 */
[----:B------:R-:W-:Y:S01]  /*6770*/  STS [R211+0x14000], R132 ;  /* 0x01400084d3007388 */ /* 0x000fe20000000800 */
[----:B------:R-:W-:Y:S01]  /*6780*/  FADD.FTZ R17, -R144, R54 ;  /* 0x0000003690117221 */ /* 0x000fe20000010100 */
[----:B------:R-:W-:Y:S01]  /*6790*/  FMUL.FTZ R4, R188, R19 ;  /* 0x00000013bc047220 */ /* 0x000fe20000410000 */
[----:B------:R-:W-:Y:S01]  /*67a0*/  FMUL.FTZ R18, R189, R18 ;  /* 0x00000012bd127220 */ /* 0x000fe20000410000 */
[----:B------:R-:W-:Y:S01]  /*67b0*/  F2FP.F16.F32.PACK_AB R5, R5, R148 ;  /* 0x000000940505723e */ /* 0x000fe200000000ff */
[----:B------:R-:W-:Y:S01]  /*67c0*/  FADD.FTZ R16, -R144, R55 ;  /* 0x0000003790107221 */ /* 0x000fe20000010100 */
[----:B------:R-:W-:Y:S01]  /*67d0*/  FMUL.FTZ R17, R155, R17 ;  /* 0x000000119b117220 */ /* 0x000fe20000410000 */
[----:B-----5:R-:W-:Y:S01]  /*67e0*/  FADD.FTZ R8, -R2, R8 ;  /* 0x0000000802087221 */ /* 0x020fe20000010100 */
[----:B------:R-:W-:Y:S01]  /*67f0*/  F2FP.F16.F32.PACK_AB R4, R4, R18 ;  /* 0x000000120404723e */ /* 0x000fe200000000ff */
[----:B------:R-:W-:Y:S01]  /*6800*/  STS [R211+0x14400], R5 ;  /* 0x01440005d3007388 */ /* 0x000fe20000000800 */
[----:B------:R-:W-:Y:S01]  /*6810*/  FMUL.FTZ R16, R154, R16 ;  /* 0x000000109a107220 */ /* 0x000fe20000410000 */
[----:B------:R-:W-:Y:S01]  /*6820*/  FADD.FTZ R9, -R2, R9 ;  /* 0x0000000902097221 */ /* 0x000fe20000010100 */
[----:B------:R-:W-:Y:S01]  /*6830*/  FMUL.FTZ R8, R204, R8 ;  /* 0x00000008cc087220 */ /* 0x000fe20000410000 */
[----:B------:R1:W-:Y:S01]  /*6840*/  STS [R213+0x14400], R4 ;  /* 0x01440004d5007388 */ /* 0x0003e20000000800 */
[----:B------:R-:W-:Y:S01]  /*6850*/  FADD.FTZ R56, -R2, R56 ;  /* 0x0000003802387221 */ /* 0x000fe20000010100 */
[----:B------:R-:W-:Y:S01]  /*6860*/  F2FP.F16.F32.PACK_AB R21, R16, R17 ;  /* 0x000000111015723e */ /* 0x000fe200000000ff */
[----:B------:R-:W-:Y:S01]  /*6870*/  FMUL.FTZ R9, R203, R9 ;  /* 0x00000009cb097220 */ /* 0x000fe20000410000 */
        /* <DEDUP_REMOVED lines=12> */
[----:B------:R-:W-:Y:S01]  /*6940*/  FADD.FTZ R61, -R2, R61 ;  /* 0x0000003d023d7221 */ /* 0x000fe20000010100 */
[----:B------:R-:W-:Y:S01]  /*6950*/  FMUL.FTZ R2, R162, R56 ;  /* 0x00000038a2027220 */ /* 0x000fe20000410000 */
[----:B------:R-:W-:Y:S01]  /*6960*/  FMUL.FTZ R16, R161, R16 ;  /* 0x00000010a1107220 */ /* 0x000fe20000410000 */
[----:B------:R-:W-:Y:S01]  /*6970*/  STS [R213+0x14000], R32 ;  /* 0x01400020d5007388 */ /* 0x000fe20000000800 */
[C---:B------:R-:W-:Y:S01]  /*6980*/  FADD.FTZ R11, -R0.reuse, R11 ;  /* 0x0000000b000b7221 */ /* 0x040fe20000010100 */
[C---:B------:R-:W-:Y:S01]  /*6990*/  FADD.FTZ R15, -R0.reuse, R15 ;  /* 0x0000000f000f7221 */ /* 0x040fe20000010100 */
[----:B------:R-:W-:Y:S01]  /*69a0*/  FADD.FTZ R14, -R0, R14 ;  /* 0x0000000e000e7221 */ /* 0x000fe20000010100 */
[----:B------:R-:W-:Y:S01]  /*69b0*/  F2FP.F16.F32.PACK_AB R16, R16, R2 ;  /* 0x000000021010723e */ /* 0x000fe200000000ff */
[----:B------:R-:W-:Y:S01]  /*69c0*/  FADD.FTZ R2, -R0, R10 ;  /* 0x0000000a00027221 */ /* 0x000fe20000010100 */
[----:B-1----:R-:W-:Y:S01]  /*69d0*/  F2FP.F16.F32.PACK_AB R4, R9, R8 ;  /* 0x000000080904723e */ /* 0x002fe200000000ff */
[----:B------:R-:W-:Y:S01]  /*69e0*/  FMUL.FTZ R9, R207, R11 ;  /* 0x0000000bcf097220 */ /* 0x000fe20000410000 */
[----:B------:R-:W-:Y:S01]  /*69f0*/  FADD.FTZ R22, -R144, R22 ;  /* 0x0000001690167221 */ /* 0x000fe20000010100 */
[----:B------:R-:W-:Y:S01]  /*6a00*/  FMUL.FTZ R2, R208, R2 ;  /* 0x00000002d0027220 */ /* 0x000fe20000410000 */
[----:B------:R-:W-:Y:S01]  /*6a10*/  FADD.FTZ R23, -R144, R23 ;  /* 0x0000001790177221 */ /* 0x000fe20000010100 */
[----:B------:R1:W-:Y:S01]  /*6a20*/  STS [R211+0x16000], R4 ;  /* 0x01600004d3007388 */ /* 0x0003e20000000800 */
[----:B------:R-:W-:Y:S01]  /*6a30*/  FMUL.FTZ R14, R206, R14 ;  /* 0x0000000ece0e7220 */ /* 0x000fe20000410000 */
[----:B------:R-:W-:Y:S01]  /*6a40*/  FMUL.FTZ R8, R205, R15 ;  /* 0x0000000fcd087220 */ /* 0x000fe20000410000 */
[----:B------:R-:W-:Y:S01]  /*6a50*/  FMUL.FTZ R12, R202, R12 ;  /* 0x0000000cca0c7220 */ /* 0x000fe20000410000 */
[----:B------:R-:W-:Y:S01]  /*6a60*/  FMUL.FTZ R13, R201, R13 ;  /* 0x0000000dc90d7220 */ /* 0x000fe20000410000 */
[----:B------:R-:W-:Y:S01]  /*6a70*/  F2FP.F16.F32.PACK_AB R9, R9, R2 ;  /* 0x000000020909723e */ /* 0x000fe200000000ff */
[----:B------:R-:W-:Y:S01]  /*6a80*/  FMUL.FTZ R22, R174, R22 ;  /* 0x00000016ae167220 */ /* 0x000fe20000410000 */
[----:B------:R-:W-:Y:S01]  /*6a90*/  FMUL.FTZ R23, R173, R23 ;  /* 0x00000017ad177220 */ /* 0x000fe20000410000 */
[C---:B------:R-:W-:Y:S01]  /*6aa0*/  FADD.FTZ R7, -R144.reuse, R66 ;  /* 0x0000004290077221 */ /* 0x040fe20000010100 */
[C---:B------:R-:W-:Y:S01]  /*6ab0*/  FADD.FTZ R6, -R144.reuse, R67 ;  /* 0x0000004390067221 */ /* 0x040fe20000010100 */
[C---:B------:R-:W-:Y:S01]  /*6ac0*/  FADD.FTZ R35, -R144.reuse, R35 ;  /* 0x0000002390237221 */ /* 0x040fe20000010100 */
[----:B------:R-:W-:Y:S01]  /*6ad0*/  FADD.FTZ R34, -R144, R34 ;  /* 0x0000002290227221 */ /* 0x000fe20000010100 */
[----:B------:R-:W-:Y:S01]  /*6ae0*/  F2FP.F16.F32.PACK_AB R19, R13, R12 ;  /* 0x0000000c0d13723e */ /* 0x000fe200000000ff */
[----:B------:R-:W-:Y:S01]  /*6af0*/  STS [R211+0x16400], R9 ;  /* 0x01640009d3007388 */ /* 0x000fe20000000800 */
[----:B------:R-:W-:Y:S01]  /*6b00*/  F2FP.F16.F32.PACK_AB R8, R8, R14 ;  /* 0x0000000e0808723e */ /* 0x000fe200000000ff */
[----:B------:R-:W-:Y:S01]  /*6b10*/  FMUL.FTZ R7, R152, R7 ;  /* 0x0000000798077220 */ /* 0x000fe20000410000 */
[----:B------:R-:W-:Y:S01]  /*6b20*/  FMUL.FTZ R6, R151, R6 ;  /* 0x0000000697067220 */ /* 0x000fe20000410000 */
[----:B------:R-:W-:Y:S01]  /*6b30*/  F2FP.F16.F32.PACK_AB R23, R23, R22 ;  /* 0x000000161717723e */ /* 0x000fe200000000ff */
[----:B------:R-:W-:Y:S01]  /*6b40*/  FMUL.FTZ R34, R168, R34 ;  /* 0x00000022a8227220 */ /* 0x000fe20000410000 */
[----:B------:R-:W-:Y:S01]  /*6b50*/  FMUL.FTZ R22, R167, R35 ;  /* 0x00000023a7167220 */ /* 0x000fe20000410000 */
        /* <DEDUP_REMOVED lines=36> */
[----:B------:R-:W-:Y:S01]  /*6da0*/  F2FP.F16.F32.PACK_AB R38, R39, R38 ;  /* 0x000000262726723e */ /* 0x000fe200000000ff */
        /* <DEDUP_REMOVED lines=18> */
[----:B------:R1:W-:Y:S01]  /*6ed0*/  STS [R212+0x14000], R36 ;  /* 0x01400024d4007388 */ /* 0x0003e20000000800 */
        /* <DEDUP_REMOVED lines=16> */
[----:B------:R-:W-:Y:S02]  /*6fe0*/  F2FP.F16.F32.PACK_AB R10, R61, R60 ;  /* 0x0000003c3d0a723e */ /* 0x000fe400000000ff */
[----:B------:R-:W-:Y:S01]  /*6ff0*/  F2FP.F16.F32.PACK_AB R6, R6, R62 ;  /* 0x0000003e0606723e */ /* 0x000fe200000000ff */
[----:B------:R3:W-:Y:S01]  /*7000*/  STS [R212+0x16400], R0 ;  /* 0x01640000d4007388 */ /* 0x0007e20000000800 */
[----:B------:R-:W-:Y:S02]  /*7010*/  LEA R147, R250, UR4, 0x1 ;  /* 0x00000004fa937c11 */ /* 0x000fe4000f8e08ff */
[----:B------:R-:W-:Y:S01]  /*7020*/  MOV R148, R218 ;  /* 0x000000da00947202 */ /* 0x000fe20000000f00 */
[----:B------:R-:W-:Y:S01]  /*7030*/  STS [R215+0x14000], R52 ;  /* 0x01400034d7007388 */ /* 0x000fe20000000800 */
[----:B-1----:R-:W-:Y:S02]  /*7040*/  SHF.L.U32 R36, R186, 0x1, RZ ;  /* 0x00000001ba247819 */ /* 0x002fe400000006ff */
[----:B------:R-:W-:Y:S01]  /*7050*/  MOV R149, R3 ;  /* 0x0000000300957202 */ /* 0x000fe20000000f00 */
[----:B------:R-:W-:Y:S04]  /*7060*/  STS [R215+0x14400], R21 ;  /* 0x01440015d7007388 */ /* 0x000fe80000000800 */
[----:B------:R-:W-:Y:S04]  /*7070*/  STS [R214+0x14000], R49 ;  /* 0x01400031d6007388 */ /* 0x000fe80000000800 */
[----:B------:R-:W-:Y:S01]  /*7080*/  STS [R214+0x14400], R20 ;  /* 0x01440014d6007388 */ /* 0x000fe20000000800 */
[----:B--2---:R-:W-:Y:S03]  /*7090*/  MOV R2, UR4 ;  /* 0x0000000400027c02 */ /* 0x004fe60008000f00 */
        /* <DEDUP_REMOVED lines=108> */
[----:B------:R-:W-:Y:S02]  /*7760*/  IMAD.MOV.U32 R4, RZ, RZ, R242 ;  /* 0x000000ffff047224 */ /* 0x000fe400078e00f2 */
[----:B------:R-:W-:Y:S05]  /*7770*/  IMAD.MOV.U32 R5, RZ, RZ, R240 ;  /* 0x000000ffff057224 */ /* 0x000fea00078e00f0 */
[----:B------:R-:W2:Y:S01]  /*7780*/  LDC R7, c[0x0][0x424] ;  /* 0x00010900ff077b82 */ /* 0x000ea20000000800 */
[C---:B-1----:R-:W-:Y:S01]  /*7790*/  IMAD.U32 R0, R3.reuse, -0x80, RZ ;  /* 0xffffff8003007824 */ /* 0x042fe200078e00ff */
[C---:B------:R-:W-:Y:S04]  /*77a0*/  SHF.L.U32 R10, R3.reuse, 0x6, RZ ;  /* 0x00000006030a7819 */ /* 0x040fe800000006ff */
[C---:B------:R-:W-:Y:S04]  /*77b0*/  LEA R242, P1, R0.reuse, R4, 0x1 ;  /* 0x0000000400f27211 */ /* 0x040fe800078208ff */
[----:B------:R-:W-:Y:S01]  /*77c0*/  LEA.HI.X.SX32 R240, R0, R5, 0x1, P1 ;  /* 0x0000000500f07211 */ /* 0x000fe200008f0eff */
[----:B------:R-:W-:Y:S01]  /*77d0*/  IMAD.MOV.U32 R8, RZ, RZ, R242 ;  /* 0x000000ffff087224 */ /* 0x000fe200078e00f2 */
[----:B--2---:R-:W-:Y:S03]  /*77e0*/  SHF.L.U64.HI R0, R3, 0x6, R7 ;  /* 0x0000000603007819 */ /* 0x004fe60000010207 */
[----:B------:R-:W-:Y:S01]  /*77f0*/  IMAD.MOV.U32 R9, RZ, RZ, R240 ;  /* 0x000000ffff097224 */ /* 0x000fe200078e00f0 */
[-C--:B------:R-:W-:Y:S04]  /*7800*/  IADD3 R6, P1, R8, R10.reuse, RZ ;  /* 0x0000000a08067210 */ /* 0x080fe80007f3e0ff */
[----:B------:R-:W-:Y:S01]  /*7810*/  @!PT LDS RZ, [RZ] ;  /* 0x00000000fffff984 */ /* 0x000fe20000000800 */
[----:B------:R-:W-:Y:S01]  /*7820*/  @!PT LDS RZ, [RZ] ;  /* 0x00000000fffff984 */ /* 0x000fe20000000800 */
[----:B------:R-:W-:Y:S01]  /*7830*/  @!PT LDS RZ, [RZ] ;  /* 0x00000000fffff984 */ /* 0x000fe20000000800 */
[----:B------:R1:W-:Y:S01]  /*7840*/  LDGSTS.E.BYPASS.LTC128B.128 [R147+0x8000], desc[UR6][R8.64] ;  /* 0x0800000008937fae */ /* 0x0003e2000b901d46 */
[----:B------:R-:W-:Y:S02]  /*7850*/  IADD3 R4, P2, R6, R10, RZ ;  /* 0x0000000a06047210 */ /* 0x000fe40007f5e0ff */
[----:B------:R-:W-:Y:S02]  /*7860*/  IADD3.X R7, R9, R0, RZ, P1, !PT ;  /* 0x0000000009077210 */ /* 0x000fe40000ffe4ff */
[----:B------:R-:W-:Y:S03]  /*7870*/  IADD3 R10, P1, R4, R10, RZ ;  /* 0x0000000a040a7210 */ /* 0x000fe60007f3e0ff */
[----:B------:R1:W-:Y:S01]  /*7880*/  LDGSTS.E.BYPASS.LTC128B.128 [R147+0x9000], desc[UR6][R6.64] ;  /* 0x0900000006937fae */ /* 0x0003e2000b901d46 */
[----:B------:R-:W-:Y:S05]  /*7890*/  IMAD.X R5, R7, 0x1, R0, P2 ;  /* 0x0000000107057824 */ /* 0x000fea00010e0600 */
[----:B------:R1:W-:Y:S01]  /*78a0*/  LDGSTS.E.BYPASS.LTC128B.128 [R147+0xa000], desc[UR6][R4.64] ;  /* 0x0a00000004937fae */ /* 0x0003e2000b901d46 */
[----:B------:R-:W-:Y:S05]  /*78b0*/  IADD3.X R11, R5, R0, RZ, P1, !PT ;  /* 0x00000000050b7210 */ /* 0x000fea0000ffe4ff */
[----:B------:R1:W-:Y:S04]  /*78c0*/  LDGSTS.E.BYPASS.LTC128B.128 [R147+0xb000], desc[UR6][R10.64] ;  /* 0x0b0000000a937fae */ /* 0x0003e8000b901d46 */
[----:B------:R-:W0:Y:S02]  /*78d0*/  LDGDEPBAR ;  /* 0x00000000000079af */ /* 0x000e240000000000 */
.L_x_309:
[----:B------:R-:W-:Y:S01]  /*78e0*/  LEA R3, R185, UR4, 0x1 ;  /* 0x00000004b9037c11 */ /* 0x000fe2000f8e08ff */
[----:B------:R-:W-:Y:S01]  /*78f0*/  LDSM.16.MT88.4 R16, [R2+0x4000] ;  /* 0x004000000210783b */ /* 0x000fe20000004200 */
[----:B------:R-:W-:Y:S01]  /*7900*/  VIADD R0, R36, UR5 ;  /* 0x0000000524007c36 */ /* 0x000fe20008000000 */
[----:B------:R-:W-:Y:S01]  /*7910*/  ULOP3.LUT UR11, UR9, 0x1, URZ, 0xc0, !UPT ;  /* 0x00000001090b7892 */ /* 0x000fe2000f8ec03f */
[----:B------:R-:W-:Y:S01]  /*7920*/  IMAD.IADD R144, R178, 0x1, R146 ;  /* 0x00000001b2907824 */ /* 0x000fe200078e0292 */
[----:B------:R-:W1:Y:S01]  /*7930*/  LDSM.16.M88.4 R32, [R3+0x14000] ;  /* 0x014000000320783b */ /* 0x000e620000000200 */
[----:B------:R-:W-:Y:S01]  /*7940*/  IMAD.IADD R0, R0, 0x1, R178 ;  /* 0x0000000100007824 */ /* 0x000fe200078e02b2 */
[----:B------:R-:W-:Y:S01]  /*7950*/  UISETP.NE.U32.AND UP0, UPT, UR11, 0x1, UPT ;  /* 0x000000010b00788c */ /* 0x000fe2000bf05070 */
[----:B------:R-:W-:Y:S01]  /*7960*/  IMAD.MOV.U32 R178, RZ, RZ, R244 ;  /* 0x000000ffffb27224 */ /* 0x000fe200078e00f4 */
[----:B------:R-:W2:Y:S01]  /*7970*/  LDSM.16.M88.4 R28, [R3+0x16000] ;  /* 0x01600000031c783b */ /* 0x000ea20000000200 */
[----:B------:R-:W-:Y:S02]  /*7980*/  UISETP.GT.AND UP2, UPT, UR9, UR18, UPT ;  /* 0x000000120900728c */ /* 0x000fe4000bf44270 */
[----:B------:R-:W-:Y:S01]  /*7990*/  UIADD3 UR9, UR9, -0x1, URZ ;  /* 0xffffffff09097890 */ /* 0x000fe2000fffe03f */
[----:B------:R-:W3:Y:S04]  /*79a0*/  LDSM.16.MT88.4 R36, [R0] ;  /* 0x000000000024783b */ /* 0x000ee80000004200 */
[----:B------:R-:W-:Y:S04]  /*79b0*/  LDSM.16.M88.4 R40, [R146+0x14000] ;  /* 0x014000009228783b */ /* 0x000fe80000000200 */
[----:B------:R-:W4:Y:S04]  /*79c0*/  LDSM.16.MT88.4 R44, [R2+0x4800] ;  /* 0x00480000022c783b */ /* 0x000f280000004200 */
        /* <DEDUP_REMOVED lines=51> */
[----:B------:R-:W-:Y:S04]  /*7d00*/  LDSM.16.M88.4 R36, [R145+0x18000] ;  /* 0x018000009124783b */ /* 0x000fe80000000200 */
[----:B------:R-:W-:Y:S01]  /*7d10*/  LDSM.16.MT88.4 R140, [R0+0x3000] ;  /* 0x00300000008c783b */ /* 0x000fe20000004200 */
        /* <DEDUP_REMOVED lines=10> */
[----:B------:R3:W-:Y:S04]  /*7dc0*/  LDSM.16.MT88.4 R60, [R0+0x3800] ;  /* 0x00380000003c783b */ /* 0x0007e80000004200 */
[----:B------:R-:W4:Y:S01]  /*7dd0*/  LDSM.16.M88.4 R40, [R144+0x18000] ;  /* 0x018000009028783b */ /* 0x000f220000000200 */
[-C--:B-1----:R-:W-:Y:S06]  /*7de0*/  HMMA.16816.F32 R4, R44, R56.reuse, R4 ;  /* 0x000000382c04723c */ /* 0x082fec0000001804 */
[C---:B------:R-:W-:Y:S06]  /*7df0*/  HMMA.16816.F32 R8, R64.reuse, R56, R8 ;  /* 0x000000384008723c */ /* 0x040fec0000001808 */
[-C--:B------:R-:W-:Y:S06]  /*7e00*/  HMMA.16816.F32 R12, R64, R58.reuse, R12 ;  /* 0x0000003a400c723c */ /* 0x080fec000000180c */
[C---:B------:R-:W-:Y:S01]  /*7e10*/  HMMA.16816.F32 R16, R44.reuse, R58, R16 ;  /* 0x0000003a2c10723c */ /* 0x040fe20000001810 */
[----:B------:R-:W1:Y:S01]  /*7e20*/  LDSM.16.M88.4 R56, [R144+0x1a000] ;  /* 0x01a000009038783b */ /* 0x000e620000000200 */
[----:B---3--:R-:W3:Y:S04]  /*7e30*/  LDC R0, c[0x0][0x270] ;  /* 0x00009c00ff007b82 */ /* 0x008ee80000000800 */
[-C--:B------:R-:W-:Y:S06]  /*7e40*/  HMMA.16816.F32 R20, R44, R132.reuse, R20 ;  /* 0x000000842c14723c */ /* 0x080fec0000001814 */
[C---:B------:R-:W-:Y:S06]  /*7e50*/  HMMA.16816.F32 R24, R64.reuse, R132, R24 ;  /* 0x000000844018723c */ /* 0x040fec0000001818 */
[-C--:B------:R-:W-:Y:S06]  /*7e60*/  HMMA.16816.F32 R28, R64, R134.reuse, R28 ;  /* 0x00000086401c723c */ /* 0x080fec000000181c */
[----:B------:R-:W-:Y:S06]  /*7e70*/  HMMA.16816.F32 R32, R44, R134, R32 ;  /* 0x000000862c20723c */ /* 0x000fec0000001820 */
[-C--:B--2---:R-:W-:Y:S06]  /*7e80*/  HMMA.16816.F32 R4, R36, R48.reuse, R4 ;  /* 0x000000302404723c */ /* 0x084fec0000001804 */
[C---:B------:R-:W-:Y:S06]  /*7e90*/  HMMA.16816.F32 R8, R136.reuse, R48, R8 ;  /* 0x000000308808723c */ /* 0x040fec0000001808 */
[-C--:B------:R-:W-:Y:S06]  /*7ea0*/  HMMA.16816.F32 R12, R136, R50.reuse, R12 ;  /* 0x00000032880c723c */ /* 0x080fec000000180c */
[C---:B------:R-:W-:Y:S06]  /*7eb0*/  HMMA.16816.F32 R16, R36.reuse, R50, R16 ;  /* 0x000000322410723c */ /* 0x040fec0000001810 */
[-C--:B------:R-:W-:Y:S06]  /*7ec0*/  HMMA.16816.F32 R20, R36, R140.reuse, R20 ;  /* 0x0000008c2414723c */ /* 0x080fec0000001814 */
[C---:B------:R-:W-:Y:S06]  /*7ed0*/  HMMA.16816.F32 R24, R136.reuse, R140, R24 ;  /* 0x0000008c8818723c */ /* 0x040fec0000001818 */
[-C--:B------:R-:W-:Y:S06]  /*7ee0*/  HMMA.16816.F32 R28, R136, R142.reuse, R28 ;  /* 0x0000008e881c723c */ /* 0x080fec000000181c */
[----:B------:R-:W-:Y:S06]  /*7ef0*/  HMMA.16816.F32 R32, R36, R142, R32 ;  /* 0x0000008e2420723c */ /* 0x000fec0000001820 */
[-C--:B----4-:R-:W-:Y:S05]  /*7f00*/  HMMA.16816.F32 R4, R40, R52.reuse, R4 ;  /* 0x000000342804723c */ /* 0x090fea0000001804 */
[----:B---3--:R-:W-:Y:S01]  /*7f10*/  IMAD R38, R0, UR21, RZ ;  /* 0x0000001500267c24 */ /* 0x008fe2000f8e02ff */
[C---:B-1----:R-:W-:Y:S05]  /*7f20*/  HMMA.16816.F32 R8, R56.reuse, R52, R8 ;  /* 0x000000343808723c */ /* 0x042fea0000001808 */
[----:B------:R-:W-:Y:S01]  /*7f30*/  @P0 IADD3 R36, P1, R245, UR13, RZ ;  /* 0x0000000df5240c10 */ /* 0x000fe2000ff3e0ff */
[-C--:B------:R-:W-:Y:S01]  /*7f40*/  HMMA.16816.F32 R12, R56, R54.reuse, R12 ;  /* 0x00000036380c723c */ /* 0x080fe2000000180c */
[----:B------:R-:W-:Y:S04]  /*7f50*/  @UP3 UIADD3 UR13, UP1, UR13, -0x200, URZ ;  /* 0xfffffe000d0d3890 */ /* 0x000fe8000ff3e03f */
[----:B------:R-:W-:Y:S01]  /*7f60*/  IMAD.U32 R3, R38, -0x80, RZ ;  /* 0xffffff8026037824 */ /* 0x000fe200078e00ff */
[C---:B------:R-:W-:Y:S05]  /*7f70*/  HMMA.16816.F32 R16, R40.reuse, R54, R16 ;  /* 0x000000362810723c */ /* 0x040fea0000001810 */
[----:B------:R-:W-:Y:S01]  /*7f80*/  @P0 IADD3.X R37, R246, UR12, RZ, P1, !PT ;  /* 0x0000000cf6250c10 */ /* 0x000fe20008ffe4ff */
[-C--:B------:R-:W-:Y:S01]  /*7f90*/  HMMA.16816.F32 R20, R40, R60.reuse, R20 ;  /* 0x0000003c2814723c */ /* 0x080fe20000001814 */
[----:B------:R-:W-:Y:S03]  /*7fa0*/  @UP3 UIADD3.X UR12, UR12, -0x1, URZ, UP1, !UPT ;  /* 0xffffffff0c0c3890 */ /* 0x000fe60008ffe43f */
[----:B------:R-:W5:Y:S01]  /*7fb0*/  @P0 LDG.E R238, desc[UR6][R36.64] ;  /* 0x0000000624ee0981 */ /* 0x000f62000c1e1900 */
[C---:B------:R-:W-:Y:S01]  /*7fc0*/  LEA R218, P1, R3.reuse, R148, 0x2 ;  /* 0x0000009403da7211 */ /* 0x040fe200078210ff */
[C---:B------:R-:W-:Y:S02]  /*7fd0*/  HMMA.16816.F32 R24, R56.reuse, R60, R24 ;  /* 0x0000003c3818723c */ /* 0x040fe40000001818 */
[----:B------:R-:W5:Y:S03]  /*7fe0*/  @P0 LDG.E R239, desc[UR6][R36.64+0x20] ;  /* 0x0000200624ef0981 */ /* 0x000f66000c1e1900 */
[----:B------:R-:W-:Y:S01]  /*7ff0*/  IMAD.MOV.U32 R2, RZ, RZ, R218 ;  /* 0x000000ffff027224 */ /* 0x000fe200078e00da */
[-C--:B------:R-:W-:Y:S01]  /*8000*/  HMMA.16816.F32 R28, R56, R62.reuse, R28 ;  /* 0x0000003e381c723c */ /* 0x080fe2000000181c */
[----:B------:R-:W5:Y:S04]  /*8010*/  @P0 LDG.E R236, desc[UR6][R36.64+0x100] ;  /* 0x0001000624ec0981 */ /* 0x000f68000c1e1900 */
[C---:B------:R-:W-:Y:S01]  /*8020*/  IMAD.SHL.U32 R0, R38.reuse, 0x8, RZ ;  /* 0x0000000826007824 */ /* 0x040fe200078e00ff */
[----:B------:R-:W-:Y:S01]  /*8030*/  HMMA.16816.F32 R32, R40, R62, R32 ;  /* 0x0000003e2820723c */ /* 0x000fe20000001820 */
[----:B------:R1:W5:Y:S04]  /*8040*/  @P0 LDG.E R237, desc[UR6][R36.64+0x120] ;  /* 0x0001200624ed0981 */ /* 0x000368000c1e1900 */
[----:B------:R-:W-:Y:S01]  /*8050*/  LEA.HI.X.SX32 R3, R3, R149, 0x2, P1 ;  /* 0x0000009503037211 */ /* 0x000fe200008f16ff */
[----:B------:R-:W-:Y:S01]  /*8060*/  IMAD.SHL.U32 R44, R38, 0x10, RZ ;  /* 0x00000010262c7824 */ /* 0x000fe200078e00ff */
[-C--:B------:R-:W-:Y:S01]  /*8070*/  LEA R52, P1, R0, R2.reuse, 0x2 ;  /* 0x0000000200347211 */ /* 0x080fe200078210ff */
[----:B------:R-:W-:Y:S02]  /*8080*/  IMAD.SHL.U32 R43, R38, 0x20, RZ ;  /* 0x00000020262b7824 */ /* 0x000fe400078e00ff */
[----:B------:R2:W-:Y:S01]  /*8090*/  REDG.E.ADD.F32.FTZ.RN.STRONG.GPU desc[UR6][R2.64], R4 ;  /* 0x00000004020079a6 */ /* 0x0005e2000c10f386 */
[-C--:B------:R-:W-:Y:S01]  /*80a0*/  LEA.HI.X.SX32 R53, R0, R3.reuse, 0x2, P1 ;  /* 0x0000000300357211 */ /* 0x080fe200008f16ff */
[C---:B------:R-:W-:Y:S02]  /*80b0*/  IMAD R42, R38.reuse, 0x28, RZ ;  /* 0x00000028262a7824 */ /* 0x040fe400078e02ff */
[C---:B------:R-:W-:Y:S02]  /*80c0*/  IMAD R39, R38.reuse, 0x30, RZ ;  /* 0x0000003026277824 */ /* 0x040fe400078e02ff */
[----:B------:R3:W-:Y:S01]  /*80d0*/  REDG.E.ADD.F32.FTZ.RN.STRONG.GPU desc[UR6][R52.64], R5 ;  /* 0x00000005340079a6 */ /* 0x0007e2000c10f386 */
[----:B-1----:R-:W-:Y:S01]  /*80e0*/  IMAD R37, R38, 0x18, RZ ;  /* 0x0000001826257824 */ /* 0x002fe200078e02ff */
[-C--:B------:R-:W-:Y:S04]  /*80f0*/  LEA R36, P2, R43, R2.reuse, 0x2 ;  /* 0x000000022b247211 */ /* 0x080fe800078410ff */
[CC--:B------:R-:W-:Y:S04]  /*8100*/  LEA R40, P0, R37.reuse, R2.reuse, 0x2 ;  /* 0x0000000225287211 */ /* 0x0c0fe800078010ff */
[-C--:B------:R-:W-:Y:S02]  /*8110*/  LEA.HI.X.SX32 R41, R37, R3.reuse, 0x2, P0 ;  /* 0x0000000325297211 */ /* 0x080fe400000f16ff */
[CC--:B--2---:R-:W-:Y:S02]  /*8120*/  LEA R4, P1, R44.reuse, R2.reuse, 0x2 ;  /* 0x000000022c047211 */ /* 0x0c4fe400078210ff */
[-C--:B------:R-:W-:Y:S02]  /*8130*/  LEA.HI.X.SX32 R37, R43, R3.reuse, 0x2, P2 ;  /* 0x000000032b257211 */ /* 0x080fe400010f16ff */
[-C--:B---3--:R-:W-:Y:S05]  /*8140*/  LEA.HI.X.SX32 R5, R44, R3.reuse, 0x2, P1 ;  /* 0x000000032c057211 */ /* 0x088fea00008f16ff */
[----:B------:R1:W-:Y:S04]  /*8150*/  REDG.E.ADD.F32.FTZ.RN.STRONG.GPU desc[UR6][R4.64], R6 ;  /* 0x00000006040079a6 */ /* 0x0003e8000c10f386 */
[----:B------:R2:W-:Y:S04]  /*8160*/  REDG.E.ADD.F32.FTZ.RN.STRONG.GPU desc[UR6][R40.64], R7 ;  /* 0x00000007280079a6 */ /* 0x0005e8000c10f386 */
[----:B------:R3:W-:Y:S01]  /*8170*/  REDG.E.ADD.F32.FTZ.RN.STRONG.GPU desc[UR6][R36.64], R8 ;  /* 0x00000008240079a6 */ /* 0x0007e2000c10f386 */
[CC--:B-1----:R-:W-:Y:S02]  /*8180*/  LEA R6, P1, R42.reuse, R2.reuse, 0x2 ;  /* 0x000000022a067211 */ /* 0x0c2fe400078210ff */
[CC--:B------:R-:W-:Y:S02]  /*8190*/  LEA R4, P0, R39.reuse, R2.reuse, 0x2 ;  /* 0x0000000227047211 */ /* 0x0c0fe400078010ff */
[-C--:B--2---:R-:W-:Y:S02]  /*81a0*/  LEA.HI.X.SX32 R7, R42, R3.reuse, 0x2, P1 ;  /* 0x000000032a077211 */ /* 0x084fe400008f16ff */
[-C--:B------:R-:W-:Y:S01]  /*81b0*/  LEA.HI.X.SX32 R5, R39, R3.reuse, 0x2, P0 ;  /* 0x0000000327057211 */ /* 0x080fe200000f16ff */
[C---:B------:R-:W-:Y:S02]  /*81c0*/  IMAD R39, R38.reuse, 0x58, RZ ;  /* 0x0000005826277824 */ /* 0x040fe400078e02ff */
[----:B------:R1:W-:Y:S01]  /*81d0*/  REDG.E.ADD.F32.FTZ.RN.STRONG.GPU desc[UR6][R6.64], R9 ;  /* 0x00000009060079a6 */ /* 0x0003e2000c10f386 */
[C---:B---3--:R-:W-:Y:S03]  /*81e0*/  IMAD R8, R38.reuse, 0x38, RZ ;  /* 0x0000003826087824 */ /* 0x048fe600078e02ff */
[----:B------:R2:W-:Y:S01]  /*81f0*/  REDG.E.ADD.F32.FTZ.RN.STRONG.GPU desc[UR6][R4.64], R10 ;  /* 0x0000000a040079a6 */ /* 0x0005e2000c10f386 */
[C---:B-1----:R-:W-:Y:S02]  /*8200*/  IMAD.SHL.U32 R7, R38.reuse, 0x40, RZ ;  /* 0x0000004026077824 */ /* 0x042fe400078e00ff */
[----:B------:R-:W-:Y:S01]  /*8210*/  IMAD R6, R38, 0x48, RZ ;  /* 0x0000004826067824 */ /* 0x000fe200078e02ff */
[-C--:B--2---:R-:W-:Y:S01]  /*8220*/  LEA R4, P0, R8, R2.reuse, 0x2 ;  /* 0x0000000208047211 */ /* 0x084fe200078010ff */
[----:B------:R-:W-:Y:S01]  /*8230*/  IMAD R9, R38, 0x50, RZ ;  /* 0x0000005026097824 */ /* 0x000fe200078e02ff */
[CC--:B------:R-:W-:Y:S02]  /*8240*/  LEA R36, P2, R7.reuse, R2.reuse, 0x2 ;  /* 0x0000000207247211 */ /* 0x0c0fe400078410ff */
[-C--:B------:R-:W-:Y:S02]  /*8250*/  LEA.HI.X.SX32 R5, R8, R3.reuse, 0x2, P0 ;  /* 0x0000000308057211 */ /* 0x080fe400000f16ff */
[CC--:B------:R-:W-:Y:S02]  /*8260*/  LEA R10, P1, R6.reuse, R2.reuse, 0x2 ;  /* 0x00000002060a7211 */ /* 0x0c0fe400078210ff */
[-C--:B------:R-:W-:Y:S01]  /*8270*/  LEA.HI.X.SX32 R37, R7, R3.reuse, 0x2, P2 ;  /* 0x0000000307257211 */ /* 0x080fe200010f16ff */
[----:B------:R1:W-:Y:S01]  /*8280*/  REDG.E.ADD.F32.FTZ.RN.STRONG.GPU desc[UR6][R4.64], R11 ;  /* 0x0000000b040079a6 */ /* 0x0003e2000c10f386 */
[CC--:B------:R-:W-:Y:S03]  /*8290*/  LEA R8, P0, R9.reuse, R2.reuse, 0x2 ;  /* 0x0000000209087211 */ /* 0x0c0fe600078010ff */
[----:B------:R2:W-:Y:S01]  /*82a0*/  REDG.E.ADD.F32.FTZ.RN.STRONG.GPU desc[UR6][R36.64], R16 ;  /* 0x00000010240079a6 */ /* 0x0005e2000c10f386 */
[-C--:B------:R-:W-:Y:S02]  /*82b0*/  LEA.HI.X.SX32 R9, R9, R3.reuse, 0x2, P0 ;  /* 0x0000000309097211 */ /* 0x080fe400000f16ff */
[-C--:B-1----:R-:W-:Y:S01]  /*82c0*/  LEA.HI.X.SX32 R11, R6, R3.reuse, 0x2, P1 ;  /* 0x00000003060b7211 */ /* 0x082fe200008f16ff */
[----:B------:R-:W-:Y:S01]  /*82d0*/  IMAD R5, R38, 0x70, RZ ;  /* 0x0000007026057824 */ /* 0x000fe200078e02ff */
[CC--:B------:R-:W-:Y:S01]  /*82e0*/  LEA R6, P1, R39.reuse, R2.reuse, 0x2 ;  /* 0x0000000227067211 */ /* 0x0c0fe200078210ff */
[----:B------:R-:W-:Y:S02]  /*82f0*/  VIADD R4, R44, 0x20 ;  /* 0x000000202c047836 */ /* 0x000fe40000000000 */
[----:B------:R1:W-:Y:S01]  /*8300*/  REDG.E.ADD.F32.FTZ.RN.STRONG.GPU desc[UR6][R10.64], R17 ;  /* 0x000000110a0079a6 */ /* 0x0003e2000c10f386 */
[-C--:B------:R-:W-:Y:S01]  /*8310*/  LEA.HI.X.SX32 R7, R39, R3.reuse, 0x2, P1 ;  /* 0x0000000327077211 */ /* 0x080fe200008f16ff */
[----:B--2---:R-:W-:Y:S01]  /*8320*/  IMAD.IADD R36, R0, 0x1, R4 ;  /* 0x0000000100247824 */ /* 0x004fe200078e0204 */
[CC--:B------:R-:W-:Y:S01]  /*8330*/  LEA R16, P1, R5.reuse, R2.reuse, 0x2 ;  /* 0x0000000205107211 */ /* 0x0c0fe200078210ff */
[----:B------:R2:W-:Y:S04]  /*8340*/  REDG.E.ADD.F32.FTZ.RN.STRONG.GPU desc[UR6][R8.64], R18 ;  /* 0x00000012080079a6 */ /* 0x0005e8000c10f386 */
[----:B------:R3:W-:Y:S01]  /*8350*/  REDG.E.ADD.F32.FTZ.RN.STRONG.GPU desc[UR6][R6.64], R19 ;  /* 0x00000013060079a6 */ /* 0x0007e2000c10f386 */
[C---:B-1----:R-:W-:Y:S01]  /*8360*/  IMAD R11, R38.reuse, 0x60, RZ ;  /* 0x00000060260b7824 */ /* 0x042fe200078e02ff */
[-C--:B------:R-:W-:Y:S01]  /*8370*/  LEA.HI.X.SX32 R17, R5, R3.reuse, 0x2, P1 ;  /* 0x0000000305117211 */ /* 0x080fe200008f16ff */
[C---:B--2---:R-:W-:Y:S03]  /*8380*/  IMAD R9, R38.reuse, 0x68, RZ ;  /* 0x0000006826097824 */ /* 0x044fe600078e02ff */
[CC--:B------:R-:W-:Y:S01]  /*8390*/  LEA R10, P0, R11.reuse, R2.reuse, 0x2 ;  /* 0x000000020b0a7211 */ /* 0x0c0fe200078010ff */
[----:B------:R-:W-:Y:S02]  /*83a0*/  IMAD R38, R38, 0x78, RZ ;  /* 0x0000007826267824 */ /* 0x000fe400078e02ff */
[C---:B---3--:R-:W-:Y:S01]  /*83b0*/  IMAD.IADD R7, R0.reuse, 0x1, R36 ;  /* 0x0000000100077824 */ /* 0x048fe200078e0224 */
[-C--:B------:R-:W-:Y:S02]  /*83c0*/  LEA.HI.X.SX32 R11, R11, R3.reuse, 0x2, P0 ;  /* 0x000000030b0b7211 */ /* 0x080fe400000f16ff */
[CC--:B------:R-:W-:Y:S01]  /*83d0*/  LEA R8, P2, R9.reuse, R2.reuse, 0x2 ;  /* 0x0000000209087211 */ /* 0x0c0fe200078410ff */
[----:B------:R-:W-:Y:S01]  /*83e0*/  IMAD.IADD R6, R0, 0x1, R7 ;  /* 0x0000000100067824 */ /* 0x000fe200078e0207 */
[CC--:B------:R-:W-:Y:S01]  /*83f0*/  LEA R18, P0, R38.reuse, R2.reuse, 0x2 ;  /* 0x0000000226127211 */ /* 0x0c0fe200078010ff */
[----:B------:R1:W-:Y:S01]  /*8400*/  REDG.E.ADD.F32.FTZ.RN.STRONG.GPU desc[UR6][R10.64], R12 ;  /* 0x0000000c0a0079a6 */ /* 0x0003e2000c10f386 */
[-C--:B------:R-:W-:Y:S02]  /*8410*/  LEA.HI.X.SX32 R9, R9, R3.reuse, 0x2, P2 ;  /* 0x0000000309097211 */ /* 0x080fe400010f16ff */
[-C--:B------:R-:W-:Y:S02]  /*8420*/  LEA.HI.X.SX32 R19, R38, R3.reuse, 0x2, P0 ;  /* 0x0000000326137211 */ /* 0x080fe400000f16ff */
[-C--:B------:R-:W-:Y:S01]  /*8430*/  LEA R50, P0, R4, R2.reuse, 0x2 ;  /* 0x0000000204327211 */ /* 0x080fe200078010ff */
[----:B------:R2:W-:Y:S01]  /*8440*/  REDG.E.ADD.F32.FTZ.RN.STRONG.GPU desc[UR6][R8.64], R13 ;  /* 0x0000000d080079a6 */ /* 0x0005e2000c10f386 */
[-C--:B------:R-:W-:Y:S02]  /*8450*/  LEA R48, P2, R36, R2.reuse, 0x2 ;  /* 0x0000000224307211 */ /* 0x080fe400078410ff */
[-C--:B------:R-:W-:Y:S01]  /*8460*/  LEA.HI.X.SX32 R51, R4, R3.reuse, 0x2, P0 ;  /* 0x0000000304337211 */ /* 0x080fe200000f16ff */
[----:B------:R-:W-:Y:S01]  /*8470*/  REDG.E.ADD.F32.FTZ.RN.STRONG.GPU desc[UR6][R16.64], R14 ;  /* 0x0000000e100079a6 */ /* 0x000fe2000c10f386 */
[CC--:B------:R-:W-:Y:S02]  /*8480*/  LEA R46, P1, R7.reuse, R2.reuse, 0x2 ;  /* 0x00000002072e7211 */ /* 0x0c0fe400078210ff */
[-C--:B------:R-:W-:Y:S01]  /*8490*/  LEA.HI.X.SX32 R49, R36, R3.reuse, 0x2, P2 ;  /* 0x0000000324317211 */ /* 0x080fe200010f16ff */
[----:B------:R3:W-:Y:S01]  /*84a0*/  REDG.E.ADD.F32.FTZ.RN.STRONG.GPU desc[UR6][R18.64], R15 ;  /* 0x0000000f120079a6 */ /* 0x0007e2000c10f386 */
[CC--:B------:R-:W-:Y:S02]  /*84b0*/  LEA R44, P0, R6.reuse, R2.reuse, 0x2 ;  /* 0x00000002062c7211 */ /* 0x0c0fe400078010ff */
[-C--:B------:R-:W-:Y:S01]  /*84c0*/  LEA.HI.X.SX32 R47, R7, R3.reuse, 0x2, P1 ;  /* 0x00000003072f7211 */ /* 0x080fe200008f16ff */
[----:B------:R-:W-:Y:S01]  /*84d0*/  REDG.E.ADD.F32.FTZ.RN.STRONG.GPU desc[UR6][R2.64+0x80], R20 ;  /* 0x00008014020079a6 */ /* 0x000fe2000c10f386 */
[-C--:B------:R-:W-:Y:S03]  /*84e0*/  LEA.HI.X.SX32 R45, R6, R3.reuse, 0x2, P0 ;  /* 0x00000003062d7211 */ /* 0x080fe600000f16ff */
[----:B------:R-:W-:Y:S04]  /*84f0*/  REDG.E.ADD.F32.FTZ.RN.STRONG.GPU desc[UR6][R52.64+0x80], R21 ;  /* 0x00008015340079a6 */ /* 0x000fe8000c10f386 */
[----:B------:R-:W-:Y:S01]  /*8500*/  REDG.E.ADD.F32.FTZ.RN.STRONG.GPU desc[UR6][R50.64], R22 ;  /* 0x00000016320079a6 */ /* 0x000fe2000c10f386 */
[C---:B-1----:R-:W-:Y:S03]  /*8510*/  IMAD.IADD R11, R0.reuse, 0x1, R6 ;  /* 0x00000001000b7824 */ /* 0x042fe600078e0206 */
[----:B------:R-:W-:Y:S01]  /*8520*/  REDG.E.ADD.F32.FTZ.RN.STRONG.GPU desc[UR6][R48.64], R23 ;  /* 0x00000017300079a6 */ /* 0x000fe2000c10f386 */
[C---:B------:R-:W-:Y:S01]  /*8530*/  IMAD.IADD R10, R0.reuse, 0x1, R11 ;  /* 0x00000001000a7824 */ /* 0x040fe200078e020b */
[CC--:B------:R-:W-:Y:S02]  /*8540*/  LEA R42, P2, R11.reuse, R2.reuse, 0x2 ;  /* 0x000000020b2a7211 */ /* 0x0c0fe400078410ff */
[----:B------:R-:W-:Y:S01]  /*8550*/  REDG.E.ADD.F32.FTZ.RN.STRONG.GPU desc[UR6][R46.64], R24 ;  /* 0x000000182e0079a6 */ /* 0x000fe2000c10f386 */
[----:B------:R-:W-:Y:S01]  /*8560*/  IMAD.IADD R5, R0, 0x1, R10 ;  /* 0x0000000100057824 */ /* 0x000fe200078e020a */
[-C--:B------:R-:W-:Y:S02]  /*8570*/  LEA R40, P1, R10, R2.reuse, 0x2 ;  /* 0x000000020a287211 */ /* 0x080fe400078210ff */
[-C--:B------:R-:W-:Y:S01]  /*8580*/  LEA.HI.X.SX32 R43, R11, R3.reuse, 0x2, P2 ;  /* 0x000000030b2b7211 */ /* 0x080fe200010f16ff */
[----:B------:R-:W-:Y:S01]  /*8590*/  REDG.E.ADD.F32.FTZ.RN.STRONG.GPU desc[UR6][R44.64], R25 ;  /* 0x000000192c0079a6 */ /* 0x000fe2000c10f386 */
[----:B--2---:R-:W-:Y:S01]  /*85a0*/  IMAD.IADD R9, R0, 0x1, R5 ;  /* 0x0000000100097824 */ /* 0x004fe200078e0205 */
[CC--:B------:R-:W-:Y:S02]  /*85b0*/  LEA R38, P0, R5.reuse, R2.reuse, 0x2 ;  /* 0x0000000205267211 */ /* 0x0c0fe400078010ff */
[-C--:B------:R-:W-:Y:S01]  /*85c0*/  LEA.HI.X.SX32 R41, R10, R3.reuse, 0x2, P1 ;  /* 0x000000030a297211 */ /* 0x080fe200008f16ff */
[----:B------:R-:W-:Y:S01]  /*85d0*/  REDG.E.ADD.F32.FTZ.RN.STRONG.GPU desc[UR6][R42.64], R26 ;  /* 0x0000001a2a0079a6 */ /* 0x000fe2000c10f386 */
[C---:B------:R-:W-:Y:S01]  /*85e0*/  IMAD.IADD R8, R0.reuse, 0x1, R9 ;  /* 0x0000000100087824 */ /* 0x040fe200078e0209 */
[-C--:B------:R-:W-:Y:S02]  /*85f0*/  LEA.HI.X.SX32 R39, R5, R3.reuse, 0x2, P0 ;  /* 0x0000000305277211 */ /* 0x080fe400000f16ff */
[CC--:B------:R-:W-:Y:S01]  /*8600*/  LEA R36, P2, R9.reuse, R2.reuse, 0x2 ;  /* 0x0000000209247211 */ /* 0x0c0fe200078410ff */
[----:B------:R-:W-:Y:S01]  /*8610*/  REDG.E.ADD.F32.FTZ.RN.STRONG.GPU desc[UR6][R40.64], R27 ;  /* 0x0000001b280079a6 */ /* 0x000fe2000c10f386 */
[----:B------:R-:W-:Y:S01]  /*8620*/  IMAD.IADD R7, R0, 0x1, R8 ;  /* 0x0000000100077824 */ /* 0x000fe200078e0208 */
[-C--:B---3--:R-:W-:Y:S02]  /*8630*/  LEA R18, P1, R8, R2.reuse, 0x2 ;  /* 0x0000000208127211 */ /* 0x088fe400078210ff */
[-C--:B------:R-:W-:Y:S01]  /*8640*/  LEA.HI.X.SX32 R37, R9, R3.reuse, 0x2, P2 ;  /* 0x0000000309257211 */ /* 0x080fe200010f16ff */
[----:B------:R-:W-:Y:S01]  /*8650*/  REDG.E.ADD.F32.FTZ.RN.STRONG.GPU desc[UR6][R38.64], R32 ;  /* 0x00000020260079a6 */ /* 0x000fe2000c10f386 */
[----:B------:R-:W-:Y:S01]  /*8660*/  IMAD.IADD R6, R0, 0x1, R7 ;  /* 0x0000000100067824 */ /* 0x000fe200078e0207 */
[CC--:B------:R-:W-:Y:S02]  /*8670*/  LEA R16, P0, R7.reuse, R2.reuse, 0x2 ;  /* 0x0000000207107211 */ /* 0x0c0fe400078010ff */
[-C--:B------:R-:W-:Y:S01]  /*8680*/  LEA.HI.X.SX32 R19, R8, R3.reuse, 0x2, P1 ;  /* 0x0000000308137211 */ /* 0x080fe200008f16ff */
[----:B------:R-:W-:Y:S01]  /*8690*/  REDG.E.ADD.F32.FTZ.RN.STRONG.GPU desc[UR6][R36.64], R33 ;  /* 0x00000021240079a6 */ /* 0x000fe2000c10f386 */
[----:B------:R-:W-:Y:S01]  /*86a0*/  IMAD.IADD R5, R0, 0x1, R6 ;  /* 0x0000000100057824 */ /* 0x000fe200078e0206 */
[-C--:B------:R-:W-:Y:S02]  /*86b0*/  LEA.HI.X.SX32 R17, R7, R3.reuse, 0x2, P0 ;  /* 0x0000000307117211 */ /* 0x080fe400000f16ff */
[-C--:B------:R-:W-:Y:S01]  /*86c0*/  LEA R14, P3, R6, R2.reuse, 0x2 ;  /* 0x00000002060e7211 */ /* 0x080fe200078610ff */
[----:B------:R-:W-:Y:S01]  /*86d0*/  REDG.E.ADD.F32.FTZ.RN.STRONG.GPU desc[UR6][R18.64], R34 ;  /* 0x00000022120079a6 */ /* 0x000fe2000c10f386 */
[----:B------:R-:W-:Y:S01]  /*86e0*/  IMAD.IADD R4, R0, 0x1, R5 ;  /* 0x0000000100047824 */ /* 0x000fe200078e0205 */
[CC--:B------:R-:W-:Y:S02]  /*86f0*/  LEA R12, P2, R5.reuse, R2.reuse, 0x2 ;  /* 0x00000002050c7211 */ /* 0x0c0fe400078410ff */
[-C--:B------:R-:W-:Y:S01]  /*8700*/  LEA.HI.X.SX32 R15, R6, R3.reuse, 0x2, P3 ;  /* 0x00000003060f7211 */ /* 0x080fe200018f16ff */
[----:B------:R-:W-:Y:S01]  /*8710*/  REDG.E.ADD.F32.FTZ.RN.STRONG.GPU desc[UR6][R16.64], R35 ;  /* 0x00000023100079a6 */ /* 0x000fe2000c10f386 */
[----:B------:R-:W-:Y:S01]  /*8720*/  IMAD.IADD R0, R0, 0x1, R4 ;  /* 0x0000000100007824 */ /* 0x000fe200078e0204 */
[-C--:B------:R-:W-:Y:S02]  /*8730*/  LEA R10, P1, R4, R2.reuse, 0x2 ;  /* 0x00000002040a7211 */ /* 0x080fe400078210ff */
[-C--:B------:R-:W-:Y:S01]  /*8740*/  LEA.HI.X.SX32 R13, R5, R3.reuse, 0x2, P2 ;  /* 0x00000003050d7211 */ /* 0x080fe200010f16ff */
[----:B------:R-:W-:Y:S01]  /*8750*/  REDG.E.ADD.F32.FTZ.RN.STRONG.GPU desc[UR6][R14.64], R28 ;  /* 0x0000001c0e0079a6 */ /* 0x000fe2000c10f386 */
[----:B------:R-:W-:Y:S02]  /*8760*/  LEA R8, P0, R0, R2, 0x2 ;  /* 0x0000000200087211 */ /* 0x000fe400078010ff */
[-C--:B------:R-:W-:Y:S01]  /*8770*/  LEA.HI.X.SX32 R11, R4, R3.reuse, 0x2, P1 ;  /* 0x00000003040b7211 */ /* 0x080fe200008f16ff */
[----:B------:R-:W-:Y:S01]  /*8780*/  REDG.E.ADD.F32.FTZ.RN.STRONG.GPU desc[UR6][R12.64], R29 ;  /* 0x0000001d0c0079a6 */ /* 0x000fe2000c10f386 */
[----:B------:R-:W-:Y:S01]  /*8790*/  LEA.HI.X.SX32 R9, R0, R3, 0x2, P0 ;  /* 0x0000000300097211 */ /* 0x000fe200000f16ff */
[----:B------:R-:W-:Y:S01]  /*87a0*/  IMAD.IADD R0, R178, 0x1, R177 ;  /* 0x00000001b2007824 */ /* 0x000fe200078e02b1 */
[----:B------:R-:W-:Y:S01]  /*87b0*/  PLOP3.LUT P1, PT, PT, PT, UP0, 0x80, 0x0 ;  /* 0x000000000000781c */ /* 0x000fe20003f2f008 */
[----:B------:R-:W-:Y:S01]  /*87c0*/  REDG.E.ADD.F32.FTZ.RN.STRONG.GPU desc[UR6][R10.64], R30 ;  /* 0x0000001e0a0079a6 */ /* 0x000fe2000c10f386 */
[----:B------:R-:W-:Y:S01]  /*87d0*/  PLOP3.LUT P0, PT, PT, PT, UP2, 0x80, 0x0 ;  /* 0x000000000000781c */ /* 0x000fe20003f0f028 */
[----:B------:R-:W-:Y:S02]  /*87e0*/  @UP3 UIADD3 UR15, UP0, UR15, -0x200, URZ ;  /* 0xfffffe000f0f3890 */ /* 0x000fe4000ff1e03f */
[----:B------:R-:W-:Y:S02]  /*87f0*/  REDG.E.ADD.F32.FTZ.RN.STRONG.GPU desc[UR6][R8.64], R31 ;  /* 0x0000001f080079a6 */ /* 0x000fe4000c10f386 */
[----:B------:R-:W-:Y:S02]  /*8800*/  @UP3 UIADD3.X UR14, UR14, -0x1, URZ, UP0, !UPT ;  /* 0xffffffff0e0e3890 */ /* 0x000fe400087fe43f */
        /* <DEDUP_REMOVED lines=15> */
[-C--:B---3--:R-:W-:Y:S06]  /*8900*/  HMMA.16816.F32 R116, R4, R16.reuse, R116 ;  /* 0x000000100474723c */ /* 0x088fec0000001874 */
[C---:B------:R-:W-:Y:S06]  /*8910*/  HMMA.16816.F32 R120, R12.reuse, R16, R120 ;  /* 0x000000100c78723c */ /* 0x040fec0000001878 */
[-C--:B------:R-:W-:Y:S01]  /*8920*/  HMMA.16816.F32 R124, R12, R18.reuse, R124 ;  /* 0x000000120c7c723c */ /* 0x080fe2000000187c */
[----:B------:R-:W2:Y:S05]  /*8930*/  LDSM.16.MT88.4 R12, [R0+0x1000] ;  /* 0x00100000000c783b */ /* 0x000eaa0000004200 */
        /* <DEDUP_REMOVED lines=8> */
[-C--:B------:R-:W-:Y:S06]  /*89c0*/  HMMA.16816.F32 R116, R20, R28.reuse, R116 ;  /* 0x0000001c1474723c */ /* 0x080fec0000001874 */
[C---:B------:R-:W-:Y:S06]  /*89d0*/  HMMA.16816.F32 R120, R32.reuse, R28, R120 ;  /* 0x0000001c2078723c */ /* 0x040fec0000001878 */
[-C--:B------:R-:W-:Y:S01]  /*89e0*/  HMMA.16816.F32 R124, R32, R30.reuse, R124 ;  /* 0x0000001e207c723c */ /* 0x080fe2000000187c */
[----:B------:R-:W4:Y:S05]  /*89f0*/  LDSM.16.MT88.4 R32, [R0+0x1800] ;  /* 0x001800000020783b */ /* 0x000f2a0000004200 */
[----:B------:R-:W-:Y:S01]  /*8a00*/  HMMA.16816.F32 R128, R20, R30, R128 ;  /* 0x0000001e1480723c */ /* 0x000fe20000001880 */
[----:B------:R-:W-:Y:S04]  /*8a10*/  LDSM.16.MT88.4 R20, [R176+0x16000] ;  /* 0x01600000b014783b */ /* 0x000fe80000004200 */
[----:B------:R-:W4:Y:S01]  /*8a20*/  LDSM.16.MT88.4 R28, [R177+0x2000] ;  /* 0x00200000b11c783b */ /* 0x000f220000004200 */
        /* <DEDUP_REMOVED lines=10> */
[----:B------:R-:W-:Y:S04]  /*8ad0*/  LDSM.16.MT88.4 R8, [R176+0x16800] ;  /* 0x01680000b008783b */ /* 0x000fe80000004200 */
[----:B------:R-:W2:Y:S01]  /*8ae0*/  LDSM.16.MT88.4 R12, [R177+0x2800] ;  /* 0x00280000b10c783b */ /* 0x000ea20000004200 */
        /* <DEDUP_REMOVED lines=32> */
[----:B------:R4:W3:Y:S05]  /*8cf0*/  LDSM.16.MT88.4 R16, [R0+0x3800] ;  /* 0x003800000010783b */ /* 0x0008ea0000004200 */
[----:B------:R-:W-:Y:S06]  /*8d00*/  HMMA.16816.F32 R128, R8, R26, R128 ;  /* 0x0000001a0880723c */ /* 0x000fec0000001880 */
[-C--:B-1----:R-:W-:Y:S06]  /*8d10*/  HMMA.16816.F32 R100, R4, R28.reuse, R100 ;  /* 0x0000001c0464723c */ /* 0x082fec0000001864 */
[C---:B------:R-:W-:Y:S06]  /*8d20*/  HMMA.16816.F32 R104, R32.reuse, R28, R104 ;  /* 0x0000001c2068723c */ /* 0x040fec0000001868 */
[-C--:B------:R-:W-:Y:S05]  /*8d30*/  HMMA.16816.F32 R108, R32, R30.reuse, R108 ;  /* 0x0000001e206c723c */ /* 0x080fea000000186c */
[C---:B----4-:R-:W-:Y:S01]  /*8d40*/  VIADD R0, R177.reuse, 0xffffc000 ;  /* 0xffffc000b1007836 */ /* 0x050fe20000000000 */
[C---:B------:R-:W-:Y:S05]  /*8d50*/  HMMA.16816.F32 R112, R4.reuse, R30, R112 ;  /* 0x0000001e0470723c */ /* 0x040fea0000001870 */
[----:B------:R-:W-:Y:S01]  /*8d60*/  @P1 VIADD R0, R177, 0x4000 ;  /* 0x00004000b1001836 */ /* 0x000fe20000000000 */
[-C--:B--2---:R-:W-:Y:S05]  /*8d70*/  HMMA.16816.F32 R116, R4, R36.reuse, R116 ;  /* 0x000000240474723c */ /* 0x084fea0000001874 */
[----:B------:R-:W-:Y:S01]  /*8d80*/  IMAD.MOV.U32 R177, RZ, RZ, R0 ;  /* 0x000000ffffb17224 */ /* 0x000fe200078e0000 */
[C---:B------:R-:W-:Y:S06]  /*8d90*/  HMMA.16816.F32 R120, R32.reuse, R36, R120 ;  /* 0x000000242078723c */ /* 0x040fec0000001878 */
        /* <DEDUP_REMOVED lines=13> */
[----:B------:R-:W2:Y:S01]  /*8e70*/  LDL R160, [R1] ;  /* 0x0000000001a07983 */ /* 0x000ea20000100800 */
        /* <DEDUP_REMOVED lines=83> */
[----:B------:R-:W-:Y:S02]  /*93b0*/  @UP0 UIMAD UR11, UR11, UR9, URZ ;  /* 0x000000090b0b02a4 */ /* 0x000fe4000f8e023f */
[----:B------:R-:W-:Y:S02]  /*93c0*/  USHF.L.U32 UR20, UR16, 0x7, URZ ;  /* 0x0000000710147899 */ /* 0x000fe4000800063f */
        /* <DEDUP_REMOVED lines=14> */
[----:B------:R-:W-:Y:S04]  /*94b0*/  STS [R153], R6 ;  /* 0x0000000699007388 */ /* 0x000fe80000000800 */
[----:B------:R-:W-:Y:S04]  /*94c0*/  STS [R152], R5 ;  /* 0x0000000598007388 */ /* 0x000fe80000000800 */
[----:B------:R-:W-:Y:S04]  /*94d0*/  STS [R151], R2 ;  /* 0x0000000297007388 */ /* 0x000fe80000000800 */
[----:B------:R2:W-:Y:S04]  /*94e0*/  STS [R150], R0 ;  /* 0x0000000096007388 */ /* 0x0005e80000000800 */
[----:B------:R3:W-:Y:S04]  /*94f0*/  STS [R160+0x4000], R68 ;  /* 0x00400044a0007388 */ /* 0x0007e80000000800 */
[----:B------:R3:W-:Y:S04]  /*9500*/  STS [R160+0x4400], R70 ;  /* 0x00440046a0007388 */ /* 0x0007e80000000800 */
[----:B------:R3:W-:Y:S01]  /*9510*/  STS [R162+0x4000], R80 ;  /* 0x00400050a2007388 */ /* 0x0007e20000000800 */
[----:B-1----:R-:W2:Y:S03]  /*9520*/  S2R R3, SR_TID.X ;  /* 0x0000000000037919 */ /* 0x002ea60000002100 */
        /* <DEDUP_REMOVED lines=13> */
[----:B--2---:R-:W-:Y:S01]  /*9600*/  SHF.R.S32.HI R0, RZ, 0x1f, R3 ;  /* 0x0000001fff007819 */ /* 0x004fe20000011403 */
[----:B------:R-:W-:Y:S06]  /*9610*/  @P0 BRA `(.L_x_311) ;  /* 0x0000000000340947 */ /* 0x000fec0003800000 */
        /* <DEDUP_REMOVED lines=13> */
.L_x_311:
[----:B------:R-:W-:Y:S01]  /*96f0*/  @UP0 UIADD3 UR11, UR19, UR30, URZ ;  /* 0x0000001e130b0290 */ /* 0x000fe2000fffe03f */
[----:B------:R-:W-:Y:S01]  /*9700*/  LEA.HI R0, R0, R3, RZ, 0x3 ;  /* 0x0000000300007211 */ /* 0x000fe200078f18ff */
[----:B------:R-:W-:Y:S02]  /*9710*/  @UP0 ULDC.64 UR12, c[0x0][0x458] ;  /* 0x00011600000c0ab9 */ /* 0x000fe40000000a00 */
[----:B------:R-:W-:Y:S01]  /*9720*/  @UP0 UIMAD.WIDE.U32 UR14, UR11, UR12, URZ ;  /* 0x0000000c0b0e02a5 */ /* 0x000fe2000f8e003f */
[----:B------:R-:W-:Y:S01]  /*9730*/  LOP3.LUT R2, R0, 0xfffffff8, RZ, 0xc0, !PT ;  /* 0xfffffff800027812 */ /* 0x000fe200078ec0ff */
[----:B------:R-:W-:-:S04]  /*9740*/  @UP0 UIMAD UR11, UR11, UR13, URZ ;  /* 0x0000000d0b0b02a4 */ /* 0x000fc8000f8e023f */
[----:B------:R-:W-:Y:S01]  /*9750*/  @UP0 UIADD3 UR21, UR15, UR11, URZ ;  /* 0x0000000b0f150290 */ /* 0x000fe2000fffe03f */
[----:B------:R-:W-:Y:S01]  /*9760*/  IMAD.IADD R2, R3, 0x1, -R2 ;  /* 0x0000000103027824 */ /* 0x000fe200078e0a02 */
[----:B------:R-:W-:Y:S01]  /*9770*/  @UP0 UMOV UR18, UR14 ;  /* 0x0000000e00120c82 */ /* 0x000fe20008000000 */
[----:B------:R-:W-:Y:S09]  /*9780*/  @P0 BRA `(.L_x_312) ;  /* 0x0000000000340947 */ /* 0x000ff20003800000 */
        /* <DEDUP_REMOVED lines=13> */
.L_x_312:
[----:B------:R-:W-:Y:S01]  /*9860*/  BAR.SYNC.DEFER_BLOCKING 0x0 ;  /* 0x0000000000007b1d */ /* 0x000fe20000010000 */
[----:B------:R-:W-:Y:S01]  /*9870*/  IMAD.SHL.U32 R8, R2, 0x8, RZ ;  /* 0x0000000802087824 */ /* 0x000fe200078e00ff */
[----:B------:R-:W-:Y:S01]  /*9880*/  USHF.R.S32.HI UR11, URZ, 0x1f, UR20 ;  /* 0x0000001f3f0b7899 */ /* 0x000fe20008011414 */
[----:B------:R-:W-:Y:S01]  /*9890*/  SHF.R.S32.HI R0, RZ, 0x3, R0 ;  /* 0x00000003ff007819 */ /* 0x000fe20000011400 */
[----:B------:R-:W-:Y:S01]  /*98a0*/  IMAD.U32 R2, RZ, RZ, UR8 ;  /* 0x00000008ff027e24 */ /* 0x000fe2000f8e00ff */
[----:B------:R-:W-:Y:S01]  /*98b0*/  UIMAD UR10, UR16, -0x80, UR10 ;  /* 0xffffff80100a78a4 */ /* 0x000fe2000f8e020a */
[--C-:B------:R-:W-:Y:S01]  /*98c0*/  SHF.R.S32.HI R9, RZ, 0x1f, R8.reuse ;  /* 0x0000001fff097819 */ /* 0x100fe20000011408 */
[----:B------:R-:W-:Y:S01]  /*98d0*/  UIMAD UR14, UR11, UR8, URZ ;  /* 0x000000080b0e72a4 */ /* 0x000fe2000f8e023f */
[C---:B------:R-:W-:Y:S01]  /*98e0*/  VIADD R4, R0.reuse, 0x20 ;  /* 0x0000002000047836 */ /* 0x040fe20000000000 */
[----:B------:R-:W-:Y:S01]  /*98f0*/  USHF.R.S32.HI UR19, URZ, 0x1f, UR59 ;  /* 0x0000001f3f137899 */ /* 0x000fe2000801143b */
[----:B------:R-:W-:Y:S01]  /*9900*/  VIADD R5, R0, 0x40 ;  /* 0x0000004000057836 */ /* 0x000fe20000000000 */
[----:B------:R-:W-:Y:S01]  /*9910*/  UIMAD UR14, UR20, UR9, UR14 ;  /* 0x00000009140e72a4 */ /* 0x000fe2000f8e020e */
[----:B------:R-:W-:Y:S01]  /*9920*/  IMAD.WIDE.U32 R2, R2, UR20, R8 ;  /* 0x0000001402027c25 */ /* 0x000fe2000f8e0008 */
[----:B------:R-:W-:Y:S01]  /*9930*/  ISETP.GE.AND P3, PT, R4, UR10, PT ;  /* 0x0000000a04007c0c */ /* 0x000fe2000bf66270 */
[----:B------:R-:W-:Y:S01]  /*9940*/  BSSY B0, `(.L_x_313) ;  /* 0x000001f000007945 */ /* 0x000fe20003800000 */
[----:B------:R-:W-:-:S02]  /*9950*/  ISETP.GE.AND P4, PT, R0, UR10, PT ;  /* 0x0000000a00007c0c */ /* 0x000fc4000bf86270 */
[----:B------:R-:W-:Y:S01]  /*9960*/  MOV R4, UR14 ;  /* 0x0000000e00047c02 */ /* 0x000fe20008000f00 */
[----:B------:R-:W-:Y:S01]  /*9970*/  ULDC.64 UR14, c[0x0][0x468] ;  /* 0x00011a00000e7ab9 */ /* 0x000fe20000000a00 */
[----:B------:R-:W-:Y:S01]  /*9980*/  IADD3 R2, P0, R2, UR17, RZ ;  /* 0x0000001102027c10 */ /* 0x000fe2000ff1e0ff */
[----:B------:R-:W-:Y:S01]  /*9990*/  UIMAD UR17, UR19, UR14, URZ ;  /* 0x0000000e131172a4 */ /* 0x000fe2000f8e023f */
[----:B------:R-:W-:Y:S01]  /*99a0*/  ISETP.GE.AND P2, PT, R5, UR10, PT ;  /* 0x0000000a05007c0c */ /* 0x000fe2000bf46270 */
[----:B------:R-:W-:Y:S01]  /*99b0*/  VIADD R5, R0, 0x60 ;  /* 0x0000006000057836 */ /* 0x000fe20000000000 */
[----:B------:R-:W-:Y:S01]  /*99c0*/  IADD3.X R3, R3, UR22, R4, P0, !PT ;  /* 0x0000001603037c10 */ /* 0x000fe200087fe404 */
[----:B------:R1:W2:Y:S01]  /*99d0*/  LDS.128 R16, [R147+0xd000] ;  /* 0x00d0000093107984 */ /* 0x0002a20000000c00 */
[----:B------:R-:W-:Y:S01]  /*99e0*/  IMAD.U32 R4, RZ, RZ, UR14 ;  /* 0x0000000eff047e24 */ /* 0x000fe2000f8e00ff */
[----:B------:R-:W-:Y:S01]  /*99f0*/  UIMAD UR15, UR59, UR15, UR17 ;  /* 0x0000000f3b0f72a4 */ /* 0x000fe2000f8e0211 */
[----:B------:R-:W-:Y:S01]  /*9a00*/  ISETP.GE.AND P1, PT, R5, UR10, PT ;  /* 0x0000000a05007c0c */ /* 0x000fe2000bf26270 */
[----:B------:R1:W4:Y:S01]  /*9a10*/  LDS.128 R20, [R147+0x11000] ;  /* 0x0110000093147984 */ /* 0x0003220000000c00 */
[----:B------:R-:W-:Y:S01]  /*9a20*/  IMAD.WIDE.U32 R2, R4, UR59, R2 ;  /* 0x0000003b04027c25 */ /* 0x000fe2000f8e0002 */
[----:B------:R-:W-:-:S02]  /*9a30*/  SHF.R.S32.HI R11, RZ, 0x1f, R0 ;  /* 0x0000001fff0b7819 */ /* 0x000fc40000011400 */
[----:B------:R1:W1:Y:S02]  /*9a40*/  LDS.128 R24, [R147+0x12000] ;  /* 0x0120000093187984 */ /* 0x0002640000000c00 */
[----:B------:R-:W-:Y:S02]  /*9a50*/  IADD3 R10, R3, UR15, RZ ;  /* 0x0000000f030a7c10 */ /* 0x000fe4000fffe0ff */
[----:B------:R1:W1:Y:S01]  /*9a60*/  LDS.128 R28, [R147+0x13000] ;  /* 0x01300000931c7984 */ /* 0x0002620000000c00 */
[----:B------:R-:W-:Y:S05]  /*9a70*/  @P4 BRA `(.L_x_314) ;  /* 0x00000000002c4947 */ /* 0x000fea0003800000 */
[----:B------:R-:W3:Y:S01]  /*9a80*/  LDS.128 R12, [R147+0xc000] ;  /* 0x00c00000930c7984 */ /* 0x000ee20000000c00 */
        /* <DEDUP_REMOVED lines=9> */
[----:B---3--:R3:W-:Y:S04]  /*9b20*/  STG.E.128 desc[UR6][R6.64], R12 ;  /* 0x0000000c06007986 */ /* 0x0087e8000c101d06 */
.L_x_314:
[----:B------:R-:W-:Y:S05]  /*9b30*/  BSYNC B0 ;  /* 0x0000000000007941 */ /* 0x000fea0003800000 */
.L_x_313:
[----:B------:R-:W-:Y:S04]  /*9b40*/  BSSY B0, `(.L_x_315) ;  /* 0x000000e000007945 */ /* 0x000fe80003800000 */
[----:B------:R-:W-:Y:S05]  /*9b50*/  @P3 BRA `(.L_x_316) ;  /* 0x0000000000303947 */ /* 0x000fea0003800000 */
[----:B---3--:R-:W-:Y:S01]  /*9b60*/  IADD3 R6, P0, R0, 0x20, RZ ;  /* 0x0000002000067810 */ /* 0x008fe20007f1e0ff */
        /* <DEDUP_REMOVED lines=10> */
[----:B--2---:R2:W-:Y:S02]  /*9c10*/  STG.E.128 desc[UR6][R6.64], R16 ;  /* 0x0000001006007986 */ /* 0x0045e4000c101d06 */
.L_x_316:
[----:B------:R-:W-:Y:S05]  /*9c20*/  BSYNC B0 ;  /* 0x0000000000007941 */ /* 0x000fea0003800000 */
.L_x_315:
[----:B---3--:R3:W1:Y:S01]  /*9c30*/  LDS.128 R12, [R147+0xe000] ;  /* 0x00e00000930c7984 */ /* 0x0086620000000c00 */
        /* <DEDUP_REMOVED lines=14> */
.L_x_318:
[----:B------:R-:W-:Y:S05]  /*9d20*/  BSYNC B0 ;  /* 0x0000000000007941 */ /* 0x000fea0003800000 */
.L_x_317:
[----:B-1----:R1:W1:Y:S01]  /*9d30*/  LDS.128 R12, [R147+0xf000] ;  /* 0x00f00000930c7984 */ /* 0x0022620000000c00 */
[----:B------:R-:W-:Y:S04]  /*9d40*/  BSSY B0, `(.L_x_319) ;  /* 0x000000d000007945 */ /* 0x000fe80003800000 */
[----:B------:R-:W-:Y:S05]  /*9d50*/  @P1 BRA `(.L_x_320) ;  /* 0x00000000002c1947 */ /* 0x000fea0003800000 */
[----:B--2---:R-:W-:Y:S01]  /*9d60*/  IADD3 R6, P0, R0, 0x60, RZ ;  /* 0x0000006000067810 */ /* 0x004fe20007f1e0ff */
        /* <DEDUP_REMOVED lines=10> */
.L_x_320:
[----:B------:R-:W-:Y:S05]  /*9e10*/  BSYNC B0 ;  /* 0x0000000000007941 */ /* 0x000fea0003800000 */
.L_x_319:
[----:B-1----:R1:W1:Y:S01]  /*9e20*/  LDS.128 R12, [R147+0x10000] ;  /* 0x01000000930c7984 */ /* 0x0022620000000c00 */
[----:B------:R-:W-:Y:S01]  /*9e30*/  UIMAD UR8, UR11, UR12, URZ ;  /* 0x0000000c0b0872a4 */ /* 0x000fe2000f8e023f */
[----:B------:R-:W-:Y:S01]  /*9e40*/  IMAD.U32 R2, RZ, RZ, UR12 ;  /* 0x0000000cff027e24 */ /* 0x000fe2000f8e00ff */
        /* <DEDUP_REMOVED lines=15> */
[----:B--2---:R-:W-:Y:S01]  /*9f40*/  IMAD R6, R11, UR12, RZ ;  /* 0x0000000c0b067c24 */ /* 0x004fe2000f8e02ff */
        /* <DEDUP_REMOVED lines=8> */
.L_x_322:
[----:B------:R-:W-:Y:S05]  /*9fd0*/  BSYNC B0 ;  /* 0x0000000000007941 */ /* 0x000fea0003800000 */
.L_x_321:
        /* <DEDUP_REMOVED lines=14> */
.L_x_324:
[----:B------:R-:W-:Y:S05]  /*a0c0*/  BSYNC B0 ;  /* 0x0000000000007941 */ /* 0x000fea0003800000 */
.L_x_323:
        /* <DEDUP_REMOVED lines=14> */
.L_x_326:
[----:B------:R-:W-:Y:S05]  /*a1b0*/  BSYNC B0 ;  /* 0x0000000000007941 */ /* 0x000fea0003800000 */
.L_x_325:
[----:B------:R-:W-:Y:S05]  /*a1c0*/  @P1 BRA `(.L_x_307) ;  /* 0x00000000002c1947 */ /* 0x000fea0003800000 */
[----:B------:R-:W-:Y:S01]  /*a1d0*/  IADD3 R0, P0, R0, 0x60, RZ ;  /* 0x0000006000007810 */ /* 0x000fe20007f1e0ff */
[----:B------:R-:W-:-:S03]  /*a1e0*/  ULDC.64 UR8, c[0x0][0x3f8] ;  /* 0x0000fe0000087ab9 */ /* 0x000fc60000000a00 */
[----:B------:R-:W-:-:S05]  /*a1f0*/  IADD3.X R3, RZ, R11, RZ, P0, !PT ;  /* 0x0000000bff037210 */ /* 0x000fca00007fe4ff */
[----:B-12---:R-:W-:Y:S01]  /*a200*/  IMAD R6, R3, UR12, RZ ;  /* 0x0000000c03067c24 */ /* 0x006fe2000f8e02ff */
[----:B------:R-:W-:-:S03]  /*a210*/  MOV R3, R8 ;  /* 0x0000000800037202 */ /* 0x000fc60000000f00 */
[----:B------:R-:W-:-:S04]  /*a220*/  IMAD.WIDE.U32 R4, R0, UR12, R2 ;  /* 0x0000000c00047c25 */ /* 0x000fc8000f8e0002 */
[----:B------:R-:W-:Y:S01]  /*a230*/  IMAD R0, R0, UR13, R6 ;  /* 0x0000000d00007c24 */ /* 0x000fe2000f8e0206 */
[----:B------:R-:W-:-:S04]  /*a240*/  LEA R2, P0, R4, UR8, 0x1 ;  /* 0x0000000804027c11 */ /* 0x000fc8000f8008ff */
[----:B------:R-:W-:-:S04]  /*a250*/  IADD3 R0, R0, R5, RZ ;  /* 0x0000000500007210 */ /* 0x000fc80007ffe0ff */
[----:B------:R-:W-:-:S05]  /*a260*/  LEA.HI.X R3, R4, UR9, R0, 0x1, P0 ;  /* 0x0000000904037c11 */ /* 0x000fca00080f0c00 */
[----:B------:R1:W-:Y:S02]  /*a270*/  STG.E.128 desc[UR6][R2.64], R28 ;  /* 0x0000001c02007986 */ /* 0x0003e4000c101d06 */
.L_x_307:
[----:B------:R-:W-:Y:S05]  /*a280*/  BSYNC B1 ;  /* 0x0000000000017941 */ /* 0x000fea0003800000 */
.L_x_285:
[----:B-1--4-:R-:W4:Y:S01]  /*a290*/  LDL R2, [R1+0x38] ;  /* 0x0000380001027983 */ /* 0x012f220000100800 */
[----:B------:R-:W-:Y:S02]  /*a2a0*/  ULDC UR8, c[0x0][0xc] ;  /* 0x0000030000087ab9 */ /* 0x000fe40000000800 */
[----:B------:R-:W-:Y:S01]  /*a2b0*/  UIADD3 UR16, UR8, UR16, URZ ;  /* 0x0000001008107290 */ /* 0x000fe2000fffe03f */
[----:B----4-:R-:W-:-:S13]  /*a2c0*/  R2UR UR9, R2 ;  /* 0x00000000020972ca */ /* 0x010fda00000e0000 */
[----:B------:R-:W-:-:S06]  /*a2d0*/  UISETP.GE.AND UP0, UPT, UR16, UR9, UPT ;  /* 0x000000091000728c */ /* 0x000fcc000bf06270 */
[----:B------:R-:W-:-:S13]  /*a2e0*/  PLOP3.LUT P0, PT, PT, PT, UP0, 0x80, 0x0 ;  /* 0x000000000000781c */ /* 0x000fda0003f0f008 */
[----:B------:R-:W-:Y:S05]  /*a2f0*/  @P0 BRA `(.L_x_327) ;  /* 0x0000000000040947 */ /* 0x000fea0003800000 */
[----:B------:R-:W-:Y:S05]  /*a300*/  BRA `(.L_x_328) ;  /* 0xffffff6800087947 */ /* 0x000fea000383ffff */
.L_x_327:
[----:B------:R-:W-:Y:S05]  /*a310*/  EXIT ;  /* 0x000000000000794d */ /* 0x000fea0003800000 */
.L_x_329:
        /* <DEDUP_REMOVED lines=14> */
.L_x_1261:


//--------------------- .text._ZN5flash44flash_bwd_dq_dk_dv_loop_seqk_parallel_kernelI23Flash_bwd_kernel_traitsILi64ELi128ELi128ELi8ELi4ELi4ELi4ELb0ELb0EN7cutlass6half_tE19Flash_kernel_traitsILi64ELi128ELi128ELi8ES3_EELb0ELb1ELb0ELb1ELb0ELb0ELb0EEEvNS_16Flash_bwd_paramsE --------------------------
	.section	.text._ZN5flash44flash_bwd_dq_dk_dv_loop_seqk_parallel_kernelI23Flash_bwd_kernel_traitsILi64ELi128ELi128ELi8ELi4ELi4ELi4ELb0ELb0EN7cutlass6half_tE19Flash_kernel_traitsILi64ELi128ELi128ELi8ES3_EELb0ELb1ELb0ELb1ELb0ELb0ELb0EEEvNS_16Flash_bwd_paramsE,"ax",@progbits
	.align	128
        .global         _ZN5flash44flash_bwd_dq_dk_dv_loop_seqk_parallel_kernelI23Flash_bwd_kernel_traitsILi64ELi128ELi128ELi8ELi4ELi4ELi4ELb0ELb0EN7cutlass6half_tE19Flash_kernel_traitsILi64ELi128ELi128ELi8ES3_EELb0ELb1ELb0ELb1ELb0ELb0ELb0EEEvNS_16Flash_bwd_paramsE
        .type           _ZN5flash44flash_bwd_dq_dk_dv_loop_seqk_parallel_kernelI23Flash_bwd_kernel_traitsILi64ELi128ELi128ELi8ELi4ELi4ELi4ELb0ELb0EN7cutlass6half_tE19Flash_kernel_traitsILi64ELi128ELi128ELi8ES3_EELb0ELb1ELb0ELb1ELb0ELb0ELb0EEEvNS_16Flash_bwd_paramsE,@function
        .size           _ZN5flash44flash_bwd_dq_dk_dv_loop_seqk_parallel_kernelI23Flash_bwd_kernel_traitsILi64ELi128ELi128ELi8ELi4ELi4ELi4ELb0ELb0EN7cutlass6half_tE19Flash_kernel_traitsILi64ELi128ELi128ELi8ES3_EELb0ELb1ELb0ELb1ELb0ELb0ELb0EEEvNS_16Flash_bwd_paramsE,(.L_x_1262 - _ZN5flash44flash_bwd_dq_dk_dv_loop_seqk_parallel_kernelI23Flash_bwd_kernel_traitsILi64ELi128ELi128ELi8ELi4ELi4ELi4ELb0ELb0EN7cutlass6half_tE19Flash_kernel_traitsILi64ELi128ELi128ELi8ES3_EELb0ELb1ELb0ELb1ELb0ELb0ELb0EEEvNS_16Flash_bwd_paramsE)
        .other          _ZN5flash44flash_bwd_dq_dk_dv_loop_seqk_parallel_kernelI23Flash_bwd_kernel_traitsILi64ELi128ELi128ELi8ELi4ELi4ELi4ELb0ELb0EN7cutlass6half_tE19Flash_kernel_traitsILi64ELi128ELi128ELi8ES3_EELb0ELb1ELb0ELb1ELb0ELb0ELb0EEEvNS_16Flash_bwd_paramsE,@"STO_CUDA_ENTRY STV_DEFAULT"
_ZN5flash44flash_bwd_dq_dk_dv_loop_seqk_parallel_kernelI23Flash_bwd_kernel_traitsILi64ELi128ELi128ELi8ELi4ELi4ELi4ELb0ELb0EN7cutlass6half_tE19Flash_kernel_traitsILi64ELi128ELi128ELi8ES3_EELb0ELb1ELb0ELb1ELb0ELb0ELb0EEEvNS_16Flash_bwd_paramsE:
.text._ZN5flash44flash_bwd_dq_dk_dv_loop_seqk_parallel_kernelI23Flash_bwd_kernel_traitsILi64ELi128ELi128ELi8ELi4ELi4ELi4ELb0ELb0EN7cutlass6half_tE19Flash_kernel_traitsILi64ELi128ELi128ELi8ES3_EELb0ELb1ELb0ELb1ELb0ELb0ELb0EEEvNS_16Flash_bwd_paramsE:
        /* <DEDUP_REMOVED lines=14> */
[----:B------:R-:W3:Y:S01]  /*00e0*/  S2UR UR4, SR_CgaCtaId ;  /* 0x00000000000479c3 */ /* 0x000ee20000008800 */
[----:B------:R-:W-:Y:S01]  /*00f0*/  UMOV UR5, 0x400 ;  /* 0x0000040000057882 */ /* 0x000fe20000000000 */
[----:B------:R-:W-:Y:S01]  /*0100*/  IMAD.MOV.U32 R221, RZ, RZ, 0x20 ;  /* 0x00000020ffdd7424 */ /* 0x000fe200078e00ff */
[----:B------:R-:W-:Y:S01]  /*0110*/  ULDC.64 UR10, c[0x0][0x208] ;  /* 0x00008200000a7ab9 */ /* 0x000fe20000000a00 */
[----:B------:R-:W-:-:S04]  /*0120*/  IMAD.MOV.U32 R219, RZ, RZ, -0x10 ;  /* 0xfffffff0ffdb7424 */ /* 0x000fc800078e00ff */
[----:B------:R-:W4:Y:S08]  /*0130*/  S2UR UR56, SR_CTAID.Z ;  /* 0x00000000003879c3 */ /* 0x000f300000002700 */
[----:B------:R-:W5:Y:S01]  /*0140*/  S2UR UR45, SR_CTAID.Y ;  /* 0x00000000002d79c3 */ /* 0x000f620000002600 */
[----:B---3--:R-:W-:Y:S01]  /*0150*/  ULEA UR4, UR4, UR5, 0x18 ;  /* 0x0000000504047291 */ /* 0x008fe2000f8ec03f */
[----:B--2---:R-:W-:Y:S01]  /*0160*/  SHF.R.S32.HI R10, RZ, 0x1f, R12 ;  /* 0x0000001fff0a7819 */ /* 0x004fe2000001140c */
[----:B----4-:R-:W-:-:S03]  /*0170*/  USHF.R.S32.HI UR5, URZ, 0x1f, UR56 ;  /* 0x0000001f3f057899 */ /* 0x010fc60008011438 */
[CC--:B------:R-:W-:Y:S02]  /*0180*/  LEA.HI R3, R10.reuse, R12.reuse, RZ, 0x4 ;  /* 0x0000000c0a037211 */ /* 0x0c0fe400078f20ff */
[CC--:B------:R-:W-:Y:S02]  /*0190*/  LEA.HI R15, R10.reuse, R12.reuse, RZ, 0x2 ;  /* 0x0000000c0a0f7211 */ /* 0x0c0fe400078f10ff */
[----:B------:R-:W-:Y:S01]  /*01a0*/  SHF.R.S32.HI R2, RZ, 0x4, R3 ;  /* 0x00000004ff027819 */ /* 0x000fe20000011403 */
[----:B-----5:R-:W-:Y:S01]  /*01b0*/  USHF.L.U32 UR6, UR45, 0x7, URZ ;  /* 0x000000072d067899 */ /* 0x020fe2000800063f */
[----:B------:R-:W-:Y:S02]  /*01c0*/  LEA.HI R11, R10, R12, RZ, 0x3 ;  /* 0x0000000c0a0b7211 */ /* 0x000fe400078f18ff */
[----:B-1----:R-:W-:Y:S02]  /*01d0*/  LEA.HI R0, R3, R2, RZ, 0x1 ;  /* 0x0000000203007211 */ /* 0x002fe400078f08ff */
[----:B------:R-:W-:-:S02]  /*01e0*/  SHF.R.S32.HI R9, RZ, 0x2, R15 ;  /* 0x00000002ff097819 */ /* 0x000fc4000001140f */
[----:B------:R-:W-:Y:S02]  /*01f0*/  LOP3.LUT R0, R0, 0xfffffffe, RZ, 0xc0, !PT ;  /* 0xfffffffe00007812 */ /* 0x000fe400078ec0ff */
[----:B------:R-:W-:Y:S02]  /*0200*/  SHF.R.S32.HI R4, RZ, 0x1f, R15 ;  /* 0x0000001fff047819 */ /* 0x000fe4000001140f */
[----:B------:R-:W-:Y:S01]  /*0210*/  SHF.R.S32.HI R251, RZ, 0x3, R11 ;  /* 0x00000003fffb7819 */ /* 0x000fe2000001140b */
[----:B------:R-:W-:Y:S01]  /*0220*/  IMAD.IADD R13, R2, 0x1, -R0 ;  /* 0x00000001020d7824 */ /* 0x000fe200078e0a00 */
[----:B------:R-:W-:Y:S02]  /*0230*/  LOP3.LUT R0, R11, 0xfffffff8, RZ, 0xc0, !PT ;  /* 0xfffffff80b007812 */ /* 0x000fe400078ec0ff */
[----:B------:R-:W-:Y:S01]  /*0240*/  LEA.HI R2, R4, R9, RZ, 0x3 ;  /* 0x0000000904027211 */ /* 0x000fe200078f18ff */
[----:B------:R-:W-:Y:S01]  /*0250*/  IMAD.SHL.U32 R4, R251, 0x40, RZ ;  /* 0x00000040fb047824 */ /* 0x000fe200078e00ff */
[----:B------:R-:W-:Y:S01]  /*0260*/  LOP3.LUT R3, R3, 0xfffffff0, RZ, 0xc0, !PT ;  /* 0xfffffff003037812 */ /* 0x000fe200078ec0ff */
[----:B------:R-:W-:Y:S01]  /*0270*/  IMAD.IADD R0, R12, 0x1, -R0 ;  /* 0x000000010c007824 */ /* 0x000fe200078e0a00 */
[----:B------:R-:W-:-:S02]  /*0280*/  LOP3.LUT R5, R2, 0xfffffff8, RZ, 0xc0, !PT ;  /* 0xfffffff802057812 */ /* 0x000fc400078ec0ff */
[-C--:B------:R-:W-:Y:S01]  /*0290*/  LEA.HI R7, R10, R12.reuse, RZ, 0x6 ;  /* 0x0000000c0a077211 */ /* 0x080fe200078f30ff */
[----:B------:R-:W-:Y:S01]  /*02a0*/  IMAD.IADD R2, R12, 0x1, -R3 ;  /* 0x000000010c027824 */ /* 0x000fe200078e0a03 */
[----:B------:R-:W-:Y:S01]  /*02b0*/  LOP3.LUT R3, R4, 0x1c0, RZ, 0xc0, !PT ;  /* 0x000001c004037812 */ /* 0x000fe200078ec0ff */
[----:B------:R-:W-:Y:S01]  /*02c0*/  IMAD.SHL.U32 R226, R0, 0x8, RZ ;  /* 0x0000000800e27824 */ /* 0x000fe200078e00ff */
[----:B------:R-:W-:Y:S01]  /*02d0*/  LEA.HI R8, R10, R12, RZ, 0x5 ;  /* 0x0000000c0a087211 */ /* 0x000fe200078f28ff */
[----:B------:R-:W-:Y:S01]  /*02e0*/  IMAD.IADD R9, R9, 0x1, -R5 ;  /* 0x0000000109097824 */ /* 0x000fe200078e0a05 */
[----:B------:R-:W-:Y:S01]  /*02f0*/  SHF.R.S32.HI R5, RZ, 0x1f, R2 ;  /* 0x0000001fff057819 */ /* 0x000fe20000011402 */
[----:B------:R-:W-:Y:S01]  /*0300*/  IMAD.SHL.U32 R7, R7, 0x8, RZ ;  /* 0x0000000807077824 */ /* 0x000fe200078e00ff */
[----:B------:R-:W-:Y:S02]  /*0310*/  SHF.R.U32.HI R4, RZ, 0x3, R3 ;  /* 0x00000003ff047819 */ /* 0x000fe40000011603 */
[----:B------:R-:W-:-:S02]  /*0320*/  LOP3.LUT R3, R3, 0x38, R226, 0xf8, !PT ;  /* 0x0000003803037812 */ /* 0x000fc400078ef8e2 */
[----:B------:R-:W-:Y:S02]  /*0330*/  LEA.HI R14, R5, R2, RZ, 0x3 ;  /* 0x00000002050e7211 */ /* 0x000fe400078f18ff */
[----:B------:R-:W-:Y:S02]  /*0340*/  LOP3.LUT R6, R3, R4, RZ, 0x3c, !PT ;  /* 0x0000000403067212 */ /* 0x000fe400078e3cff */
[----:B------:R-:W-:Y:S02]  /*0350*/  LOP3.LUT R3, R14, 0xfffffff8, RZ, 0xc0, !PT ;  /* 0xfffffff80e037812 */ /* 0x000fe400078ec0ff */
[--C-:B------:R-:W-:Y:S02]  /*0360*/  SHF.R.S32.HI R18, RZ, 0x5, R8.reuse ;  /* 0x00000005ff127819 */ /* 0x100fe40000011408 */
[----:B------:R-:W-:Y:S01]  /*0370*/  SHF.R.S32.HI R4, RZ, 0x1f, R8 ;  /* 0x0000001fff047819 */ /* 0x000fe20000011408 */
[----:B------:R-:W-:Y:S01]  /*0380*/  IMAD.IADD R17, R2, 0x1, -R3 ;  /* 0x0000000102117824 */ /* 0x000fe200078e0a03 */
[----:B------:R-:W-:-:S02]  /*0390*/  LOP3.LUT R2, R6, 0xfffffe00, R7, 0xf8, !PT ;  /* 0xfffffe0006027812 */ /* 0x000fc400078ef807 */
[----:B------:R-:W-:Y:S02]  /*03a0*/  LOP3.LUT R5, R8, 0xffffffe0, RZ, 0xc0, !PT ;  /* 0xffffffe008057812 */ /* 0x000fe400078ec0ff */
[C---:B------:R-:W-:Y:S01]  /*03b0*/  LOP3.LUT P4, RZ, R0.reuse, 0x2, RZ, 0xc0, !PT ;  /* 0x0000000200ff7812 */ /* 0x040fe2000788c0ff */
[----:B------:R1:W-:Y:S01]  /*03c0*/  STL [R1+0x10], R2 ;  /* 0x0000100201007387 */ /* 0x0003e20000100800 */
[----:B------:R-:W-:Y:S01]  /*03d0*/  LOP3.LUT P3, RZ, R0, 0x4, RZ, 0xc0, !PT ;  /* 0x0000000400ff7812 */ /* 0x000fe2000786c0ff */
[----:B------:R-:W-:Y:S01]  /*03e0*/  IMAD.IADD R16, R12, 0x1, -R5 ;  /* 0x000000010c107824 */ /* 0x000fe200078e0a05 */
[----:B------:R-:W-:Y:S01]  /*03f0*/  LOP3.LUT R6, R9, 0x1, RZ, 0xc0, !PT ;  /* 0x0000000109067812 */ /* 0x000fe200078ec0ff */
[----:B------:R-:W-:Y:S01]  /*0400*/  IMAD.SHL.U32 R0, R0, 0x40, RZ ;  /* 0x0000004000007824 */ /* 0x000fe200078e00ff */
[----:B------:R-:W-:Y:S01]  /*0410*/  STL [R1+0x40], R17 ;  /* 0x0000401101007387 */ /* 0x000fe20000100800 */
[----:B------:R-:W-:Y:S02]  /*0420*/  SEL R180, R221, 0xffffffe0, !P4 ;  /* 0xffffffe0ddb47807 */ /* 0x000fe40006000000 */
[----:B------:R-:W-:Y:S01]  /*0430*/  SHF.R.S32.HI R5, RZ, 0x1f, R16 ;  /* 0x0000001fff057819 */ /* 0x000fe20000011410 */
[----:B------:R2:W-:Y:S01]  /*0440*/  STL [R1+0x58], R16 ;  /* 0x0000581001007387 */ /* 0x0005e20000100800 */
[----:B------:R-:W-:-:S02]  /*0450*/  LOP3.LUT R0, R0, 0x1c0, RZ, 0xc0, !PT ;  /* 0x000001c000007812 */ /* 0x000fc400078ec0ff */
[----:B------:R-:W-:Y:S02]  /*0460*/  ISETP.NE.U32.AND P0, PT, R6, 0x1, PT ;  /* 0x000000010600780c */ /* 0x000fe40003f05070 */
[----:B------:R-:W-:Y:S02]  /*0470*/  LOP3.LUT R7, R0, 0x8, R11, 0xf8, !PT ;  /* 0x0000000800077812 */ /* 0x000fe400078ef80b */
[----:B------:R-:W-:Y:S02]  /*0480*/  R2P PR, R9, 0x6 ;  /* 0x0000000609007804 */ /* 0x000fe40000000000 */
[----:B------:R-:W-:-:S03]  /*0490*/  SEL R219, R219, 0x10, !P0 ;  /* 0x00000010dbdb7807 */ /* 0x000fc60004000000 */
[----:B------:R-:W-:Y:S02]  /*04a0*/  SEL R221, R221, 0xffffffe0, !P1 ;  /* 0xffffffe0dddd7807 */ /* 0x000fe40004800000 */
[----:B-1----:R-:W-:Y:S02]  /*04b0*/  LEA.HI R2, R4, R18, RZ, 0x2 ;  /* 0x0000001204027211 */ /* 0x002fe400078f10ff */
[----:B------:R-:W-:Y:S02]  /*04c0*/  LEA.HI R4, R10, R12, RZ, 0x7 ;  /* 0x0000000c0a047211 */ /* 0x000fe400078f38ff */
[----:B------:R-:W-:Y:S02]  /*04d0*/  LOP3.LUT R3, R2, 0xfffffffc, RZ, 0xc0, !PT ;  /* 0xfffffffc02037812 */ /* 0x000fe400078ec0ff */
[----:B------:R-:W-:Y:S02]  /*04e0*/  SHF.R.S32.HI R2, RZ, 0x7, R4 ;  /* 0x00000007ff027819 */ /* 0x000fe40000011404 */
[----:B------:R-:W-:Y:S01]  /*04f0*/  LEA.HI R4, R5, R16, RZ, 0x2 ;  /* 0x0000001005047211 */ /* 0x000fe200078f10ff */
[----:B------:R-:W-:Y:S01]  /*0500*/  IMAD.IADD R8, R18, 0x1, -R3 ;  /* 0x0000000112087824 */ /* 0x000fe200078e0a03 */
[----:B------:R-:W-:Y:S01]  /*0510*/  SHF.R.U32.HI R10, RZ, 0x3, R0 ;  /* 0x00000003ff0a7819 */ /* 0x000fe20000011600 */
[----:B------:R-:W-:-:S02]  /*0520*/  IMAD.SHL.U32 R5, R13, 0x200, RZ ;  /* 0x000002000d057824 */ /* 0x000fc400078e00ff */
[----:B------:R-:W-:Y:S01]  /*0530*/  IMAD.SHL.U32 R3, R8, 0x10, RZ ;  /* 0x0000001008037824 */ /* 0x000fe200078e00ff */
[----:B------:R-:W-:Y:S01]  /*0540*/  LOP3.LUT R7, R7, R10, RZ, 0x3c, !PT ;  /* 0x0000000a07077212 */ /* 0x000fe200078e3cff */
[C---:B------:R-:W-:Y:S02]  /*0550*/  IMAD R179, R2.reuse, 0x1000, R5 ;  /* 0x0000100002b37824 */ /* 0x040fe400078e0205 */
[----:B------:R-:W-:Y:S01]  /*0560*/  IMAD.SHL.U32 R6, R2, 0x8, RZ ;  /* 0x0000000802067824 */ /* 0x000fe200078e00ff */
[----:B------:R-:W-:Y:S01]  /*0570*/  LOP3.LUT R0, R0, 0x30, R3, 0xf8, !PT ;  /* 0x0000003000007812 */ /* 0x000fe200078ef803 */
[----:B------:R-:W-:Y:S01]  /*0580*/  IMAD.IADD R179, R179, 0x1, R7 ;  /* 0x00000001b3b37824 */ /* 0x000fe200078e0207 */
[----:B--2---:R-:W-:Y:S01]  /*0590*/  LEA.HI.SX32 R16, R4, R3, 0x1e ;  /* 0x0000000304107211 */ /* 0x004fe200078ff2ff */
[----:B------:R-:W-:Y:S01]  /*05a0*/  IMAD.SHL.U32 R4, R9, 0x40, RZ ;  /* 0x0000004009047824 */ /* 0x000fe200078e00ff */
[----:B------:R-:W-:Y:S01]  /*05b0*/  LOP3.LUT R0, R0, 0x8, R11, 0xf8, !PT ;  /* 0x0000000800007812 */ /* 0x000fe200078ef80b */
[----:B------:R-:W-:Y:S01]  /*05c0*/  IMAD.SHL.U32 R9, R12, 0x2, RZ ;  /* 0x000000020c097824 */ /* 0x000fe200078e00ff */
[----:B------:R-:W-:Y:S01]  /*05d0*/  LOP3.LUT R3, R15, 0x7ffffffc, RZ, 0xc0, !PT ;  /* 0x7ffffffc0f037812 */ /* 0x000fe200078ec0ff */
[----:B------:R-:W-:Y:S01]  /*05e0*/  STL [R1+0x1c], R16 ;  /* 0x00001c1001007387 */ /* 0x000fe20000100800 */
[----:B------:R-:W-:Y:S01]  /*05f0*/  LOP3.LUT R5, R5, R0, R10, 0xf6, !PT ;  /* 0x0000000005057212 */ /* 0x000fe200078ef60a */
[----:B------:R-:W-:Y:S01]  /*0600*/  IMAD.SHL.U32 R179, R179, 0x2, RZ ;  /* 0x00000002b3b37824 */ /* 0x000fe200078e00ff */
[----:B------:R-:W-:Y:S01]  /*0610*/  LOP3.LUT R0, R4, 0x1c0, RZ, 0xc0, !PT ;  /* 0x000001c004007812 */ /* 0x000fe200078ec0ff */
[----:B------:R-:W-:Y:S01]  /*0620*/  IMAD.IADD R7, R12, 0x1, -R3 ;  /* 0x000000010c077824 */ /* 0x000fe200078e0a03 */
[----:B------:R-:W-:Y:S01]  /*0630*/  LOP3.LUT R3, R6, 0x8, RZ, 0xc0, !PT ;  /* 0x0000000806037812 */ /* 0x000fe200078ec0ff */
[----:B------:R-:W-:Y:S01]  /*0640*/  IMAD.SHL.U32 R6, R13, 0x10, RZ ;  /* 0x000000100d067824 */ /* 0x000fe200078e00ff */
[----:B------:R-:W-:Y:S01]  /*0650*/  SHF.R.U32.HI R4, RZ, 0x3, R0 ;  /* 0x00000003ff047819 */ /* 0x000fe20000011600 */
[----:B------:R-:W-:Y:S01]  /*0660*/  IMAD.SHL.U32 R10, R7, 0x2, RZ ;  /* 0x00000002070a7824 */ /* 0x000fe200078e00ff */
[----:B------:R-:W-:Y:S01]  /*0670*/  LOP3.LUT R9, R9, 0x6, RZ, 0xc0, !PT ;  /* 0x0000000609097812 */ /* 0x000fe200078ec0ff */
[----:B------:R-:W-:Y:S01]  /*0680*/  VIADD R7, R16, 0xffffff80 ;  /* 0xffffff8010077836 */ /* 0x000fe20000000000 */
[----:B------:R-:W-:-:S02]  /*0690*/  LOP3.LUT R12, R3, 0x10, R6, 0xf8, !PT ;  /* 0x00000010030c7812 */ /* 0x000fc400078ef806 */
[-C--:B------:R-:W-:Y:S01]  /*06a0*/  LOP3.LUT R11, R4, R0.reuse, R3, 0x1e, !PT ;  /* 0x00000000040b7212 */ /* 0x080fe200078e1e03 */
[----:B------:R-:W-:Y:S01]  /*06b0*/  IMAD.SHL.U32 R3, R14, 0x40, RZ ;  /* 0x000000400e037824 */ /* 0x000fe200078e00ff */
[----:B------:R-:W-:Y:S01]  /*06c0*/  LOP3.LUT R6, R4, R0, RZ, 0xfc, !PT ;  /* 0x0000000004067212 */ /* 0x000fe200078efcff */
[C---:B------:R-:W-:Y:S02]  /*06d0*/  IMAD R0, R2.reuse, 0x40, R9 ;  /* 0x0000004002007824 */ /* 0x040fe400078e0209 */
[----:B------:R-:W-:Y:S02]  /*06e0*/  IMAD R2, R2, 0x2000, R10 ;  /* 0x0000200002027824 */ /* 0x000fe400078e020a */
[----:B------:R-:W-:Y:S01]  /*06f0*/  IMAD.SHL.U32 R4, R17, 0x40, RZ ;  /* 0x0000004011047824 */ /* 0x000fe200078e00ff */
[----:B------:R1:W-:Y:S01]  /*0700*/  STL [R1+0x18], R0 ;  /* 0x0000180001007387 */ /* 0x0003e20000100800 */
[----:B------:R-:W-:Y:S02]  /*0710*/  IMAD.SHL.U32 R9, R13, 0x8, RZ ;  /* 0x000000080d097824 */ /* 0x000fe400078e00ff */
[----:B-1----:R-:W-:Y:S01]  /*0720*/  IMAD R0, R8, 0x400, R2 ;  /* 0x0000040008007824 */ /* 0x002fe200078e0202 */
[----:B------:R-:W-:-:S03]  /*0730*/  LOP3.LUT R2, R4, 0x1c0, RZ, 0xc0, !PT ;  /* 0x000001c004027812 */ /* 0x000fc600078ec0ff */
[----:B------:R-:W-:Y:S01]  /*0740*/  IMAD.IADD R218, R6, 0x1, R0 ;  /* 0x0000000106da7824 */ /* 0x000fe200078e0200 */
[----:B------:R-:W-:Y:S02]  /*0750*/  SHF.R.U32.HI R6, RZ, 0x3, R2 ;  /* 0x00000003ff067819 */ /* 0x000fe40000011602 */
[----:B------:R-:W-:Y:S02]  /*0760*/  LOP3.LUT R0, R3, 0xfffffe00, RZ, 0xc0, !PT ;  /* 0xfffffe0003007812 */ /* 0x000fe400078ec0ff */
[----:B------:R-:W-:Y:S01]  /*0770*/  LOP3.LUT R3, R2, 0x8, R9, 0xf8, !PT ;  /* 0x0000000802037812 */ /* 0x000fe200078ef809 */
[----:B------:R-:W-:Y:S01]  /*0780*/  IMAD R9, R8, 0x400, R10 ;  /* 0x0000040008097824 */ /* 0x000fe200078e020a */
[----:B------:R-:W-:Y:S01]  /*0790*/  LOP3.LUT R2, R6, R12, R2, 0x1e, !PT ;  /* 0x0000000c06027212 */ /* 0x000fe200078e1e02 */
[----:B------:R-:W-:Y:S01]  /*07a0*/  IMAD R4, R8, 0x400, R0 ;  /* 0x0000040008047824 */ /* 0x000fe200078e0200 */
[----:B------:R-:W-:Y:S01]  /*07b0*/  LOP3.LUT R3, R3, R6, RZ, 0x3c, !PT ;  /* 0x0000000603037212 */ /* 0x000fe200078e3cff */
[----:B------:R-:W-:Y:S01]  /*07c0*/  IMAD.IADD R9, R9, 0x1, R11 ;  /* 0x0000000109097824 */ /* 0x000fe200078e020b */
[----:B------:R-:W-:Y:S01]  /*07d0*/  LOP3.LUT R184, R2, R0, RZ, 0xfc, !PT ;  /* 0x0000000002b87212 */ /* 0x000fe200078efcff */
[----:B------:R-:W-:Y:S01]  /*07e0*/  IMAD.U32 R0, RZ, RZ, UR5 ;  /* 0x00000005ff007e24 */ /* 0x000fe2000f8e00ff */
[----:B------:R-:W-:Y:S01]  /*07f0*/  USHF.R.S32.HI UR5, URZ, 0x1f, UR45 ;  /* 0x0000001f3f057899 */ /* 0x000fe2000801142d */
[----:B------:R-:W-:Y:S01]  /*0800*/  IMAD.U32 R0, RZ, RZ, UR6 ;  /* 0x00000006ff007e24 */ /* 0x000fe2000f8e00ff */
[----:B------:R-:W-:Y:S01]  /*0810*/  SHF.R.S32.HI R8, RZ, 0x1f, R7 ;  /* 0x0000001fff087819 */ /* 0x000fe20000011407 */
[----:B------:R-:W-:Y:S01]  /*0820*/  IMAD.MOV.U32 R2, RZ, RZ, 0x40 ;  /* 0x00000040ff027424 */ /* 0x000fe200078e00ff */
[----:B------:R-:W-:Y:S01]  /*0830*/  USHF.R.S32.HI UR6, URZ, 0x1f, UR56 ;  /* 0x0000001f3f067899 */ /* 0x000fe20008011438 */
[----:B------:R-:W-:Y:S01]  /*0840*/  IMAD.IADD R185, R4, 0x1, R3 ;  /* 0x0000000104b97824 */ /* 0x000fe200078e0203 */
[----:B------:R-:W-:Y:S01]  /*0850*/  SHF.L.U64.HI R6, R7, 0x2, R8 ;  /* 0x0000000207067819 */ /* 0x000fe20000010208 */
[----:B------:R-:W-:Y:S01]  /*0860*/  IMAD.U32 R0, RZ, RZ, UR5 ;  /* 0x00000005ff007e24 */ /* 0x000fe2000f8e00ff */
[----:B------:R-:W-:Y:S01]  /*0870*/  UIADD3 UR5, UR4, 0xc000, URZ ;  /* 0x0000c00004057890 */ /* 0x000fe2000fffe03f */
[----:B------:R-:W-:Y:S01]  /*0880*/  IMAD.MOV.U32 R4, RZ, RZ, 0x440 ;  /* 0x00000440ff047424 */ /* 0x000fe200078e00ff */
[C---:B------:R-:W-:Y:S01]  /*0890*/  SEL R178, R2.reuse, 0xffffffc0, !P3 ;  /* 0xffffffc002b27807 */ /* 0x040fe20005800000 */
[----:B------:R-:W-:Y:S01]  /*08a0*/  IMAD.U32 R0, RZ, RZ, UR6 ;  /* 0x00000006ff007e24 */ /* 0x000fe2000f8e00ff */
[----:B------:R-:W-:Y:S01]  /*08b0*/  SEL R2, R2, 0xffffffc0, !P2 ;  /* 0xffffffc002027807 */ /* 0x000fe20005000000 */
[----:B------:R1:W-:Y:S01]  /*08c0*/  STL [R1+0x14], R6 ;  /* 0x0000140601007387 */ /* 0x0003e20000100800 */
[----:B------:R-:W-:Y:S01]  /*08d0*/  LEA R8, R9, UR5, 0x1 ;  /* 0x0000000509087c11 */ /* 0x000fe2000f8e08ff */
[----:B------:R-:W-:Y:S01]  /*08e0*/  VIADD R181, R179, UR5 ;  /* 0x00000005b3b57c36 */ /* 0x000fe20008000000 */
[----:B------:R-:W-:-:S02]  /*08f0*/  SEL R4, R4, 0x3c0, !P2 ;  /* 0x000003c004047807 */ /* 0x000fc40005000000 */
[----:B------:R-:W-:Y:S01]  /*0900*/  LEA R3, R5, UR4, 0x1 ;  /* 0x0000000405037c11 */ /* 0x000fe2000f8e08ff */
[--C-:B------:R-:W-:Y:S01]  /*0910*/  IMAD.IADD R7, R2, 0x1, R8.reuse ;  /* 0x0000000102077824 */ /* 0x100fe200078e0208 */
[----:B------:R-:W-:Y:S01]  /*0920*/  STL [R1+0x20], R8 ;  /* 0x0000200801007387 */ /* 0x000fe20000100800 */
[----:B------:R-:W-:Y:S01]  /*0930*/  IMAD.IADD R5, R221, 0x1, R8 ;  /* 0x00000001dd057824 */ /* 0x000fe200078e0208 */
[----:B------:R-:W-:Y:S01]  /*0940*/  LEA R218, R218, UR4, 0x1 ;  /* 0x00000004dada7c11 */ /* 0x000fe2000f8e08ff */
[C---:B------:R-:W-:Y:S01]  /*0950*/  VIADD R11, R8.reuse, 0x420 ;  /* 0x00000420080b7836 */ /* 0x040fe20000000000 */
[----:B------:R-:W-:Y:S01]  /*0960*/  STL [R1+0x34], R7 ;  /* 0x0000340701007387 */ /* 0x000fe20000100800 */
[C---:B------:R-:W-:Y:S02]  /*0970*/  IMAD.IADD R0, R8.reuse, 0x1, R4 ;  /* 0x0000000108007824 */ /* 0x040fe400078e0204 */
[C---:B------:R-:W-:Y:S01]  /*0980*/  @P1 VIADD R11, R8.reuse, 0x3e0 ;  /* 0x000003e0080b1836 */ /* 0x040fe20000000000 */
[----:B------:R2:W-:Y:S01]  /*0990*/  STL [R1+0x54], R5 ;  /* 0x0000540501007387 */ /* 0x0005e20000100800 */
[----:B------:R-:W-:-:S02]  /*09a0*/  VIADD R10, R8, 0x2420 ;  /* 0x00002420080a7836 */ /* 0x000fc40000000000 */
[C---:B------:R-:W-:Y:S01]  /*09b0*/  VIADD R9, R8.reuse, 0x2040 ;  /* 0x0000204008097836 */ /* 0x040fe20000000000 */
[----:B------:R-:W-:Y:S01]  /*09c0*/  STL [R1+0x30], R0 ;  /* 0x0000300001007387 */ /* 0x000fe20000100800 */
[C---:B------:R-:W-:Y:S02]  /*09d0*/  @P1 VIADD R10, R8.reuse, 0x23e0 ;  /* 0x000023e0080a1836 */ /* 0x040fe40000000000 */
[----:B------:R-:W-:Y:S01]  /*09e0*/  @P2 VIADD R9, R8, 0x1fc0 ;  /* 0x00001fc008092836 */ /* 0x000fe20000000000 */
[----:B------:R-:W-:Y:S01]  /*09f0*/  STL [R1+0x3c], R11 ;  /* 0x00003c0b01007387 */ /* 0x000fe20000100800 */
[----:B------:R-:W-:Y:S02]  /*0a00*/  IMAD.IADD R217, R218, 0x1, R2 ;  /* 0x00000001dad97824 */ /* 0x000fe400078e0202 */
[C---:B-1----:R-:W-:Y:S02]  /*0a10*/  VIADD R6, R8.reuse, 0x2020 ;  /* 0x0000202008067836 */ /* 0x042fe40000000000 */
[----:B------:R-:W-:-:S02]  /*0a20*/  @P1 VIADD R6, R8, 0x1fe0 ;  /* 0x00001fe008061836 */ /* 0x000fc40000000000 */
[C---:B------:R-:W-:Y:S02]  /*0a30*/  IMAD.IADD R220, R218.reuse, 0x1, R219 ;  /* 0x00000001dadc7824 */ /* 0x040fe400078e02db */
[----:B------:R-:W-:Y:S01]  /*0a40*/  IMAD.IADD R178, R181, 0x1, R178 ;  /* 0x00000001b5b27824 */ /* 0x000fe200078e02b2 */
[----:B------:R-:W-:Y:S01]  /*0a50*/  STL [R1+0x24], R6 ;  /* 0x0000240601007387 */ /* 0x000fe20000100800 */
[----:B------:R-:W-:Y:S02]  /*0a60*/  IMAD.IADD R219, R219, 0x1, R217 ;  /* 0x00000001dbdb7824 */ /* 0x000fe400078e02d9 */
[----:B------:R-:W-:Y:S01]  /*0a70*/  IMAD.IADD R181, R181, 0x1, R180 ;  /* 0x00000001b5b57824 */ /* 0x000fe200078e02b4 */
[----:B------:R-:W-:Y:S01]  /*0a80*/  STL [R1+0x38], R10 ;  /* 0x0000380a01007387 */ /* 0x000fe20000100800 */
[----:B------:R-:W-:Y:S02]  /*0a90*/  IMAD.IADD R224, R218, 0x1, R221 ;  /* 0x00000001dae07824 */ /* 0x000fe400078e02dd */
[C---:B--2---:R-:W-:Y:S01]  /*0aa0*/  VIADD R5, R8.reuse, 0x2440 ;  /* 0x0000244008057836 */ /* 0x044fe20000000000 */
[----:B------:R-:W-:Y:S01]  /*0ab0*/  STL [R1+0x2c], R9 ;  /* 0x00002c0901007387 */ /* 0x000fe20000100800 */
[----:B------:R-:W-:-:S02]  /*0ac0*/  @P2 VIADD R5, R8, 0x23c0 ;  /* 0x000023c008052836 */ /* 0x000fc40000000000 */
[----:B------:R-:W-:Y:S02]  /*0ad0*/  IMAD.IADD R223, R220, 0x1, R221 ;  /* 0x00000001dcdf7824 */ /* 0x000fe400078e02dd */
[C---:B------:R-:W-:Y:S01]  /*0ae0*/  IMAD.IADD R222, R221.reuse, 0x1, R217 ;  /* 0x00000001ddde7824 */ /* 0x040fe200078e02d9 */
[----:B------:R1:W-:Y:S01]  /*0af0*/  STL [R1+0x28], R5 ;  /* 0x0000280501007387 */ /* 0x0003e20000100800 */
[----:B------:R-:W-:Y:S02]  /*0b00*/  IMAD.IADD R180, R180, 0x1, R178 ;  /* 0x00000001b4b47824 */ /* 0x000fe400078e02b2 */
[C---:B-1----:R-:W-:Y:S02]  /*0b10*/  IMAD.IADD R5, R221.reuse, 0x1, R7 ;  /* 0x00000001dd057824 */ /* 0x042fe400078e0207 */
[C---:B------:R-:W-:Y:S02]  /*0b20*/  IMAD.IADD R7, R221.reuse, 0x1, R0 ;  /* 0x00000001dd077824 */ /* 0x040fe400078e0200 */
[----:B------:R-:W-:Y:S01]  /*0b30*/  IMAD.SHL.U32 R0, R184, 0x2, RZ ;  /* 0x00000002b8007824 */ /* 0x000fe200078e00ff */
[----:B------:R1:W-:Y:S01]  /*0b40*/  STL [R1+0x50], R5 ;  /* 0x0000500501007387 */ /* 0x0003e20000100800 */
[----:B------:R-:W-:-:S02]  /*0b50*/  IMAD.IADD R221, R221, 0x1, R219 ;  /* 0x00000001dddd7824 */ /* 0x000fc400078e02db */
[----:B------:R-:W-:Y:S01]  /*0b60*/  VIADD R186, R0, UR5 ;  /* 0x0000000500ba7c36 */ /* 0x000fe20008000000 */
[----:B------:R2:W-:Y:S01]  /*0b70*/  STL [R1+0x4c], R7 ;  /* 0x00004c0701007387 */ /* 0x0005e20000100800 */
[--C-:B-1----:R-:W-:Y:S02]  /*0b80*/  IMAD.IADD R5, R2, 0x1, R6.reuse ;  /* 0x0000000102057824 */ /* 0x102fe400078e0206 */
[----:B------:R-:W-:-:S03]  /*0b90*/  IMAD.IADD R2, R4, 0x1, R6 ;  /* 0x0000000104027824 */ /* 0x000fc600078e0206 */
[----:B------:R2:W-:Y:S04]  /*0ba0*/  STL [R1+0x48], R5 ;  /* 0x0000480501007387 */ /* 0x0005e80000100800 */
[----:B------:R2:W-:Y:S02]  /*0bb0*/  STL [R1+0x44], R2 ;  /* 0x0000440201007387 */ /* 0x0005e40000100800 */
.L_x_406:
        /* <DEDUP_REMOVED lines=16> */
[----:B-1----:R-:W-:Y:S01]  /*0cc0*/  IMAD.U32 R4, RZ, RZ, UR8 ;  /* 0x00000008ff047e24 */ /* 0x002fe2000f8e00ff */
[----:B------:R-:W-:Y:S01]  /*0cd0*/  UISETP.NE.U32.AND UP0, UPT, UR14, URZ, UPT ;  /* 0x0000003f0e00728c */ /* 0x000fe2000bf05070 */
[----:B------:R-:W-:Y:S01]  /*0ce0*/  IMAD.U32 R6, RZ, RZ, UR12 ;  /* 0x0000000cff067e24 */ /* 0x000fe2000f8e00ff */
[----:B------:R-:W-:-:S02]  /*0cf0*/  @UP4 UIADD3.X UR13, UR5, UR7, URZ, UP1, !UPT ;  /* 0x00000007050d4290 */ /* 0x000fc40008ffe43f */
[----:B------:R-:W-:Y:S01]  /*0d00*/  UIADD3.X UR14, UR5, UR15, URZ, UP2, !UPT ;  /* 0x0000000f050e7290 */ /* 0x000fe200097fe43f */
[----:B--2---:R-:W-:Y:S01]  /*0d10*/  IMAD.U32 R5, RZ, RZ, UR9 ;  /* 0x00000009ff057e24 */ /* 0x004fe2000f8e00ff */
[----:B------:R-:W-:Y:S01]  /*0d20*/  UISETP.NE.AND.EX UP2, UPT, UR15, URZ, UPT, UP0 ;  /* 0x0000003f0f00728c */ /* 0x000fe2000bf45300 */
[----:B------:R-:W-:Y:S02]  /*0d30*/  ULDC.64 UR6, c[0x0][0x2f8] ;  /* 0x0000be0000067ab9 */ /* 0x000fe40000000a00 */
[----:B------:R-:W-:Y:S01]  /*0d40*/  ULDC.U8 UR15, c[0x0][0x3c2] ;  /* 0x0000f080000f7ab9 */ /* 0x000fe20000000000 */
[----:B------:R-:W-:Y:S01]  /*0d50*/  IMAD.U32 R7, RZ, RZ, UR13 ;  /* 0x0000000dff077e24 */ /* 0x000fe2000f8e00ff */
[----:B------:R-:W-:Y:S01]  /*0d60*/  UISETP.NE.AND UP1, UPT, UR15, URZ, UPT ;  /* 0x0000003f0f00728c */ /* 0x000fe2000bf25270 */
[----:B------:R-:W-:Y:S01]  /*0d70*/  PLOP3.LUT P3, PT, PT, PT, UP2, 0x80, 0x0 ;  /* 0x000000000000781c */ /* 0x000fe20003f6f028 */
[----:B------:R-:W-:Y:S02]  /*0d80*/  UISETP.EQ.U32.AND UP4, UPT, UR6, URZ, UPT ;  /* 0x0000003f0600728c */ /* 0x000fe4000bf82070 */
[----:B---34-:R-:W2:Y:S02]  /*0d90*/  @P1 LDG.E R8, desc[UR10][R6.64] ;  /* 0x0000000a06081981 */ /* 0x018ea4000c1e1900 */
[----:B------:R-:W-:-:S02]  /*0da0*/  UISETP.EQ.OR.EX UP4, UPT, UR7, URZ, !UP1, UP4 ;  /* 0x0000003f0700728c */ /* 0x000fc4000cf82740 */
[----:B------:R-:W-:-:S04]  /*0db0*/  UIADD3 UR8, UP0, UR17, UR6, URZ ;  /* 0x0000000611087290 */ /* 0x000fc8000ff1e03f */
[----:B------:R-:W-:Y:S01]  /*0dc0*/  PLOP3.LUT P2, PT, PT, PT, UP4, 0x80, 0x0 ;  /* 0x000000000000781c */ /* 0x000fe20003f4f048 */
[----:B------:R-:W-:Y:S01]  /*0dd0*/  UIADD3.X UR5, UR5, UR7, URZ, UP0, !UPT ;  /* 0x0000000705057290 */ /* 0x000fe200087fe43f */
[----:B------:R1:W3:Y:S02]  /*0de0*/  @P0 LDG.E R6, desc[UR10][R4.64] ;  /* 0x0000000a04060981 */ /* 0x0002e4000c1e1900 */
[----:B-1----:R-:W-:Y:S02]  /*0df0*/  IMAD.U32 R4, RZ, RZ, UR16 ;  /* 0x00000010ff047e24 */ /* 0x002fe4000f8e00ff */
[----:B------:R-:W-:-:S05]  /*0e00*/  IMAD.U32 R5, RZ, RZ, UR14 ;  /* 0x0000000eff057e24 */ /* 0x000fca000f8e00ff */
[----:B------:R-:W4:Y:S04]  /*0e10*/  @P3 LDG.E R7, desc[UR10][R4.64] ;  /* 0x0000000a04073981 */ /* 0x000f28000c1e1900 */
[----:B-----5:R1:W5:Y:S02]  /*0e20*/  @P3 LDG.E R0, desc[UR10][R4.64+0x4] ;  /* 0x0000040a04003981 */ /* 0x020364000c1e1900 */
[----:B-1----:R-:W-:Y:S01]  /*0e30*/  IMAD.U32 R4, RZ, RZ, UR8 ;  /* 0x00000008ff047e24 */ /* 0x002fe2000f8e00ff */
[----:B------:R-:W-:Y:S01]  /*0e40*/  UMOV UR26, URZ ;  /* 0x0000003f001a7c82 */ /* 0x000fe20008000000 */
[----:B------:R-:W-:Y:S01]  /*0e50*/  IMAD.U32 R5, RZ, RZ, UR5 ;  /* 0x00000005ff057e24 */ /* 0x000fe2000f8e00ff */
[----:B------:R-:W-:-:S04]  /*0e60*/  @!UP3 ULDC.64 UR8, c[0x0][0x318] ;  /* 0x0000c6000008bab9 */ /* 0x000fc80000000a00 */
[----:B------:R-:W5:Y:S01]  /*0e70*/  @!P2 LDG.E R2, desc[UR10][R4.64] ;  /* 0x0000000a0402a981 */ /* 0x000f62000c1e1900 */
[----:B------:R-:W-:Y:S01]  /*0e80*/  @!UP3 UISETP.NE.U32.AND UP0, UPT, UR8, URZ, UPT ;  /* 0x0000003f0800b28c */ /* 0x000fe2000bf05070 */
[----:B------:R-:W-:Y:S01]  /*0e90*/  UMOV UR5, 0xffffffff ;  /* 0xffffffff00057882 */ /* 0x000fe20000000000 */
[----:B------:R-:W-:Y:S02]  /*0ea0*/  UMOV UR35, 0xffffffff ;  /* 0xffffffff00237882 */ /* 0x000fe40000000000 */
[----:B------:R-:W-:Y:S02]  /*0eb0*/  @!UP3 UISETP.NE.AND.EX UP0, UPT, UR9, URZ, UPT, UP0 ;  /* 0x0000003f0900b28c */ /* 0x000fe4000bf05300 */
[----:B------:R-:W-:Y:S01]  /*0ec0*/  USHF.L.U32 UR30, UR21, 0x7, URZ ;  /* 0x00000007151e7899 */ /* 0x000fe2000800063f */
[----:B--2---:R-:W-:Y:S02]  /*0ed0*/  @P1 R2UR UR26, R8 ;  /* 0x00000000081a12ca */ /* 0x004fe400000e0000 */
[----:B---3--:R-:W-:-:S02]  /*0ee0*/  @P0 R2UR UR16, R6 ;  /* 0x00000000061002ca */ /* 0x008fc400000e0000 */
[----:B------:R-:W-:Y:S01]  /*0ef0*/  ISETP.NE.U32.AND P0, PT, RZ, UR6, PT ;  /* 0x00000006ff007c0c */ /* 0x000fe2000bf05070 */
[----:B------:R-:W-:-:S03]  /*0f00*/  @!UP3 ULDC UR6, c[0x0][0x2cc] ;  /* 0x0000b3000006bab9 */ /* 0x000fc60000000800 */
[----:B------:R-:W-:Y:S01]  /*0f10*/  ISETP.NE.AND.EX P0, PT, RZ, UR7, PT, P0 ;  /* 0x00000007ff007c0c */ /* 0x000fe2000bf05300 */
[----:B------:R-:W-:-:S03]  /*0f20*/  @!UP3 USEL UR7, UR6, URZ, UP0 ;  /* 0x0000003f0607b287 */ /* 0x000fc60008000000 */
[----:B------:R-:W-:-:S03]  /*0f30*/  ULDC UR6, c[0x0][0x2c8] ;  /* 0x0000b20000067ab9 */ /* 0x000fc60000000800 */
        /* <DEDUP_REMOVED lines=11> */
.L_x_330:
[----:B------:R-:W-:Y:S02]  /*0ff0*/  @!UP3 UIADD3 UR16, UR7, UR6, -UR26 ;  /* 0x000000060710b290 */ /* 0x000fe4000fffe81a */
[----:B------:R-:W-:Y:S02]  /*1000*/  @UP2 UIADD3 UR32, UR8, -UR5, URZ ;  /* 0x8000000508202290 */ /* 0x000fe4000fffe03f */
[----:B------:R-:W-:-:S05]  /*1010*/  UISETP.GT.AND UP0, UPT, UR16, UR30, UPT ;  /* 0x0000001e1000728c */ /* 0x000fca000bf04270 */
[----:B------:R-:W-:Y:S01]  /*1020*/  @!UP2 ULDC UR32, c[0x0][0x2c4] ;  /* 0x0000b1000020aab9 */ /* 0x000fe20000000800 */
[----:B------:R-:W-:-:S13]  /*1030*/  PLOP3.LUT P0, PT, PT, PT, UP0, 0x80, 0x0 ;  /* 0x000000000000781c */ /* 0x000fda0003f0f008 */
[----:B------:R-:W-:Y:S05]  /*1040*/  @!P0 BRA `(.L_x_331) ;  /* 0x000000a8003c8947 */ /* 0x000fea0003800000 */
[----:B------:R-:W1:Y:S01]  /*1050*/  LDC R7, c[0x0][0x278] ;  /* 0x00009e00ff077b82 */ /* 0x000e620000000800 */
[----:B------:R-:W-:Y:S01]  /*1060*/  IABS R2, UR56 ;  /* 0x0000003800027c13 */ /* 0x000fe20008000000 */
[----:B------:R-:W-:Y:S01]  /*1070*/  UISETP.NE.AND UP1, UPT, UR5, -0x1, UPT ;  /* 0xffffffff0500788c */ /* 0x000fe2000bf25270 */
[----:B------:R-:W-:Y:S01]  /*1080*/  ULDC.64 UR6, c[0x0][0x228] ;  /* 0x00008a0000067ab9 */ /* 0x000fe20000000a00 */
[----:B------:R-:W-:Y:S01]  /*1090*/  ULDC.64 UR8, c[0x0][0x488] ;  /* 0x0001220000087ab9 */ /* 0x000fe20000000a00 */
[----:B------:R-:W-:-:S03]  /*10a0*/  UIMAD.WIDE.U32 UR22, UR45, UR6, URZ ;  /* 0x000000062d1672a5 */ /* 0x000fc6000f8e003f */
[----:B------:R-:W2:Y:S01]  /*10b0*/  S2UR UR12, SR_CTAID.X ;  /* 0x00000000000c79c3 */ /* 0x000ea20000002500 */
[----:B------:R-:W-:Y:S02]  /*10c0*/  UIMAD UR6, UR57, UR6, URZ ;  /* 0x00000006390672a4 */ /* 0x000fe4000f8e023f */
[----:B------:R-:W-:Y:S02]  /*10d0*/  UIADD3 UR17, UR32, 0x7f, URZ ;  /* 0x0000007f20117890 */ /* 0x000fe4000fffe03f */
[----:B------:R-:W-:Y:S01]  /*10e0*/  UISETP.NE.AND UP0, UPT, UR35, -0x1, UPT ;  /* 0xffffffff2300788c */ /* 0x000fe2000bf05270 */
[----:B------:R-:W-:Y:S01]  /*10f0*/  ULDC UR58, c[0x0][0x2d4] ;  /* 0x0000b500003a7ab9 */ /* 0x000fe20000000800 */
[----:B------:R-:W-:Y:S02]  /*1100*/  USHF.R.S32.HI UR27, URZ, 0x1f, UR17 ;  /* 0x0000001f3f1b7899 */ /* 0x000fe40008011411 */
[----:B------:R-:W-:Y:S02]  /*1110*/  UIMAD UR33, UR45, UR7, UR6 ;  /* 0x000000072d2172a4 */ /* 0x000fe4000f8e0206 */
[----:B------:R-:W-:Y:S01]  /*1120*/  USHF.R.S32.HI UR34, URZ, 0x1f, UR58 ;  /* 0x0000001f3f227899 */ /* 0x000fe2000801143a */
[----:B------:R-:W-:Y:S01]  /*1130*/  @!UP1 ULDC.64 UR6, c[0x0][0x418] ;  /* 0x0001060000069ab9 */ /* 0x000fe20000000a00 */
[----:B------:R-:W-:Y:S01]  /*1140*/  ULEA.HI UR27, UR27, UR17, URZ, 0x7 ;  /* 0x000000111b1b7291 */ /* 0x000fe2000f8f383f */
[----:B-1----:R-:W-:Y:S01]  /*1150*/  IABS R6, R7 ;  /* 0x0000000700067213 */ /* 0x002fe20000000000 */
[----:B------:R-:W-:Y:S01]  /*1160*/  ULDC.64 UR24, c[0x0][0x240] ;  /* 0x0000900000187ab9 */ /* 0x000fe20000000a00 */
[----:B------:R-:W-:Y:S01]  /*1170*/  UIMAD UR17, UR34, UR45, URZ ;  /* 0x0000002d221172a4 */ /* 0x000fe2000f8e023f */
[----:B------:R-:W-:Y:S01]  /*1180*/  ISETP.NE.AND P3, PT, R7, RZ, PT ;  /* 0x000000ff0700720c */ /* 0x000fe20003f65270 */
[----:B------:R-:W1:Y:S01]  /*1190*/  I2F.RP R4, R6 ;  /* 0x0000000600047306 */ /* 0x000e620000209400 */
[----:B------:R-:W-:Y:S01]  /*11a0*/  ULDC UR60, c[0x0][0x2dc] ;  /* 0x0000b700003c7ab9 */ /* 0x000fe20000000800 */
[----:B------:R-:W-:Y:S01]  /*11b0*/  ULDC UR59, c[0x0][0x270] ;  /* 0x00009c00003b7ab9 */ /* 0x000fe20000000800 */
[----:B------:R-:W-:-:S02]  /*11c0*/  UIMAD.WIDE.U32 UR18, UR5, UR24, URZ ;  /* 0x00000018051272a5 */ /* 0x000fc4000f8e003f */
[----:B--2---:R-:W-:Y:S02]  /*11d0*/  UIMAD.WIDE.U32 UR28, UR12, UR8, URZ ;  /* 0x000000080c1c72a5 */ /* 0x004fe4000f8e003f */
[----:B------:R-:W-:Y:S02]  /*11e0*/  @UP0 UIADD3 UR20, UR26, UR35, URZ ;  /* 0x000000231a140290 */ /* 0x000fe4000fffe03f */
[----:B------:R-:W-:Y:S02]  /*11f0*/  UIMAD UR47, UR12, UR9, UR29 ;  /* 0x000000090c2f72a4 */ /* 0x000fe4000f8e021d */
[----:B------:R-:W-:Y:S01]  /*1200*/  USHF.L.U32 UR12, UR45, 0x7, URZ ;  /* 0x000000072d0c7899 */ /* 0x000fe2000800063f */
[----:B------:R-:W-:Y:S01]  /*1210*/  @UP1 ULDC.64 UR8, c[0x0][0x420] ;  /* 0x0001080000081ab9 */ /* 0x000fe20000000a00 */
[----:B------:R-:W-:Y:S01]  /*1220*/  UIMAD.WIDE.U32 UR14, UR45, UR58, URZ ;  /* 0x0000003a2d0e72a5 */ /* 0x000fe2000f8e003f */
[----:B-1----:R-:W1:Y:S01]  /*1230*/  MUFU.RCP R4, R4 ;  /* 0x0000000400047308 */ /* 0x002e620000001000 */
[----:B------:R-:W-:-:S02]  /*1240*/  @UP1 UIMAD.WIDE.U32 UR42, UR5, UR8, URZ ;  /* 0x00000008052a12a5 */ /* 0x000fc4000f8e003f */
[----:B------:R-:W-:Y:S02]  /*1250*/  @!UP1 UIMAD UR8, UR57, UR6, URZ ;  /* 0x00000006390892a4 */ /* 0x000fe4000f8e023f */
[----:B------:R-:W-:Y:S02]  /*1260*/  USEL UR36, UR12, URZ, UP2 ;  /* 0x0000003f0c247287 */ /* 0x000fe40009000000 */
[----:B------:R-:W-:Y:S01]  /*1270*/  @UP1 UIMAD UR50, UR5, UR9, UR43 ;  /* 0x00000009053212a4 */ /* 0x000fe2000f8e022b */
[----:B------:R-:W-:Y:S01]  /*1280*/  ULDC.U8 UR12, c[0x0][0x480] ;  /* 0x00012000000c7ab9 */ /* 0x000fe20000000000 */
[----:B------:R-:W-:Y:S02]  /*1290*/  @!UP1 UIMAD UR41, UR45, UR7, UR8 ;  /* 0x000000072d2992a4 */ /* 0x000fe4000f8e0208 */
[----:B------:R-:W-:Y:S02]  /*12a0*/  UIMAD.WIDE UR8, UR60, UR59, URZ ;  /* 0x0000003b3c0872a5 */ /* 0x000fe4000f8e023f */
[----:B------:R-:W-:-:S02]  /*12b0*/  UISETP.NE.AND UP4, UPT, UR12, URZ, UPT ;  /* 0x0000003f0c00728c */ /* 0x000fc4000bf85270 */
[----:B------:R-:W-:Y:S01]  /*12c0*/  UIMAD UR17, UR57, UR58, UR17 ;  /* 0x0000003a391172a4 */ /* 0x000fe2000f8e0211 */
[----:B-1----:R-:W-:Y:S01]  /*12d0*/  VIADD R4, R4, 0xffffffe ;  /* 0x0ffffffe04047836 */ /* 0x002fe20000000000 */
[----:B------:R-:W-:Y:S01]  /*12e0*/  @UP0 ULDC.64 UR12, c[0x0][0x248] ;  /* 0x00009200000c0ab9 */ /* 0x000fe20000000a00 */
[----:B------:R-:W-:Y:S02]  /*12f0*/  USEL UR55, UR22, UR18, !UP1 ;  /* 0x0000001216377287 */ /* 0x000fe4000c800000 */
[----:B------:R-:W1:Y:S01]  /*1300*/  F2I.FTZ.U32.TRUNC.NTZ R5, R4 ;  /* 0x0000000400057305 */ /* 0x000e62000021f000 */
[----:B------:R-:W-:Y:S02]  /*1310*/  UIADD3 UR48, UR23, UR33, URZ ;  /* 0x0000002117307290 */ /* 0x000fe4000fffe03f */
[----:B------:R-:W-:Y:S02]  /*1320*/  UIMAD UR31, UR5, UR25, URZ ;  /* 0x00000019051f72a4 */ /* 0x000fe4000f8e023f */
[----:B------:R-:W-:-:S02]  /*1330*/  @UP0 UIMAD.WIDE.U32 UR22, UR20, UR12, URZ ;  /* 0x0000000c141602a5 */ /* 0x000fc4000f8e003f */
[----:B------:R-:W-:Y:S02]  /*1340*/  @UP0 UIMAD UR44, UR20, UR13, URZ ;  /* 0x0000000d142c02a4 */ /* 0x000fe4000f8e023f */
[----:B------:R-:W-:Y:S02]  /*1350*/  UIMAD UR20, UR9, UR14, URZ ;  /* 0x0000000e091472a4 */ /* 0x000fe4000f8e023f */
[----:B------:R-:W-:Y:S02]  /*1360*/  UIADD3 UR17, UR15, UR17, URZ ;  /* 0x000000110f117290 */ /* 0x000fe4000fffe03f */
[----:B------:R-:W-:Y:S01]  /*1370*/  @UP1 UIADD3 UR48, UR19, UR31, URZ ;  /* 0x0000001f13301290 */ /* 0x000fe2000fffe03f */
[----:B-1----:R-:W-:Y:S01]  /*1380*/  IMAD.MOV R0, RZ, RZ, -R5 ;  /* 0x000000ffff007224 */ /* 0x002fe200078e0a05 */
[----:B------:R-:W-:Y:S01]  /*1390*/  UIMAD.WIDE.U32 UR18, UR8, UR14, URZ ;  /* 0x0000000e081272a5 */ /* 0x000fe2000f8e003f */
[----:B------:R-:W-:Y:S01]  /*13a0*/  IMAD.MOV.U32 R4, RZ, RZ, RZ ;  /* 0x000000ffff047224 */ /* 0x000fe200078e00ff */
[----:B------:R-:W-:Y:S01]  /*13b0*/  UIMAD UR17, UR8, UR17, UR20 ;  /* 0x00000011081172a4 */ /* 0x000fe2000f8e0214 */
[----:B------:R-:W-:Y:S01]  /*13c0*/  IMAD R0, R0, R6, RZ ;  /* 0x0000000600007224 */ /* 0x000fe200078e02ff */
[----:B------:R-:W-:-:S02]  /*13d0*/  UIMAD.WIDE.U32 UR14, UR8, UR5, URZ ;  /* 0x00000005080e72a5 */ /* 0x000fc4000f8e003f */
[----:B------:R-:W-:Y:S01]  /*13e0*/  ULOP3.LUT UR20, UR27, 0xffffff80, URZ, 0xc0, !UPT ;  /* 0xffffff801b147892 */ /* 0x000fe2000f8ec03f */
[----:B------:R-:W-:Y:S01]  /*13f0*/  IMAD.HI.U32 R0, R5, R0, R4 ;  /* 0x0000000005007227 */ /* 0x000fe200078e0004 */
[----:B------:R-:W-:Y:S02]  /*1400*/  @!UP1 UIMAD.WIDE.U32 UR38, UR45, UR6, URZ ;  /* 0x000000062d2692a5 */ /* 0x000fe4000f8e003f */
[----:B------:R-:W-:Y:S02]  /*1410*/  UIADD3 UR46, UR19, UR17, URZ ;  /* 0x00000011132e7290 */ /* 0x000fe4000fffe03f */
[----:B------:R-:W-:Y:S01]  /*1420*/  USHF.L.U64.HI UR6, UR45, 0x7, UR57 ;  /* 0x000000072d067899 */ /* 0x000fe20008010239 */
[----:B------:R-:W-:Y:S01]  /*1430*/  IMAD.HI.U32 R0, R0, R2, RZ ;  /* 0x0000000200007227 */ /* 0x000fe200078e00ff */
[----:B------:R-:W-:Y:S02]  /*1440*/  USEL UR54, UR18, UR14, !UP1 ;  /* 0x0000000e12367287 */ /* 0x000fe4000c800000 */
[----:B------:R-:W-:-:S02]  /*1450*/  UIMAD UR17, UR9, UR5, URZ ;  /* 0x00000005091172a4 */ /* 0x000fc4000f8e023f */
[----:B------:R-:W-:Y:S01]  /*1460*/  IADD3 R4, -R0, RZ, RZ ;  /* 0x000000ff00047210 */ /* 0x000fe20007ffe1ff */
[----:B------:R-:W-:Y:S01]  /*1470*/  ULDC.U8 UR7, c[0x0][0x3d8] ;  /* 0x0000f60000077ab9 */ /* 0x000fe20000000000 */
[----:B------:R-:W-:Y:S02]  /*1480*/  UIADD3 UR14, UR20, -0x80, URZ ;  /* 0xffffff80140e7890 */ /* 0x000fe4000fffe03f */
[----:B------:R-:W-:Y:S01]  /*1490*/  UISETP.NE.AND UP3, UPT, UR7, URZ, UPT ;  /* 0x0000003f0700728c */ /* 0x000fe2000bf65270 */
[C---:B------:R-:W-:Y:S01]  /*14a0*/  IMAD R2, R6.reuse, R4, R2 ;  /* 0x0000000406027224 */ /* 0x040fe200078e0202 */
[----:B------:R-:W-:Y:S02]  /*14b0*/  USEL UR37, UR6, URZ, UP2 ;  /* 0x0000003f06257287 */ /* 0x000fe40009000000 */
[----:B------:R-:W-:Y:S02]  /*14c0*/  @UP1 UIADD3 UR46, UR15, UR17, URZ ;  /* 0x000000110f2e1290 */ /* 0x000fe4000fffe03f */
[----:B------:R-:W-:Y:S01]  /*14d0*/  ISETP.GT.U32.AND P1, PT, R6, R2, PT ;  /* 0x000000020600720c */ /* 0x000fe20003f24070 */
[----:B------:R-:W-:-:S02]  /*14e0*/  USHF.R.S32.HI UR34, URZ, 0x1f, UR14 ;  /* 0x0000001f3f227899 */ /* 0x000fc4000801140e */
[----:B------:R-:W-:Y:S01]  /*14f0*/  UIADD3 UR15, UP2, UR14, UR36, URZ ;  /* 0x000000240e0f7290 */ /* 0x000fe2000ff5e03f */
[----:B------:R-:W-:Y:S01]  /*1500*/  ULDC UR61, c[0x0][0x2c4] ;  /* 0x0000b100003d7ab9 */ /* 0x000fe20000000800 */
[----:B------:R-:W-:Y:S02]  /*1510*/  @UP0 UIADD3 UR29, UR26, UR35, URZ ;  /* 0x000000231a1d0290 */ /* 0x000fe4000fffe03f */
[----:B------:R-:W-:Y:S02]  /*1520*/  UIADD3.X UR17, UR34, UR37, URZ, UP2, !UPT ;  /* 0x0000002522117290 */ /* 0x000fe400097fe43f */
[----:B------:R-:W-:Y:S01]  /*1530*/  UIMAD UR9, UR9, UR15, URZ ;  /* 0x0000000f090972a4 */ /* 0x000fe2000f8e023f */
[----:B------:R-:W-:-:S03]  /*1540*/  @UP0 ULDC.64 UR6, c[0x0][0x250] ;  /* 0x0000940000060ab9 */ /* 0x000fc60000000a00 */
[----:B------:R-:W-:Y:S01]  /*1550*/  @!P1 IMAD.IADD R2, R2, 0x1, -R6 ;  /* 0x0000000102029824 */ /* 0x000fe200078e0a06 */
[----:B------:R-:W-:Y:S01]  /*1560*/  UIMAD UR20, UR8, UR17, UR9 ;  /* 0x00000011081472a4 */ /* 0x000fe2000f8e0209 */
[----:B------:R-:W-:Y:S01]  /*1570*/  @!P1 VIADD R0, R0, 0x1 ;  /* 0x0000000100009836 */ /* 0x000fe20000000000 */
[----:B------:R-:W-:Y:S01]  /*1580*/  PLOP3.LUT P1, PT, PT, PT, UP0, 0x80, 0x0 ;  /* 0x000000000000781c */ /* 0x000fe20003f2f008 */
[----:B------:R-:W-:Y:S01]  /*1590*/  @UP3 UIMAD UR17, UR45, UR61, URZ ;  /* 0x0000003d2d1132a4 */ /* 0x000fe2000f8e023f */
[----:B------:R-:W-:Y:S01]  /*15a0*/  ISETP.GE.U32.AND P0, PT, R2, R6, PT ;  /* 0x000000060200720c */ /* 0x000fe20003f06070 */
[----:B------:R-:W-:Y:S01]  /*15b0*/  @UP0 UIMAD.WIDE.U32 UR18, UR29, UR6, URZ ;  /* 0x000000061d1202a5 */ /* 0x000fe2000f8e003f */
[----:B------:R-:W-:Y:S01]  /*15c0*/  LOP3.LUT R2, R7, UR56, RZ, 0x3c, !PT ;  /* 0x0000003807027c12 */ /* 0x000fe2000f8e3cff */
[----:B------:R-:W-:Y:S02]  /*15d0*/  UIMAD.WIDE.U32 UR36, UR8, UR15, URZ ;  /* 0x0000000f082472a5 */ /* 0x000fe4000f8e003f */
[----:B------:R-:W-:Y:S01]  /*15e0*/  @UP3 USEL UR15, UR17, UR5, !UP1 ;  /* 0x00000005110f3287 */ /* 0x000fe2000c800000 */
[----:B------:R-:W-:Y:S01]  /*15f0*/  ISETP.GE.AND P2, PT, R2, RZ, PT ;  /* 0x000000ff0200720c */ /* 0x000fe20003f46270 */
[----:B------:R-:W-:-:S02]  /*1600*/  UIMAD UR49, UR56, UR60, URZ ;  /* 0x0000003c383172a4 */ /* 0x000fc4000f8e023f */
[----:B------:R-:W-:Y:S02]  /*1610*/  @UP0 UIMAD UR29, UR29, UR7, URZ ;  /* 0x000000071d1d02a4 */ /* 0x000fe4000f8e023f */
[----:B------:R-:W-:Y:S02]  /*1620*/  @!UP3 UIMAD UR9, UR45, UR59, UR56 ;  /* 0x0000003b2d09b2a4 */ /* 0x000fe4000f8e0238 */
[----:B------:R-:W-:Y:S01]  /*1630*/  @P0 IADD3 R0, R0, 0x1, RZ ;  /* 0x0000000100000810 */ /* 0x000fe20007ffe0ff */
[----:B------:R-:W-:Y:S01]  /*1640*/  @!UP1 UIADD3 UR50, UR39, UR41, URZ ;  /* 0x0000002927329290 */ /* 0x000fe2000fffe03f */
[----:B------:R-:W-:Y:S01]  /*1650*/  PLOP3.LUT P0, PT, PT, PT, UP3, 0x80, 0x0 ;  /* 0x000000000000781c */ /* 0x000fe20003f0f038 */
[----:B------:R-:W-:Y:S01]  /*1660*/  @UP3 ULDC UR8, c[0x0][0x2e4] ;  /* 0x0000b90000083ab9 */ /* 0x000fe20000000800 */
[----:B------:R-:W-:Y:S01]  /*1670*/  USHF.R.S32.HI UR41, URZ, 0x7, UR27 ;  /* 0x000000073f297899 */ /* 0x000fe2000801141b */
[----:B------:R-:W-:Y:S01]  /*1680*/  IMAD.MOV.U32 R12, RZ, RZ, R0 ;  /* 0x000000ffff0c7224 */ /* 0x000fe200078e0000 */
[----:B------:R-:W-:-:S02]  /*1690*/  @UP3 UIMAD UR17, UR56, UR8, UR15 ;  /* 0x00000008381132a4 */ /* 0x000fc4000f8e020f */
[----:B------:R-:W-:Y:S02]  /*16a0*/  USEL UR51, UR47, URZ, UP4 ;  /* 0x0000003f2f337287 */ /* 0x000fe4000a000000 */
[----:B------:R-:W-:Y:S01]  /*16b0*/  @UP0 UIADD3 UR27, UR23, UR44, URZ ;  /* 0x0000002c171b0290 */ /* 0x000fe2000fffe03f */
[----:B------:R-:W-:Y:S01]  /*16c0*/  @!P2 IADD3 R12, -R12, RZ, RZ ;  /* 0x000000ff0c0ca210 */ /* 0x000fe20007ffe1ff */
[----:B------:R-:W-:Y:S01]  /*16d0*/  USHF.R.S32.HI UR40, URZ, 0x1f, UR30 ;  /* 0x0000001f3f287899 */ /* 0x000fe2000801141e */
[----:B------:R-:W-:Y:S01]  /*16e0*/  @!P3 LOP3.LUT R12, RZ, R7, RZ, 0x33, !PT ;  /* 0x00000007ff0cb212 */ /* 0x000fe200078e33ff */
[----:B------:R-:W-:Y:S02]  /*16f0*/  USEL UR53, UR28, URZ, UP4 ;  /* 0x0000003f1c357287 */ /* 0x000fe4000a000000 */
[----:B------:R-:W-:Y:S02]  /*1700*/  USHF.R.S32.HI UR52, URZ, 0x1f, UR49 ;  /* 0x0000001f3f347899 */ /* 0x000fe40008011431 */
[----:B------:R-:W-:-:S02]  /*1710*/  @UP0 UIADD3 UR33, UR19, UR29, URZ ;  /* 0x0000001d13210290 */ /* 0x000fc4000fffe03f */
[----:B------:R-:W-:Y:S02]  /*1720*/  @!UP3 UIMAD UR17, UR9, UR61, URZ ;  /* 0x0000003d0911b2a4 */ /* 0x000fe4000f8e023f */
[----:B------:R-:W-:Y:S01]  /*1730*/  UIADD3 UR47, UR37, UR20, URZ ;  /* 0x00000014252f7290 */ /* 0x000fe2000fffe03f */
        /* <DEDUP_REMOVED lines=15> */
.L_x_332:
        /* <DEDUP_REMOVED lines=13> */
.L_x_333:
        /* <DEDUP_REMOVED lines=11> */
.L_x_334:
[----:B------:R-:W-:-:S04]  /*19b0*/  UIMAD UR5, UR45, UR59, UR56 ;  /* 0x0000003b2d0572a4 */ /* 0x000fc8000f8e0238 */
[----:B------:R-:W-:-:S12]  /*19c0*/  UIMAD UR5, UR5, UR58, URZ ;  /* 0x0000003a050572a4 */ /* 0x000fd8000f8e023f */
.L_x_335:
[----:B------:R-:W2:Y:S01]  /*19d0*/  LDL R16, [R1+0x58] ;  /* 0x0000580001107983 */ /* 0x000ea20000100800 */
[----:B------:R-:W1:Y:S01]  /*19e0*/  LDC.64 R4, c[0x0][0x420] ;  /* 0x00010800ff047b82 */ /* 0x000e620000000a00 */
[----:B------:R-:W-:Y:S01]  /*19f0*/  USHF.R.S32.HI UR22, URZ, 0x1f, UR56 ;  /* 0x0000001f3f167899 */ /* 0x000fe20008011438 */
[--C-:B------:R-:W-:Y:S01]  /*1a00*/  SHF.R.S32.HI R227, RZ, 0x1f, R226.reuse ;  /* 0x0000001fffe37819 */ /* 0x100fe200000114e2 */
[----:B------:R-:W3:Y:S01]  /*1a10*/  S2R R14, SR_TID.X ;  /* 0x00000000000e7919 */ /* 0x000ee20000002100 */
[----:B------:R-:W-:Y:S01]  /*1a20*/  ULDC.64 UR18, c[0x0][0x428] ;  /* 0x00010a0000127ab9 */ /* 0x000fe20000000a00 */
[----:B------:R-:W-:Y:S01]  /*1a30*/  UIADD3 UR37, UR14, UR5, URZ ;  /* 0x000000050e257290 */ /* 0x000fe2000fffe03f */
[----:B------:R-:W-:Y:S01]  /*1a40*/  IADD3 R6, P0, R226, UR8, RZ ;  /* 0x00000008e2067c10 */ /* 0x000fe2000ff1e0ff */
[----:B------:R-:W4:Y:S01]  /*1a50*/  S2R R15, SR_TID.X ;  /* 0x00000000000f7919 */ /* 0x000f220000002100 */
[----:B------:R-:W-:Y:S01]  /*1a60*/  UIMAD UR5, UR22, UR18, URZ ;  /* 0x00000012160572a4 */ /* 0x000fe2000f8e023f */
[----:B------:R-:W-:Y:S01]  /*1a70*/  SHF.R.S32.HI R19, RZ, 0x1f, R251 ;  /* 0x0000001fff137819 */ /* 0x000fe200000114fb */
[----:B------:R-:W-:Y:S01]  /*1a80*/  UIADD3 UR20, UR14, UR17, URZ ;  /* 0x000000110e147290 */ /* 0x000fe2000fffe03f */
[----:B------:R-:W-:Y:S01]  /*1a90*/  IADD3 R0, P2, R251, UR14, RZ ;  /* 0x0000000efb007c10 */ /* 0x000fe2000ff5e0ff */
[----:B------:R-:W-:Y:S01]  /*1aa0*/  UIMAD UR17, UR56, UR19, UR5 ;  /* 0x00000013381172a4 */ /* 0x000fe2000f8e0205 */
[----:B------:R-:W-:Y:S01]  /*1ab0*/  IADD3.X R7, R227, UR50, RZ, P0, !PT ;  /* 0x00000032e3077c10 */ /* 0x000fe200087fe4ff */
[----:B------:R-:W-:Y:S01]  /*1ac0*/  UIADD3 UR5, -UR16, UR32, UR30 ;  /* 0x0000002010057290 */ /* 0x000fe2000fffe11e */
[----:B------:R-:W-:Y:S01]  /*1ad0*/  IMAD.U32 R11, RZ, RZ, UR18 ;  /* 0x00000012ff0b7e24 */ /* 0x000fe2000f8e00ff */
[----:B------:R-:W-:Y:S01]  /*1ae0*/  UIMAD UR9, UR60, UR59, URZ ;  /* 0x0000003b3c0972a4 */ /* 0x000fe2000f8e023f */
[----:B------:R-:W-:Y:S01]  /*1af0*/  IADD3.X R2, R19, UR34, RZ, P2, !PT ;  /* 0x0000002213027c10 */ /* 0x000fe200097fe4ff */
[----:B------:R-:W-:Y:S01]  /*1b00*/  ULDC UR15, c[0x0][0x398] ;  /* 0x0000e600000f7ab9 */ /* 0x000fe20000000800 */
[----:B------:R-:W-:Y:S01]  /*1b10*/  ULDC.64 UR18, c[0x0][0x258] ;  /* 0x0000960000127ab9 */ /* 0x000fe20000000a00 */
[----:B------:R-:W-:Y:S01]  /*1b20*/  UIADD3 UR5, UR5, -UR15, URZ ;  /* 0x8000000f05057290 */ /* 0x000fe2000fffe03f */
[----:B------:R-:W-:Y:S01]  /*1b30*/  IMAD.WIDE.U32 R8, R0, UR24, R226 ;  /* 0x0000001800087c25 */ /* 0x000fe2000f8e00e2 */
[----:B------:R-:W-:Y:S01]  /*1b40*/  USHF.L.U32 UR8, UR9, 0x7, URZ ;  /* 0x0000000709087899 */ /* 0x000fe2000800063f */
[----:B------:R-:W-:Y:S01]  /*1b50*/  BSSY B1, `(.L_x_331) ;  /* 0x00009de000017945 */ /* 0x000fe20003800000 */
[----:B------:R-:W-:Y:S01]  /*1b60*/  ULDC.64 UR28, c[0x0][0x400] ;  /* 0x00010000001c7ab9 */ /* 0x000fe20000000a00 */
[C---:B-1----:R-:W-:Y:S01]  /*1b70*/  IMAD R10, R4.reuse, UR34, RZ ;  /* 0x00000022040a7c24 */ /* 0x042fe2000f8e02ff */
[----:B------:R-:W-:Y:S01]  /*1b80*/  UIADD3 UR15, UP2, UP1, UR36, UR8, UR49 ;  /* 0x00000008240f7290 */ /* 0x000fe2000f95e031 */
[----:B------:R-:W-:Y:S01]  /*1b90*/  IMAD.WIDE.U32 R6, R4, UR14, R6 ;  /* 0x0000000e04067c25 */ /* 0x000fe2000f8e0006 */
[----:B------:R-:W-:Y:S01]  /*1ba0*/  USHF.R.S32.HI UR8, URZ, 0x1f, UR8 ;  /* 0x0000001f3f087899 */ /* 0x000fe20008011408 */
[----:B------:R-:W-:Y:S01]  /*1bb0*/  IADD3 R8, P0, R8, UR55, RZ ;  /* 0x0000003708087c10 */ /* 0x000fe2000ff1e0ff */
[----:B------:R-:W-:Y:S01]  /*1bc0*/  ULDC.64 UR58, c[0x0][0x2b0] ;  /* 0x0000ac00003a7ab9 */ /* 0x000fe20000000a00 */
[----:B------:R-:W-:Y:S01]  /*1bd0*/  IMAD R10, R5, UR14, R10 ;  /* 0x0000000e050a7c24 */ /* 0x000fe2000f8e020a */
[----:B------:R-:W-:Y:S01]  /*1be0*/  UIMAD UR14, UR22, UR18, URZ ;  /* 0x00000012160e72a4 */ /* 0x000fe2000f8e023f */
[----:B------:R-:W-:Y:S01]  /*1bf0*/  IMAD R2, R2, UR24, RZ ;  /* 0x0000001802027c24 */ /* 0x000fe2000f8e02ff */
[----:B------:R-:W-:Y:S01]  /*1c00*/  USHF.R.S32.HI UR22, URZ, 0x1f, UR5 ;  /* 0x0000001f3f167899 */ /* 0x000fe20008011405 */
[----:B---3--:R-:W-:Y:S01]  /*1c10*/  SHF.R.S32.HI R14, RZ, 0x1f, R14 ;  /* 0x0000001fff0e7819 */ /* 0x008fe2000001140e */
[----:B------:R-:W-:Y:S01]  /*1c20*/  UIADD3.X UR8, UR47, UR8, UR52, UP2, UP1 ;  /* 0x000000082f087290 */ /* 0x000fe200097e2434 */
[----:B------:R-:W-:Y:S01]  /*1c30*/  IMAD R0, R0, UR25, R2 ;  /* 0x0000001900007c24 */ /* 0x000fe2000f8e0202 */
[----:B------:R-:W-:Y:S01]  /*1c40*/  ULEA.HI UR22, UR22, UR5, URZ, 0x7 ;  /* 0x0000000516167291 */ /* 0x000fe2000f8f383f */
[----:B----4-:R-:W-:Y:S01]  /*1c50*/  LEA.HI R14, R14, R15, RZ, 0x5 ;  /* 0x0000000f0e0e7211 */ /* 0x010fe200078f28ff */
[----:B------:R-:W-:Y:S01]  /*1c60*/  UIADD3 UR5, UP2, UP1, UR53, UR15, UR54 ;  /* 0x0000000f35057290 */ /* 0x000fe2000f95e036 */
[----:B------:R-:W-:Y:S01]  /*1c70*/  IMAD.IADD R7, R7, 0x1, R10 ;  /* 0x0000000107077824 */ /* 0x000fe200078e020a */
[----:B------:R-:W-:Y:S01]  /*1c80*/  USHF.R.S32.HI UR22, URZ, 0x7, UR22 ;  /* 0x000000073f167899 */ /* 0x000fe20008011416 */
[----:B------:R-:W-:Y:S01]  /*1c90*/  SHF.R.S32.HI R14, RZ, 0x5, R14 ;  /* 0x00000005ff0e7819 */ /* 0x000fe2000001140e */
[----:B------:R-:W-:Y:S01]  /*1ca0*/  UIADD3.X UR8, UR51, UR8, UR46, UP2, UP1 ;  /* 0x0000000833087290 */ /* 0x000fe200097e242e */
[----:B------:R-:W-:Y:S01]  /*1cb0*/  IADD3.X R9, R9, UR48, R0, P0, !PT ;  /* 0x0000003009097c10 */ /* 0x000fe200087fe400 */
[----:B------:R-:W-:Y:S01]  /*1cc0*/  IMAD.U32 R0, RZ, RZ, UR18 ;  /* 0x00000012ff007e24 */ /* 0x000fe2000f8e00ff */
[----:B------:R-:W-:Y:S01]  /*1cd0*/  UISETP.LT.AND UP1, UPT, URZ, UR22, UPT ;  /* 0x000000163f00728c */ /* 0x000fe2000bf21270 */
[----:B------:R-:W-:Y:S01]  /*1ce0*/  IMAD.WIDE.U32 R6, R11, UR56, R6 ;  /* 0x000000380b067c25 */ /* 0x000fe2000f8e0006 */
[----:B------:R-:W-:-:S02]  /*1cf0*/  UIMAD UR19, UR56, UR19, UR14 ;  /* 0x00000013381372a4 */ /* 0x000fc4000f8e020e */
[----:B------:R-:W-:Y:S01]  /*1d00*/  USEL UR22, URZ, UR22, !UP1 ;  /* 0x000000163f167287 */ /* 0x000fe2000c800000 */
[----:B------:R-:W-:Y:S01]  /*1d10*/  IMAD.WIDE.U32 R8, R0, UR56, R8 ;  /* 0x0000003800087c25 */ /* 0x000fe2000f8e0008 */
[----:B------:R-:W-:Y:S02]  /*1d20*/  UIMAD.WIDE UR14, UR20, 0x4, UR58 ;  /* 0x00000004140e78a5 */ /* 0x000fe4000f8e023a */
[----:B------:R-:W-:Y:S01]  /*1d30*/  UISETP.GT.AND UP1, UPT, UR41, UR22, UPT ;  /* 0x000000162900728c */ /* 0x000fe2000bf24270 */
[----:B------:R-:W-:Y:S01]  /*1d40*/  VIADD R7, R7, UR17 ;  /* 0x0000001107077c36 */ /* 0x000fe20008000000 */
[----:B------:R-:W-:Y:S01]  /*1d50*/  ULDC.64 UR58, c[0x0][0x478] ;  /* 0x00011e00003a7ab9 */ /* 0x000fe20000000a00 */
[-C--:B------:R-:W-:Y:S01]  /*1d60*/  IMAD R10, R19, R4.reuse, RZ ;  /* 0x00000004130a7224 */ /* 0x080fe200078e02ff */
[----:B------:R-:W-:Y:S01]  /*1d70*/  ULDC.64 UR42, c[0x0][0x210] ;  /* 0x00008400002a7ab9 */ /* 0x000fe20000000a00 */
[C---:B------:R-:W-:Y:S01]  /*1d80*/  IMAD.WIDE.U32 R6, R251.reuse, R4, R6 ;  /* 0x00000004fb067225 */ /* 0x040fe200078e0006 */
[----:B------:R-:W-:Y:S01]  /*1d90*/  ULDC.64 UR38, c[0x0][0x3e0] ;  /* 0x0000f80000267ab9 */ /* 0x000fe20000000a00 */
[----:B------:R-:W-:Y:S01]  /*1da0*/  LEA R229, P3, R8, UR42, 0x1 ;  /* 0x0000002a08e57c11 */ /* 0x000fe2000f8608ff */
[----:B------:R-:W-:Y:S01]  /*1db0*/  UMOV UR18, UR14 ;  /* 0x0000000e00127c82 */ /* 0x000fe20008000000 */
[----:B------:R-:W-:Y:S01]  /*1dc0*/  IMAD R10, R251, R5, R10 ;  /* 0x00000005fb0a7224 */ /* 0x000fe200078e020a */
[----:B------:R-:W-:Y:S01]  /*1dd0*/  LEA R232, P2, R6, UR38, 0x1 ;  /* 0x0000002606e87c11 */ /* 0x000fe2000f8408ff */
[----:B------:R-:W-:Y:S01]  /*1de0*/  UMOV UR17, UR15 ;  /* 0x0000000f00117c82 */ /* 0x000fe20008000000 */
[----:B--2---:R-:W-:Y:S01]  /*1df0*/  IMAD R2, R14, UR9, R16 ;  /* 0x000000090e027c24 */ /* 0x004fe2000f8e0210 */
[----:B------:R-:W-:-:S04]  /*1e00*/  UIADD3 UR9, UR41, -0x1, URZ ;  /* 0xffffffff29097890 */ /* 0x000fc8000fffe03f */
[----:B------:R-:W-:-:S04]  /*1e10*/  IADD3 R0, P0, R2, UR5, RZ ;  /* 0x0000000502007c10 */ /* 0x000fc8000ff1e0ff */
[----:B------:R-:W-:Y:S02]  /*1e20*/  LEA.HI.X.SX32 R2, R2, UR8, 0x1, P0 ;  /* 0x0000000802027c11 */ /* 0x000fe400080f0eff */
[----:B------:R-:W-:-:S04]  /*1e30*/  LEA R188, P0, R0, UR28, 0x2 ;  /* 0x0000001c00bc7c11 */ /* 0x000fc8000f8010ff */
[----:B------:R-:W-:Y:S01]  /*1e40*/  LEA.HI.X R189, R0, UR29, R2, 0x2, P0 ;  /* 0x0000001d00bd7c11 */ /* 0x000fe200080f1402 */
[----:B------:R-:W-:Y:S01]  /*1e50*/  UIMAD.WIDE UR28, UR37, 0x4, UR58 ;  /* 0x00000004251c78a5 */ /* 0x000fe2000f8e023a */
[----:B------:R-:W-:Y:S01]  /*1e60*/  PLOP3.LUT P0, PT, PT, PT, UP1, 0x80, 0x0 ;  /* 0x000000000000781c */ /* 0x000fe20003f0f018 */
[----:B------:R-:W-:Y:S02]  /*1e70*/  VIADD R2, R9, UR19 ;  /* 0x0000001309027c36 */ /* 0x000fe40008000000 */
[----:B------:R-:W-:-:S03]  /*1e80*/  IMAD.IADD R0, R7, 0x1, R10 ;  /* 0x0000000107007824 */ /* 0x000fc600078e020a */
[----:B------:R-:W-:Y:S01]  /*1e90*/  LEA.HI.X R230, R8, UR43, R2, 0x1, P3 ;  /* 0x0000002b08e67c11 */ /* 0x000fe200098f0c02 */
[----:B------:R-:W-:Y:S01]  /*1ea0*/  UMOV UR20, UR28 ;  /* 0x0000001c00147c82 */ /* 0x000fe20008000000 */
[----:B------:R-:W-:Y:S01]  /*1eb0*/  LEA.HI.X R231, R6, UR39, R0, 0x1, P2 ;  /* 0x0000002706e77c11 */ /* 0x000fe200090f0c00 */
[----:B------:R-:W-:-:S04]  /*1ec0*/  UMOV UR19, UR29 ;  /* 0x0000001d00137c82 */ /* 0x000fc80008000000 */
[----:B------:R-:W-:Y:S05]  /*1ed0*/  @P0 BRA `(.L_x_336) ;  /* 0x0000000800fc0947 */ /* 0x000fea0003800000 */
        /* <DEDUP_REMOVED lines=19> */
.L_x_337:
        /* <DEDUP_REMOVED lines=20> */
.L_x_338:
[----:B------:R-:W-:Y:S01]  /*2150*/  UIMAD UR5, UR40, UR6, URZ ;  /* 0x00000006280572a4 */ /* 0x000fe2000f8e023f */
[----:B------:R-:W-:Y:S01]  /*2160*/  IMAD.U32 R4, RZ, RZ, UR6 ;  /* 0x00000006ff047e24 */ /* 0x000fe2000f8e00ff */
[----:B------:R-:W-:Y:S01]  /*2170*/  ULDC UR12, c[0x0][0x2d0] ;  /* 0x0000b400000c7ab9 */ /* 0x000fe20000000800 */
[C---:B------:R-:W-:Y:S01]  /*2180*/  VIADD R0, R251.reuse, 0x20 ;  /* 0x00000020fb007836 */ /* 0x040fe20000000000 */
[----:B------:R-:W-:Y:S01]  /*2190*/  UIMAD UR5, UR30, UR7, UR5 ;  /* 0x000000071e0572a4 */ /* 0x000fe2000f8e0205 */
[C---:B------:R-:W-:Y:S01]  /*21a0*/  VIADD R2, R251.reuse, 0x40 ;  /* 0x00000040fb027836 */ /* 0x040fe20000000000 */
[----:B------:R-:W-:Y:S01]  /*21b0*/  ISETP.GE.AND P3, PT, R226, UR12, PT ;  /* 0x0000000ce2007c0c */ /* 0x000fe2000bf66270 */
[----:B------:R-:W-:Y:S01]  /*21c0*/  IMAD.WIDE.U32 R4, R4, UR30, R226 ;  /* 0x0000001e04047c25 */ /* 0x000fe2000f8e00e2 */
[----:B------:R-:W-:Y:S01]  /*21d0*/  USHF.R.S32.HI UR19, URZ, 0x1f, UR56 ;  /* 0x0000001f3f137899 */ /* 0x000fe20008011438 */
[----:B------:R-:W-:Y:S01]  /*21e0*/  BSSY B0, `(.L_x_339) ;  /* 0x000001a000007945 */ /* 0x000fe20003800000 */
[----:B------:R-:W-:Y:S01]  /*21f0*/  ISETP.GE.OR P2, PT, R0, UR16, P3 ;  /* 0x0000001000007c0c */ /* 0x000fe20009f46670 */
[----:B------:R-:W-:Y:S01]  /*2200*/  ULDC.64 UR12, c[0x0][0x468] ;  /* 0x00011a00000c7ab9 */ /* 0x000fe20000000a00 */
[----:B------:R-:W-:Y:S01]  /*2210*/  ISETP.GE.OR P1, PT, R2, UR16, P3 ;  /* 0x0000001002007c0c */ /* 0x000fe20009f26670 */
[----:B------:R-:W-:Y:S01]  /*2220*/  VIADD R2, R251, 0x60 ;  /* 0x00000060fb027836 */ /* 0x000fe20000000000 */
[----:B------:R-:W-:Y:S01]  /*2230*/  MOV R0, UR5 ;  /* 0x0000000500007c02 */ /* 0x000fe20008000f00 */
[----:B------:R-:W-:Y:S01]  /*2240*/  UIMAD UR5, UR19, UR12, URZ ;  /* 0x0000000c130572a4 */ /* 0x000fe2000f8e023f */
[----:B------:R-:W-:-:S03]  /*2250*/  IADD3 R4, P0, R4, UR17, RZ ;  /* 0x0000001104047c10 */ /* 0x000fc6000ff1e0ff */
[----:B------:R-:W-:Y:S01]  /*2260*/  UIMAD UR13, UR56, UR13, UR5 ;  /* 0x0000000d380d72a4 */ /* 0x000fe2000f8e0205 */
[----:B------:R-:W-:Y:S01]  /*2270*/  IADD3.X R5, R5, UR18, R0, P0, !PT ;  /* 0x0000001205057c10 */ /* 0x000fe200087fe400 */
[----:B------:R-:W-:Y:S01]  /*2280*/  IMAD.U32 R0, RZ, RZ, UR12 ;  /* 0x0000000cff007e24 */ /* 0x000fe2000f8e00ff */
[----:B------:R-:W-:Y:S02]  /*2290*/  ISETP.GE.OR P0, PT, R2, UR16, P3 ;  /* 0x0000001002007c0c */ /* 0x000fe40009f06670 */
        /* <DEDUP_REMOVED lines=14> */
.L_x_340:
[----:B------:R-:W-:Y:S05]  /*2380*/  BSYNC B0 ;  /* 0x0000000000007941 */ /* 0x000fea0003800000 */
.L_x_339:
[----:B------:R-:W-:Y:S04]  /*2390*/  BSSY B0, `(.L_x_341) ;  /* 0x000000e000007945 */ /* 0x000fe80003800000 */
        /* <DEDUP_REMOVED lines=8> */
[----:B-1----:R-:W-:-:S03]  /*2420*/  LEA R8, P4, R6, UR12, 0x1 ;  /* 0x0000000c06087c11 */ /* 0x002fc6000f8808ff */
[----:B------:R-:W-:-:S05]  /*2430*/  IMAD R0, R0, UR7, R2 ;  /* 0x0000000700007c24 */ /* 0x000fca000f8e0202 */
[----:B------:R-:W-:-:S04]  /*2440*/  IADD3 R0, R7, R0, RZ ;  /* 0x0000000007007210 */ /* 0x000fc80007ffe0ff */
[----:B------:R-:W-:-:S05]  /*2450*/  LEA.HI.X R9, R6, UR13, R0, 0x1, P4 ;  /* 0x0000000d06097c11 */ /* 0x000fca000a0f0c00 */
[----:B------:R2:W-:Y:S02]  /*2460*/  STG.E.128 desc[UR10][R8.64], RZ ;  /* 0x000000ff08007986 */ /* 0x0005e4000c101d0a */
.L_x_342:
[----:B------:R-:W-:Y:S05]  /*2470*/  BSYNC B0 ;  /* 0x0000000000007941 */ /* 0x000fea0003800000 */
.L_x_341:
        /* <DEDUP_REMOVED lines=9> */
[----:B-12---:R-:W-:-:S03]  /*2510*/  LEA R8, P4, R6, UR12, 0x1 ;  /* 0x0000000c06087c11 */ /* 0x006fc6000f8808ff */
[----:B------:R-:W-:-:S05]  /*2520*/  IMAD R0, R0, UR7, R2 ;  /* 0x0000000700007c24 */ /* 0x000fca000f8e0202 */
[----:B------:R-:W-:-:S04]  /*2530*/  IADD3 R0, R7, R0, RZ ;  /* 0x0000000007007210 */ /* 0x000fc80007ffe0ff */
[----:B------:R-:W-:-:S05]  /*2540*/  LEA.HI.X R9, R6, UR13, R0, 0x1, P4 ;  /* 0x0000000d06097c11 */ /* 0x000fca000a0f0c00 */
[----:B------:R3:W-:Y:S02]  /*2550*/  STG.E.128 desc[UR10][R8.64], RZ ;  /* 0x000000ff08007986 */ /* 0x0007e4000c101d0a */
.L_x_344:
[----:B------:R-:W-:Y:S05]  /*2560*/  BSYNC B0 ;  /* 0x0000000000007941 */ /* 0x000fea0003800000 */
.L_x_343:
        /* <DEDUP_REMOVED lines=13> */
[----:B------:R4:W-:Y:S02]  /*2640*/  STG.E.128 desc[UR10][R4.64], RZ ;  /* 0x000000ff04007986 */ /* 0x0009e4000c101d0a */
.L_x_346:
[----:B------:R-:W-:Y:S05]  /*2650*/  BSYNC B0 ;  /* 0x0000000000007941 */ /* 0x000fea0003800000 */
.L_x_345:
[----:B------:R-:W-:Y:S01]  /*2660*/  UIMAD UR5, UR40, UR8, URZ ;  /* 0x00000008280572a4 */ /* 0x000fe2000f8e023f */
[----:B----4-:R-:W-:Y:S01]  /*2670*/  IMAD.U32 R4, RZ, RZ, UR8 ;  /* 0x00000008ff047e24 */ /* 0x010fe2000f8e00ff */
[----:B------:R-:W-:Y:S01]  /*2680*/  USHF.R.S32.HI UR12, URZ, 0x1f, UR56 ;  /* 0x0000001f3f0c7899 */ /* 0x000fe20008011438 */
[----:B------:R-:W-:Y:S01]  /*2690*/  BSSY B0, `(.L_x_347) ;  /* 0x0000017000007945 */ /* 0x000fe20003800000 */
[----:B------:R-:W-:Y:S01]  /*26a0*/  UIMAD UR5, UR30, UR9, UR5 ;  /* 0x000000091e0572a4 */ /* 0x000fe2000f8e0205 */
[----:B------:R-:W-:Y:S01]  /*26b0*/  IMAD.WIDE.U32 R4, R4, UR30, R226 ;  /* 0x0000001e04047c25 */ /* 0x000fe2000f8e00e2 */
[----:B------:R-:W-:-:S04]  /*26c0*/  ULDC.64 UR6, c[0x0][0x470] ;  /* 0x00011c0000067ab9 */ /* 0x000fc80000000a00 */
[----:B------:R-:W-:Y:S01]  /*26d0*/  IMAD.U32 R0, RZ, RZ, UR5 ;  /* 0x00000005ff007e24 */ /* 0x000fe2000f8e00ff */
[----:B------:R-:W-:Y:S01]  /*26e0*/  IADD3 R4, P4, R4, UR14, RZ ;  /* 0x0000000e04047c10 */ /* 0x000fe2000ff9e0ff */
[----:B------:R-:W-:-:S03]  /*26f0*/  UIMAD UR5, UR12, UR6, URZ ;  /* 0x000000060c0572a4 */ /* 0x000fc6000f8e023f */
        /* <DEDUP_REMOVED lines=13> */
[----:B-123--:R-:W-:-:S04]  /*27d0*/  LEA R8, P3, R6, UR6, 0x1 ;  /* 0x0000000606087c11 */ /* 0x00efc8000f8608ff */
[----:B------:R-:W-:-:S05]  /*27e0*/  LEA.HI.X R9, R6, UR7, R0, 0x1, P3 ;  /* 0x0000000706097c11 */ /* 0x000fca00098f0c00 */
[----:B------:R4:W-:Y:S04]  /*27f0*/  STG.E.128 desc[UR10][R8.64], RZ ;  /* 0x000000ff08007986 */ /* 0x0009e8000c101d0a */
.L_x_348:
[----:B------:R-:W-:Y:S05]  /*2800*/  BSYNC B0 ;  /* 0x0000000000007941 */ /* 0x000fea0003800000 */
.L_x_347:
        /* <DEDUP_REMOVED lines=9> */
[----:B-1234-:R-:W-:-:S03]  /*28a0*/  LEA R8, P2, R6, UR6, 0x1 ;  /* 0x0000000606087c11 */ /* 0x01efc6000f8408ff */
[----:B------:R-:W-:-:S05]  /*28b0*/  IMAD R0, R0, UR9, R2 ;  /* 0x0000000900007c24 */ /* 0x000fca000f8e0202 */
[----:B------:R-:W-:-:S04]  /*28c0*/  IADD3 R0, R7, R0, RZ ;  /* 0x0000000007007210 */ /* 0x000fc80007ffe0ff */
[----:B------:R-:W-:-:S05]  /*28d0*/  LEA.HI.X R9, R6, UR7, R0, 0x1, P2 ;  /* 0x0000000706097c11 */ /* 0x000fca00090f0c00 */
[----:B------:R1:W-:Y:S02]  /*28e0*/  STG.E.128 desc[UR10][R8.64], RZ ;  /* 0x000000ff08007986 */ /* 0x0003e4000c101d0a */
.L_x_350:
[----:B------:R-:W-:Y:S05]  /*28f0*/  BSYNC B0 ;  /* 0x0000000000007941 */ /* 0x000fea0003800000 */
.L_x_349:
        /* <DEDUP_REMOVED lines=14> */
.L_x_352:
[----:B------:R-:W-:Y:S05]  /*29e0*/  BSYNC B0 ;  /* 0x0000000000007941 */ /* 0x000fea0003800000 */
.L_x_351:
        /* <DEDUP_REMOVED lines=14> */
.L_x_336:
[----:B------:R-:W2:Y:S01]  /*2ad0*/  LDL R6, [R1+0x10] ;  /* 0x0000100001067983 */ /* 0x000ea20000100800 */
[----:B------:R-:W-:Y:S01]  /*2ae0*/  PLOP3.LUT P0, PT, PT, PT, UP4, 0x80, 0x0 ;  /* 0x000000000000781c */ /* 0x000fe20003f0f048 */
[----:B------:R-:W-:Y:S01]  /*2af0*/  UIMAD UR5, UR9, -0x80, UR32 ;  /* 0xffffff80090578a4 */ /* 0x000fe2000f8e0220 */
[C---:B------:R-:W-:Y:S01]  /*2b00*/  VIADD R16, R251.reuse, 0x20 ;  /* 0x00000020fb107836 */ /* 0x040fe20000000000 */
[----:B------:R-:W-:Y:S01]  /*2b10*/  ULEA.HI UR8, UR9, UR9, URZ, 0x1 ;  /* 0x0000000909087291 */ /* 0x000fe2000f8f083f */
[C---:B------:R-:W-:Y:S01]  /*2b20*/  VIADD R17, R251.reuse, 0x40 ;  /* 0x00000040fb117836 */ /* 0x040fe20000000000 */
[----:B------:R-:W-:Y:S01]  /*2b30*/  BSSY B0, `(.L_x_354) ;  /* 0x000001b000007945 */ /* 0x000fe20003800000 */
[C---:B------:R-:W-:Y:S01]  /*2b40*/  VIADD R18, R251.reuse, 0x60 ;  /* 0x00000060fb127836 */ /* 0x040fe20000000000 */
[----:B------:R-:W-:Y:S01]  /*2b50*/  ISETP.GE.AND P5, PT, R251, UR5, PT ;  /* 0x00000005fb007c0c */ /* 0x000fe2000bfa6270 */
[----:B------:R-:W-:-:S05]  /*2b60*/  ULOP3.LUT UR8, UR8, 0xfffffffe, URZ, 0xc0, !UPT ;  /* 0xfffffffe08087892 */ /* 0x000fca000f8ec03f */
[----:B------:R-:W-:Y:S01]  /*2b70*/  @P0 BAR.SYNC.DEFER_BLOCKING 0x0 ;  /* 0x0000000000000b1d */ /* 0x000fe20000010000 */
[----:B------:R-:W-:Y:S01]  /*2b80*/  UIADD3 UR8, UR9, -UR8, URZ ;  /* 0x8000000809087290 */ /* 0x000fe2000fffe03f */
[----:B------:R-:W-:Y:S01]  /*2b90*/  ISETP.GE.AND P4, PT, R16, UR5, PT ;  /* 0x0000000510007c0c */ /* 0x000fe2000bf86270 */
[----:B------:R-:W-:Y:S01]  /*2ba0*/  IMAD.U32 R8, RZ, RZ, UR12 ;  /* 0x0000000cff087e24 */ /* 0x000fe2000f8e00ff */
[----:B------:R-:W-:Y:S01]  /*2bb0*/  ISETP.GE.AND P3, PT, R17, UR5, PT ;  /* 0x0000000511007c0c */ /* 0x000fe2000bf66270 */
[----:B------:R-:W-:Y:S01]  /*2bc0*/  UISETP.NE.AND UP0, UPT, UR8, 0x1, UPT ;  /* 0x000000010800788c */ /* 0x000fe2000bf05270 */
[----:B------:R-:W-:-:S05]  /*2bd0*/  ISETP.GE.AND P2, PT, R18, UR5, PT ;  /* 0x0000000512007c0c */ /* 0x000fca000bf46270 */
[----:B------:R-:W-:Y:S02]  /*2be0*/  PLOP3.LUT P1, PT, PT, PT, UP0, 0x80, 0x0 ;  /* 0x000000000000781c */ /* 0x000fe40003f2f008 */
[C---:B--2---:R-:W-:Y:S01]  /*2bf0*/  LEA R0, R6.reuse, UR4, 0x1 ;  /* 0x0000000406007c11 */ /* 0x044fe2000f8e08ff */
[----:B------:R-:W-:-:S04]  /*2c00*/  VIADD R2, R6, 0x2000 ;  /* 0x0000200006027836 */ /* 0x000fc80000000000 */
[----:B------:R1:W-:Y:S01]  /*2c10*/  @P5 STS.128 [R0+0x8000], RZ ;  /* 0x008000ff00005388 */ /* 0x0003e20000000c00 */
[----:B------:R-:W-:Y:S01]  /*2c20*/  SEL R2, R2, R6, !P1 ;  /* 0x0000000602027207 */ /* 0x000fe20004800000 */
[----:B------:R-:W-:Y:S06]  /*2c30*/  @P5 BRA `(.L_x_355) ;  /* 0x0000000000285947 */ /* 0x000fec0003800000 */
        /* <DEDUP_REMOVED lines=10> */
.L_x_355:
[----:B------:R-:W-:Y:S05]  /*2ce0*/  BSYNC B0 ;  /* 0x0000000000007941 */ /* 0x000fea0003800000 */
.L_x_354:
        /* <DEDUP_REMOVED lines=14> */
.L_x_357:
[----:B------:R-:W-:Y:S05]  /*2dd0*/  BSYNC B0 ;  /* 0x0000000000007941 */ /* 0x000fea0003800000 */
.L_x_356:
        /* <DEDUP_REMOVED lines=13> */
.L_x_359:
[----:B------:R-:W-:Y:S05]  /*2eb0*/  BSYNC B0 ;  /* 0x0000000000007941 */ /* 0x000fea0003800000 */
.L_x_358:
        /* <DEDUP_REMOVED lines=16> */
.L_x_361:
[----:B------:R-:W-:Y:S05]  /*2fc0*/  BSYNC B0 ;  /* 0x0000000000007941 */ /* 0x000fea0003800000 */
.L_x_360:
        /* <DEDUP_REMOVED lines=19> */
.L_x_363:
[----:B------:R-:W-:Y:S05]  /*3100*/  BSYNC B0 ;  /* 0x0000000000007941 */ /* 0x000fea0003800000 */
.L_x_362:
        /* <DEDUP_REMOVED lines=21> */
.L_x_365:
[----:B------:R-:W-:Y:S05]  /*3260*/  BSYNC B0 ;  /* 0x0000000000007941 */ /* 0x000fea0003800000 */
.L_x_364:
        /* <DEDUP_REMOVED lines=21> */
.L_x_367:
[----:B------:R-:W-:Y:S05]  /*33c0*/  BSYNC B0 ;  /* 0x0000000000007941 */ /* 0x000fea0003800000 */
.L_x_366:
        /* <DEDUP_REMOVED lines=23> */
.L_x_369:
[----:B------:R-:W-:Y:S05]  /*3540*/  BSYNC B0 ;  /* 0x0000000000007941 */ /* 0x000fea0003800000 */
.L_x_368:
[----:B------:R-:W5:Y:S01]  /*3550*/  LDL R20, [R1+0x1c] ;  /* 0x00001c0001147983 */ /* 0x000f620000100800 */
[----:B------:R-:W-:Y:S01]  /*3560*/  UIMAD UR8, UR40, UR12, URZ ;  /* 0x0000000c280872a4 */ /* 0x000fe2000f8e023f */
[----:B---3--:R-:W-:Y:S01]  /*3570*/  IMAD.WIDE.U32 R4, R8, UR30, R226 ;  /* 0x0000001e08047c25 */ /* 0x008fe2000f8e00e2 */
[----:B------:R-:W-:Y:S02]  /*3580*/  BSSY B0, `(.L_x_370) ;  /* 0x0000029000007945 */ /* 0x000fe40003800000 */
[----:B------:R-:W-:Y:S02]  /*3590*/  UIMAD UR14, UR30, UR13, UR8 ;  /* 0x0000000d1e0e72a4 */ /* 0x000fe4000f8e0208 */
[----:B------:R-:W-:Y:S01]  /*35a0*/  UIMAD UR8, UR21, -0x80, UR16 ;  /* 0xffffff80150878a4 */ /* 0x000fe2000f8e0210 */
[----:B------:R-:W-:-:S03]  /*35b0*/  IADD3 R4, P0, R4, UR23, RZ ;  /* 0x0000001704047c10 */ /* 0x000fc6000ff1e0ff */
[----:B------:R-:W-:Y:S01]  /*35c0*/  IMAD.U32 R2, RZ, RZ, UR14 ;  /* 0x0000000eff027e24 */ /* 0x000fe2000f8e00ff */
[----:B------:R-:W-:Y:S01]  /*35d0*/  ULDC.64 UR14, c[0x0][0x260] ;  /* 0x00009800000e7ab9 */ /* 0x000fe20000000a00 */
[----:B------:R-:W-:-:S03]  /*35e0*/  ISETP.GE.AND P5, PT, R251, UR8, PT ;  /* 0x00000008fb007c0c */ /* 0x000fc6000bfa6270 */
[----:B------:R-:W-:Y:S01]  /*35f0*/  IADD3.X R5, R5, UR27, R2, P0, !PT ;  /* 0x0000001b05057c10 */ /* 0x000fe200087fe402 */
[----:B------:R-:W-:-:S04]  /*3600*/  IMAD R2, R13, UR14, RZ ;  /* 0x0000000e0d027c24 */ /* 0x000fc8000f8e02ff */
[C---:B------:R-:W-:Y:S02]  /*3610*/  IMAD R2, R12.reuse, UR15, R2 ;  /* 0x0000000f0c027c24 */ /* 0x040fe4000f8e0202 */
[----:B------:R-:W-:-:S03]  /*3620*/  IMAD.WIDE.U32 R4, R12, UR14, R4 ;  /* 0x0000000e0c047c25 */ /* 0x000fc6000f8e0004 */
[----:B------:R3:W-:Y:S01]  /*3630*/  @P5 STS.128 [R0+0xc000], RZ ;  /* 0x00c000ff00005388 */ /* 0x0007e20000000c00 */
[----:B------:R-:W-:Y:S02]  /*3640*/  IMAD.IADD R2, R5, 0x1, R2 ;  /* 0x0000000105027824 */ /* 0x000fe400078e0202 */
[C---:B-----5:R-:W-:Y:S02]  /*3650*/  VIADD R6, R20.reuse, 0x8 ;  /* 0x0000000814067836 */ /* 0x060fe40000000000 */
[----:B------:R-:W-:-:S03]  /*3660*/  VIADD R10, R20, 0x48 ;  /* 0x00000048140a7836 */ /* 0x000fc60000000000 */
[----:B------:R-:W-:Y:S01]  /*3670*/  ISETP.GE.AND P0, PT, R6, UR5, PT ;  /* 0x0000000506007c0c */ /* 0x000fe2000bf06270 */
[----:B------:R-:W-:Y:S01]  /*3680*/  VIADD R6, R20, 0x40 ;  /* 0x0000004014067836 */ /* 0x000fe20000000000 */
[----:B------:R-:W-:Y:S02]  /*3690*/  ISETP.GE.AND P6, PT, R10, UR5, PT ;  /* 0x000000050a007c0c */ /* 0x000fe4000bfc6270 */
[----:B------:R-:W-:Y:S02]  /*36a0*/  P2R R15, PR, RZ, 0x1 ;  /* 0x00000001ff0f7803 */ /* 0x000fe40000000000 */
[----:B------:R-:W-:Y:S02]  /*36b0*/  ISETP.GE.AND P2, PT, R6, UR5, PT ;  /* 0x0000000506007c0c */ /* 0x000fe4000bf46270 */
[----:B------:R-:W-:Y:S02]  /*36c0*/  ISETP.GE.AND P0, PT, R20, UR5, PT ;  /* 0x0000000514007c0c */ /* 0x000fe4000bf06270 */
[----:B------:R-:W-:-:S02]  /*36d0*/  P2R R11, PR, RZ, 0x4 ;  /* 0x00000004ff0b7803 */ /* 0x000fc40000000000 */
        /* <DEDUP_REMOVED lines=19> */
.L_x_371:
[----:B------:R-:W-:Y:S05]  /*3810*/  BSYNC B0 ;  /* 0x0000000000007941 */ /* 0x000fea0003800000 */
.L_x_370:
        /* <DEDUP_REMOVED lines=23> */
.L_x_373:
[----:B------:R-:W-:Y:S05]  /*3990*/  BSYNC B0 ;  /* 0x0000000000007941 */ /* 0x000fea0003800000 */
.L_x_372:
        /* <DEDUP_REMOVED lines=23> */
.L_x_375:
[----:B------:R-:W-:Y:S05]  /*3b10*/  BSYNC B0 ;  /* 0x0000000000007941 */ /* 0x000fea0003800000 */
.L_x_374:
        /* <DEDUP_REMOVED lines=23> */
.L_x_377:
[----:B------:R-:W-:Y:S05]  /*3c90*/  BSYNC B0 ;  /* 0x0000000000007941 */ /* 0x000fea0003800000 */
.L_x_376:
[----:B------:R-:W-:Y:S01]  /*3ca0*/  UIMAD UR5, UR40, UR6, URZ ;  /* 0x00000006280572a4 */ /* 0x000fe2000f8e023f */
[----:B-1----:R-:W-:Y:S01]  /*3cb0*/  MOV R4, UR6 ;  /* 0x0000000600047c02 */ /* 0x002fe20008000f00 */
[----:B------:R1:W-:Y:S01]  /*3cc0*/  @P5 STS.128 [R0+0x10000], RZ ;  /* 0x010000ff00005388 */ /* 0x0003e20000000c00 */
[----:B------:R-:W-:Y:S01]  /*3cd0*/  ULDC.64 UR12, c[0x0][0x268] ;  /* 0x00009a00000c7ab9 */ /* 0x000fe20000000a00 */
[----:B------:R-:W-:Y:S01]  /*3ce0*/  UIMAD UR5, UR30, UR7, UR5 ;  /* 0x000000071e0572a4 */ /* 0x000fe2000f8e0205 */
[----:B------:R-:W-:Y:S01]  /*3cf0*/  BSSY B0, `(.L_x_378) ;  /* 0x000001b000007945 */ /* 0x000fe20003800000 */
[----:B------:R-:W-:-:S04]  /*3d00*/  IMAD.WIDE.U32 R4, R4, UR30, R226 ;  /* 0x0000001e04047c25 */ /* 0x000fc8000f8e00e2 */
[----:B------:R-:W-:Y:S02]  /*3d10*/  MOV R2, UR5 ;  /* 0x0000000500027c02 */ /* 0x000fe40008000f00 */
        /* <DEDUP_REMOVED lines=24> */
.L_x_379:
[----:B------:R-:W-:Y:S05]  /*3ea0*/  BSYNC B0 ;  /* 0x0000000000007941 */ /* 0x000fea0003800000 */
.L_x_378:
        /* <DEDUP_REMOVED lines=22> */
.L_x_381:
[----:B------:R-:W-:Y:S05]  /*4010*/  BSYNC B0 ;  /* 0x0000000000007941 */ /* 0x000fea0003800000 */
.L_x_380:
        /* <DEDUP_REMOVED lines=22> */
.L_x_383:
[----:B------:R-:W-:Y:S05]  /*4180*/  BSYNC B0 ;  /* 0x0000000000007941 */ /* 0x000fea0003800000 */
.L_x_382:
        /* <DEDUP_REMOVED lines=22> */
.L_x_385:
[----:B------:R-:W-:Y:S05]  /*42f0*/  BSYNC B0 ;  /* 0x0000000000007941 */ /* 0x000fea0003800000 */
.L_x_384:
[----:B------:R-:W-:Y:S01]  /*4300*/  ULDC.64 UR12, c[0x0][0x3c8] ;  /* 0x0000f200000c7ab9 */ /* 0x000fe20000000a00 */
[----:B------:R-:W-:Y:S01]  /*4310*/  USHF.R.S32.HI UR6, URZ, 0x1f, UR56 ;  /* 0x0000001f3f067899 */ /* 0x000fe20008011438 */
[----:B------:R-:W2:Y:S01]  /*4320*/  LDL R12, [R1+0x40] ;  /* 0x00004000010c7983 */ /* 0x000ea20000100800 */
[----:B------:R-:W-:Y:S01]  /*4330*/  UISETP.NE.U32.AND UP1, UPT, UR12, URZ, UPT ;  /* 0x0000003f0c00728c */ /* 0x000fe2000bf25070 */
[----:B-1----:R-:W-:Y:S02]  /*4340*/  SHF.R.S32.HI R9, RZ, 0x1f, R20 ;  /* 0x0000001fff097819 */ /* 0x002fe40000011414 */
[----:B------:R-:W-:Y:S01]  /*4350*/  SHF.R.S32.HI R2, RZ, 0x1f, R10 ;  /* 0x0000001fff027819 */ /* 0x000fe2000001140a */
[----:B------:R-:W-:Y:S01]  /*4360*/  UISETP.NE.AND.EX UP1, UPT, UR13, URZ, UPT, UP1 ;  /* 0x0000003f0d00728c */ /* 0x000fe2000bf25310 */
[----:B------:R-:W-:Y:S01]  /*4370*/  IMAD.MOV.U32 R248, RZ, RZ, 0x7f800000 ;  /* 0x7f800000fff87424 */ /* 0x000fe200078e00ff */
[----:B------:R-:W-:Y:S02]  /*4380*/  ISETP.NE.AND P5, PT, R14, RZ, PT ;  /* 0x000000ff0e00720c */ /* 0x000fe40003fa5270 */
[----:B------:R-:W-:-:S02]  /*4390*/  ISETP.NE.AND P4, PT, R15, RZ, PT ;  /* 0x000000ff0f00720c */ /* 0x000fc40003f85270 */
[----:B------:R-:W-:Y:S01]  /*43a0*/  ISETP.NE.AND P3, PT, R11, RZ, PT ;  /* 0x000000ff0b00720c */ /* 0x000fe20003f65270 */
[----:B------:R-:W-:Y:S01]  /*43b0*/  IMAD.MOV.U32 R249, RZ, RZ, 0x7f800000 ;  /* 0x7f800000fff97424 */ /* 0x000fe200078e00ff */
[----:B------:R-:W-:Y:S01]  /*43c0*/  PLOP3.LUT P0, PT, PT, PT, UP1, 0x80, 0x0 ;  /* 0x000000000000781c */ /* 0x000fe20003f0f018 */
[----:B------:R-:W-:Y:S01]  /*43d0*/  IMAD.MOV.U32 R250, RZ, RZ, 0x7f800000 ;  /* 0x7f800000fffa7424 */ /* 0x000fe200078e00ff */
[----:B------:R-:W0:Y:S01]  /*43e0*/  LDGDEPBAR ;  /* 0x00000000000079af */ /* 0x000e220000000000 */
[----:B------:R-:W-:Y:S01]  /*43f0*/  @UP1 ULDC.64 UR14, c[0x0][0x3d0] ;  /* 0x0000f400000e1ab9 */ /* 0x000fe20000000a00 */
[----:B------:R-:W-:Y:S01]  /*4400*/  @UP1 UMOV UR7, UR6 ;  /* 0x0000000600071c82 */ /* 0x000fe20008000000 */
[----:B------:R-:W-:Y:S01]  /*4410*/  @UP1 UIMAD UR5, UR57, UR14, URZ ;  /* 0x0000000e390512a4 */ /* 0x000fe2000f8e023f */
[----:B------:R-:W-:Y:S01]  /*4420*/  @UP1 UMOV UR6, UR56 ;  /* 0x0000003800061c82 */ /* 0x000fe20008000000 */
[----:B------:R-:W-:Y:S01]  /*4430*/  IMAD.MOV.U32 R247, RZ, RZ, 0x7f800000 ;  /* 0x7f800000fff77424 */ /* 0x000fe200078e00ff */
[----:B------:R-:W-:-:S02]  /*4440*/  @UP1 UIMAD.WIDE.U32 UR6, UR45, UR14, UR6 ;  /* 0x0000000e2d0612a5 */ /* 0x000fc4000f8e0006 */
[----:B------:R-:W-:Y:S02]  /*4450*/  @UP1 UIMAD UR5, UR45, UR15, UR5 ;  /* 0x0000000f2d0512a4 */ /* 0x000fe4000f8e0205 */
[----:B------:R-:W-:Y:S02]  /*4460*/  @UP1 ULEA UR12, UP0, UR6, UR12, 0x2 ;  /* 0x0000000c060c1291 */ /* 0x000fe4000f80103f */
[----:B------:R-:W-:Y:S01]  /*4470*/  @UP1 UIADD3 UR5, UR7, UR5, URZ ;  /* 0x0000000507051290 */ /* 0x000fe2000fffe03f */
[----:B------:R-:W-:Y:S01]  /*4480*/  VIADD R176, R184, 0x2000 ;  /* 0x00002000b8b07836 */ /* 0x000fe20000000000 */
[----:B------:R-:W-:Y:S01]  /*4490*/  ULDC UR24, c[0x0][0x2d0] ;  /* 0x0000b40000187ab9 */ /* 0x000fe20000000800 */
[----:B------:R-:W-:Y:S01]  /*44a0*/  VIADD R182, R185, 0x2000 ;  /* 0x00002000b9b67836 */ /* 0x000fe20000000000 */
[----:B------:R-:W-:Y:S01]  /*44b0*/  @UP1 ULEA.HI.X UR13, UR6, UR13, UR5, 0x2, UP0 ;  /* 0x0000000d060d1291 */ /* 0x000fe200080f1405 */
[----:B------:R-:W-:Y:S01]  /*44c0*/  IMAD.U32 R4, RZ, RZ, UR12 ;  /* 0x0000000cff047e24 */ /* 0x000fe2000f8e00ff */
[----:B--234-:R-:W-:Y:S01]  /*44d0*/  SHF.L.U64.HI R0, R20, 0x2, R9 ;  /* 0x0000000214007819 */ /* 0x01cfe20000010209 */
[----:B------:R-:W-:Y:S01]  /*44e0*/  @UP1 ULDC UR5, c[0x0][0x2e8] ;  /* 0x0000ba0000051ab9 */ /* 0x000fe20000000800 */
[----:B------:R-:W-:Y:S01]  /*44f0*/  IMAD.MOV.U32 R183, RZ, RZ, 0x20 ;  /* 0x00000020ffb77424 */ /* 0x000fe200078e00ff */
[----:B------:R-:W-:Y:S01]  /*4500*/  ULDC UR27, c[0x0][0x2dc] ;  /* 0x0000b700001b7ab9 */ /* 0x000fe20000000800 */
[----:B------:R-:W-:-:S02]  /*4510*/  IMAD.U32 R5, RZ, RZ, UR13 ;  /* 0x0000000dff057e24 */ /* 0x000fc4000f8e00ff */
[----:B------:R-:W-:Y:S01]  /*4520*/  IMAD.MOV.U32 R177, RZ, RZ, 0x40 ;  /* 0x00000040ffb17424 */ /* 0x000fe200078e00ff */
[----:B------:R-:W-:Y:S02]  /*4530*/  UIADD3 UR23, UR32, 0x80, UR30 ;  /* 0x0000008020177890 */ /* 0x000fe4000fffe01e */
[----:B------:R1:W2:Y:S01]  /*4540*/  @P0 LDG.E R8, desc[UR10][R4.64] ;  /* 0x0000000a04080981 */ /* 0x0002a2000c1e1900 */
        /* <DEDUP_REMOVED lines=23> */
[----:B------:R-:W-:Y:S01]  /*46c0*/  CS2R R84, SRZ ;  /* 0x0000000000547805 */ /* 0x000fe2000001ff00 */
[----:B-1----:R-:W-:Y:S01]  /*46d0*/  IMAD.SHL.U32 R4, R20, 0x4, RZ ;  /* 0x0000000414047824 */ /* 0x002fe200078e00ff */
[----:B------:R-:W-:Y:S02]  /*46e0*/  CS2R R78, SRZ ;  /* 0x00000000004e7805 */ /* 0x000fe4000001ff00 */
[----:B------:R-:W-:Y:S02]  /*46f0*/  CS2R R76, SRZ ;  /* 0x00000000004c7805 */ /* 0x000fe4000001ff00 */
[----:B------:R-:W-:Y:S02]  /*4700*/  CS2R R82, SRZ ;  /* 0x0000000000527805 */ /* 0x000fe4000001ff00 */
[----:B------:R-:W-:-:S02]  /*4710*/  CS2R R80, SRZ ;  /* 0x0000000000507805 */ /* 0x000fc4000001ff00 */
[----:B------:R-:W-:Y:S02]  /*4720*/  IADD3 R4, P2, R4, UR18, RZ ;  /* 0x0000001204047c10 */ /* 0x000fe4000ff5e0ff */
[----:B------:R-:W-:Y:S02]  /*4730*/  CS2R R74, SRZ ;  /* 0x00000000004a7805 */ /* 0x000fe4000001ff00 */
[----:B------:R-:W-:Y:S02]  /*4740*/  CS2R R72, SRZ ;  /* 0x0000000000487805 */ /* 0x000fe4000001ff00 */
[----:B------:R-:W-:Y:S02]  /*4750*/  CS2R R70, SRZ ;  /* 0x0000000000467805 */ /* 0x000fe4000001ff00 */
[----:B------:R-:W-:Y:S02]  /*4760*/  IADD3.X R5, R0, UR17, RZ, P2, !PT ;  /* 0x0000001100057c10 */ /* 0x000fe400097fe4ff */
[----:B------:R-:W-:-:S02]  /*4770*/  CS2R R68, SRZ ;  /* 0x0000000000447805 */ /* 0x000fc4000001ff00 */
[C---:B------:R-:W-:Y:S01]  /*4780*/  @!P6 LEA R6, P2, R10.reuse, UR18, 0x2 ;  /* 0x000000120a06ec11 */ /* 0x040fe2000f8410ff */
[----:B------:R-:W-:Y:S01]  /*4790*/  IMAD.MOV.U32 R190, RZ, RZ, R187 ;  /* 0x000000ffffbe7224 */ /* 0x000fe200078e00bb */
[----:B------:R-:W-:Y:S01]  /*47a0*/  ULDC UR25, c[0x0][0x270] ;  /* 0x00009c0000197ab9 */ /* 0x000fe20000000800 */
[----:B------:R-:W5:Y:S01]  /*47b0*/  @!P5 LDG.E R249, desc[UR10][R4.64] ;  /* 0x0000000a04f9d981 */ /* 0x000f62000c1e1900 */
[----:B------:R-:W-:Y:S01]  /*47c0*/  @!P6 LEA.HI.X R7, R10, UR17, R2, 0x2, P2 ;  /* 0x000000110a07ec11 */ /* 0x000fe200090f1402 */
[----:B------:R-:W-:Y:S02]  /*47d0*/  ULDC UR8, c[0x0][0x2ec] ;  /* 0x0000bb0000087ab9 */ /* 0x000fe40000000800 */
[----:B------:R-:W5:Y:S04]  /*47e0*/  @!P4 LDG.E R250, desc[UR10][R4.64+0x20] ;  /* 0x0000200a04fac981 */ /* 0x000f68000c1e1900 */
[----:B------:R-:W5:Y:S01]  /*47f0*/  @!P6 LDG.E R248, desc[UR10][R6.64] ;  /* 0x0000000a06f8e981 */ /* 0x000f62000c1e1900 */
[----:B------:R-:W-:-:S03]  /*4800*/  IMAD.U32 R2, RZ, RZ, UR32 ;  /* 0x00000020ff027e24 */ /* 0x000fc6000f8e00ff */
[----:B------:R1:W5:Y:S01]  /*4810*/  @!P3 LDG.E R247, desc[UR10][R4.64+0x100] ;  /* 0x0001000a04f7b981 */ /* 0x000362000c1e1900 */
[----:B------:R-:W2:Y:S01]  /*4820*/  @P0 MUFU.RCP R0, UR5 ;  /* 0x0000000500000d08 */ /* 0x000ea20008001000 */
[----:B-1----:R-:W-:-:S05]  /*4830*/  VIADD R4, R20, 0x1 ;  /* 0x0000000114047836 */ /* 0x002fca0000000000 */
[----:B------:R-:W-:Y:S01]  /*4840*/  IADD3 R2, R4, UR16, -R2 ;  /* 0x0000001004027c10 */ /* 0x000fe2000fffe802 */
[----:B------:R-:W-:-:S04]  /*4850*/  IMAD.SHL.U32 R4, R20, 0x4, RZ ;  /* 0x0000000414047824 */ /* 0x000fc800078e00ff */
[----:B------:R1:W-:Y:S04]  /*4860*/  STL [R1+0xc], R2 ;  /* 0x00000c0201007387 */ /* 0x0003e80000100800 */
[----:B------:R3:W-:Y:S01]  /*4870*/  STL [R1+0x8], R4 ;  /* 0x0000080401007387 */ /* 0x0007e20000100800 */
[----:B-1----:R-:W-:Y:S01]  /*4880*/  IMAD.MOV.U32 R2, RZ, RZ, 0x40 ;  /* 0x00000040ff027424 */ /* 0x002fe200078e00ff */
[----:B------:R-:W-:Y:S02]  /*4890*/  SEL R176, R176, R184, !P1 ;  /* 0x000000b8b0b07207 */ /* 0x000fe40004800000 */
[----:B------:R-:W-:Y:S02]  /*48a0*/  SEL R182, R182, R185, !P1 ;  /* 0x000000b9b6b67207 */ /* 0x000fe40004800000 */
[----:B------:R-:W-:-:S02]  /*48b0*/  LEA R176, R176, UR4, 0x1 ;  /* 0x00000004b0b07c11 */ /* 0x000fc4000f8e08ff */
[----:B------:R-:W-:Y:S01]  /*48c0*/  LEA R182, R182, UR4, 0x1 ;  /* 0x00000004b6b67c11 */ /* 0x000fe2000f8e08ff */
[----:B------:R-:W-:Y:S01]  /*48d0*/  UMOV UR5, URZ ;  /* 0x0000003f00057c82 */ /* 0x000fe20008000000 */
[----:B------:R-:W-:Y:S01]  /*48e0*/  UIADD3 UR23, UR23, -UR16, URZ ;  /* 0x8000001017177290 */ /* 0x000fe2000fffe03f */
[----:B------:R-:W-:-:S04]  /*48f0*/  LOP3.LUT P2, RZ, R12, 0x4, RZ, 0xc0, !PT ;  /* 0x000000040cff7812 */ /* 0x000fc8000784c0ff */
[----:B---3--:R-:W-:Y:S02]  /*4900*/  SEL R4, R2, 0xffffffc0, !P2 ;  /* 0xffffffc002047807 */ /* 0x008fe40005000000 */
[----:B------:R-:W-:-:S03]  /*4910*/  SHF.L.U64.HI R2, R20, 0x2, R9 ;  /* 0x0000000214027819 */ /* 0x000fc60000010209 */
[----:B------:R1:W-:Y:S04]  /*4920*/  STL [R1+0x4], R4 ;  /* 0x0000040401007387 */ /* 0x0003e80000100800 */
[----:B------:R1:W-:Y:S01]  /*4930*/  STL [R1], R2 ;  /* 0x0000000201007387 */ /* 0x0003e20000100800 */
[----:B------:R-:W-:Y:S01]  /*4940*/  SEL R177, R177, 0xffffffc0, !P2 ;  /* 0xffffffc0b1b17807 */ /* 0x000fe20005000000 */
[----:B--2---:R-:W-:-:S05]  /*4950*/  @P0 FMUL.FTZ R0, R8, R0 ;  /* 0x0000000008000220 */ /* 0x004fca0000410000 */
[----:B------:R-:W-:Y:S01]  /*4960*/  @P0 R2UR UR6, R0 ;  /* 0x00000000000602ca */ /* 0x000fe200000e0000 */
[----:B------:R-:W-:Y:S01]  /*4970*/  VIADD R0, R20, 0xffffff80 ;  /* 0xffffff8014007836 */ /* 0x000fe20000000000 */
[----:B------:R-:W-:-:S03]  /*4980*/  LOP3.LUT P0, RZ, R12, 0x2, RZ, 0xc0, !PT ;  /* 0x000000020cff7812 */ /* 0x000fc6000780c0ff */
[----:B------:R-:W-:Y:S01]  /*4990*/  IMAD.SHL.U32 R252, R0, 0x4, RZ ;  /* 0x0000000400fc7824 */ /* 0x000fe200078e00ff */
[----:B------:R-:W-:-:S07]  /*49a0*/  SEL R183, R183, 0xffffffe0, !P0 ;  /* 0xffffffe0b7b77807 */ /* 0x000fce0004000000 */
[----:B-1----:R-:W-:-:S05]  /*49b0*/  @UP1 UMOV UR5, UR6 ;  /* 0x0000000600051c82 */ /* 0x002fca0008000000 */
.L_x_388:
[----:B------:R-:W0:Y:S01]  /*49c0*/  LDGDEPBAR ;  /* 0x00000000000079af */ /* 0x000e220000000000 */
[----:B------:R-:W-:Y:S01]  /*49d0*/  IMAD.IADD R0, R182, 0x1, R183 ;  /* 0x00000001b6007824 */ /* 0x000fe200078e02b7 */
[----:B------:R-:W-:Y:S01]  /*49e0*/  USHF.L.U32 UR6, UR9, 0x7, URZ ;  /* 0x0000000709067899 */ /* 0x000fe2000800063f */
[----:B-----5:R-:W-:Y:S05]  /*49f0*/  FSETP.NEU.FTZ.AND P1, PT, R249, -INF , PT ;  /* 0xff800000f900780b */ /* 0x020fea0003f3d000 */
[----:B------:R-:W2:Y:S01]  /*4a00*/  LDL R191, [R1+0x18] ;  /* 0x0000180001bf7983 */ /* 0x000ea20000100800 */
[----:B------:R-:W-:Y:S02]  /*4a10*/  USHF.L.U32 UR7, UR21, 0x7, URZ ;  /* 0x0000000715077899 */ /* 0x000fe4000800063f */
[----:B------:R-:W-:Y:S01]  /*4a20*/  UISETP.GE.AND UP0, UPT, UR6, UR23, UPT ;  /* 0x000000170600728c */ /* 0x000fe2000bf06270 */
[----:B------:R-:W3:Y:S01]  /*4a30*/  LDL R2, [R1+0xc] ;  /* 0x00000c0001027983 */ /* 0x000ee20000100800 */
[----:B------:R-:W-:Y:S02]  /*4a40*/  UIADD3 UR7, UR7, 0x80, URZ ;  /* 0x0000008007077890 */ /* 0x000fe4000fffe03f */
[----:B------:R-:W-:Y:S02]  /*4a50*/  UISETP.GT.AND UP3, UPT, UR9, UR22, UPT ;  /* 0x000000160900728c */ /* 0x000fe4000bf64270 */
[----:B------:R-:W-:Y:S06]  /*4a60*/  UISETP.LT.AND UP0, UPT, UR7, UR16, UP0 ;  /* 0x000000100700728c */ /* 0x000fec0008701270 */
[----:B------:R-:W-:Y:S01]  /*4a70*/  PLOP3.LUT P0, PT, PT, PT, UP0, 0x80, 0x0 ;  /* 0x000000000000781c */ /* 0x000fe20003f0f008 */
[----:B------:R-:W-:Y:S04]  /*4a80*/  DEPBAR.LE SB0, 0x0 ;  /* 0x000080000000791a */ /* 0x000fe80000000000 */
[----:B------:R-:W-:Y:S06]  /*4a90*/  BAR.SYNC.DEFER_BLOCKING 0x0 ;  /* 0x0000000000007b1d */ /* 0x000fec0000010000 */
[----:B------:R-:W-:Y:S08]  /*4aa0*/  LDSM.16.M88.4 R64, [R182] ;  /* 0x00000000b640783b */ /* 0x000ff00000000200 */
[----:B------:R-:W1:Y:S08]  /*4ab0*/  LDSM.16.M88.4 R16, [R179+UR4+0xc000] ;  /* 0x00c00004b310783b */ /* 0x000e700008000200 */
[----:B------:R-:W4:Y:S08]  /*4ac0*/  LDSM.16.M88.4 R60, [R182+0x2000] ;  /* 0x00200000b63c783b */ /* 0x000f300000000200 */
[----:B------:R-:W4:Y:S08]  /*4ad0*/  LDSM.16.M88.4 R32, [R179+UR4+0xc800] ;  /* 0x00c80004b320783b */ /* 0x000f300008000200 */
[----:B------:R-:W4:Y:S08]  /*4ae0*/  LDSM.16.M88.4 R48, [R179+UR4+0xd000] ;  /* 0x00d00004b330783b */ /* 0x000f300008000200 */
[----:B------:R-:W4:Y:S01]  /*4af0*/  LDSM.16.M88.4 R132, [R179+UR4+0xd800] ;  /* 0x00d80004b384783b */ /* 0x000f220008000200 */
[-C--:B-1----:R-:W-:Y:S07]  /*4b00*/  HMMA.16816.F32 R4, R64, R16.reuse, RZ ;  /* 0x000000104004723c */ /* 0x082fee00000018ff */
[----:B------:R-:W-:Y:S01]  /*4b10*/  LDSM.16.M88.4 R136, [R0] ;  /* 0x000000000088783b */ /* 0x000fe20000000200 */
[C---:B----4-:R-:W-:Y:S07]  /*4b20*/  HMMA.16816.F32 R8, R60.reuse, R16, RZ ;  /* 0x000000103c08723c */ /* 0x050fee00000018ff */
[----:B------:R-:W1:Y:S01]  /*4b30*/  LDSM.16.M88.4 R140, [R181] ;  /* 0x00000000b58c783b */ /* 0x000e620000000200 */
[-C--:B------:R-:W-:Y:S07]  /*4b40*/  HMMA.16816.F32 R12, R60, R18.reuse, RZ ;  /* 0x000000123c0c723c */ /* 0x080fee00000018ff */
[----:B------:R4:W1:Y:S01]  /*4b50*/  LDSM.16.M88.4 R144, [R0+0x2000] ;  /* 0x002000000090783b */ /* 0x0008620000000200 */
[C---:B------:R-:W-:Y:S07]  /*4b60*/  HMMA.16816.F32 R16, R64.reuse, R18, RZ ;  /* 0x000000124010723c */ /* 0x040fee00000018ff */
[----:B------:R-:W1:Y:S01]  /*4b70*/  LDSM.16.M88.4 R148, [R181+0x800] ;  /* 0x00080000b594783b */ /* 0x000e620000000200 */
[-C--:B------:R-:W-:Y:S06]  /*4b80*/  HMMA.16816.F32 R20, R64, R32.reuse, RZ ;  /* 0x000000204014723c */ /* 0x080fec00000018ff */
[C---:B------:R-:W-:Y:S01]  /*4b90*/  HMMA.16816.F32 R24, R60.reuse, R32, RZ ;  /* 0x000000203c18723c */ /* 0x040fe200000018ff */
[----:B------:R-:W1:Y:S05]  /*4ba0*/  LDSM.16.M88.4 R152, [R181+0x1000] ;  /* 0x00100000b598783b */ /* 0x000e6a0000000200 */
[-C--:B------:R-:W-:Y:S01]  /*4bb0*/  HMMA.16816.F32 R28, R60, R34.reuse, RZ ;  /* 0x000000223c1c723c */ /* 0x080fe200000018ff */
[--C-:B----4-:R-:W-:Y:S02]  /*4bc0*/  IMAD.IADD R0, R0, 0x1, R177.reuse ;  /* 0x0000000100007824 */ /* 0x110fe400078e02b1 */
[----:B------:R-:W4:Y:S03]  /*4bd0*/  LDSM.16.M88.4 R156, [R181+0x1800] ;  /* 0x00180000b59c783b */ /* 0x000f260000000200 */
[C---:B------:R-:W-:Y:S05]  /*4be0*/  HMMA.16816.F32 R32, R64.reuse, R34, RZ ;  /* 0x000000224020723c */ /* 0x040fea00000018ff */
[----:B------:R-:W-:Y:S01]  /*4bf0*/  LDSM.16.M88.4 R160, [R178+0x800] ;  /* 0x00080000b2a0783b */ /* 0x000fe20000000200 */
[-C--:B------:R-:W-:Y:S06]  /*4c00*/  HMMA.16816.F32 R36, R64, R48.reuse, RZ ;  /* 0x000000304024723c */ /* 0x080fec00000018ff */
[C---:B------:R-:W-:Y:S01]  /*4c10*/  HMMA.16816.F32 R40, R60.reuse, R48, RZ ;  /* 0x000000303c28723c */ /* 0x040fe200000018ff */
[----:B------:R-:W-:Y:S05]  /*4c20*/  LDSM.16.M88.4 R164, [R178+0x1000] ;  /* 0x00100000b2a4783b */ /* 0x000fea0000000200 */
[-C--:B------:R-:W-:Y:S03]  /*4c30*/  HMMA.16816.F32 R44, R60, R50.reuse, RZ ;  /* 0x000000323c2c723c */ /* 0x080fe600000018ff */
[----:B------:R-:W-:Y:S03]  /*4c40*/  LDSM.16.M88.4 R168, [R178+0x1800] ;  /* 0x00180000b2a8783b */ /* 0x000fe60000000200 */
[C---:B------:R-:W-:Y:S05]  /*4c50*/  HMMA.16816.F32 R48, R64.reuse, R50, RZ ;  /* 0x000000324030723c */ /* 0x040fea00000018ff */
[----:B------:R-:W-:Y:S01]  /*4c60*/  LDSM.16.M88.4 R172, [R180] ;  /* 0x00000000b4ac783b */ /* 0x000fe20000000200 */
[-C--:B------:R-:W-:Y:S06]  /*4c70*/  HMMA.16816.F32 R52, R64, R132.reuse, RZ ;  /* 0x000000844034723c */ /* 0x080fec00000018ff */
[C---:B------:R-:W-:Y:S06]  /*4c80*/  HMMA.16816.F32 R56, R60.reuse, R132, RZ ;  /* 0x000000843c38723c */ /* 0x040fec00000018ff */
[-C--:B------:R-:W-:Y:S06]  /*4c90*/  HMMA.16816.F32 R60, R60, R134.reuse, RZ ;  /* 0x000000863c3c723c */ /* 0x080fec00000018ff */
[----:B------:R-:W-:Y:S06]  /*4ca0*/  HMMA.16816.F32 R64, R64, R134, RZ ;  /* 0x000000864040723c */ /* 0x000fec00000018ff */
[-C--:B-1----:R-:W-:Y:S06]  /*4cb0*/  HMMA.16816.F32 R4, R136, R140.reuse, R4 ;  /* 0x0000008c8804723c */ /* 0x082fec0000001804 */
[C---:B------:R-:W-:Y:S06]  /*4cc0*/  HMMA.16816.F32 R8, R144.reuse, R140, R8 ;  /* 0x0000008c9008723c */ /* 0x040fec0000001808 */
[-C--:B------:R-:W-:Y:S06]  /*4cd0*/  HMMA.16816.F32 R12, R144, R142.reuse, R12 ;  /* 0x0000008e900c723c */ /* 0x080fec000000180c */
[C---:B------:R-:W-:Y:S01]  /*4ce0*/  HMMA.16816.F32 R16, R136.reuse, R142, R16 ;  /* 0x0000008e8810723c */ /* 0x040fe20000001810 */
[----:B------:R-:W-:Y:S05]  /*4cf0*/  LDSM.16.M88.4 R140, [R178] ;  /* 0x00000000b28c783b */ /* 0x000fea0000000200 */
[-C--:B------:R-:W-:Y:S06]  /*4d00*/  HMMA.16816.F32 R20, R136, R148.reuse, R20 ;  /* 0x000000948814723c */ /* 0x080fec0000001814 */
[C---:B------:R-:W-:Y:S06]  /*4d10*/  HMMA.16816.F32 R24, R144.reuse, R148, R24 ;  /* 0x000000949018723c */ /* 0x040fec0000001818 */
[-C--:B------:R-:W-:Y:S05]  /*4d20*/  HMMA.16816.F32 R28, R144, R150.reuse, R28 ;  /* 0x00000096901c723c */ /* 0x080fea000000181c */
[----:B------:R-:W-:Y:S01]  /*4d30*/  IMAD.IADD R148, R182, 0x1, R177 ;  /* 0x00000001b6947824 */ /* 0x000fe200078e02b1 */
[C---:B------:R-:W-:Y:S04]  /*4d40*/  HMMA.16816.F32 R32, R136.reuse, R150, R32 ;  /* 0x000000968820723c */ /* 0x040fe80000001820 */
[----:B------:R-:W1:Y:S02]  /*4d50*/  LDSM.16.M88.4 R132, [R148] ;  /* 0x000000009484783b */ /* 0x000e640000000200 */
[-C--:B------:R-:W-:Y:S06]  /*4d60*/  HMMA.16816.F32 R36, R136, R152.reuse, R36 ;  /* 0x000000988824723c */ /* 0x080fec0000001824 */
[C---:B------:R-:W-:Y:S01]  /*4d70*/  HMMA.16816.F32 R40, R144.reuse, R152, R40 ;  /* 0x000000989028723c */ /* 0x040fe20000001828 */
[----:B------:R-:W1:Y:S05]  /*4d80*/  LDSM.16.M88.4 R148, [R148+0x2000] ;  /* 0x002000009494783b */ /* 0x000e6a0000000200 */
[-C--:B------:R-:W-:Y:S06]  /*4d90*/  HMMA.16816.F32 R44, R144, R154.reuse, R44 ;  /* 0x0000009a902c723c */ /* 0x080fec000000182c */
[C---:B------:R-:W-:Y:S01]  /*4da0*/  HMMA.16816.F32 R48, R136.reuse, R154, R48 ;  /* 0x0000009a8830723c */ /* 0x040fe20000001830 */
[----:B------:R-:W3:Y:S05]  /*4db0*/  LDSM.16.M88.4 R152, [R0] ;  /* 0x000000000098783b */ /* 0x000eea0000000200 */
[-C--:B----4-:R-:W-:Y:S06]  /*4dc0*/  HMMA.16816.F32 R52, R136, R156.reuse, R52 ;  /* 0x0000009c8834723c */ /* 0x090fec0000001834 */
[C---:B------:R-:W-:Y:S06]  /*4dd0*/  HMMA.16816.F32 R56, R144.reuse, R156, R56 ;  /* 0x0000009c9038723c */ /* 0x040fec0000001838 */
[-C--:B------:R-:W-:Y:S06]  /*4de0*/  HMMA.16816.F32 R60, R144, R158.reuse, R60 ;  /* 0x0000009e903c723c */ /* 0x080fec000000183c */
[----:B------:R-:W-:Y:S01]  /*4df0*/  HMMA.16816.F32 R64, R136, R158, R64 ;  /* 0x0000009e8840723c */ /* 0x000fe20000001840 */
[----:B------:R4:W3:Y:S01]  /*4e00*/  LDSM.16.M88.4 R136, [R0+0x2000] ;  /* 0x002000000088783b */ /* 0x0008e20000000200 */
[----:B------:R-:W-:Y:S04]  /*4e10*/  IMAD.MOV.U32 R145, RZ, RZ, 0x48 ;  /* 0x00000048ff917424 */ /* 0x000fe800078e00ff */
[-C--:B-1----:R-:W-:Y:S06]  /*4e20*/  HMMA.16816.F32 R4, R132, R140.reuse, R4 ;  /* 0x0000008c8404723c */ /* 0x082fec0000001804 */
[C---:B------:R-:W-:Y:S06]  /*4e30*/  HMMA.16816.F32 R8, R148.reuse, R140, R8 ;  /* 0x0000008c9408723c */ /* 0x040fec0000001808 */
[-C--:B------:R-:W-:Y:S05]  /*4e40*/  HMMA.16816.F32 R12, R148, R142.reuse, R12 ;  /* 0x0000008e940c723c */ /* 0x080fea000000180c */
[----:B------:R-:W-:Y:S01]  /*4e50*/  FMUL.FTZ R140, R250, 1.4426950216293334961 ;  /* 0x3fb8aa3bfa8c7820 */ /* 0x000fe20000410000 */
[C---:B------:R-:W-:Y:S01]  /*4e60*/  HMMA.16816.F32 R16, R132.reuse, R142, R16 ;  /* 0x0000008e8410723c */ /* 0x040fe20000001810 */
[----:B----4-:R-:W-:Y:S04]  /*4e70*/  IMAD.U32 R0, RZ, RZ, UR21 ;  /* 0x00000015ff007e24 */ /* 0x010fe8000f8e00ff */
[----:B--2---:R-:W-:Y:S01]  /*4e80*/  IMAD R0, R0, 0x80, R191 ;  /* 0x0000008000007824 */ /* 0x004fe200078e02bf */
[-C--:B------:R-:W-:Y:S01]  /*4e90*/  HMMA.16816.F32 R20, R132, R160.reuse, R20 ;  /* 0x000000a08414723c */ /* 0x080fe20000001814 */
[----:B------:R-:W-:Y:S04]  /*4ea0*/  IMAD.MOV.U32 R191, RZ, RZ, 0x8 ;  /* 0x00000008ffbf7424 */ /* 0x000fe800078e00ff */
[----:B---3--:R-:W-:Y:S01]  /*4eb0*/  @!P0 VIADD R143, R2, UR6 ;  /* 0x00000006028f8c36 */ /* 0x008fe20008000000 */
[C---:B------:R-:W-:Y:S05]  /*4ec0*/  HMMA.16816.F32 R24, R148.reuse, R160, R24 ;  /* 0x000000a09418723c */ /* 0x040fea0000001818 */
[----:B------:R-:W-:Y:S01]  /*4ed0*/  @!P0 VIMNMX R141, R143, UR16, PT ;  /* 0x000000108f8d8c48 */ /* 0x000fe2000bfe0100 */
[-C--:B------:R-:W-:Y:S03]  /*4ee0*/  HMMA.16816.F32 R28, R148, R162.reuse, R28 ;  /* 0x000000a2941c723c */ /* 0x080fe6000000181c */
[C---:B------:R-:W-:Y:S02]  /*4ef0*/  @!P0 ISETP.GE.AND P2, PT, R0.reuse, R141, PT ;  /* 0x0000008d0000820c */ /* 0x040fe40003f46270 */
[----:B------:R-:W-:Y:S01]  /*4f00*/  VIADD R2, R0, 0x1 ;  /* 0x0000000100027836 */ /* 0x000fe20000000000 */
[C---:B------:R-:W-:Y:S05]  /*4f10*/  HMMA.16816.F32 R32, R132.reuse, R162, R32 ;  /* 0x000000a28420723c */ /* 0x040fea0000001820 */
[----:B------:R-:W-:Y:S01]  /*4f20*/  I2FP.F32.S32 R144, R2 ;  /* 0x0000000200907245 */ /* 0x000fe20000201400 */
[-C--:B------:R-:W-:Y:S05]  /*4f30*/  HMMA.16816.F32 R36, R132, R164.reuse, R36 ;  /* 0x000000a48424723c */ /* 0x080fea0000001824 */
[----:B------:R-:W-:Y:S01]  /*4f40*/  FMUL.FTZ R142, R249, 1.4426950216293334961 ;  /* 0x3fb8aa3bf98e7820 */ /* 0x000fe20000410000 */
[C---:B------:R-:W-:Y:S05]  /*4f50*/  HMMA.16816.F32 R40, R148.reuse, R164, R40 ;  /* 0x000000a49428723c */ /* 0x040fea0000001828 */
[----:B------:R-:W-:Y:S01]  /*4f60*/  FSEL R142, R142, RZ, P1 ;  /* 0x000000ff8e8e7208 */ /* 0x000fe20000800000 */
[-C--:B------:R-:W-:Y:S03]  /*4f70*/  HMMA.16816.F32 R44, R148, R166.reuse, R44 ;  /* 0x000000a6942c723c */ /* 0x080fe6000000182c */
[----:B------:R-:W-:Y:S03]  /*4f80*/  FSETP.NEU.FTZ.AND P1, PT, R250, -INF , PT ;  /* 0xff800000fa00780b */ /* 0x000fe60003f3d000 */
[C---:B------:R-:W-:Y:S05]  /*4f90*/  HMMA.16816.F32 R48, R132.reuse, R166, R48 ;  /* 0x000000a68430723c */ /* 0x040fea0000001830 */
[----:B------:R-:W-:Y:S01]  /*4fa0*/  FSEL R140, R140, RZ, P1 ;  /* 0x000000ff8c8c7208 */ /* 0x000fe20000800000 */
[-C--:B------:R-:W-:Y:S03]  /*4fb0*/  HMMA.16816.F32 R52, R132, R168.reuse, R52 ;  /* 0x000000a88434723c */ /* 0x080fe60000001834 */
[----:B------:R-:W-:Y:S03]  /*4fc0*/  FSETP.NEU.FTZ.AND P1, PT, R247, -INF , PT ;  /* 0xff800000f700780b */ /* 0x000fe60003f3d000 */
[C---:B------:R-:W-:Y:S06]  /*4fd0*/  HMMA.16816.F32 R56, R148.reuse, R168, R56 ;  /* 0x000000a89438723c */ /* 0x040fec0000001838 */
[-C--:B------:R-:W-:Y:S06]  /*4fe0*/  HMMA.16816.F32 R60, R148, R170.reuse, R60 ;  /* 0x000000aa943c723c */ /* 0x080fec000000183c */
[----:B------:R-:W-:Y:S05]  /*4ff0*/  HMMA.16816.F32 R64, R132, R170, R64 ;  /* 0x000000aa8440723c */ /* 0x000fea0000001840 */
[----:B------:R-:W-:Y:S01]  /*5000*/  LEA R148, R185, UR4, 0x1 ;  /* 0x00000004b9947c11 */ /* 0x000fe2000f8e08ff */
[-C--:B------:R-:W-:Y:S01]  /*5010*/  HMMA.16816.F32 R4, R152, R172.reuse, R4 ;  /* 0x000000ac9804723c */ /* 0x080fe20000001804 */
[----:B------:R-:W-:Y:S04]  /*5020*/  IMAD.MOV.U32 R133, RZ, RZ, 0x40 ;  /* 0x00000040ff857424 */ /* 0x000fe800078e00ff */
[----:B------:R-:W-:Y:S01]  /*5030*/  I2FP.F32.S32 R132, R0 ;  /* 0x0000000000847245 */ /* 0x000fe20000201400 */
[C---:B------:R-:W-:Y:S05]  /*5040*/  HMMA.16816.F32 R8, R136.reuse, R172, R8 ;  /* 0x000000ac8808723c */ /* 0x040fea0000001808 */
[----:B------:R-:W-:Y:S01]  /*5050*/  @!P0 VIADDMNMX R134, R143, R191, UR16, PT ;  /* 0x000000108f868e46 */ /* 0x000fe2000b8001bf */
[----:B------:R-:W-:Y:S01]  /*5060*/  FMUL.FTZ R135, R247, 1.4426950216293334961 ;  /* 0x3fb8aa3bf7877820 */ /* 0x000fe20000410000 */
[----:B------:R-:W-:Y:S01]  /*5070*/  @!P0 VIADDMNMX R133, R143, R133, UR16, PT ;  /* 0x000000108f858e46 */ /* 0x000fe2000b800185 */
[-C--:B------:R-:W-:Y:S03]  /*5080*/  HMMA.16816.F32 R12, R136, R174.reuse, R12 ;  /* 0x000000ae880c723c */ /* 0x080fe6000000180c */
[----:B------:R-:W-:Y:S01]  /*5090*/  FSEL R135, R135, RZ, P1 ;  /* 0x000000ff87877208 */ /* 0x000fe20000800000 */
[----:B------:R-:W-:Y:S01]  /*50a0*/  IMAD.IADD R150, R183, 0x1, R148 ;  /* 0x00000001b7967824 */ /* 0x000fe200078e0294 */
[----:B------:R-:W-:Y:S01]  /*50b0*/  @!P0 ISETP.GE.AND P1, PT, R2, R133, PT ;  /* 0x000000850200820c */ /* 0x000fe20003f26270 */
[C---:B------:R-:W-:Y:S05]  /*50c0*/  HMMA.16816.F32 R16, R152.reuse, R174, R16 ;  /* 0x000000ae9810723c */ /* 0x040fea0000001810 */
[----:B------:R-:W-:Y:S01]  /*50d0*/  FFMA.FTZ R4, R132, UR5, R4 ;  /* 0x0000000584047c23 */ /* 0x000fe20008010004 */
[----:B------:R-:W-:Y:S01]  /*50e0*/  FFMA.FTZ R5, R144, UR5, R5 ;  /* 0x0000000590057c23 */ /* 0x000fe20008010005 */
[----:B------:R-:W-:Y:S01]  /*50f0*/  FFMA.FTZ R6, R132, UR5, R6 ;  /* 0x0000000584067c23 */ /* 0x000fe20008010006 */
[----:B------:R-:W-:Y:S03]  /*5100*/  FFMA.FTZ R7, R144, UR5, R7 ;  /* 0x0000000590077c23 */ /* 0x000fe60008010007 */
[----:B------:R-:W-:Y:S01]  /*5110*/  @!P0 FSEL R4, R4, -INF , !P2 ;  /* 0xff80000004048808 */ /* 0x000fe20005000000 */
[----:B------:R-:W-:Y:S01]  /*5120*/  FFMA.FTZ R9, R144, UR5, R9 ;  /* 0x0000000590097c23 */ /* 0x000fe20008010009 */
[----:B------:R-:W-:Y:S01]  /*5130*/  @!P0 ISETP.GE.AND P2, PT, R2, R141, PT ;  /* 0x0000008d0200820c */ /* 0x000fe20003f46270 */
[C---:B------:R-:W-:Y:S01]  /*5140*/  FFMA.FTZ R8, R132.reuse, UR5, R8 ;  /* 0x0000000584087c23 */ /* 0x040fe20008010008 */
[----:B------:R-:W-:Y:S01]  /*5150*/  FFMA.FTZ R10, R132, UR5, R10 ;  /* 0x00000005840a7c23 */ /* 0x000fe2000801000a */
[--C-:B------:R-:W-:Y:S01]  /*5160*/  FFMA.FTZ R4, R4, UR8, -R142.reuse ;  /* 0x0000000804047c23 */ /* 0x100fe2000801088e */
[----:B------:R-:W-:Y:S01]  /*5170*/  @!P0 FSEL R5, R5, -INF , !P2 ;  /* 0xff80000005058808 */ /* 0x000fe20005000000 */
[----:B------:R-:W-:Y:S01]  /*5180*/  FFMA.FTZ R11, R144, UR5, R11 ;  /* 0x00000005900b7c23 */ /* 0x000fe2000801000b */
[-C--:B------:R-:W-:Y:S01]  /*5190*/  @!P0 ISETP.GE.AND P2, PT, R0, R134.reuse, PT ;  /* 0x000000860000820c */ /* 0x080fe20003f46270 */
[----:B------:R1:W-:Y:S01]  /*51a0*/  MUFU.EX2 R241, R4 ;  /* 0x0000000400f17308 */ /* 0x0003e20000000800 */
[----:B------:R-:W-:Y:S01]  /*51b0*/  @!P0 FSEL R9, R9, -INF , !P1 ;  /* 0xff80000009098808 */ /* 0x000fe20004800000 */
[----:B------:R-:W-:Y:S01]  /*51c0*/  FFMA.FTZ R5, R5, UR8, -R142 ;  /* 0x0000000805057c23 */ /* 0x000fe2000801088e */
[----:B------:R-:W-:Y:S01]  /*51d0*/  @!P0 FSEL R6, R6, -INF , !P2 ;  /* 0xff80000006068808 */ /* 0x000fe20005000000 */
[----:B------:R-:W-:Y:S01]  /*51e0*/  IMAD.IADD R149, R177, 0x1, R148 ;  /* 0x00000001b1957824 */ /* 0x000fe200078e0294 */
[----:B------:R-:W-:Y:S01]  /*51f0*/  @!P0 ISETP.GE.AND P2, PT, R2, R134, PT ;  /* 0x000000860200820c */ /* 0x000fe20003f46270 */
[--C-:B------:R-:W-:Y:S01]  /*5200*/  FFMA.FTZ R9, R9, UR8, -R135.reuse ;  /* 0x0000000809097c23 */ /* 0x100fe20008010887 */
[----:B------:R-:W-:Y:S03]  /*5210*/  @!P0 VIADDMNMX R132, R143, R145, UR16, PT ;  /* 0x000000108f848e46 */ /* 0x000fe6000b800191 */
[----:B------:R-:W2:Y:S01]  /*5220*/  MUFU.EX2 R242, R5 ;  /* 0x0000000500f27308 */ /* 0x000ea20000000800 */
[----:B------:R-:W-:Y:S01]  /*5230*/  @!P0 FSEL R7, R7, -INF , !P2 ;  /* 0xff80000007078808 */ /* 0x000fe20005000000 */
[--C-:B------:R-:W-:Y:S01]  /*5240*/  FFMA.FTZ R6, R6, UR8, -R140.reuse ;  /* 0x0000000806067c23 */ /* 0x100fe2000801088c */
[C---:B------:R-:W-:Y:S02]  /*5250*/  @!P0 ISETP.GE.AND P2, PT, R0.reuse, R133, PT ;  /* 0x000000850000820c */ /* 0x040fe40003f46270 */
[-C--:B------:R-:W-:Y:S01]  /*5260*/  @!P0 ISETP.GE.AND P3, PT, R0, R132.reuse, PT ;  /* 0x000000840000820c */ /* 0x080fe20003f66270 */
[----:B------:R-:W-:Y:S01]  /*5270*/  FFMA.FTZ R7, R7, UR8, -R140 ;  /* 0x0000000807077c23 */ /* 0x000fe2000801088c */
[----:B------:R-:W-:Y:S03]  /*5280*/  @!P0 FSEL R8, R8, -INF , !P2 ;  /* 0xff80000008088808 */ /* 0x000fe60005000000 */
[----:B------:R-:W-:Y:S01]  /*5290*/  MUFU.EX2 R151, R6 ;  /* 0x0000000600977308 */ /* 0x000fe20000000800 */
[----:B------:R-:W-:Y:S01]  /*52a0*/  @!P0 ISETP.GE.AND P2, PT, R2, R132, PT ;  /* 0x000000840200820c */ /* 0x000fe20003f46270 */
[----:B-1----:R-:W-:Y:S01]  /*52b0*/  FMUL.FTZ R4, R248, 1.4426950216293334961 ;  /* 0x3fb8aa3bf8047820 */ /* 0x002fe20000410000 */
[----:B------:R-:W-:Y:S01]  /*52c0*/  @!P0 FSEL R10, R10, -INF , !P3 ;  /* 0xff8000000a0a8808 */ /* 0x000fe20005800000 */
[--C-:B------:R-:W-:Y:S01]  /*52d0*/  FFMA.FTZ R8, R8, UR8, -R135.reuse ;  /* 0x0000000808087c23 */ /* 0x100fe20008010887 */
[----:B------:R-:W-:Y:S02]  /*52e0*/  FSETP.NEU.FTZ.AND P1, PT, R248, -INF , PT ;  /* 0xff800000f800780b */ /* 0x000fe40003f3d000 */
[----:B------:R-:W-:Y:S03]  /*52f0*/  @!P0 FSEL R11, R11, -INF , !P2 ;  /* 0xff8000000b0b8808 */ /* 0x000fe60005000000 */
[----:B------:R1:W3:Y:S01]  /*5300*/  MUFU.EX2 R208, R7 ;  /* 0x0000000700d07308 */ /* 0x0002e20000000800 */
[----:B------:R-:W-:Y:S05]  /*5310*/  FSEL R2, R4, RZ, P1 ;  /* 0x000000ff04027208 */ /* 0x000fea0000800000 */
[--C-:B------:R-:W-:Y:S01]  /*5320*/  FFMA.FTZ R143, R10, UR8, -R2.reuse ;  /* 0x000000080a8f7c23 */ /* 0x100fe20008010802 */
[----:B------:R-:W-:Y:S03]  /*5330*/  FFMA.FTZ R11, R11, UR8, -R2 ;  /* 0x000000080b0b7c23 */ /* 0x000fe60008010802 */
[----:B------:R4:W-:Y:S10]  /*5340*/  MUFU.EX2 R211, R9 ;  /* 0x0000000900d37308 */ /* 0x0009f40000000800 */
[----:B------:R2:W-:Y:S01]  /*5350*/  MUFU.EX2 R212, R8 ;  /* 0x0000000800d47308 */ /* 0x0005e20000000800 */
[----:B-1----:R-:W1:Y:S09]  /*5360*/  LDSM.16.M88.4 R4, [R180+0x800] ;  /* 0x00080000b404783b */ /* 0x002e720000000200 */
[----:B------:R3:W-:Y:S01]  /*5370*/  MUFU.EX2 R216, R143 ;  /* 0x0000008f00d87308 */ /* 0x0007e20000000800 */
[C---:B----4-:R-:W-:Y:S05]  /*5380*/  VIADD R9, R0.reuse, 0x8 ;  /* 0x0000000800097836 */ /* 0x050fea0000000000 */
[----:B------:R-:W-:Y:S04]  /*5390*/  I2FP.F32.S32 R10, R9 ;  /* 0x00000009000a7245 */ /* 0x000fe80000201400 */
[----:B------:R4:W-:Y:S01]  /*53a0*/  MUFU.EX2 R215, R11 ;  /* 0x0000000b00d77308 */ /* 0x0009e20000000800 */
[----:B--2---:R-:W-:Y:S01]  /*53b0*/  VIADD R8, R0, 0x9 ;  /* 0x0000000900087836 */ /* 0x004fe20000000000 */
[CC--:B------:R-:W-:Y:S01]  /*53c0*/  @!P0 ISETP.GE.AND P1, PT, R9.reuse, R133.reuse, PT ;  /* 0x000000850900820c */ /* 0x0c0fe20003f26270 */
[C---:B------:R-:W-:Y:S01]  /*53d0*/  FFMA.FTZ R12, R10.reuse, UR5, R12 ;  /* 0x000000050a0c7c23 */ /* 0x040fe2000801000c */
[C---:B------:R-:W-:Y:S01]  /*53e0*/  FFMA.FTZ R14, R10.reuse, UR5, R14 ;  /* 0x000000050a0e7c23 */ /* 0x040fe2000801000e */
[----:B------:R-:W-:Y:S01]  /*53f0*/  @!P0 ISETP.GE.AND P2, PT, R9, R134, PT ;  /* 0x000000860900820c */ /* 0x000fe20003f46270 */
[C---:B------:R-:W-:Y:S01]  /*5400*/  FFMA.FTZ R16, R10.reuse, UR5, R16 ;  /* 0x000000050a107c23 */ /* 0x040fe20008010010 */
[----:B------:R-:W-:Y:S01]  /*5410*/  FFMA.FTZ R18, R10, UR5, R18 ;  /* 0x000000050a127c23 */ /* 0x000fe20008010012 */
[----:B------:R-:W-:Y:S02]  /*5420*/  @!P0 FSEL R12, R12, -INF , !P1 ;  /* 0xff8000000c0c8808 */ /* 0x000fe40004800000 */
[----:B---3--:R-:W-:Y:S02]  /*5430*/  I2FP.F32.S32 R143, R8 ;  /* 0x00000008008f7245 */ /* 0x008fe40000201400 */
[----:B------:R-:W-:Y:S01]  /*5440*/  @!P0 ISETP.GE.AND P1, PT, R8, R133, PT ;  /* 0x000000850800820c */ /* 0x000fe20003f26270 */
[----:B------:R-:W-:Y:S01]  /*5450*/  FFMA.FTZ R12, R12, UR8, -R135 ;  /* 0x000000080c0c7c23 */ /* 0x000fe20008010887 */
[----:B------:R-:W-:Y:S01]  /*5460*/  @!P0 FSEL R18, R18, -INF , !P2 ;  /* 0xff80000012128808 */ /* 0x000fe20005000000 */
[C---:B------:R-:W-:Y:S01]  /*5470*/  FFMA.FTZ R13, R143.reuse, UR5, R13 ;  /* 0x000000058f0d7c23 */ /* 0x040fe2000801000d */
[C---:B------:R-:W-:Y:S01]  /*5480*/  FFMA.FTZ R15, R143.reuse, UR5, R15 ;  /* 0x000000058f0f7c23 */ /* 0x040fe2000801000f */
[C---:B------:R-:W-:Y:S01]  /*5490*/  FFMA.FTZ R17, R143.reuse, UR5, R17 ;  /* 0x000000058f117c23 */ /* 0x040fe20008010011 */
[----:B------:R-:W-:Y:S01]  /*54a0*/  FFMA.FTZ R19, R143, UR5, R19 ;  /* 0x000000058f137c23 */ /* 0x000fe20008010013 */
[----:B------:R-:W-:Y:S01]  /*54b0*/  FFMA.FTZ R18, R18, UR8, -R140 ;  /* 0x0000000812127c23 */ /* 0x000fe2000801088c */
[----:B------:R-:W-:Y:S01]  /*54c0*/  @!P0 FSEL R13, R13, -INF , !P1 ;  /* 0xff8000000d0d8808 */ /* 0x000fe20004800000 */
[----:B------:R2:W-:Y:S01]  /*54d0*/  MUFU.EX2 R210, R12 ;  /* 0x0000000c00d27308 */ /* 0x0005e20000000800 */
[-C--:B------:R-:W-:Y:S01]  /*54e0*/  @!P0 ISETP.GE.AND P1, PT, R9, R132.reuse, PT ;  /* 0x000000840900820c */ /* 0x080fe20003f26270 */
[-C--:B-1----:R-:W-:Y:S03]  /*54f0*/  HMMA.16816.F32 R20, R152, R4.reuse, R20 ;  /* 0x000000049814723c */ /* 0x082fe60000001814 */
[----:B------:R-:W-:Y:S05]  /*5500*/  @!P0 FSEL R14, R14, -INF , !P1 ;  /* 0xff8000000e0e8808 */ /* 0x000fea0004800000 */
[----:B------:R-:W-:Y:S01]  /*5510*/  MUFU.EX2 R201, R18 ;  /* 0x0000001200c97308 */ /* 0x000fe20000000800 */
[-C--:B------:R-:W-:Y:S01]  /*5520*/  @!P0 ISETP.GE.AND P1, PT, R8, R132.reuse, PT ;  /* 0x000000840800820c */ /* 0x080fe20003f26270 */
[C---:B------:R-:W-:Y:S04]  /*5530*/  HMMA.16816.F32 R24, R136.reuse, R4, R24 ;  /* 0x000000048818723c */ /* 0x040fe80000001818 */
[----:B------:R-:W-:Y:S02]  /*5540*/  @!P0 FSEL R15, R15, -INF , !P1 ;  /* 0xff8000000f0f8808 */ /* 0x000fe40004800000 */
[-C--:B------:R-:W-:Y:S03]  /*5550*/  HMMA.16816.F32 R28, R136, R6.reuse, R28 ;  /* 0x00000006881c723c */ /* 0x080fe6000000181c */
[-C--:B------:R-:W-:Y:S02]  /*5560*/  @!P0 ISETP.GE.AND P1, PT, R9, R141.reuse, PT ;  /* 0x0000008d0900820c */ /* 0x080fe40003f26270 */
[----:B------:R-:W-:Y:S01]  /*5570*/  VIADD R9, R0, 0x10 ;  /* 0x0000001000097836 */ /* 0x000fe20000000000 */
[C---:B------:R-:W-:Y:S04]  /*5580*/  HMMA.16816.F32 R32, R152.reuse, R6, R32 ;  /* 0x000000069820723c */ /* 0x040fe80000001820 */
[----:B------:R-:W-:Y:S01]  /*5590*/  @!P0 ISETP.GE.AND P2, PT, R9, R132, PT ;  /* 0x000000840900820c */ /* 0x000fe20003f46270 */
[----:B------:R-:W-:Y:S01]  /*55a0*/  FFMA.FTZ R13, R13, UR8, -R135 ;  /* 0x000000080d0d7c23 */ /* 0x000fe20008010887 */
[----:B------:R-:W-:Y:S01]  /*55b0*/  @!P0 FSEL R16, R16, -INF , !P1 ;  /* 0xff80000010108808 */ /* 0x000fe20004800000 */
[----:B------:R-:W-:Y:S01]  /*55c0*/  VIADD R5, R0, 0x18 ;  /* 0x0000001800057836 */ /* 0x000fe20000000000 */
[----:B------:R-:W-:Y:S01]  /*55d0*/  @!P0 ISETP.GE.AND P1, PT, R8, R141, PT ;  /* 0x0000008d0800820c */ /* 0x000fe20003f26270 */
[----:B------:R1:W-:Y:S02]  /*55e0*/  MUFU.EX2 R209, R13 ;  /* 0x0000000d00d17308 */ /* 0x0003e40000000800 */
[----:B------:R-:W-:Y:S01]  /*55f0*/  I2FP.F32.S32 R10, R9 ;  /* 0x00000009000a7245 */ /* 0x000fe20000201400 */
[----:B------:R-:W-:Y:S01]  /*5600*/  VIADD R4, R0, 0x19 ;  /* 0x0000001900047836 */ /* 0x000fe20000000000 */
[----:B------:R-:W-:Y:S01]  /*5610*/  @!P0 FSEL R17, R17, -INF , !P1 ;  /* 0xff80000011118808 */ /* 0x000fe20004800000 */
[----:B------:R-:W-:Y:S01]  /*5620*/  FFMA.FTZ R16, R16, UR8, -R142 ;  /* 0x0000000810107c23 */ /* 0x000fe2000801088e */
[----:B------:R-:W-:Y:S01]  /*5630*/  @!P0 ISETP.GE.AND P1, PT, R8, R134, PT ;  /* 0x000000860800820c */ /* 0x000fe20003f26270 */
[----:B------:R-:W-:Y:S02]  /*5640*/  VIADD R8, R0, 0x11 ;  /* 0x0000001100087836 */ /* 0x000fe40000000000 */
[C---:B------:R-:W-:Y:S01]  /*5650*/  FFMA.FTZ R20, R10.reuse, UR5, R20 ;  /* 0x000000050a147c23 */ /* 0x040fe20008010014 */
[C---:B------:R-:W-:Y:S01]  /*5660*/  FFMA.FTZ R22, R10.reuse, UR5, R22 ;  /* 0x000000050a167c23 */ /* 0x040fe20008010016 */
[----:B------:R-:W-:Y:S01]  /*5670*/  @!P0 FSEL R19, R19, -INF , !P1 ;  /* 0xff80000013138808 */ /* 0x000fe20004800000 */
[C---:B------:R-:W-:Y:S01]  /*5680*/  FFMA.FTZ R24, R10.reuse, UR5, R24 ;  /* 0x000000050a187c23 */ /* 0x040fe20008010018 */
[----:B----4-:R-:W-:Y:S01]  /*5690*/  I2FP.F32.S32 R11, R8 ;  /* 0x00000008000b7245 */ /* 0x010fe20000201400 */
[----:B------:R-:W-:Y:S01]  /*56a0*/  FFMA.FTZ R26, R10, UR5, R26 ;  /* 0x000000050a1a7c23 */ /* 0x000fe2000801001a */
[----:B------:R-:W-:Y:S01]  /*56b0*/  @!P0 ISETP.GE.AND P1, PT, R9, R141, PT ;  /* 0x0000008d0900820c */ /* 0x000fe20003f26270 */
[----:B------:R-:W-:Y:S01]  /*56c0*/  FFMA.FTZ R17, R17, UR8, -R142 ;  /* 0x0000000811117c23 */ /* 0x000fe2000801088e */
[----:B--2---:R-:W-:Y:S01]  /*56d0*/  I2FP.F32.S32 R12, R5 ;  /* 0x00000005000c7245 */ /* 0x004fe20000201400 */
[C---:B------:R-:W-:Y:S01]  /*56e0*/  FFMA.FTZ R21, R11.reuse, UR5, R21 ;  /* 0x000000050b157c23 */ /* 0x040fe20008010015 */
[----:B------:R-:W-:Y:S01]  /*56f0*/  @!P0 FSEL R20, R20, -INF , !P1 ;  /* 0xff80000014148808 */ /* 0x000fe20004800000 */
[C---:B------:R-:W-:Y:S01]  /*5700*/  FFMA.FTZ R23, R11.reuse, UR5, R23 ;  /* 0x000000050b177c23 */ /* 0x040fe20008010017 */
[----:B------:R-:W-:Y:S01]  /*5710*/  @!P0 ISETP.GE.AND P1, PT, R8, R141, PT ;  /* 0x0000008d0800820c */ /* 0x000fe20003f26270 */
[C---:B------:R-:W-:Y:S01]  /*5720*/  FFMA.FTZ R25, R11.reuse, UR5, R25 ;  /* 0x000000050b197c23 */ /* 0x040fe20008010019 */
[----:B------:R-:W-:Y:S01]  /*5730*/  FFMA.FTZ R27, R11, UR5, R27 ;  /* 0x000000050b1b7c23 */ /* 0x000fe2000801001b */
[----:B-1----:R-:W-:Y:S01]  /*5740*/  I2FP.F32.S32 R13, R4 ;  /* 0x00000004000d7245 */ /* 0x002fe20000201400 */
[C---:B------:R-:W-:Y:S01]  /*5750*/  FFMA.FTZ R28, R12.reuse, UR5, R28 ;  /* 0x000000050c1c7c23 */ /* 0x040fe2000801001c */
[----:B------:R-:W-:Y:S01]  /*5760*/  @!P0 FSEL R21, R21, -INF , !P1 ;  /* 0xff80000015158808 */ /* 0x000fe20004800000 */
[C---:B------:R-:W-:Y:S01]  /*5770*/  FFMA.FTZ R30, R12.reuse, UR5, R30 ;  /* 0x000000050c1e7c23 */ /* 0x040fe2000801001e */
[-C--:B------:R-:W-:Y:S01]  /*5780*/  @!P0 ISETP.GE.AND P1, PT, R9, R134.reuse, PT ;  /* 0x000000860900820c */ /* 0x080fe20003f26270 */
[C---:B------:R-:W-:Y:S01]  /*5790*/  FFMA.FTZ R29, R13.reuse, UR5, R29 ;  /* 0x000000050d1d7c23 */ /* 0x040fe2000801001d */
[C---:B------:R-:W-:Y:S01]  /*57a0*/  FFMA.FTZ R31, R13.reuse, UR5, R31 ;  /* 0x000000050d1f7c23 */ /* 0x040fe2000801001f */
[----:B------:R-:W-:Y:S01]  /*57b0*/  FFMA.FTZ R32, R12, UR5, R32 ;  /* 0x000000050c207c23 */ /* 0x000fe20008010020 */
[----:B------:R-:W-:Y:S01]  /*57c0*/  @!P0 FSEL R22, R22, -INF , !P1 ;  /* 0xff80000016168808 */ /* 0x000fe20004800000 */
[C---:B------:R-:W-:Y:S01]  /*57d0*/  FFMA.FTZ R33, R13.reuse, UR5, R33 ;  /* 0x000000050d217c23 */ /* 0x040fe20008010021 */
[-C--:B------:R-:W-:Y:S01]  /*57e0*/  @!P0 ISETP.GE.AND P1, PT, R8, R134.reuse, PT ;  /* 0x000000860800820c */ /* 0x080fe20003f26270 */
[----:B------:R-:W-:Y:S01]  /*57f0*/  FFMA.FTZ R35, R13, UR5, R35 ;  /* 0x000000050d237c23 */ /* 0x000fe20008010023 */
[----:B------:R-:W-:Y:S01]  /*5800*/  @!P0 FSEL R26, R26, -INF , !P2 ;  /* 0xff8000001a1a8808 */ /* 0x000fe20005000000 */
[----:B------:R-:W-:Y:S01]  /*5810*/  FFMA.FTZ R34, R12, UR5, R34 ;  /* 0x000000050c227c23 */ /* 0x000fe20008010022 */
[----:B------:R-:W-:Y:S01]  /*5820*/  @!P0 FSEL R23, R23, -INF , !P1 ;  /* 0xff80000017178808 */ /* 0x000fe20004800000 */
[----:B------:R-:W-:Y:S01]  /*5830*/  VIADD R12, R0, 0x29 ;  /* 0x00000029000c7836 */ /* 0x000fe20000000000 */
[-C--:B------:R-:W-:Y:S01]  /*5840*/  @!P0 ISETP.GE.AND P1, PT, R9, R133.reuse, PT ;  /* 0x000000850900820c */ /* 0x080fe20003f26270 */
[----:B------:R-:W-:Y:S01]  /*5850*/  FFMA.FTZ R19, R19, UR8, -R140 ;  /* 0x0000000813137c23 */ /* 0x000fe2000801088c */
[----:B------:R-:W-:Y:S01]  /*5860*/  @!P0 ISETP.GE.AND P2, PT, R5, R134, PT ;  /* 0x000000860500820c */ /* 0x000fe20003f46270 */
[----:B------:R-:W-:Y:S01]  /*5870*/  MUFU.EX2 R246, R16 ;  /* 0x0000001000f67308 */ /* 0x000fe20000000800 */
[----:B------:R-:W-:Y:S01]  /*5880*/  @!P0 FSEL R24, R24, -INF , !P1 ;  /* 0xff80000018188808 */ /* 0x000fe20004800000 */
[--C-:B------:R-:W-:Y:S01]  /*5890*/  FFMA.FTZ R14, R14, UR8, -R2.reuse ;  /* 0x000000080e0e7c23 */ /* 0x100fe20008010802 */
[-C--:B------:R-:W-:Y:S01]  /*58a0*/  @!P0 ISETP.GE.AND P1, PT, R8, R133.reuse, PT ;  /* 0x000000850800820c */ /* 0x080fe20003f26270 */
[----:B------:R-:W-:Y:S01]  /*58b0*/  FFMA.FTZ R15, R15, UR8, -R2 ;  /* 0x000000080f0f7c23 */ /* 0x000fe20008010802 */
[----:B------:R-:W-:Y:S01]  /*58c0*/  @!P0 FSEL R34, R34, -INF , !P2 ;  /* 0xff80000022228808 */ /* 0x000fe20005000000 */
[--C-:B------:R-:W-:Y:S01]  /*58d0*/  FFMA.FTZ R20, R20, UR8, -R142.reuse ;  /* 0x0000000814147c23 */ /* 0x100fe2000801088e */
[----:B------:R-:W-:Y:S03]  /*58e0*/  @!P0 FSEL R25, R25, -INF , !P1 ;  /* 0xff80000019198808 */ /* 0x000fe60004800000 */
[----:B------:R-:W1:Y:S01]  /*58f0*/  MUFU.EX2 R245, R17 ;  /* 0x0000001100f57308 */ /* 0x000e620000000800 */
[-C--:B------:R-:W-:Y:S01]  /*5900*/  @!P0 ISETP.GE.AND P1, PT, R8, R132.reuse, PT ;  /* 0x000000840800820c */ /* 0x080fe20003f26270 */
[----:B------:R-:W-:Y:S01]  /*5910*/  FFMA.FTZ R21, R21, UR8, -R142 ;  /* 0x0000000815157c23 */ /* 0x000fe2000801088e */
[----:B------:R-:W2:Y:S01]  /*5920*/  LDSM.16.M88.4 R8, [R180+0x1000] ;  /* 0x00100000b408783b */ /* 0x000ea20000000200 */
[--C-:B------:R-:W-:Y:S01]  /*5930*/  FFMA.FTZ R34, R34, UR8, -R140.reuse ;  /* 0x0000000822227c23 */ /* 0x100fe2000801088c */
[----:B------:R-:W-:Y:S01]  /*5940*/  @!P0 FSEL R27, R27, -INF , !P1 ;  /* 0xff8000001b1b8808 */ /* 0x000fe20004800000 */
[--C-:B------:R-:W-:Y:S01]  /*5950*/  FFMA.FTZ R22, R22, UR8, -R140.reuse ;  /* 0x0000000816167c23 */ /* 0x100fe2000801088c */
[-C--:B------:R-:W-:Y:S03]  /*5960*/  @!P0 ISETP.GE.AND P1, PT, R5, R133.reuse, PT ;  /* 0x000000850500820c */ /* 0x080fe60003f26270 */
[----:B------:R-:W3:Y:S01]  /*5970*/  MUFU.EX2 R198, R19 ;  /* 0x0000001300c67308 */ /* 0x000ee20000000800 */
[----:B------:R-:W-:Y:S01]  /*5980*/  FFMA.FTZ R23, R23, UR8, -R140 ;  /* 0x0000000817177c23 */ /* 0x000fe2000801088c */
[--C-:B------:R-:W-:Y:S01]  /*5990*/  FFMA.FTZ R26, R26, UR8, -R2.reuse ;  /* 0x000000081a1a7c23 */ /* 0x100fe20008010802 */
[----:B------:R-:W-:Y:S01]  /*59a0*/  @!P0 FSEL R28, R28, -INF , !P1 ;  /* 0xff8000001c1c8808 */ /* 0x000fe20004800000 */
[--C-:B------:R-:W-:Y:S01]  /*59b0*/  FFMA.FTZ R27, R27, UR8, -R2.reuse ;  /* 0x000000081b1b7c23 */ /* 0x100fe20008010802 */
[----:B------:R-:W-:Y:S01]  /*59c0*/  @!P0 ISETP.GE.AND P1, PT, R4, R133, PT ;  /* 0x000000850400820c */ /* 0x000fe20003f26270 */
[--C-:B------:R-:W-:Y:S01]  /*59d0*/  FFMA.FTZ R24, R24, UR8, -R135.reuse ;  /* 0x0000000818187c23 */ /* 0x100fe20008010887 */
[--C-:B------:R-:W-:Y:S03]  /*59e0*/  FFMA.FTZ R25, R25, UR8, -R135.reuse ;  /* 0x0000000819197c23 */ /* 0x100fe60008010887 */
[----:B------:R-:W-:Y:S01]  /*59f0*/  MUFU.EX2 R174, R34 ;  /* 0x0000002200ae7308 */ /* 0x000fe20000000800 */
[----:B------:R-:W-:Y:S01]  /*5a00*/  @!P0 FSEL R29, R29, -INF , !P1 ;  /* 0xff8000001d1d8808 */ /* 0x000fe20004800000 */
[--C-:B------:R-:W-:Y:S01]  /*5a10*/  FFMA.FTZ R28, R28, UR8, -R135.reuse ;  /* 0x000000081c1c7c23 */ /* 0x100fe20008010887 */
[----:B------:R-:W-:Y:S02]  /*5a20*/  @!P0 ISETP.GE.AND P1, PT, R5, R132, PT ;  /* 0x000000840500820c */ /* 0x000fe40003f26270 */
[----:B------:R-:W-:Y:S01]  /*5a30*/  I2FP.F32.S32 R13, R12 ;  /* 0x0000000c000d7245 */ /* 0x000fe20000201400 */
[----:B------:R-:W-:Y:S01]  /*5a40*/  FFMA.FTZ R29, R29, UR8, -R135 ;  /* 0x000000081d1d7c23 */ /* 0x000fe20008010887 */
[----:B------:R-:W-:Y:S03]  /*5a50*/  @!P0 FSEL R30, R30, -INF , !P1 ;  /* 0xff8000001e1e8808 */ /* 0x000fe60004800000 */
[----:B------:R-:W-:Y:S01]  /*5a60*/  MUFU.EX2 R214, R14 ;  /* 0x0000000e00d67308 */ /* 0x000fe20000000800 */
[-C--:B------:R-:W-:Y:S01]  /*5a70*/  @!P0 ISETP.GE.AND P1, PT, R4, R132.reuse, PT ;  /* 0x000000840400820c */ /* 0x080fe20003f26270 */
[--C-:B------:R-:W-:Y:S03]  /*5a80*/  FFMA.FTZ R30, R30, UR8, -R2.reuse ;  /* 0x000000081e1e7c23 */ /* 0x100fe60008010802 */
[----:B------:R-:W-:Y:S02]  /*5a90*/  @!P0 FSEL R31, R31, -INF , !P1 ;  /* 0xff8000001f1f8808 */ /* 0x000fe40004800000 */
[-C--:B------:R-:W-:Y:S01]  /*5aa0*/  @!P0 ISETP.GE.AND P1, PT, R5, R141.reuse, PT ;  /* 0x0000008d0500820c */ /* 0x080fe20003f26270 */
[----:B------:R-:W-:Y:S02]  /*5ab0*/  VIADD R5, R0, 0x20 ;  /* 0x0000002000057836 */ /* 0x000fe40000000000 */
[----:B------:R-:W-:Y:S01]  /*5ac0*/  MUFU.EX2 R244, R20 ;  /* 0x0000001400f47308 */ /* 0x000fe20000000800 */
[----:B------:R-:W-:Y:S01]  /*5ad0*/  FFMA.FTZ R31, R31, UR8, -R2 ;  /* 0x000000081f1f7c23 */ /* 0x000fe20008010802 */
[----:B------:R-:W-:Y:S02]  /*5ae0*/  @!P0 FSEL R32, R32, -INF , !P1 ;  /* 0xff80000020208808 */ /* 0x000fe40004800000 */
[----:B------:R-:W-:Y:S02]  /*5af0*/  @!P0 ISETP.GE.AND P1, PT, R4, R141, PT ;  /* 0x0000008d0400820c */ /* 0x000fe40003f26270 */
[----:B------:R-:W-:Y:S01]  /*5b00*/  I2FP.F32.S32 R6, R5 ;  /* 0x0000000500067245 */ /* 0x000fe20000201400 */
[----:B------:R-:W-:Y:S01]  /*5b10*/  FFMA.FTZ R32, R32, UR8, -R142 ;  /* 0x0000000820207c23 */ /* 0x000fe2000801088e */
[----:B------:R-:W-:Y:S02]  /*5b20*/  @!P0 ISETP.GE.AND P2, PT, R5, R132, PT ;  /* 0x000000840500820c */ /* 0x000fe40003f46270 */
[----:B------:R-:W-:Y:S01]  /*5b30*/  MUFU.EX2 R213, R15 ;  /* 0x0000000f00d57308 */ /* 0x000fe20000000800 */
[-C--:B--2---:R-:W-:Y:S03]  /*5b40*/  HMMA.16816.F32 R36, R152, R8.reuse, R36 ;  /* 0x000000089824723c */ /* 0x084fe60000001824 */
[----:B------:R-:W-:Y:S02]  /*5b50*/  @!P0 FSEL R33, R33, -INF , !P1 ;  /* 0xff80000021218808 */ /* 0x000fe40004800000 */
[----:B------:R-:W-:Y:S01]  /*5b60*/  @!P0 ISETP.GE.AND P1, PT, R4, R134, PT ;  /* 0x000000860400820c */ /* 0x000fe20003f26270 */
[C---:B------:R-:W-:Y:S03]  /*5b70*/  HMMA.16816.F32 R40, R136.reuse, R8, R40 ;  /* 0x000000088828723c */ /* 0x040fe60000001828 */
[----:B------:R-:W-:Y:S02]  /*5b80*/  MUFU.EX2 R240, R32 ;  /* 0x0000002000f07308 */ /* 0x000fe40000000800 */
[----:B------:R-:W-:Y:S01]  /*5b90*/  VIADD R4, R0, 0x21 ;  /* 0x0000002100047836 */ /* 0x000fe20000000000 */
[-C--:B------:R-:W-:Y:S07]  /*5ba0*/  HMMA.16816.F32 R44, R136, R10.reuse, R44 ;  /* 0x0000000a882c723c */ /* 0x080fee000000182c */
[----:B------:R-:W-:Y:S01]  /*5bb0*/  MUFU.EX2 R207, R26 ;  /* 0x0000001a00cf7308 */ /* 0x000fe20000000800 */
[----:B------:R-:W-:Y:S01]  /*5bc0*/  I2FP.F32.S32 R7, R4 ;  /* 0x0000000400077245 */ /* 0x000fe20000201400 */
[C---:B------:R-:W-:Y:S04]  /*5bd0*/  HMMA.16816.F32 R48, R152.reuse, R10, R48 ;  /* 0x0000000a9830723c */ /* 0x040fe80000001830 */
[----:B------:R-:W-:Y:S01]  /*5be0*/  @!P0 FSEL R35, R35, -INF , !P1 ;  /* 0xff80000023238808 */ /* 0x000fe20004800000 */
[----:B------:R-:W-:Y:S01]  /*5bf0*/  FFMA.FTZ R36, R6, UR5, R36 ;  /* 0x0000000506247c23 */ /* 0x000fe20008010024 */
[-C--:B------:R-:W-:Y:S01]  /*5c00*/  @!P0 ISETP.GE.AND P1, PT, R5, R141.reuse, PT ;  /* 0x0000008d0500820c */ /* 0x080fe20003f26270 */
[C---:B------:R-:W-:Y:S01]  /*5c10*/  FFMA.FTZ R37, R7.reuse, UR5, R37 ;  /* 0x0000000507257c23 */ /* 0x040fe20008010025 */
[----:B------:R-:W-:Y:S03]  /*5c20*/  MUFU.EX2 R243, R21 ;  /* 0x0000001500f37308 */ /* 0x000fe60000000800 */
[----:B------:R-:W-:Y:S01]  /*5c30*/  @!P0 FSEL R36, R36, -INF , !P1 ;  /* 0xff80000024248808 */ /* 0x000fe20004800000 */
[----:B------:R-:W-:Y:S01]  /*5c40*/  FFMA.FTZ R38, R6, UR5, R38 ;  /* 0x0000000506267c23 */ /* 0x000fe20008010026 */
[----:B------:R-:W-:Y:S01]  /*5c50*/  @!P0 ISETP.GE.AND P1, PT, R4, R141, PT ;  /* 0x0000008d0400820c */ /* 0x000fe20003f26270 */
[C---:B------:R-:W-:Y:S01]  /*5c60*/  FFMA.FTZ R39, R7.reuse, UR5, R39 ;  /* 0x0000000507277c23 */ /* 0x040fe20008010027 */
[C---:B------:R-:W-:Y:S01]  /*5c70*/  FFMA.FTZ R40, R6.reuse, UR5, R40 ;  /* 0x0000000506287c23 */ /* 0x040fe20008010028 */
[----:B------:R-:W-:Y:S01]  /*5c80*/  FFMA.FTZ R41, R7, UR5, R41 ;  /* 0x0000000507297c23 */ /* 0x000fe20008010029 */
[----:B------:R-:W-:Y:S01]  /*5c90*/  @!P0 FSEL R37, R37, -INF , !P1 ;  /* 0xff80000025258808 */ /* 0x000fe20004800000 */
[----:B------:R-:W-:Y:S01]  /*5ca0*/  FFMA.FTZ R42, R6, UR5, R42 ;  /* 0x00000005062a7c23 */ /* 0x000fe2000801002a */
[-C--:B------:R-:W-:Y:S01]  /*5cb0*/  @!P0 ISETP.GE.AND P1, PT, R5, R134.reuse, PT ;  /* 0x000000860500820c */ /* 0x080fe20003f26270 */
[----:B------:R-:W-:Y:S01]  /*5cc0*/  FFMA.FTZ R43, R7, UR5, R43 ;  /* 0x00000005072b7c23 */ /* 0x000fe2000801002b */
[----:B------:R-:W-:Y:S02]  /*5cd0*/  VIADD R8, R0, 0x28 ;  /* 0x0000002800087836 */ /* 0x000fe40000000000 */
[C---:B------:R-:W-:Y:S01]  /*5ce0*/  FFMA.FTZ R45, R13.reuse, UR5, R45 ;  /* 0x000000050d2d7c23 */ /* 0x040fe2000801002d */
[----:B------:R-:W-:Y:S01]  /*5cf0*/  @!P0 FSEL R38, R38, -INF , !P1 ;  /* 0xff80000026268808 */ /* 0x000fe20004800000 */
[C---:B------:R-:W-:Y:S01]  /*5d00*/  FFMA.FTZ R47, R13.reuse, UR5, R47 ;  /* 0x000000050d2f7c23 */ /* 0x040fe2000801002f */
[----:B------:R-:W-:Y:S01]  /*5d10*/  @!P0 ISETP.GE.AND P1, PT, R4, R134, PT ;  /* 0x000000860400820c */ /* 0x000fe20003f26270 */
[C---:B------:R-:W-:Y:S01]  /*5d20*/  FFMA.FTZ R49, R13.reuse, UR5, R49 ;  /* 0x000000050d317c23 */ /* 0x040fe20008010031 */
[----:B------:R-:W-:Y:S01]  /*5d30*/  I2FP.F32.S32 R9, R8 ;  /* 0x0000000800097245 */ /* 0x000fe20000201400 */
[----:B------:R-:W-:Y:S01]  /*5d40*/  FFMA.FTZ R51, R13, UR5, R51 ;  /* 0x000000050d337c23 */ /* 0x000fe20008010033 */
[----:B------:R-:W-:Y:S01]  /*5d50*/  @!P0 FSEL R39, R39, -INF , !P1 ;  /* 0xff80000027278808 */ /* 0x000fe20004800000 */
[----:B------:R-:W-:Y:S01]  /*5d60*/  FFMA.FTZ R33, R33, UR8, -R142 ;  /* 0x0000000821217c23 */ /* 0x000fe2000801088e */
[-C--:B------:R-:W-:Y:S01]  /*5d70*/  @!P0 ISETP.GE.AND P1, PT, R5, R133.reuse, PT ;  /* 0x000000850500820c */ /* 0x080fe20003f26270 */
[C---:B------:R-:W-:Y:S01]  /*5d80*/  FFMA.FTZ R44, R9.reuse, UR5, R44 ;  /* 0x00000005092c7c23 */ /* 0x040fe2000801002c */
[C---:B------:R-:W-:Y:S01]  /*5d90*/  FFMA.FTZ R46, R9.reuse, UR5, R46 ;  /* 0x00000005092e7c23 */ /* 0x040fe2000801002e */
[C---:B------:R-:W-:Y:S01]  /*5da0*/  FFMA.FTZ R48, R9.reuse, UR5, R48 ;  /* 0x0000000509307c23 */ /* 0x040fe20008010030 */
[----:B------:R-:W-:Y:S01]  /*5db0*/  @!P0 FSEL R40, R40, -INF , !P1 ;  /* 0xff80000028288808 */ /* 0x000fe20004800000 */
[----:B------:R-:W-:Y:S01]  /*5dc0*/  FFMA.FTZ R50, R9, UR5, R50 ;  /* 0x0000000509327c23 */ /* 0x000fe20008010032 */
[-C--:B------:R-:W-:Y:S01]  /*5dd0*/  @!P0 ISETP.GE.AND P1, PT, R4, R133.reuse, PT ;  /* 0x000000850400820c */ /* 0x080fe20003f26270 */
[----:B------:R-:W-:Y:S01]  /*5de0*/  VIADD R9, R0, 0x30 ;  /* 0x0000003000097836 */ /* 0x000fe20000000000 */
[----:B------:R-:W-:Y:S01]  /*5df0*/  @!P0 FSEL R42, R42, -INF , !P2 ;  /* 0xff8000002a2a8808 */ /* 0x000fe20005000000 */
[----:B------:R-:W-:Y:S01]  /*5e00*/  MUFU.EX2 R197, R22 ;  /* 0x0000001600c57308 */ /* 0x000fe20000000800 */
[----:B------:R-:W-:Y:S01]  /*5e10*/  @!P0 FSEL R41, R41, -INF , !P1 ;  /* 0xff80000029298808 */ /* 0x000fe20004800000 */
[----:B------:R-:W-:Y:S01]  /*5e20*/  FFMA.FTZ R35, R35, UR8, -R140 ;  /* 0x0000000823237c23 */ /* 0x000fe2000801088c */
[----:B------:R-:W-:Y:S01]  /*5e30*/  @!P0 ISETP.GE.AND P1, PT, R4, R132, PT ;  /* 0x000000840400820c */ /* 0x000fe20003f26270 */
[--C-:B------:R-:W-:Y:S01]  /*5e40*/  FFMA.FTZ R36, R36, UR8, -R142.reuse ;  /* 0x0000000824247c23 */ /* 0x100fe2000801088e */
[----:B------:R-:W2:Y:S01]  /*5e50*/  LDSM.16.M88.4 R4, [R180+0x1800] ;  /* 0x00180000b404783b */ /* 0x000ea20000000200 */
[----:B------:R-:W-:Y:S01]  /*5e60*/  @!P0 ISETP.GE.AND P2, PT, R9, R134, PT ;  /* 0x000000860900820c */ /* 0x000fe20003f46270 */
[----:B------:R-:W-:Y:S01]  /*5e70*/  FFMA.FTZ R37, R37, UR8, -R142 ;  /* 0x0000000825257c23 */ /* 0x000fe2000801088e */
[CC--:B------:R-:W-:Y:S02]  /*5e80*/  @!P0 ISETP.GE.AND P6, PT, R9.reuse, R133.reuse, PT ;  /* 0x000000850900820c */ /* 0x0c0fe40003fc6270 */
[----:B------:R-:W-:Y:S01]  /*5e90*/  MUFU.EX2 R239, R33 ;  /* 0x0000002100ef7308 */ /* 0x000fe20000000800 */
[-C--:B------:R-:W-:Y:S01]  /*5ea0*/  @!P0 ISETP.GE.AND P4, PT, R9, R132.reuse, PT ;  /* 0x000000840900820c */ /* 0x080fe20003f86270 */
[--C-:B------:R-:W-:Y:S01]  /*5eb0*/  FFMA.FTZ R38, R38, UR8, -R140.reuse ;  /* 0x0000000826267c23 */ /* 0x100fe2000801088c */
[----:B------:R-:W-:Y:S01]  /*5ec0*/  @!P0 FSEL R43, R43, -INF , !P1 ;  /* 0xff8000002b2b8808 */ /* 0x000fe20004800000 */
[----:B------:R-:W-:Y:S01]  /*5ed0*/  FFMA.FTZ R39, R39, UR8, -R140 ;  /* 0x0000000827277c23 */ /* 0x000fe2000801088c */
[-C--:B------:R-:W-:Y:S01]  /*5ee0*/  @!P0 ISETP.GE.AND P1, PT, R8, R133.reuse, PT ;  /* 0x000000850800820c */ /* 0x080fe20003f26270 */
[--C-:B------:R-:W-:Y:S01]  /*5ef0*/  FFMA.FTZ R40, R40, UR8, -R135.reuse ;  /* 0x0000000828287c23 */ /* 0x100fe20008010887 */
[--C-:B------:R-:W-:Y:S03]  /*5f00*/  FFMA.FTZ R41, R41, UR8, -R135.reuse ;  /* 0x0000000829297c23 */ /* 0x100fe60008010887 */
[----:B------:R-:W-:Y:S01]  /*5f10*/  MUFU.EX2 R171, R35 ;  /* 0x0000002300ab7308 */ /* 0x000fe20000000800 */
[----:B------:R-:W-:Y:S01]  /*5f20*/  @!P0 FSEL R44, R44, -INF , !P1 ;  /* 0xff8000002c2c8808 */ /* 0x000fe20004800000 */
[--C-:B------:R-:W-:Y:S01]  /*5f30*/  FFMA.FTZ R42, R42, UR8, -R2.reuse ;  /* 0x000000082a2a7c23 */ /* 0x100fe20008010802 */
[----:B------:R-:W-:Y:S01]  /*5f40*/  @!P0 ISETP.GE.AND P1, PT, R12, R133, PT ;  /* 0x000000850c00820c */ /* 0x000fe20003f26270 */
[--C-:B------:R-:W-:Y:S01]  /*5f50*/  FFMA.FTZ R43, R43, UR8, -R2.reuse ;  /* 0x000000082b2b7c23 */ /* 0x100fe20008010802 */
[----:B------:R-:W-:Y:S01]  /*5f60*/  I2FP.F32.S32 R11, R9 ;  /* 0x00000009000b7245 */ /* 0x000fe20000201400 */
        /* <DEDUP_REMOVED lines=14> */
[----:B------:R-:W-:Y:S01]  /*6050*/  @!P0 ISETP.GE.AND P1, PT, R12, R141, PT ;  /* 0x0000008d0c00820c */ /* 0x000fe20003f26270 */
[-C--:B--2---:R-:W-:Y:S03]  /*6060*/  HMMA.16816.F32 R52, R152, R4.reuse, R52 ;  /* 0x000000049834723c */ /* 0x084fe60000001834 */
[--C-:B------:R-:W-:Y:S01]  /*6070*/  FFMA.FTZ R48, R48, UR8, -R142.reuse ;  /* 0x0000000830307c23 */ /* 0x100fe2000801088e */
[----:B------:R-:W-:Y:S02]  /*6080*/  @!P0 FSEL R49, R49, -INF , !P1 ;  /* 0xff80000031318808 */ /* 0x000fe40004800000 */
[----:B------:R-:W-:Y:S01]  /*6090*/  MUFU.EX2 R238, R36 ;  /* 0x0000002400ee7308 */ /* 0x000fe20000000800 */
[C---:B------:R-:W-:Y:S04]  /*60a0*/  HMMA.16816.F32 R56, R136.reuse, R4, R56 ;  /* 0x000000048838723c */ /* 0x040fe80000001838 */
[----:B------:R-:W-:Y:S01]  /*60b0*/  @!P0 ISETP.GE.AND P1, PT, R8, R134, PT ;  /* 0x000000860800820c */ /* 0x000fe20003f26270 */
[----:B------:R-:W-:Y:S01]  /*60c0*/  FFMA.FTZ R49, R49, UR8, -R142 ;  /* 0x0000000831317c23 */ /* 0x000fe2000801088e */
[-C--:B------:R-:W-:Y:S03]  /*60d0*/  HMMA.16816.F32 R60, R136, R6.reuse, R60 ;  /* 0x00000006883c723c */ /* 0x080fe6000000183c */
[----:B------:R-:W-:Y:S02]  /*60e0*/  MUFU.EX2 R236, R48 ;  /* 0x0000003000ec7308 */ /* 0x000fe40000000800 */
[----:B------:R-:W-:Y:S01]  /*60f0*/  VIADD R4, R0, 0x38 ;  /* 0x0000003800047836 */ /* 0x000fe20000000000 */
[----:B------:R-:W-:Y:S01]  /*6100*/  HMMA.16816.F32 R64, R152, R6, R64 ;  /* 0x000000069840723c */ /* 0x000fe20000001840 */
[----:B------:R-:W2:Y:S06]  /*6110*/  LDL R153, [R1+0x8] ;  /* 0x0000080001997983 */ /* 0x000eac0000100800 */
[----:B------:R-:W-:Y:S01]  /*6120*/  MUFU.EX2 R202, R25 ;  /* 0x0000001900ca7308 */ /* 0x000fe20000000800 */
[----:B------:R-:W-:Y:S03]  /*6130*/  I2FP.F32.S32 R5, R4 ;  /* 0x0000000400057245 */ /* 0x000fe60000201400 */
[C---:B------:R-:W-:Y:S01]  /*6140*/  FFMA.FTZ R54, R11.reuse, UR5, R54 ;  /* 0x000000050b367c23 */ /* 0x040fe20008010036 */
[----:B------:R-:W-:Y:S01]  /*6150*/  F2FP.F16.F32.PACK_AB R6, R242, R241 ;  /* 0x000000f1f206723e */ /* 0x000fe200000000ff */
[----:B------:R-:W-:Y:S01]  /*6160*/  VIADD R8, R0, 0x31 ;  /* 0x0000003100087836 */ /* 0x000fe20000000000 */
[----:B------:R-:W4:Y:S02]  /*6170*/  LDL R154, [R1] ;  /* 0x00000000019a7983 */ /* 0x000f240000100800 */
[----:B------:R-:W-:Y:S01]  /*6180*/  @!P0 FSEL R54, R54, -INF , !P2 ;  /* 0xff80000036368808 */ /* 0x000fe20005000000 */
[C---:B------:R-:W-:Y:S01]  /*6190*/  FFMA.FTZ R56, R11.reuse, UR5, R56 ;  /* 0x000000050b387c23 */ /* 0x040fe20008010038 */
[C---:B------:R-:W-:Y:S01]  /*61a0*/  FFMA.FTZ R58, R11.reuse, UR5, R58 ;  /* 0x000000050b3a7c23 */ /* 0x040fe2000801003a */
[----:B------:R-:W-:Y:S01]  /*61b0*/  @!P0 ISETP.GE.AND P2, PT, R4, R133, PT ;  /* 0x000000850400820c */ /* 0x000fe20003f46270 */
[----:B------:R1:W-:Y:S01]  /*61c0*/  STS [R218+0x1c000], R6 ;  /* 0x01c00006da007388 */ /* 0x0003e20000000800 */
[----:B------:R-:W-:Y:S01]  /*61d0*/  @!P0 FSEL R50, R50, -INF , !P1 ;  /* 0xff80000032328808 */ /* 0x000fe20004800000 */
[----:B------:R-:W-:Y:S01]  /*61e0*/  FFMA.FTZ R52, R11, UR5, R52 ;  /* 0x000000050b347c23 */ /* 0x000fe20008010034 */
[C---:B------:R-:W-:Y:S01]  /*61f0*/  FFMA.FTZ R60, R5.reuse, UR5, R60 ;  /* 0x00000005053c7c23 */ /* 0x040fe2000801003c */
[-C--:B------:R-:W-:Y:S01]  /*6200*/  @!P0 ISETP.GE.AND P1, PT, R12, R134.reuse, PT ;  /* 0x000000860c00820c */ /* 0x080fe20003f26270 */
[----:B------:R-:W-:Y:S01]  /*6210*/  VIADD R0, R0, 0x39 ;  /* 0x0000003900007836 */ /* 0x000fe20000000000 */
[----:B------:R-:W-:Y:S01]  /*6220*/  @!P0 FSEL R56, R56, -INF , !P6 ;  /* 0xff80000038388808 */ /* 0x000fe20007000000 */
[----:B------:R-:W-:Y:S01]  /*6230*/  MUFU.EX2 R200, R28 ;  /* 0x0000001c00c87308 */ /* 0x000fe20000000800 */
[----:B------:R-:W-:Y:S01]  /*6240*/  @!P0 FSEL R58, R58, -INF , !P4 ;  /* 0xff8000003a3a8808 */ /* 0x000fe20006000000 */
[C---:B------:R-:W-:Y:S01]  /*6250*/  FFMA.FTZ R64, R5.reuse, UR5, R64 ;  /* 0x0000000505407c23 */ /* 0x040fe20008010040 */
[----:B------:R-:W-:Y:S01]  /*6260*/  @!P0 FSEL R60, R60, -INF , !P2 ;  /* 0xff8000003c3c8808 */ /* 0x000fe20005000000 */
[C---:B------:R-:W-:Y:S01]  /*6270*/  FFMA.FTZ R66, R5.reuse, UR5, R66 ;  /* 0x0000000505427c23 */ /* 0x040fe20008010042 */
[C---:B------:R-:W-:Y:S01]  /*6280*/  @!P0 ISETP.GE.AND P6, PT, R4.reuse, R141, PT ;  /* 0x0000008d0400820c */ /* 0x040fe20003fc6270 */
[----:B------:R-:W-:Y:S01]  /*6290*/  FFMA.FTZ R62, R5, UR5, R62 ;  /* 0x00000005053e7c23 */ /* 0x000fe2000801003e */
[C---:B------:R-:W-:Y:S03]  /*62a0*/  @!P0 ISETP.GE.AND P4, PT, R4.reuse, R134, PT ;  /* 0x000000860400820c */ /* 0x040fe60003f86270 */
[----:B------:R-:W-:Y:S01]  /*62b0*/  MUFU.EX2 R199, R29 ;  /* 0x0000001d00c77308 */ /* 0x000fe20000000800 */
[----:B------:R-:W-:Y:S01]  /*62c0*/  @!P0 ISETP.GE.AND P2, PT, R4, R132, PT ;  /* 0x000000840400820c */ /* 0x000fe20003f46270 */
[--C-:B------:R-:W-:Y:S01]  /*62d0*/  FFMA.FTZ R50, R50, UR8, -R140.reuse ;  /* 0x0000000832327c23 */ /* 0x100fe2000801088c */
[----:B------:R-:W-:Y:S01]  /*62e0*/  F2FP.F16.F32.PACK_AB R4, R208, R151 ;  /* 0x00000097d004723e */ /* 0x000fe200000000ff */
[----:B------:R-:W-:Y:S01]  /*62f0*/  FFMA.FTZ R54, R54, UR8, -R140 ;  /* 0x0000000836367c23 */ /* 0x000fe2000801088c */
[----:B------:R-:W-:Y:S01]  /*6300*/  @!P0 FSEL R51, R51, -INF , !P1 ;  /* 0xff80000033338808 */ /* 0x000fe20004800000 */
[----:B------:R-:W-:Y:S01]  /*6310*/  FFMA.FTZ R58, R58, UR8, -R2 ;  /* 0x000000083a3a7c23 */ /* 0x000fe20008010802 */
[----:B------:R-:W-:Y:S01]  /*6320*/  I2FP.F32.S32 R10, R8 ;  /* 0x00000008000a7245 */ /* 0x000fe20000201400 */
[----:B------:R3:W-:Y:S01]  /*6330*/  STS [R218+0x1c400], R4 ;  /* 0x01c40004da007388 */ /* 0x0007e20000000800 */
[----:B------:R-:W-:Y:S01]  /*6340*/  @!P0 ISETP.GE.AND P1, PT, R9, R141, PT ;  /* 0x0000008d0900820c */ /* 0x000fe20003f26270 */
[----:B------:R-:W-:Y:S01]  /*6350*/  MUFU.EX2 R205, R30 ;  /* 0x0000001e00cd7308 */ /* 0x000fe20000000800 */
[----:B------:R-:W-:Y:S01]  /*6360*/  @!P0 ISETP.GE.AND P5, PT, R8, R133, PT ;  /* 0x000000850800820c */ /* 0x000fe20003fa6270 */
[----:B------:R-:W-:Y:S01]  /*6370*/  FFMA.FTZ R53, R10, UR5, R53 ;  /* 0x000000050a357c23 */ /* 0x000fe20008010035 */
[----:B------:R-:W-:Y:S01]  /*6380*/  @!P0 FSEL R52, R52, -INF , !P1 ;  /* 0xff80000034348808 */ /* 0x000fe20004800000 */
[----:B------:R-:W-:Y:S01]  /*6390*/  FFMA.FTZ R55, R10, UR5, R55 ;  /* 0x000000050a377c23 */ /* 0x000fe20008010037 */
[----:B------:R-:W-:Y:S01]  /*63a0*/  @!P0 ISETP.GE.AND P1, PT, R8, R141, PT ;  /* 0x0000008d0800820c */ /* 0x000fe20003f26270 */
[----:B------:R-:W-:Y:S01]  /*63b0*/  FFMA.FTZ R57, R10, UR5, R57 ;  /* 0x000000050a397c23 */ /* 0x000fe20008010039 */
[----:B------:R-:W-:Y:S01]  /*63c0*/  @!P0 ISETP.GE.AND P3, PT, R8, R132, PT ;  /* 0x000000840800820c */ /* 0x000fe20003f66270 */
[----:B------:R-:W-:Y:S01]  /*63d0*/  FFMA.FTZ R59, R10, UR5, R59 ;  /* 0x000000050a3b7c23 */ /* 0x000fe2000801003b */
[----:B------:R-:W-:Y:S01]  /*63e0*/  @!P0 FSEL R53, R53, -INF , !P1 ;  /* 0xff80000035358808 */ /* 0x000fe20004800000 */
[----:B------:R-:W-:Y:S01]  /*63f0*/  MUFU.EX2 R204, R31 ;  /* 0x0000001f00cc7308 */ /* 0x000fe20000000800 */
[----:B------:R-:W-:Y:S01]  /*6400*/  @!P0 ISETP.GE.AND P1, PT, R8, R134, PT ;  /* 0x000000860800820c */ /* 0x000fe20003f26270 */
[----:B------:R-:W-:Y:S01]  /*6410*/  FFMA.FTZ R51, R51, UR8, -R140 ;  /* 0x0000000833337c23 */ /* 0x000fe2000801088c */
[----:B------:R-:W-:Y:S01]  /*6420*/  I2FP.F32.S32 R8, R0 ;  /* 0x0000000000087245 */ /* 0x000fe20000201400 */
[--C-:B------:R-:W-:Y:S01]  /*6430*/  FFMA.FTZ R52, R52, UR8, -R142.reuse ;  /* 0x0000000834347c23 */ /* 0x100fe2000801088e */
[----:B------:R-:W-:Y:S01]  /*6440*/  @!P0 FSEL R55, R55, -INF , !P1 ;  /* 0xff80000037378808 */ /* 0x000fe20004800000 */
[----:B------:R-:W-:Y:S01]  /*6450*/  FFMA.FTZ R53, R53, UR8, -R142 ;  /* 0x0000000835357c23 */ /* 0x000fe2000801088e */
[----:B------:R-:W-:Y:S01]  /*6460*/  @!P0 ISETP.GE.AND P1, PT, R0, R133, PT ;  /* 0x000000850000820c */ /* 0x000fe20003f26270 */
[C---:B------:R-:W-:Y:S01]  /*6470*/  FFMA.FTZ R61, R8.reuse, UR5, R61 ;  /* 0x00000005083d7c23 */ /* 0x040fe2000801003d */
[----:B------:R-:W-:Y:S01]  /*6480*/  @!P0 FSEL R57, R57, -INF , !P5 ;  /* 0xff80000039398808 */ /* 0x000fe20006800000 */
[----:B------:R-:W3:Y:S01]  /*6490*/  MUFU.EX2 R237, R37 ;  /* 0x0000002500ed7308 */ /* 0x000ee20000000800 */
[----:B------:R-:W-:Y:S01]  /*64a0*/  @!P0 FSEL R59, R59, -INF , !P3 ;  /* 0xff8000003b3b8808 */ /* 0x000fe20005800000 */
[C---:B------:R-:W-:Y:S01]  /*64b0*/  FFMA.FTZ R65, R8.reuse, UR5, R65 ;  /* 0x0000000508417c23 */ /* 0x040fe20008010041 */
[----:B------:R-:W-:Y:S01]  /*64c0*/  @!P0 FSEL R61, R61, -INF , !P1 ;  /* 0xff8000003d3d8808 */ /* 0x000fe20004800000 */
[----:B------:R-:W-:Y:S01]  /*64d0*/  FFMA.FTZ R67, R8, UR5, R67 ;  /* 0x0000000508437c23 */ /* 0x000fe20008010043 */
[----:B------:R-:W-:Y:S01]  /*64e0*/  @!P0 ISETP.GE.AND P5, PT, R0, R141, PT ;  /* 0x0000008d0000820c */ /* 0x000fe20003fa6270 */
[----:B------:R-:W-:Y:S01]  /*64f0*/  FFMA.FTZ R63, R8, UR5, R63 ;  /* 0x00000005083f7c23 */ /* 0x000fe2000801003f */
[C---:B------:R-:W-:Y:S03]  /*6500*/  @!P0 ISETP.GE.AND P3, PT, R0.reuse, R134, PT ;  /* 0x000000860000820c */ /* 0x040fe60003f66270 */
[----:B------:R-:W-:Y:S01]  /*6510*/  MUFU.EX2 R170, R38 ;  /* 0x0000002600aa7308 */ /* 0x000fe20000000800 */
[----:B------:R-:W-:Y:S01]  /*6520*/  @!P0 ISETP.GE.AND P1, PT, R0, R132, PT ;  /* 0x000000840000820c */ /* 0x000fe20003f26270 */
[----:B------:R-:W-:Y:S01]  /*6530*/  FFMA.FTZ R55, R55, UR8, -R140 ;  /* 0x0000000837377c23 */ /* 0x000fe2000801088c */
[----:B-1----:R-:W-:Y:S01]  /*6540*/  F2FP.F16.F32.PACK_AB R6, R245, R246 ;  /* 0x000000f6f506723e */ /* 0x002fe200000000ff */
[----:B------:R-:W-:Y:S01]  /*6550*/  FFMA.FTZ R59, R59, UR8, -R2 ;  /* 0x000000083b3b7c23 */ /* 0x000fe20008010802 */
[----:B---3--:R-:W-:Y:S01]  /*6560*/  F2FP.F16.F32.PACK_AB R0, R198, R201 ;  /* 0x000000c9c600723e */ /* 0x008fe200000000ff */
[--C-:B------:R-:W-:Y:S01]  /*6570*/  FFMA.FTZ R56, R56, UR8, -R135.reuse ;  /* 0x0000000838387c23 */ /* 0x100fe20008010887 */
[----:B------:R-:W-:Y:S01]  /*6580*/  F2FP.F16.F32.PACK_AB R4, R211, R212 ;  /* 0x000000d4d304723e */ /* 0x000fe200000000ff */
[----:B------:R1:W-:Y:S02]  /*6590*/  STS [R220+0x1c000], R6 ;  /* 0x01c00006dc007388 */ /* 0x0003e40000000800 */
[----:B------:R-:W-:Y:S01]  /*65a0*/  MUFU.EX2 R169, R39 ;  /* 0x0000002700a97308 */ /* 0x000fe20000000800 */
[----:B------:R-:W-:Y:S01]  /*65b0*/  F2FP.F16.F32.PACK_AB R5, R237, R238 ;  /* 0x000000eeed05723e */ /* 0x000fe200000000ff */
[--C-:B------:R-:W-:Y:S01]  /*65c0*/  FFMA.FTZ R57, R57, UR8, -R135.reuse ;  /* 0x0000000839397c23 */ /* 0x100fe20008010887 */
[----:B------:R3:W-:Y:S01]  /*65d0*/  STS [R220+0x1c400], R0 ;  /* 0x01c40000dc007388 */ /* 0x0007e20000000800 */
[----:B------:R-:W-:Y:S01]  /*65e0*/  @!P0 FSEL R64, R64, -INF , !P6 ;  /* 0xff80000040408808 */ /* 0x000fe20007000000 */
[--C-:B------:R-:W-:Y:S01]  /*65f0*/  FFMA.FTZ R60, R60, UR8, -R135.reuse ;  /* 0x000000083c3c7c23 */ /* 0x100fe20008010887 */
[----:B------:R-:W-:Y:S01]  /*6600*/  @!P0 FSEL R66, R66, -INF , !P4 ;  /* 0xff80000042428808 */ /* 0x000fe20006000000 */
[----:B------:R3:W-:Y:S03]  /*6610*/  STS [R218+0x1e000], R4 ;  /* 0x01e00004da007388 */ /* 0x0007e60000000800 */
[----:B------:R-:W-:Y:S01]  /*6620*/  MUFU.EX2 R235, R49 ;  /* 0x0000003100eb7308 */ /* 0x000fe20000000800 */
[----:B------:R-:W-:Y:S01]  /*6630*/  @!P0 FSEL R62, R62, -INF , !P2 ;  /* 0xff8000003e3e8808 */ /* 0x000fe20005000000 */
[----:B------:R-:W-:Y:S01]  /*6640*/  FFMA.FTZ R64, R64, UR8, -R142 ;  /* 0x0000000840407c23 */ /* 0x000fe2000801088e */
[----:B------:R-:W-:Y:S01]  /*6650*/  @!P0 FSEL R65, R65, -INF , !P5 ;  /* 0xff80000041418808 */ /* 0x000fe20006800000 */
[----:B------:R-:W-:Y:S01]  /*6660*/  FFMA.FTZ R66, R66, UR8, -R140 ;  /* 0x0000000842427c23 */ /* 0x000fe2000801088c */
[----:B------:R-:W-:Y:S01]  /*6670*/  @!P0 FSEL R67, R67, -INF , !P3 ;  /* 0xff80000043438808 */ /* 0x000fe20005800000 */
[----:B------:R-:W-:Y:S01]  /*6680*/  FFMA.FTZ R62, R62, UR8, -R2 ;  /* 0x000000083e3e7c23 */ /* 0x000fe20008010802 */
[----:B------:R-:W-:Y:S03]  /*6690*/  @!P0 FSEL R63, R63, -INF , !P1 ;  /* 0xff8000003f3f8808 */ /* 0x000fe60004800000 */
[----:B------:R-:W-:Y:S01]  /*66a0*/  MUFU.EX2 R165, R50 ;  /* 0x0000003200a57308 */ /* 0x000fe20000000800 */
[----:B------:R-:W-:Y:S01]  /*66b0*/  FFMA.FTZ R142, R65, UR8, -R142 ;  /* 0x00000008418e7c23 */ /* 0x000fe2000801088e */
[----:B------:R-:W-:Y:S01]  /*66c0*/  FFMA.FTZ R140, R67, UR8, -R140 ;  /* 0x00000008438c7c23 */ /* 0x000fe2000801088c */
[----:B------:R-:W-:Y:S01]  /*66d0*/  FFMA.FTZ R135, R61, UR8, -R135 ;  /* 0x000000083d877c23 */ /* 0x000fe20008010887 */
[----:B------:R-:W-:Y:S01]  /*66e0*/  FFMA.FTZ R2, R63, UR8, -R2 ;  /* 0x000000083f027c23 */ /* 0x000fe20008010802 */
[----:B-1----:R-:W-:Y:S05]  /*66f0*/  F2FP.F16.F32.PACK_AB R6, R215, R216 ;  /* 0x000000d8d706723e */ /* 0x002fea00000000ff */
[----:B------:R-:W1:Y:S01]  /*6700*/  MUFU.EX2 R164, R51 ;  /* 0x0000003300a47308 */ /* 0x000e620000000800 */
[----:B---3--:R-:W-:Y:S01]  /*6710*/  F2FP.F16.F32.PACK_AB R0, R213, R214 ;  /* 0x000000d6d500723e */ /* 0x008fe200000000ff */
[----:B------:R3:W-:Y:S01]  /*6720*/  STS [R218+0x1e400], R6 ;  /* 0x01e40006da007388 */ /* 0x0007e20000000800 */
[----:B------:R-:W-:Y:S03]  /*6730*/  F2FP.F16.F32.PACK_AB R4, R209, R210 ;  /* 0x000000d2d104723e */ /* 0x000fe600000000ff */
[----:B------:R1:W-:Y:S04]  /*6740*/  STS [R220+0x1e400], R0 ;  /* 0x01e40000dc007388 */ /* 0x0003e80000000800 */
[----:B------:R-:W-:Y:S01]  /*6750*/  MUFU.EX2 R191, R40 ;  /* 0x0000002800bf7308 */ /* 0x000fe20000000800 */
[----:B------:R1:W-:Y:S09]  /*6760*/  STS [R220+0x1e000], R4 ;  /* 0x01e00004dc007388 */ /* 0x0003f20000000800 */
[----:B------:R-:W1:Y:S10]  /*6770*/  MUFU.EX2 R175, R41 ;  /* 0x0000002900af7308 */ /* 0x000e740000000800 */
[----:B------:R-:W-:Y:S01]  /*6780*/  MUFU.EX2 R195, R42 ;  /* 0x0000002a00c37308 */ /* 0x000fe20000000800 */
[----:B---3--:R-:W-:Y:S02]  /*6790*/  F2FP.F16.F32.PACK_AB R6, R243, R244 ;  /* 0x000000f4f306723e */ /* 0x008fe400000000ff */
[----:B-1----:R-:W-:Y:S03]  /*67a0*/  F2FP.F16.F32.PACK_AB R0, R239, R240 ;  /* 0x000000f0ef00723e */ /* 0x002fe600000000ff */
[----:B------:R1:W-:Y:S04]  /*67b0*/  STS [R224+0x1c000], R6 ;  /* 0x01c00006e0007388 */ /* 0x0003e80000000800 */
[----:B------:R-:W-:Y:S01]  /*67c0*/  MUFU.EX2 R194, R43 ;  /* 0x0000002b00c27308 */ /* 0x000fe20000000800 */
[----:B------:R-:W-:Y:S05]  /*67d0*/  F2FP.F16.F32.PACK_AB R4, R196, R197 ;  /* 0x000000c5c404723e */ /* 0x000fea00000000ff */
[----:B------:R3:W-:Y:S04]  /*67e0*/  STS [R224+0x1c400], R4 ;  /* 0x01c40004e0007388 */ /* 0x0007e80000000800 */
[----:B------:R-:W-:Y:S01]  /*67f0*/  MUFU.EX2 R173, R44 ;  /* 0x0000002c00ad7308 */ /* 0x000fe20000000800 */
[----:B------:R3:W-:Y:S09]  /*6800*/  STS [R223+0x1c000], R0 ;  /* 0x01c00000df007388 */ /* 0x0007f20000000800 */
[----:B------:R-:W-:Y:S01]  /*6810*/  MUFU.EX2 R172, R45 ;  /* 0x0000002d00ac7308 */ /* 0x000fe20000000800 */
[----:B-1----:R-:W-:Y:S09]  /*6820*/  F2FP.F16.F32.PACK_AB R6, R202, R203 ;  /* 0x000000cbca06723e */ /* 0x002ff200000000ff */
[----:B------:R-:W-:Y:S01]  /*6830*/  MUFU.EX2 R193, R46 ;  /* 0x0000002e00c17308 */ /* 0x000fe20000000800 */
[----:B---3--:R-:W-:Y:S09]  /*6840*/  F2FP.F16.F32.PACK_AB R4, R206, R207 ;  /* 0x000000cfce04723e */ /* 0x008ff200000000ff */
[----:B------:R-:W-:Y:S01]  /*6850*/  MUFU.EX2 R192, R47 ;  /* 0x0000002f00c07308 */ /* 0x000fe20000000800 */
[----:B------:R-:W-:Y:S05]  /*6860*/  F2FP.F16.F32.PACK_AB R0, R171, R174 ;  /* 0x000000aeab00723e */ /* 0x000fea00000000ff */
[----:B------:R1:W-:Y:S04]  /*6870*/  STS [R223+0x1c400], R0 ;  /* 0x01c40000df007388 */ /* 0x0003e80000000800 */
[----:B------:R-:W-:Y:S01]  /*6880*/  MUFU.EX2 R234, R52 ;  /* 0x0000003400ea7308 */ /* 0x000fe20000000800 */
[----:B------:R3:W-:Y:S04]  /*6890*/  STS [R224+0x1e400], R4 ;  /* 0x01e40004e0007388 */ /* 0x0007e80000000800 */
[----:B------:R3:W-:Y:S05]  /*68a0*/  STS [R224+0x1e000], R6 ;  /* 0x01e00006e0007388 */ /* 0x0007ea0000000800 */
[----:B------:R-:W-:Y:S10]  /*68b0*/  MUFU.EX2 R233, R53 ;  /* 0x0000003500e97308 */ /* 0x000ff40000000800 */
[----:B------:R-:W-:Y:S01]  /*68c0*/  MUFU.EX2 R159, R54 ;  /* 0x00000036009f7308 */ /* 0x000fe20000000800 */
[----:B-1----:R-:W-:Y:S09]  /*68d0*/  F2FP.F16.F32.PACK_AB R0, R204, R205 ;  /* 0x000000cdcc00723e */ /* 0x002ff200000000ff */
[----:B------:R-:W-:Y:S01]  /*68e0*/  MUFU.EX2 R157, R55 ;  /* 0x00000037009d7308 */ /* 0x000fe20000000800 */
[----:B---3--:R-:W-:Y:S01]  /*68f0*/  F2FP.F16.F32.PACK_AB R4, R199, R200 ;  /* 0x000000c8c704723e */ /* 0x008fe200000000ff */
[----:B------:R1:W-:Y:S01]  /*6900*/  STS [R223+0x1e400], R0 ;  /* 0x01e40000df007388 */ /* 0x0003e20000000800 */
[----:B------:R-:W-:Y:S03]  /*6910*/  F2FP.F16.F32.PACK_AB R6, R164, R165 ;  /* 0x000000a5a406723e */ /* 0x000fe600000000ff */
[----:B------:R3:W-:Y:S04]  /*6920*/  STS [R223+0x1e000], R4 ;  /* 0x01e00004df007388 */ /* 0x0007e80000000800 */
[----:B------:R-:W-:Y:S01]  /*6930*/  MUFU.EX2 R228, R64 ;  /* 0x0000004000e47308 */ /* 0x000fe20000000800 */
[----:B------:R3:W-:Y:S09]  /*6940*/  STS [R217+0x1c000], R5 ;  /* 0x01c00005d9007388 */ /* 0x0007f20000000800 */
[----:B------:R-:W2:Y:S10]  /*6950*/  MUFU.EX2 R225, R142 ;  /* 0x0000008e00e17308 */ /* 0x000eb40000000800 */
[----:B------:R-:W-:Y:S01]  /*6960*/  MUFU.EX2 R156, R66 ;  /* 0x00000042009c7308 */ /* 0x000fe20000000800 */
[----:B-1----:R-:W-:Y:S02]  /*6970*/  F2FP.F16.F32.PACK_AB R0, R235, R236 ;  /* 0x000000eceb00723e */ /* 0x002fe400000000ff */
[----:B---3--:R-:W-:Y:S07]  /*6980*/  F2FP.F16.F32.PACK_AB R4, R169, R170 ;  /* 0x000000aaa904723e */ /* 0x008fee00000000ff */
[----:B------:R-:W1:Y:S01]  /*6990*/  MUFU.EX2 R155, R140 ;  /* 0x0000008c009b7308 */ /* 0x000e620000000800 */
[----:B------:R-:W-:Y:S01]  /*69a0*/  F2FP.F16.F32.PACK_AB R5, R175, R191 ;  /* 0x000000bfaf05723e */ /* 0x000fe200000000ff */
[----:B------:R3:W-:Y:S04]  /*69b0*/  STS [R217+0x1c400], R4 ;  /* 0x01c40004d9007388 */ /* 0x0007e80000000800 */
[----:B------:R1:W-:Y:S04]  /*69c0*/  STS [R219+0x1c000], R0 ;  /* 0x01c00000db007388 */ /* 0x0003e80000000800 */
[----:B------:R2:W-:Y:S01]  /*69d0*/  MUFU.EX2 R160, R2 ;  /* 0x0000000200a07308 */ /* 0x0005e20000000800 */
[----:B------:R4:W-:Y:S04]  /*69e0*/  STS [R219+0x1c400], R6 ;  /* 0x01c40006db007388 */ /* 0x0009e80000000800 */
[----:B------:R4:W-:Y:S05]  /*69f0*/  STS [R217+0x1e000], R5 ;  /* 0x01e00005d9007388 */ /* 0x0009ea0000000800 */
[----:B------:R-:W-:Y:S10]  /*6a00*/  MUFU.EX2 R166, R56 ;  /* 0x0000003800a67308 */ /* 0x000ff40000000800 */
[----:B------:R-:W4:Y:S01]  /*6a10*/  MUFU.EX2 R163, R57 ;  /* 0x0000003900a37308 */ /* 0x000f220000000800 */
[----:B--2---:R-:W-:Y:S02]  /*6a20*/  F2FP.F16.F32.PACK_AB R2, R225, R228 ;  /* 0x000000e4e102723e */ /* 0x004fe400000000ff */
[----:B---3--:R-:W-:Y:S02]  /*6a30*/  F2FP.F16.F32.PACK_AB R4, R194, R195 ;  /* 0x000000c3c204723e */ /* 0x008fe400000000ff */
[----:B-1----:R-:W-:Y:S03]  /*6a40*/  F2FP.F16.F32.PACK_AB R0, R172, R173 ;  /* 0x000000adac00723e */ /* 0x002fe600000000ff */
[----:B------:R1:W-:Y:S02]  /*6a50*/  STS [R217+0x1e400], R4 ;  /* 0x01e40004d9007388 */ /* 0x0003e40000000800 */
[----:B------:R-:W-:Y:S01]  /*6a60*/  MUFU.EX2 R168, R58 ;  /* 0x0000003a00a87308 */ /* 0x000fe20000000800 */
[----:B----4-:R-:W-:Y:S01]  /*6a70*/  F2FP.F16.F32.PACK_AB R6, R192, R193 ;  /* 0x000000c1c006723e */ /* 0x010fe200000000ff */
[----:B------:R2:W-:Y:S01]  /*6a80*/  STS [R219+0x1e000], R0 ;  /* 0x01e00000db007388 */ /* 0x0005e20000000800 */
[----:B------:R-:W-:Y:S03]  /*6a90*/  F2FP.F16.F32.PACK_AB R5, R233, R234 ;  /* 0x000000eae905723e */ /* 0x000fe600000000ff */
[----:B------:R-:W-:Y:S04]  /*6aa0*/  STS [R219+0x1e400], R6 ;  /* 0x01e40006db007388 */ /* 0x000fe80000000800 */
[----:B------:R-:W3:Y:S01]  /*6ab0*/  MUFU.EX2 R167, R59 ;  /* 0x0000003b00a77308 */ /* 0x000ee20000000800 */
[----:B------:R4:W-:Y:S09]  /*6ac0*/  STS [R222+0x1c000], R5 ;  /* 0x01c00005de007388 */ /* 0x0009f20000000800 */
[----:B------:R-:W-:Y:S01]  /*6ad0*/  MUFU.EX2 R161, R60 ;  /* 0x0000003c00a17308 */ /* 0x000fe20000000800 */
[----:B-1----:R-:W-:Y:S09]  /*6ae0*/  F2FP.F16.F32.PACK_AB R4, R157, R159 ;  /* 0x0000009f9d04723e */ /* 0x002ff200000000ff */
[----:B------:R-:W1:Y:S01]  /*6af0*/  MUFU.EX2 R158, R135 ;  /* 0x00000087009e7308 */ /* 0x000e620000000800 */
[----:B--2---:R-:W-:Y:S01]  /*6b00*/  F2FP.F16.F32.PACK_AB R0, R155, R156 ;  /* 0x0000009c9b00723e */ /* 0x004fe200000000ff */
[----:B------:R3:W-:Y:S01]  /*6b10*/  STS [R222+0x1c400], R4 ;  /* 0x01c40004de007388 */ /* 0x0007e20000000800 */
[----:B------:R-:W-:Y:S03]  /*6b20*/  IADD3 R152, P0, R153, UR20, RZ ;  /* 0x0000001499987c10 */ /* 0x000fe6000ff1e0ff */
[----:B------:R1:W-:Y:S04]  /*6b30*/  STS [R221+0x1c000], R2 ;  /* 0x01c00002dd007388 */ /* 0x0003e80000000800 */
[----:B------:R-:W2:Y:S01]  /*6b40*/  MUFU.EX2 R162, R62 ;  /* 0x0000003e00a27308 */ /* 0x000ea20000000800 */
[----:B----4-:R-:W-:Y:S01]  /*6b50*/  F2FP.F16.F32.PACK_AB R5, R163, R166 ;  /* 0x000000a6a305723e */ /* 0x010fe200000000ff */
[----:B------:R2:W-:Y:S01]  /*6b60*/  STS [R221+0x1c400], R0 ;  /* 0x01c40000dd007388 */ /* 0x0005e20000000800 */
[----:B------:R-:W-:Y:S02]  /*6b70*/  IADD3.X R153, R154, UR19, RZ, P0, !PT ;  /* 0x000000139a997c10 */ /* 0x000fe400087fe4ff */
[----:B------:R-:W-:Y:S01]  /*6b80*/  PLOP3.LUT P0, PT, PT, PT, UP3, 0x80, 0x0 ;  /* 0x000000000000781c */ /* 0x000fe20003f0f038 */
[----:B------:R-:W-:Y:S01]  /*6b90*/  STS [R222+0x1e000], R5 ;  /* 0x01e00005de007388 */ /* 0x000fe20000000800 */
[----:B---3--:R-:W-:Y:S02]  /*6ba0*/  F2FP.F16.F32.PACK_AB R4, R167, R168 ;  /* 0x000000a8a704723e */ /* 0x008fe400000000ff */
[----:B-1----:R-:W-:Y:S03]  /*6bb0*/  F2FP.F16.F32.PACK_AB R2, R158, R161 ;  /* 0x000000a19e02723e */ /* 0x002fe600000000ff */
[----:B------:R-:W-:Y:S01]  /*6bc0*/  STS [R222+0x1e400], R4 ;  /* 0x01e40004de007388 */ /* 0x000fe20000000800 */
[----:B--2---:R-:W-:Y:S03]  /*6bd0*/  F2FP.F16.F32.PACK_AB R0, R160, R162 ;  /* 0x000000a2a000723e */ /* 0x004fe600000000ff */
[----:B------:R1:W-:Y:S04]  /*6be0*/  STS [R221+0x1e000], R2 ;  /* 0x01e00002dd007388 */ /* 0x0003e80000000800 */
[----:B------:R2:W-:Y:S04]  /*6bf0*/  STS [R221+0x1e400], R0 ;  /* 0x01e40000dd007388 */ /* 0x0005e80000000800 */
[----:B------:R-:W-:Y:S08]  /*6c00*/  LDSM.16.M88.4 R64, [R148+0x8000] ;  /* 0x008000009440783b */ /* 0x000ff00000000200 */
[----:B------:R-:W3:Y:S08]  /*6c10*/  LDSM.16.M88.4 R16, [R179+UR4+0x10000] ;  /* 0x01000004b310783b */ /* 0x000ef00008000200 */
[----:B------:R-:W4:Y:S01]  /*6c20*/  LDSM.16.M88.4 R60, [R148+0xa000] ;  /* 0x00a00000943c783b */ /* 0x000f220000000200 */
[----:B-1----:R-:W-:Y:S02]  /*6c30*/  IMAD.SHL.U32 R2, R184, 0x2, RZ ;  /* 0x00000002b8027824 */ /* 0x002fe400078e00ff */
[----:B--2---:R-:W-:Y:S05]  /*6c40*/  IMAD.IADD R0, R183, 0x1, R149 ;  /* 0x00000001b7007824 */ /* 0x004fea00078e0295 */
[----:B------:R-:W1:Y:S08]  /*6c50*/  LDSM.16.M88.4 R32, [R179+UR4+0x10800] ;  /* 0x01080004b320783b */ /* 0x000e700008000200 */
[----:B------:R-:W2:Y:S08]  /*6c60*/  LDSM.16.M88.4 R48, [R179+UR4+0x11000] ;  /* 0x01100004b330783b */ /* 0x000eb00008000200 */
[----:B------:R-:W2:Y:S01]  /*6c70*/  LDSM.16.M88.4 R132, [R179+UR4+0x11800] ;  /* 0x01180004b384783b */ /* 0x000ea20008000200 */
[-C--:B---3--:R-:W-:Y:S07]  /*6c80*/  HMMA.16816.F32 R4, R64, R16.reuse, RZ ;  /* 0x000000104004723c */ /* 0x088fee00000018ff */
[----:B------:R-:W-:Y:S01]  /*6c90*/  LDSM.16.M88.4 R136, [R150+0x8000] ;  /* 0x008000009688783b */ /* 0x000fe20000000200 */
[C---:B----4-:R-:W-:Y:S07]  /*6ca0*/  HMMA.16816.F32 R8, R60.reuse, R16, RZ ;  /* 0x000000103c08723c */ /* 0x050fee00000018ff */
[----:B------:R-:W3:Y:S01]  /*6cb0*/  LDSM.16.M88.4 R140, [R181+0x4000] ;  /* 0x00400000b58c783b */ /* 0x000ee20000000200 */
[-C--:B------:R-:W-:Y:S07]  /*6cc0*/  HMMA.16816.F32 R12, R60, R18.reuse, RZ ;  /* 0x000000123c0c723c */ /* 0x080fee00000018ff */
[----:B------:R-:W4:Y:S01]  /*6cd0*/  LDSM.16.M88.4 R144, [R150+0xa000] ;  /* 0x00a000009690783b */ /* 0x000f220000000200 */
[C---:B------:R-:W-:Y:S06]  /*6ce0*/  HMMA.16816.F32 R16, R64.reuse, R18, RZ ;  /* 0x000000124010723c */ /* 0x040fec00000018ff */
[-C--:B-1----:R-:W-:Y:S06]  /*6cf0*/  HMMA.16816.F32 R20, R64, R32.reuse, RZ ;  /* 0x000000204014723c */ /* 0x082fec00000018ff */
[C---:B------:R-:W-:Y:S06]  /*6d00*/  HMMA.16816.F32 R24, R60.reuse, R32, RZ ;  /* 0x000000203c18723c */ /* 0x040fec00000018ff */
[-C--:B------:R-:W-:Y:S06]  /*6d10*/  HMMA.16816.F32 R28, R60, R34.reuse, RZ ;  /* 0x000000223c1c723c */ /* 0x080fec00000018ff */
[C---:B------:R-:W-:Y:S06]  /*6d20*/  HMMA.16816.F32 R32, R64.reuse, R34, RZ ;  /* 0x000000224020723c */ /* 0x040fec00000018ff */
[-C--:B--2---:R-:W-:Y:S06]  /*6d30*/  HMMA.16816.F32 R36, R64, R48.reuse, RZ ;  /* 0x000000304024723c */ /* 0x084fec00000018ff */
[C---:B------:R-:W-:Y:S06]  /*6d40*/  HMMA.16816.F32 R40, R60.reuse, R48, RZ ;  /* 0x000000303c28723c */ /* 0x040fec00000018ff */
[-C--:B------:R-:W-:Y:S06]  /*6d50*/  HMMA.16816.F32 R44, R60, R50.reuse, RZ ;  /* 0x000000323c2c723c */ /* 0x080fec00000018ff */
[C---:B------:R-:W-:Y:S06]  /*6d60*/  HMMA.16816.F32 R48, R64.reuse, R50, RZ ;  /* 0x000000324030723c */ /* 0x040fec00000018ff */
[-C--:B------:R-:W-:Y:S06]  /*6d70*/  HMMA.16816.F32 R52, R64, R132.reuse, RZ ;  /* 0x000000844034723c */ /* 0x080fec00000018ff */
[C---:B------:R-:W-:Y:S06]  /*6d80*/  HMMA.16816.F32 R56, R60.reuse, R132, RZ ;  /* 0x000000843c38723c */ /* 0x040fec00000018ff */
[-C--:B------:R-:W-:Y:S06]  /*6d90*/  HMMA.16816.F32 R60, R60, R134.reuse, RZ ;  /* 0x000000863c3c723c */ /* 0x080fec00000018ff */
[----:B------:R-:W-:Y:S01]  /*6da0*/  HMMA.16816.F32 R64, R64, R134, RZ ;  /* 0x000000864040723c */ /* 0x000fe200000018ff */
[----:B------:R-:W1:Y:S05]  /*6db0*/  LDSM.16.M88.4 R132, [R181+0x4800] ;  /* 0x00480000b584783b */ /* 0x000e6a0000000200 */
[-C--:B---3--:R-:W-:Y:S06]  /*6dc0*/  HMMA.16816.F32 R4, R136, R140.reuse, R4 ;  /* 0x0000008c8804723c */ /* 0x088fec0000001804 */
[C---:B----4-:R-:W-:Y:S06]  /*6dd0*/  HMMA.16816.F32 R8, R144.reuse, R140, R8 ;  /* 0x0000008c9008723c */ /* 0x050fec0000001808 */
[-C--:B------:R-:W-:Y:S06]  /*6de0*/  HMMA.16816.F32 R12, R144, R142.reuse, R12 ;  /* 0x0000008e900c723c */ /* 0x080fec000000180c */
[C---:B------:R-:W-:Y:S01]  /*6df0*/  HMMA.16816.F32 R16, R136.reuse, R142, R16 ;  /* 0x0000008e8810723c */ /* 0x040fe20000001810 */
[----:B------:R-:W2:Y:S05]  /*6e00*/  LDSM.16.M88.4 R140, [R181+0x5000] ;  /* 0x00500000b58c783b */ /* 0x000eaa0000000200 */
[-C--:B-1----:R-:W-:Y:S06]  /*6e10*/  HMMA.16816.F32 R20, R136, R132.reuse, R20 ;  /* 0x000000848814723c */ /* 0x082fec0000001814 */
[C---:B------:R-:W-:Y:S06]  /*6e20*/  HMMA.16816.F32 R24, R144.reuse, R132, R24 ;  /* 0x000000849018723c */ /* 0x040fec0000001818 */
[-C--:B------:R-:W-:Y:S06]  /*6e30*/  HMMA.16816.F32 R28, R144, R134.reuse, R28 ;  /* 0x00000086901c723c */ /* 0x080fec000000181c */
[C---:B------:R-:W-:Y:S01]  /*6e40*/  HMMA.16816.F32 R32, R136.reuse, R134, R32 ;  /* 0x000000868820723c */ /* 0x040fe20000001820 */
[----:B------:R-:W1:Y:S05]  /*6e50*/  LDSM.16.M88.4 R132, [R181+0x5800] ;  /* 0x00580000b584783b */ /* 0x000e6a0000000200 */
[-C--:B--2---:R-:W-:Y:S06]  /*6e60*/  HMMA.16816.F32 R36, R136, R140.reuse, R36 ;  /* 0x0000008c8824723c */ /* 0x084fec0000001824 */
[C---:B------:R-:W-:Y:S06]  /*6e70*/  HMMA.16816.F32 R40, R144.reuse, R140, R40 ;  /* 0x0000008c9028723c */ /* 0x040fec0000001828 */
[-C--:B------:R-:W-:Y:S06]  /*6e80*/  HMMA.16816.F32 R44, R144, R142.reuse, R44 ;  /* 0x0000008e902c723c */ /* 0x080fec000000182c */
[C---:B------:R-:W-:Y:S01]  /*6e90*/  HMMA.16816.F32 R48, R136.reuse, R142, R48 ;  /* 0x0000008e8830723c */ /* 0x040fe20000001830 */
[----:B------:R-:W-:Y:S05]  /*6ea0*/  LDSM.16.M88.4 R140, [R149+0x8000] ;  /* 0x00800000958c783b */ /* 0x000fea0000000200 */
[-C--:B-1----:R-:W-:Y:S06]  /*6eb0*/  HMMA.16816.F32 R52, R136, R132.reuse, R52 ;  /* 0x000000848834723c */ /* 0x082fec0000001834 */
[C---:B------:R-:W-:Y:S06]  /*6ec0*/  HMMA.16816.F32 R56, R144.reuse, R132, R56 ;  /* 0x000000849038723c */ /* 0x040fec0000001838 */
[-C--:B------:R-:W-:Y:S01]  /*6ed0*/  HMMA.16816.F32 R60, R144, R134.reuse, R60 ;  /* 0x00000086903c723c */ /* 0x080fe2000000183c */
[----:B------:R-:W2:Y:S04]  /*6ee0*/  LDG.E R147, desc[UR10][R152.64] ;  /* 0x0000000a98937981 */ /* 0x000ea8000c1e1900 */
[----:B------:R-:W3:Y:S01]  /*6ef0*/  LDG.E R146, desc[UR10][R152.64+0x20] ;  /* 0x0000200a98927981 */ /* 0x000ee2000c1e1900 */
[----:B------:R-:W-:Y:S03]  /*6f00*/  HMMA.16816.F32 R64, R136, R134, R64 ;  /* 0x000000868840723c */ /* 0x000fe60000001840 */
[----:B------:R-:W1:Y:S08]  /*6f10*/  LDSM.16.M88.4 R132, [R178+0x4000] ;  /* 0x00400000b284783b */ /* 0x000e700000000200 */
[----:B------:R-:W4:Y:S08]  /*6f20*/  LDSM.16.M88.4 R136, [R149+0xa000] ;  /* 0x00a000009588783b */ /* 0x000f300000000200 */
[----:B------:R-:W5:Y:S04]  /*6f30*/  LDG.E R145, desc[UR10][R152.64+0x100] ;  /* 0x0001000a98917981 */ /* 0x000f68000c1e1900 */
[----:B------:R3:W5:Y:S01]  /*6f40*/  LDG.E R144, desc[UR10][R152.64+0x120] ;  /* 0x0001200a98907981 */ /* 0x000762000c1e1900 */
[-C--:B-1----:R-:W-:Y:S06]  /*6f50*/  HMMA.16816.F32 R4, R140, R132.reuse, R4 ;  /* 0x000000848c04723c */ /* 0x082fec0000001804 */
[C---:B----4-:R-:W-:Y:S06]  /*6f60*/  HMMA.16816.F32 R8, R136.reuse, R132, R8 ;  /* 0x000000848808723c */ /* 0x050fec0000001808 */
        /* <DEDUP_REMOVED lines=19> */
[----:B------:R4:W2:Y:S02]  /*70a0*/  LDSM.16.M88.4 R140, [R0+0xa000] ;  /* 0x00a00000008c783b */ /* 0x0008a40000000200 */
[----:B----4-:R-:W-:Y:S05]  /*70b0*/  IMAD.U32 R0, RZ, RZ, UR4 ;  /* 0x00000004ff007e24 */ /* 0x010fea000f8e00ff */
[----:B------:R-:W-:Y:S01]  /*70c0*/  IADD3 R2, R2, 0x8000, R0 ;  /* 0x0000800002027810 */ /* 0x000fe20007ffe000 */
[-C--:B-1----:R-:W-:Y:S06]  /*70d0*/  HMMA.16816.F32 R4, R132, R136.reuse, R4 ;  /* 0x000000888404723c */ /* 0x082fec0000001804 */
[C---:B--2---:R-:W-:Y:S06]  /*70e0*/  HMMA.16816.F32 R8, R140.reuse, R136, R8 ;  /* 0x000000888c08723c */ /* 0x044fec0000001808 */
[-C--:B------:R-:W-:Y:S06]  /*70f0*/  HMMA.16816.F32 R12, R140, R138.reuse, R12 ;  /* 0x0000008a8c0c723c */ /* 0x080fec000000180c */
[C---:B------:R-:W-:Y:S01]  /*7100*/  HMMA.16816.F32 R16, R132.reuse, R138, R16 ;  /* 0x0000008a8410723c */ /* 0x040fe20000001810 */
[----:B------:R-:W1:Y:S05]  /*7110*/  LDSM.16.M88.4 R136, [R180+0x4800] ;  /* 0x00480000b488783b */ /* 0x000e6a0000000200 */
[C---:B------:R-:W-:Y:S01]  /*7120*/  FADD.FTZ R5, -R147.reuse, R5 ;  /* 0x0000000593057221 */ /* 0x040fe20000010100 */
[----:B------:R-:W-:Y:S01]  /*7130*/  FADD.FTZ R4, -R147, R4 ;  /* 0x0000000493047221 */ /* 0x000fe20000010100 */
[----:B---3--:R-:W-:Y:S03]  /*7140*/  FADD.FTZ R6, -R146, R6 ;  /* 0x0000000692067221 */ /* 0x008fe60000010100 */
[----:B------:R-:W-:Y:S01]  /*7150*/  FMUL.FTZ R152, R242, R5 ;  /* 0x00000005f2987220 */ /* 0x000fe20000410000 */
        /* <DEDUP_REMOVED lines=12> */
[C---:B------:R-:W-:Y:S04]  /*7220*/  FADD.FTZ R21, -R147.reuse, R21 ;  /* 0x0000001593157221 */ /* 0x040fe80000010100 */
[----:B------:R-:W-:Y:S11]  /*7230*/  FMUL.FTZ R5, R244, R5 ;  /* 0x00000005f4057220 */ /* 0x000ff60000410000 */
[----:B------:R-:W-:Y:S02]  /*7240*/  @!UPT UIADD3 URZ, URZ, URZ, URZ ;  /* 0x0000003f3f3ff290 */ /* 0x000fe4000fffe03f */
[C---:B------:R-:W-:Y:S01]  /*7250*/  FADD.FTZ R17, -R147.reuse, R33 ;  /* 0x0000002193117221 */ /* 0x040fe20000010100 */
[----:B------:R-:W-:Y:S01]  /*7260*/  F2FP.F16.F32.PACK_AB R33, R0, R4 ;  /* 0x000000040021723e */ /* 0x000fe200000000ff */
[----:B------:R-:W-:Y:S02]  /*7270*/  FADD.FTZ R20, -R147, R32 ;  /* 0x0000002093147221 */ /* 0x000fe40000010100 */
[----:B------:R-:W-:Y:S02]  /*7280*/  FMUL.FTZ R17, R239, R17 ;  /* 0x00000011ef117220 */ /* 0x000fe40000410000 */
        /* <DEDUP_REMOVED lines=19> */
[----:B------:R-:W-:Y:S01]  /*73c0*/  FADD.FTZ R48, -R147, R52 ;  /* 0x0000003493307221 */ /* 0x000fe20000010100 */
[----:B------:R-:W-:Y:S01]  /*73d0*/  F2FP.F16.F32.PACK_AB R132, R152, R154 ;  /* 0x0000009a9884723e */ /* 0x000fe200000000ff */
[----:B------:R-:W-:Y:S03]  /*73e0*/  FMUL.FTZ R133, R243, R21 ;  /* 0x00000015f3857220 */ /* 0x000fe60000410000 */
[----:B------:R-:W-:Y:S01]  /*73f0*/  FADD.FTZ R0, -R147, R53 ;  /* 0x0000003593007221 */ /* 0x000fe20000010100 */
[----:B------:R-:W-:Y:S01]  /*7400*/  F2FP.F16.F32.PACK_AB R53, R17, R20 ;  /* 0x000000141135723e */ /* 0x000fe200000000ff */
[----:B------:R-:W-:Y:S01]  /*7410*/  FMUL.FTZ R48, R234, R48 ;  /* 0x00000030ea307220 */ /* 0x000fe20000410000 */
[----:B------:R-:W-:Y:S01]  /*7420*/  F2FP.F16.F32.PACK_AB R133, R133, R5 ;  /* 0x000000058585723e */ /* 0x000fe200000000ff */
[----:B------:R-:W-:Y:S01]  /*7430*/  FADD.FTZ R5, -R147, R37 ;  /* 0x0000002593057221 */ /* 0x000fe20000010100 */
[----:B------:R-:W-:Y:S03]  /*7440*/  FMUL.FTZ R0, R233, R0 ;  /* 0x00000000e9007220 */ /* 0x000fe60000410000 */
[----:B------:R-:W-:Y:S02]  /*7450*/  FMUL.FTZ R5, R237, R5 ;  /* 0x00000005ed057220 */ /* 0x000fe40000410000 */
[----:B------:R-:W-:Y:S03]  /*7460*/  F2FP.F16.F32.PACK_AB R48, R0, R48 ;  /* 0x000000300030723e */ /* 0x000fe600000000ff */
[----:B------:R-:W-:Y:S01]  /*7470*/  FADD.FTZ R4, -R147, R64 ;  /* 0x0000004093047221 */ /* 0x000fe20000010100 */
[----:B------:R-:W-:Y:S01]  /*7480*/  F2FP.F16.F32.PACK_AB R52, R5, R6 ;  /* 0x000000060534723e */ /* 0x000fe200000000ff */
[----:B------:R-:W-:Y:S02]  /*7490*/  FADD.FTZ R37, -R147, R65 ;  /* 0x0000004193257221 */ /* 0x000fe40000010100 */
[----:B------:R-:W-:Y:S02]  /*74a0*/  FMUL.FTZ R4, R228, R4 ;  /* 0x00000004e4047220 */ /* 0x000fe40000410000 */
[----:B------:R-:W-:Y:S05]  /*74b0*/  FMUL.FTZ R37, R225, R37 ;  /* 0x00000025e1257220 */ /* 0x000fea0000410000 */
        /* <DEDUP_REMOVED lines=30> */
[----:B-1----:R-:W-:Y:S04]  /*76a0*/  IMAD.SHL.U32 R4, R65, 0x80, RZ ;  /* 0x0000008041047824 */ /* 0x002fe800078e00ff */
[----:B------:R-:W-:Y:S02]  /*76b0*/  IMAD.MOV R4, RZ, RZ, -R4 ;  /* 0x000000ffff047224 */ /* 0x000fe400078e0a04 */
[C---:B--2---:R-:W-:Y:S03]  /*76c0*/  @P4 VIADD R0, R187.reuse, 0xffffc000 ;  /* 0xffffc000bb004836 */ /* 0x044fe60000000000 */
[C---:B------:R-:W-:Y:S01]  /*76d0*/  LEA R6, P2, R4.reuse, R6, 0x1 ;  /* 0x0000000604067211 */ /* 0x040fe200078408ff */
        /* <DEDUP_REMOVED lines=13> */
[CC--:B------:R-:W-:Y:S01]  /*77b0*/  @!P4 LEA R16, P3, R17.reuse, R229.reuse, 0x1 ;  /* 0x000000e51110c211 */ /* 0x0c0fe200078608ff */
[----:B------:R-:W-:Y:S01]  /*77c0*/  @P4 STS [R0+0x1004], RZ ;  /* 0x001004ff00004388 */ /* 0x000fe20000000800 */
[----:B------:R-:W-:Y:S02]  /*77d0*/  @P4 PLOP3.LUT P1, PT, P6, PT, PT, 0x80, 0x0 ;  /* 0x000000000000481c */ /* 0x000fe4000372f070 */
[----:B------:R-:W-:Y:S01]  /*77e0*/  @!P4 LEA.HI.X R17, R17, R230, R21, 0x1, P3 ;  /* 0x000000e61111c211 */ /* 0x000fe200018f0c15 */
[----:B------:R-:W-:Y:S01]  /*77f0*/  @P4 STS [R0+0x1008], RZ ;  /* 0x001008ff00004388 */ /* 0x000fe20000000800 */
[----:B------:R-:W-:Y:S01]  /*7800*/  @P2 VIADD R20, R190, 0x4000 ;  /* 0x00004000be142836 */ /* 0x000fe20000000000 */
[----:B------:R-:W-:Y:S02]  /*7810*/  PLOP3.LUT P3, PT, PT, PT, PT, 0x8, 0x0 ;  /* 0x000000000000781c */ /* 0x000fe40003f6e170 */
[----:B------:R2:W-:Y:S01]  /*7820*/  @P4 STS [R0+0x100c], RZ ;  /* 0x00100cff00004388 */ /* 0x0005e20000000800 */
[----:B------:R-:W-:Y:S03]  /*7830*/  @!P4 PLOP3.LUT P3, PT, P6, PT, PT, 0x80, 0x0 ;  /* 0x000000000000c81c */ /* 0x000fe6000376f070 */
[----:B------:R-:W-:Y:S01]  /*7840*/  @!PT LDS RZ, [RZ] ;  /* 0x00000000fffff984 */ /* 0x000fe20000000800 */
[----:B------:R-:W-:Y:S01]  /*7850*/  @!PT LDS RZ, [RZ] ;  /* 0x00000000fffff984 */ /* 0x000fe20000000800 */
[----:B------:R-:W-:Y:S01]  /*7860*/  @!PT LDS RZ, [RZ] ;  /* 0x00000000fffff984 */ /* 0x000fe20000000800 */
[----:B------:R4:W-:Y:S01]  /*7870*/  @!P4 LDGSTS.E.BYPASS.LTC128B.128 [R20+0x1000], desc[UR10][R16.64] ;  /* 0x010000001014cfae */ /* 0x0009e2000b901d4a */
[--C-:B-1----:R-:W-:Y:S01]  /*7880*/  @!P4 SHF.R.S32.HI R5, RZ, 0x1f, R4.reuse ;  /* 0x0000001fff05c819 */ /* 0x102fe20000011404 */
[C---:B--2---:R-:W-:Y:S02]  /*7890*/  @P4 VIADD R0, R187.reuse, 0xffffc000 ;  /* 0xffffc000bb004836 */ /* 0x044fe40000000000 */
[----:B------:R-:W-:Y:S01]  /*78a0*/  @P1 VIADD R0, R187, 0x4000 ;  /* 0x00004000bb001836 */ /* 0x000fe20000000000 */
[----:B------:R-:W-:Y:S02]  /*78b0*/  PLOP3.LUT P1, PT, PT, PT, PT, 0x8, 0x0 ;  /* 0x000000000000781c */ /* 0x000fe40003f2e170 */
[----:B------:R-:W-:Y:S02]  /*78c0*/  @P4 PLOP3.LUT P1, PT, P6, PT, PT, 0x80, 0x0 ;  /* 0x000000000000481c */ /* 0x000fe4000372f070 */
[----:B------:R-:W-:Y:S01]  /*78d0*/  @P4 STS [R0+0x2000], RZ ;  /* 0x002000ff00004388 */ /* 0x000fe20000000800 */
[C---:B----4-:R-:W-:Y:S02]  /*78e0*/  @!P4 LEA R16, P2, R65.reuse, R4, 0x6 ;  /* 0x000000044110c211 */ /* 0x050fe400078430ff */
[--C-:B------:R-:W-:Y:S01]  /*78f0*/  @!P4 SHF.R.S32.HI R17, RZ, 0x1f, R4.reuse ;  /* 0x0000001fff11c819 */ /* 0x100fe20000011404 */
[----:B------:R-:W-:Y:S01]  /*7900*/  @P4 STS [R0+0x2004], RZ ;  /* 0x002004ff00004388 */ /* 0x000fe20000000800 */
[----:B------:R-:W-:Y:S01]  /*7910*/  @!P4 LEA R20, P5, R16, R229, 0x1 ;  /* 0x000000e51014c211 */ /* 0x000fe200078a08ff */
[C---:B------:R-:W-:Y:S01]  /*7920*/  @!P4 IMAD.WIDE.U32 R4, R65.reuse, 0x60, R4 ;  /* 0x000000604104c825 */ /* 0x040fe200078e0004 */
[----:B---3--:R-:W-:Y:S01]  /*7930*/  @!P4 LEA.HI.X R21, R65, R17, R32, 0x6, P2 ;  /* 0x000000114115c211 */ /* 0x008fe200010f3420 */
[----:B------:R-:W-:Y:S01]  /*7940*/  @P4 STS [R0+0x2008], RZ ;  /* 0x002008ff00004388 */ /* 0x000fe20000000800 */
[----:B------:R-:W-:Y:S01]  /*7950*/  PLOP3.LUT P2, PT, PT, PT, PT, 0x8, 0x0 ;  /* 0x000000000000781c */ /* 0x000fe20003f4e170 */
[----:B------:R-:W-:Y:S01]  /*7960*/  @!P4 VIADD R17, R190, 0xffffc000 ;  /* 0xffffc000be11c836 */ /* 0x000fe20000000000 */
[-C--:B------:R-:W-:Y:S01]  /*7970*/  @!P4 LEA.HI.X R21, R16, R230.reuse, R21, 0x1, P5 ;  /* 0x000000e61015c211 */ /* 0x080fe200028f0c15 */
[----:B------:R1:W-:Y:S01]  /*7980*/  @P4 STS [R0+0x200c], RZ ;  /* 0x00200cff00004388 */ /* 0x0003e20000000800 */
[----:B------:R-:W-:Y:S01]  /*7990*/  @P3 VIADD R17, R190, 0x4000 ;  /* 0x00004000be113836 */ /* 0x000fe20000000000 */
[----:B------:R-:W-:Y:S01]  /*79a0*/  @!P4 LEA R16, P3, R4, R229, 0x1 ;  /* 0x000000e50410c211 */ /* 0x000fe200078608ff */
[----:B------:R-:W-:Y:S01]  /*79b0*/  @!P4 IMAD.IADD R5, R5, 0x1, R64 ;  /* 0x000000010505c824 */ /* 0x000fe200078e0240 */
[----:B------:R-:W-:Y:S01]  /*79c0*/  @!P4 PLOP3.LUT P2, PT, P6, PT, PT, 0x80, 0x0 ;  /* 0x000000000000c81c */ /* 0x000fe2000374f070 */
[C---:B------:R-:W-:Y:S01]  /*79d0*/  @!P4 VIADD R32, R190.reuse, 0xffffc000 ;  /* 0xffffc000be20c836 */ /* 0x040fe20000000000 */
[----:B------:R-:W-:Y:S01]  /*79e0*/  @!PT LDS RZ, [RZ] ;  /* 0x00000000fffff984 */ /* 0x000fe20000000800 */
[----:B------:R-:W-:Y:S01]  /*79f0*/  @!PT LDS RZ, [RZ] ;  /* 0x00000000fffff984 */ /* 0x000fe20000000800 */
[----:B------:R-:W-:Y:S01]  /*7a00*/  @!PT LDS RZ, [RZ] ;  /* 0x00000000fffff984 */ /* 0x000fe20000000800 */
[----:B------:R2:W-:Y:S01]  /*7a10*/  @!P4 LDGSTS.E.BYPASS.LTC128B.128 [R17+0x2000], desc[UR10][R20.64] ;  /* 0x020000001411cfae */ /* 0x0005e2000b901d4a */
[----:B------:R-:W-:Y:S10]  /*7a20*/  IMAD.MOV.U32 R229, RZ, RZ, R6 ;  /* 0x000000ffffe57224 */ /* 0x000ff400078e0006 */
[----:B------:R-:W-:Y:S02]  /*7a30*/  @P2 VIADD R32, R190, 0x4000 ;  /* 0x00004000be202836 */ /* 0x000fe40000000000 */
[C---:B-1----:R-:W-:Y:S02]  /*7a40*/  @P4 VIADD R0, R187.reuse, 0xffffc000 ;  /* 0xffffc000bb004836 */ /* 0x042fe40000000000 */
[C---:B------:R-:W-:Y:S05]  /*7a50*/  @P1 VIADD R0, R187.reuse, 0x4000 ;  /* 0x00004000bb001836 */ /* 0x040fea0000000000 */
[----:B------:R-:W-:Y:S01]  /*7a60*/  @P4 STS [R0+0x3000], RZ ;  /* 0x003000ff00004388 */ /* 0x000fe20000000800 */
[----:B--2---:R-:W-:Y:S03]  /*7a70*/  @!P4 LEA.HI.X R17, R4, R230, R5, 0x1, P3 ;  /* 0x000000e60411c211 */ /* 0x004fe600018f0c05 */
[----:B------:R-:W-:Y:S01]  /*7a80*/  @P4 STS [R0+0x3004], RZ ;  /* 0x003004ff00004388 */ /* 0x000fe20000000800 */
[----:B------:R-:W-:Y:S03]  /*7a90*/  IMAD.MOV.U32 R230, RZ, RZ, R7 ;  /* 0x000000ffffe67224 */ /* 0x000fe600078e0007 */
[----:B------:R-:W-:Y:S04]  /*7aa0*/  @P4 STS [R0+0x3008], RZ ;  /* 0x003008ff00004388 */ /* 0x000fe80000000800 */
[----:B------:R1:W-:Y:S04]  /*7ab0*/  @P4 STS [R0+0x300c], RZ ;  /* 0x00300cff00004388 */ /* 0x0003e80000000800 */
[----:B------:R-:W-:Y:S01]  /*7ac0*/  @!PT LDS RZ, [RZ] ;  /* 0x00000000fffff984 */ /* 0x000fe20000000800 */
[----:B------:R-:W-:Y:S01]  /*7ad0*/  @!PT LDS RZ, [RZ] ;  /* 0x00000000fffff984 */ /* 0x000fe20000000800 */
[----:B------:R-:W-:Y:S01]  /*7ae0*/  @!PT LDS RZ, [RZ] ;  /* 0x00000000fffff984 */ /* 0x000fe20000000800 */
[----:B------:R2:W-:Y:S04]  /*7af0*/  @!P4 LDGSTS.E.BYPASS.LTC128B.128 [R32+0x3000], desc[UR10][R16.64] ;  /* 0x030000001020cfae */ /* 0x0005e8000b901d4a */
[----:B------:R-:W0:Y:S01]  /*7b00*/  LDGDEPBAR ;  /* 0x00000000000079af */ /* 0x000e220000000000 */
[----:B-1----:R-:W-:Y:S05]  /*7b10*/  IMAD.MOV.U32 R0, RZ, RZ, -0x4000 ;  /* 0xffffc000ff007424 */ /* 0x002fea00078e00ff */
[----:B------:R-:W-:Y:S05]  /*7b20*/  SEL R0, R0, 0x4000, !P6 ;  /* 0x0000400000007807 */ /* 0x000fea0007000000 */
[--C-:B------:R-:W-:Y:S02]  /*7b30*/  IMAD.IADD R182, R182, 0x1, R0.reuse ;  /* 0x00000001b6b67824 */ /* 0x100fe400078e0200 */
[--C-:B------:R-:W-:Y:S02]  /*7b40*/  IMAD.IADD R187, R187, 0x1, R0.reuse ;  /* 0x00000001bbbb7824 */ /* 0x100fe400078e0200 */
[----:B--2---:R-:W-:Y:S07]  /*7b50*/  IMAD.IADD R190, R190, 0x1, R0 ;  /* 0x00000001bebe7824 */ /* 0x004fee00078e0200 */
.L_x_386:
[----:B------:R-:W-:Y:S01]  /*7b60*/  FMUL.FTZ R4, R208, R36 ;  /* 0x00000024d0047220 */ /* 0x000fe20000410000 */
        /* <DEDUP_REMOVED lines=13> */
[----:B------:R-:W-:Y:S01]  /*7c40*/  FADD.FTZ R9, -R145, R9 ;  /* 0x0000000991097221 */ /* 0x000fe20000010100 */
[----:B------:R-:W-:Y:S01]  /*7c50*/  FADD.FTZ R10, -R144, R10 ;  /* 0x0000000a900a7221 */ /* 0x000fe20000010100 */
[----:B------:R-:W-:Y:S01]  /*7c60*/  FMUL.FTZ R8, R212, R8 ;  /* 0x00000008d4087220 */ /* 0x000fe20000410000 */
[----:B------:R2:W-:Y:S01]  /*7c70*/  STS [R220+0x14400], R0 ;  /* 0x01440000dc007388 */ /* 0x0005e20000000800 */
[----:B------:R-:W-:Y:S01]  /*7c80*/  F2FP.F16.F32.PACK_AB R19, R13, R12 ;  /* 0x0000000c0d13723e */ /* 0x000fe200000000ff */
[----:B------:R-:W-:Y:S01]  /*7c90*/  FADD.FTZ R12, -R145, R57 ;  /* 0x00000039910c7221 */ /* 0x000fe20000010100 */
[----:B------:R-:W-:Y:S01]  /*7ca0*/  FMUL.FTZ R9, R211, R9 ;  /* 0x00000009d3097220 */ /* 0x000fe20000410000 */
[----:B------:R-:W-:Y:S01]  /*7cb0*/  FADD.FTZ R15, -R144, R15 ;  /* 0x0000000f900f7221 */ /* 0x000fe20000010100 */
[----:B------:R-:W-:Y:S01]  /*7cc0*/  FMUL.FTZ R10, R216, R10 ;  /* 0x0000000ad80a7220 */ /* 0x000fe20000410000 */
[----:B------:R-:W-:Y:S01]  /*7cd0*/  FMUL.FTZ R12, R163, R12 ;  /* 0x0000000ca30c7220 */ /* 0x000fe20000410000 */
[----:B------:R-:W-:Y:S01]  /*7ce0*/  FADD.FTZ R14, -R144, R14 ;  /* 0x0000000e900e7221 */ /* 0x000fe20000010100 */
[C---:B------:R-:W-:Y:S01]  /*7cf0*/  FADD.FTZ R22, -R146.reuse, R22 ;  /* 0x0000001692167221 */ /* 0x040fe20000010100 */
[----:B------:R-:W-:Y:S01]  /*7d00*/  FADD.FTZ R23, -R146, R23 ;  /* 0x0000001792177221 */ /* 0x000fe20000010100 */
[----:B------:R-:W-:Y:S01]  /*7d10*/  STS [R220+0x14000], R33 ;  /* 0x01400021dc007388 */ /* 0x000fe20000000800 */
[----:B------:R-:W-:Y:S01]  /*7d20*/  FMUL.FTZ R14, R214, R14 ;  /* 0x0000000ed60e7220 */ /* 0x000fe20000410000 */
[----:B------:R-:W-:Y:S01]  /*7d30*/  FMUL.FTZ R22, R197, R22 ;  /* 0x00000016c5167220 */ /* 0x000fe20000410000 */
[----:B------:R-:W-:Y:S01]  /*7d40*/  FMUL.FTZ R23, R196, R23 ;  /* 0x00000017c4177220 */ /* 0x000fe20000410000 */
[C---:B------:R-:W-:Y:S01]  /*7d50*/  FADD.FTZ R35, -R146.reuse, R35 ;  /* 0x0000002392237221 */ /* 0x040fe20000010100 */
[C---:B------:R-:W-:Y:S01]  /*7d60*/  FADD.FTZ R34, -R146.reuse, R34 ;  /* 0x0000002292227221 */ /* 0x040fe20000010100 */
[C---:B------:R-:W-:Y:S01]  /*7d70*/  FADD.FTZ R6, -R146.reuse, R66 ;  /* 0x0000004292067221 */ /* 0x040fe20000010100 */
[----:B------:R-:W-:Y:S01]  /*7d80*/  FADD.FTZ R5, -R146, R67 ;  /* 0x0000004392057221 */ /* 0x000fe20000010100 */
[----:B-1----:R-:W-:Y:S01]  /*7d90*/  FADD.FTZ R4, -R145, R56 ;  /* 0x0000003891047221 */ /* 0x002fe20000010100 */
[----:B------:R-:W-:Y:S01]  /*7da0*/  F2FP.F16.F32.PACK_AB R23, R23, R22 ;  /* 0x000000161717723e */ /* 0x000fe200000000ff */
[----:B------:R-:W-:Y:S01]  /*7db0*/  FMUL.FTZ R34, R174, R34 ;  /* 0x00000022ae227220 */ /* 0x000fe20000410000 */
[----:B------:R-:W-:Y:S01]  /*7dc0*/  FMUL.FTZ R22, R171, R35 ;  /* 0x00000023ab167220 */ /* 0x000fe20000410000 */
[----:B------:R-:W-:Y:S01]  /*7dd0*/  FMUL.FTZ R4, R166, R4 ;  /* 0x00000004a6047220 */ /* 0x000fe20000410000 */
[----:B------:R-:W-:Y:S01]  /*7de0*/  FADD.FTZ R25, -R145, R25 ;  /* 0x0000001991197221 */ /* 0x000fe20000010100 */
[----:B------:R-:W-:Y:S01]  /*7df0*/  FADD.FTZ R27, -R144, R27 ;  /* 0x0000001b901b7221 */ /* 0x000fe20000010100 */
[----:B--2---:R-:W-:Y:S01]  /*7e00*/  F2FP.F16.F32.PACK_AB R0, R9, R8 ;  /* 0x000000080900723e */ /* 0x004fe200000000ff */
[----:B------:R-:W-:Y:S01]  /*7e10*/  FMUL.FTZ R9, R213, R15 ;  /* 0x0000000fd5097220 */ /* 0x000fe20000410000 */
[----:B------:R-:W-:Y:S01]  /*7e20*/  F2FP.F16.F32.PACK_AB R12, R12, R4 ;  /* 0x000000040c0c723e */ /* 0x000fe200000000ff */
[C---:B------:R-:W-:Y:S01]  /*7e30*/  FADD.FTZ R4, -R144.reuse, R11 ;  /* 0x0000000b90047221 */ /* 0x040fe20000010100 */
[----:B------:R-:W-:Y:S01]  /*7e40*/  FADD.FTZ R24, -R145, R24 ;  /* 0x0000001891187221 */ /* 0x000fe20000010100 */
[----:B------:R1:W-:Y:S01]  /*7e50*/  STS [R218+0x16000], R0 ;  /* 0x01600000da007388 */ /* 0x0003e20000000800 */
[----:B------:R-:W-:Y:S01]  /*7e60*/  F2FP.F16.F32.PACK_AB R9, R9, R14 ;  /* 0x0000000e0909723e */ /* 0x000fe200000000ff */
[----:B------:R-:W-:Y:S01]  /*7e70*/  FMUL.FTZ R4, R215, R4 ;  /* 0x00000004d7047220 */ /* 0x000fe20000410000 */
[----:B------:R-:W-:Y:S01]  /*7e80*/  FADD.FTZ R26, -R144, R26 ;  /* 0x0000001a901a7221 */ /* 0x000fe20000010100 */
[----:B------:R-:W-:Y:S01]  /*7e90*/  FMUL.FTZ R6, R156, R6 ;  /* 0x000000069c067220 */ /* 0x000fe20000410000 */
[----:B------:R-:W-:Y:S01]  /*7ea0*/  FMUL.FTZ R5, R155, R5 ;  /* 0x000000059b057220 */ /* 0x000fe20000410000 */
[----:B------:R-:W-:Y:S01]  /*7eb0*/  FADD.FTZ R29, -R145, R29 ;  /* 0x0000001d911d7221 */ /* 0x000fe20000010100 */
[----:B------:R-:W-:Y:S01]  /*7ec0*/  F2FP.F16.F32.PACK_AB R10, R4, R10 ;  /* 0x0000000a040a723e */ /* 0x000fe200000000ff */
[----:B------:R-:W-:Y:S01]  /*7ed0*/  FMUL.FTZ R24, R203, R24 ;  /* 0x00000018cb187220 */ /* 0x000fe20000410000 */
[----:B------:R-:W-:Y:S01]  /*7ee0*/  FMUL.FTZ R18, R202, R25 ;  /* 0x00000019ca127220 */ /* 0x000fe20000410000 */
[----:B------:R-:W-:Y:S01]  /*7ef0*/  FMUL.FTZ R26, R207, R26 ;  /* 0x0000001acf1a7220 */ /* 0x000fe20000410000 */
[----:B------:R-:W-:Y:S01]  /*7f00*/  FMUL.FTZ R8, R206, R27 ;  /* 0x0000001bce087220 */ /* 0x000fe20000410000 */
[----:B------:R-:W-:Y:S01]  /*7f10*/  STS [R218+0x16400], R10 ;  /* 0x0164000ada007388 */ /* 0x000fe20000000800 */
[C---:B------:R-:W-:Y:S01]  /*7f20*/  FADD.FTZ R31, -R144.reuse, R31 ;  /* 0x0000001f901f7221 */ /* 0x040fe20000010100 */
[----:B------:R-:W-:Y:S01]  /*7f30*/  FADD.FTZ R28, -R145, R28 ;  /* 0x0000001c911c7221 */ /* 0x000fe20000010100 */
        /* <DEDUP_REMOVED lines=55> */
[C---:B------:R-:W-:Y:S01]  /*82b0*/  FADD.FTZ R58, -R144.reuse, R58 ;  /* 0x0000003a903a7221 */ /* 0x040fe20000010100 */
[----:B------:R-:W-:Y:S01]  /*82c0*/  F2FP.F16.F32.PACK_AB R5, R5, R42 ;  /* 0x0000002a0505723e */ /* 0x000fe200000000ff */
[----:B------:R-:W-:Y:S01]  /*82d0*/  STS [R219+0x14000], R49 ;  /* 0x01400031db007388 */ /* 0x000fe20000000800 */
[----:B------:R-:W-:Y:S01]  /*82e0*/  F2FP.F16.F32.PACK_AB R13, R13, R44 ;  /* 0x0000002c0d0d723e */ /* 0x000fe200000000ff */
[----:B------:R-:W-:Y:S01]  /*82f0*/  FADD.FTZ R59, -R144, R59 ;  /* 0x0000003b903b7221 */ /* 0x000fe20000010100 */
[----:B------:R-:W-:Y:S01]  /*8300*/  F2FP.F16.F32.PACK_AB R4, R4, R46 ;  /* 0x0000002e0404723e */ /* 0x000fe200000000ff */
[----:B------:R-:W-:Y:S01]  /*8310*/  STS [R219+0x14400], R50 ;  /* 0x01440032db007388 */ /* 0x000fe20000000800 */
[----:B------:R-:W-:Y:S01]  /*8320*/  FMUL.FTZ R58, R168, R58 ;  /* 0x0000003aa83a7220 */ /* 0x000fe20000410000 */
[----:B-1----:R-:W-:Y:S01]  /*8330*/  FMUL.FTZ R0, R167, R59 ;  /* 0x0000003ba7007220 */ /* 0x002fe20000410000 */
[C---:B------:R-:W-:Y:S01]  /*8340*/  FADD.FTZ R60, -R145.reuse, R60 ;  /* 0x0000003c913c7221 */ /* 0x040fe20000010100 */
[----:B------:R-:W-:Y:S01]  /*8350*/  STS [R217+0x16000], R16 ;  /* 0x01600010d9007388 */ /* 0x000fe20000000800 */
[----:B------:R-:W-:Y:S01]  /*8360*/  FADD.FTZ R61, -R145, R61 ;  /* 0x0000003d913d7221 */ /* 0x000fe20000010100 */
[C---:B------:R-:W-:Y:S01]  /*8370*/  FADD.FTZ R62, -R144.reuse, R62 ;  /* 0x0000003e903e7221 */ /* 0x040fe20000010100 */
[----:B------:R-:W-:Y:S01]  /*8380*/  FADD.FTZ R63, -R144, R63 ;  /* 0x0000003f903f7221 */ /* 0x000fe20000010100 */
[----:B------:R-:W-:Y:S01]  /*8390*/  STS [R217+0x16400], R5 ;  /* 0x01640005d9007388 */ /* 0x000fe20000000800 */
[----:B------:R-:W-:Y:S01]  /*83a0*/  FMUL.FTZ R60, R161, R60 ;  /* 0x0000003ca13c7220 */ /* 0x000fe20000410000 */
[----:B------:R-:W-:Y:S01]  /*83b0*/  FMUL.FTZ R61, R158, R61 ;  /* 0x0000003d9e3d7220 */ /* 0x000fe20000410000 */
[----:B------:R-:W-:Y:S01]  /*83c0*/  FMUL.FTZ R62, R162, R62 ;  /* 0x0000003ea23e7220 */ /* 0x000fe20000410000 */
[----:B------:R-:W-:Y:S01]  /*83d0*/  STS [R219+0x16000], R13 ;  /* 0x0160000ddb007388 */ /* 0x000fe20000000800 */
[----:B------:R-:W-:Y:S01]  /*83e0*/  FMUL.FTZ R7, R160, R63 ;  /* 0x0000003fa0077220 */ /* 0x000fe20000410000 */
[----:B------:R-:W-:Y:S01]  /*83f0*/  F2FP.F16.F32.PACK_AB R0, R0, R58 ;  /* 0x0000003a0000723e */ /* 0x000fe200000000ff */
[----:B------:R-:W-:Y:S01]  /*8400*/  UIMAD UR6, UR27, UR25, URZ ;  /* 0x000000191b0672a4 */ /* 0x000fe2000f8e023f */
[----:B------:R-:W-:Y:S01]  /*8410*/  STS [R219+0x16400], R4 ;  /* 0x01640004db007388 */ /* 0x000fe20000000800 */
[----:B------:R-:W-:Y:S02]  /*8420*/  F2FP.F16.F32.PACK_AB R11, R61, R60 ;  /* 0x0000003c3d0b723e */ /* 0x000fe400000000ff */
[----:B------:R-:W-:Y:S01]  /*8430*/  F2FP.F16.F32.PACK_AB R7, R7, R62 ;  /* 0x0000003e0707723e */ /* 0x000fe200000000ff */
[----:B------:R-:W-:Y:S01]  /*8440*/  STS [R222+0x14000], R48 ;  /* 0x01400030de007388 */ /* 0x000fe20000000800 */
[----:B------:R-:W-:Y:S03]  /*8450*/  ULEA UR7, -UR6, URZ, 0x7 ;  /* 0x0000003f06077291 */ /* 0x000fe6000f8e393f */
[----:B------:R-:W-:Y:S04]  /*8460*/  STS [R222+0x14400], R21 ;  /* 0x01440015de007388 */ /* 0x000fe80000000800 */
[----:B------:R-:W-:Y:S04]  /*8470*/  STS [R221+0x14000], R37 ;  /* 0x01400025dd007388 */ /* 0x000fe80000000800 */
[----:B------:R-:W-:Y:S04]  /*8480*/  STS [R221+0x14400], R20 ;  /* 0x01440014dd007388 */ /* 0x000fe80000000800 */
[----:B------:R-:W-:Y:S04]  /*8490*/  STS [R222+0x16000], R12 ;  /* 0x0160000cde007388 */ /* 0x000fe80000000800 */
[----:B------:R1:W-:Y:S04]  /*84a0*/  STS [R222+0x16400], R0 ;  /* 0x01640000de007388 */ /* 0x0003e80000000800 */
[----:B------:R-:W-:Y:S04]  /*84b0*/  STS [R221+0x16000], R11 ;  /* 0x0160000bdd007388 */ /* 0x000fe80000000800 */
[----:B------:R-:W-:Y:S01]  /*84c0*/  STS [R221+0x16400], R7 ;  /* 0x01640007dd007388 */ /* 0x000fe20000000800 */
[----:B------:R-:W-:Y:S01]  /*84d0*/  BAR.SYNC.DEFER_BLOCKING 0x0 ;  /* 0x0000000000007b1d */ /* 0x000fe20000010000 */
[----:B-1----:R-:W-:Y:S05]  /*84e0*/  IADD3 R0, R2, R177, RZ ;  /* 0x000000b102007210 */ /* 0x002fea0007ffe0ff */
[----:B------:R-:W-:Y:S04]  /*84f0*/  LDSM.16.MT88.4 R4, [R3+0x1c000] ;  /* 0x01c000000304783b */ /* 0x000fe80000004200 */
[----:B------:R-:W1:Y:S04]  /*8500*/  LDSM.16.MT88.4 R8, [R2] ;  /* 0x000000000208783b */ /* 0x000e680000004200 */
[----:B------:R-:W2:Y:S04]  /*8510*/  LDSM.16.MT88.4 R12, [R3+0x20000] ;  /* 0x02000000030c783b */ /* 0x000ea80000004200 */
[----:B------:R-:W3:Y:S04]  /*8520*/  LDSM.16.MT88.4 R16, [R0] ;  /* 0x000000000010783b */ /* 0x000ee80000004200 */
[----:B------:R-:W4:Y:S04]  /*8530*/  LDL R64, [R1+0x10] ;  /* 0x0000100001407983 */ /* 0x000f280000100800 */
[----:B------:R-:W-:Y:S04]  /*8540*/  LDSM.16.MT88.4 R20, [R3+0x1c800] ;  /* 0x01c800000314783b */ /* 0x000fe80000004200 */
[----:B------:R-:W3:Y:S04]  /*8550*/  LDSM.16.MT88.4 R24, [R2+0x800] ;  /* 0x000800000218783b */ /* 0x000ee80000004200 */
[----:B------:R-:W3:Y:S04]  /*8560*/  LDSM.16.MT88.4 R28, [R3+0x20800] ;  /* 0x02080000031c783b */ /* 0x000ee80000004200 */
[----:B------:R-:W3:Y:S04]  /*8570*/  LDSM.16.MT88.4 R32, [R0+0x800] ;  /* 0x000800000020783b */ /* 0x000ee80000004200 */
        /* <DEDUP_REMOVED lines=13> */
[-C--:B------:R-:W-:Y:S06]  /*8650*/  HMMA.16816.F32 R68, R20, R24.reuse, R68 ;  /* 0x000000181444723c */ /* 0x080fec0000001844 */
[C---:B------:R-:W-:Y:S06]  /*8660*/  HMMA.16816.F32 R72, R28.reuse, R24, R72 ;  /* 0x000000181c48723c */ /* 0x040fec0000001848 */
[-C--:B------:R-:W-:Y:S06]  /*8670*/  HMMA.16816.F32 R76, R28, R26.reuse, R76 ;  /* 0x0000001a1c4c723c */ /* 0x080fec000000184c */
[C---:B------:R-:W-:Y:S01]  /*8680*/  HMMA.16816.F32 R80, R20.reuse, R26, R80 ;  /* 0x0000001a1450723c */ /* 0x040fe20000001850 */
[----:B------:R-:W3:Y:S05]  /*8690*/  LDSM.16.MT88.4 R24, [R2+0x1800] ;  /* 0x001800000218783b */ /* 0x000eea0000004200 */
[-C--:B------:R-:W-:Y:S06]  /*86a0*/  HMMA.16816.F32 R84, R20, R32.reuse, R84 ;  /* 0x000000201454723c */ /* 0x080fec0000001854 */
[C---:B------:R-:W-:Y:S06]  /*86b0*/  HMMA.16816.F32 R88, R28.reuse, R32, R88 ;  /* 0x000000201c58723c */ /* 0x040fec0000001858 */
[-C--:B------:R-:W-:Y:S01]  /*86c0*/  HMMA.16816.F32 R92, R28, R34.reuse, R92 ;  /* 0x000000221c5c723c */ /* 0x080fe2000000185c */
[----:B------:R-:W3:Y:S05]  /*86d0*/  LDSM.16.MT88.4 R28, [R3+0x21800] ;  /* 0x02180000031c783b */ /* 0x000eea0000004200 */
[----:B------:R-:W-:Y:S01]  /*86e0*/  HMMA.16816.F32 R96, R20, R34, R96 ;  /* 0x000000221460723c */ /* 0x000fe20000001860 */
[----:B------:R-:W3:Y:S04]  /*86f0*/  LDSM.16.MT88.4 R20, [R0+0x1800] ;  /* 0x001800000014783b */ /* 0x000ee80000004200 */
        /* <DEDUP_REMOVED lines=43> */
[C---:B------:R-:W-:Y:S05]  /*89b0*/  HMMA.16816.F32 R88, R28.reuse, R16, R88 ;  /* 0x000000101c58723c */ /* 0x040fea0000001858 */
[----:B----4-:R-:W-:Y:S01]  /*89c0*/  LEA R141, R64, UR4, 0x1 ;  /* 0x00000004408d7c11 */ /* 0x010fe2000f8e08ff */
        /* <DEDUP_REMOVED lines=73> */
.L_x_387:
[----:B------:R-:W-:Y:S01]  /*8e60*/  LDSM.16.M88.4 R32, [R148+0x14000] ;  /* 0x014000009420783b */ /* 0x000fe20000000200 */
[----:B------:R-:W-:Y:S01]  /*8e70*/  IMAD.IADD R0, R186, 0x1, R177 ;  /* 0x00000001ba007824 */ /* 0x000fe200078e02b1 */
[----:B------:R-:W-:Y:S01]  /*8e80*/  USHF.L.U32 UR7, UR6, 0x3, URZ ;  /* 0x0000000306077899 */ /* 0x000fe2000800063f */
[----:B------:R-:W-:Y:S01]  /*8e90*/  IMAD.IADD R140, R177, 0x1, R150 ;  /* 0x00000001b18c7824 */ /* 0x000fe200078e0296 */
[----:B------:R-:W2:Y:S01]  /*8ea0*/  LDSM.16.MT88.4 R16, [R2+0x4000] ;  /* 0x004000000210783b */ /* 0x000ea20000004200 */
[----:B------:R-:W-:Y:S02]  /*8eb0*/  USHF.L.U32 UR15, UR6, 0x4, URZ ;  /* 0x00000004060f7899 */ /* 0x000fe4000800063f */
[----:B------:R-:W-:Y:S01]  /*8ec0*/  UIMAD UR12, UR6, 0x18, URZ ;  /* 0x00000018060c78a4 */ /* 0x000fe2000f8e023f */
[----:B------:R-:W1:Y:S01]  /*8ed0*/  LDSM.16.M88.4 R28, [R148+0x16000] ;  /* 0x01600000941c783b */ /* 0x000e620000000200 */
[----:B------:R-:W-:Y:S02]  /*8ee0*/  USHF.L.U32 UR14, UR6, 0x5, URZ ;  /* 0x00000005060e7899 */ /* 0x000fe4000800063f */
[----:B------:R-:W-:Y:S01]  /*8ef0*/  UIMAD UR13, UR6, 0x28, URZ ;  /* 0x00000028060d78a4 */ /* 0x000fe2000f8e023f */
[----:B------:R-:W3:Y:S01]  /*8f00*/  LDSM.16.MT88.4 R36, [R0] ;  /* 0x000000000024783b */ /* 0x000ee20000004200 */
[----:B------:R-:W-:Y:S03]  /*8f10*/  UISETP.GT.AND UP2, UPT, UR9, UR22, UPT ;  /* 0x000000160900728c */ /* 0x000fe6000bf44270 */
[----:B------:R-:W4:Y:S04]  /*8f20*/  LDL R142, [R1+0x14] ;  /* 0x00001400018e7983 */ /* 0x000f280000100800 */
[----:B------:R-:W-:Y:S04]  /*8f30*/  LDSM.16.M88.4 R40, [R150+0x14000] ;  /* 0x014000009628783b */ /* 0x000fe80000000200 */
[----:B------:R-:W3:Y:S04]  /*8f40*/  LDSM.16.MT88.4 R44, [R2+0x4800] ;  /* 0x00480000022c783b */ /* 0x000ee80000004200 */
[----:B------:R-:W3:Y:S04]  /*8f50*/  LDSM.16.M88.4 R48, [R150+0x16000] ;  /* 0x016000009630783b */ /* 0x000ee80000000200 */
[----:B------:R-:W3:Y:S04]  /*8f60*/  LDSM.16.MT88.4 R52, [R0+0x800] ;  /* 0x000800000034783b */ /* 0x000ee80000004200 */
[----:B------:R-:W-:Y:S04]  /*8f70*/  LDSM.16.M88.4 R56, [R149+0x14000] ;  /* 0x014000009538783b */ /* 0x000fe80000000200 */
[----:B------:R-:W3:Y:S01]  /*8f80*/  LDSM.16.MT88.4 R60, [R2+0x5000] ;  /* 0x00500000023c783b */ /* 0x000ee20000004200 */
[-C--:B--2---:R-:W-:Y:S03]  /*8f90*/  HMMA.16816.F32 R4, R32, R16.reuse, RZ ;  /* 0x000000102004723c */ /* 0x084fe600000018ff */
[----:B------:R-:W2:Y:S04]  /*8fa0*/  LDSM.16.M88.4 R64, [R149+0x16000] ;  /* 0x016000009540783b */ /* 0x000ea80000000200 */
[----:B------:R-:W2:Y:S01]  /*8fb0*/  LDSM.16.MT88.4 R132, [R0+0x1000] ;  /* 0x001000000084783b */ /* 0x000ea20000004200 */
[C---:B-1----:R-:W-:Y:S03]  /*8fc0*/  HMMA.16816.F32 R8, R28.reuse, R16, RZ ;  /* 0x000000101c08723c */ /* 0x042fe600000018ff */
[----:B------:R-:W-:Y:S03]  /*8fd0*/  LDSM.16.M88.4 R136, [R140+0x16000] ;  /* 0x016000008c88783b */ /* 0x000fe60000000200 */
[-C--:B------:R-:W-:Y:S01]  /*8fe0*/  HMMA.16816.F32 R12, R28, R18.reuse, RZ ;  /* 0x000000121c0c723c */ /* 0x080fe200000018ff */
[----:B------:R-:W4:Y:S05]  /*8ff0*/  LDL R177, [R1+0x4] ;  /* 0x0000040001b17983 */ /* 0x000f2a0000100800 */
[C---:B------:R-:W-:Y:S06]  /*9000*/  HMMA.16816.F32 R16, R32.reuse, R18, RZ ;  /* 0x000000122010723c */ /* 0x040fec00000018ff */
[-C--:B---3--:R-:W-:Y:S06]  /*9010*/  HMMA.16816.F32 R20, R32, R36.reuse, RZ ;  /* 0x000000242014723c */ /* 0x088fec00000018ff */
[C---:B------:R-:W-:Y:S06]  /*9020*/  HMMA.16816.F32 R24, R28.reuse, R36, RZ ;  /* 0x000000241c18723c */ /* 0x040fec00000018ff */
[-C--:B------:R-:W-:Y:S06]  /*9030*/  HMMA.16816.F32 R28, R28, R38.reuse, RZ ;  /* 0x000000261c1c723c */ /* 0x080fec00000018ff */
[----:B------:R-:W-:Y:S01]  /*9040*/  HMMA.16816.F32 R32, R32, R38, RZ ;  /* 0x000000262020723c */ /* 0x000fe200000018ff */
[----:B------:R-:W-:Y:S05]  /*9050*/  LDSM.16.M88.4 R36, [R140+0x14000] ;  /* 0x014000008c24783b */ /* 0x000fea0000000200 */
[-C--:B------:R-:W-:Y:S06]  /*9060*/  HMMA.16816.F32 R4, R40, R44.reuse, R4 ;  /* 0x0000002c2804723c */ /* 0x080fec0000001804 */
        /* <DEDUP_REMOVED lines=9> */
[----:B------:R-:W-:Y:S04]  /*9100*/  LDSM.16.M88.4 R40, [R148+0x18000] ;  /* 0x018000009428783b */ /* 0x000fe80000000200 */
[----:B------:R-:W3:Y:S01]  /*9110*/  LDSM.16.MT88.4 R52, [R2+0x6000] ;  /* 0x006000000234783b */ /* 0x000ee20000004200 */
[-C--:B------:R-:W-:Y:S06]  /*9120*/  HMMA.16816.F32 R4, R56, R60.reuse, R4 ;  /* 0x0000003c3804723c */ /* 0x080fec0000001804 */
[C---:B--2---:R-:W-:Y:S06]  /*9130*/  HMMA.16816.F32 R8, R64.reuse, R60, R8 ;  /* 0x0000003c4008723c */ /* 0x044fec0000001808 */
[-C--:B------:R-:W-:Y:S06]  /*9140*/  HMMA.16816.F32 R12, R64, R62.reuse, R12 ;  /* 0x0000003e400c723c */ /* 0x080fec000000180c */
[C---:B------:R-:W-:Y:S01]  /*9150*/  HMMA.16816.F32 R16, R56.reuse, R62, R16 ;  /* 0x0000003e3810723c */ /* 0x040fe20000001810 */
[----:B------:R-:W2:Y:S05]  /*9160*/  LDSM.16.M88.4 R60, [R148+0x1a000] ;  /* 0x01a00000943c783b */ /* 0x000eaa0000000200 */
[-C--:B------:R-:W-:Y:S06]  /*9170*/  HMMA.16816.F32 R20, R56, R132.reuse, R20 ;  /* 0x000000843814723c */ /* 0x080fec0000001814 */
[C---:B------:R-:W-:Y:S06]  /*9180*/  HMMA.16816.F32 R24, R64.reuse, R132, R24 ;  /* 0x000000844018723c */ /* 0x040fec0000001818 */
[-C--:B------:R-:W-:Y:S01]  /*9190*/  HMMA.16816.F32 R28, R64, R134.reuse, R28 ;  /* 0x00000086401c723c */ /* 0x080fe2000000181c */
[----:B------:R-:W2:Y:S05]  /*91a0*/  LDSM.16.MT88.4 R64, [R0+0x2000] ;  /* 0x002000000040783b */ /* 0x000eaa0000004200 */
[----:B------:R-:W-:Y:S01]  /*91b0*/  HMMA.16816.F32 R32, R56, R134, R32 ;  /* 0x000000863820723c */ /* 0x000fe20000001820 */
[----:B------:R-:W-:Y:S04]  /*91c0*/  LDSM.16.MT88.4 R56, [R2+0x6800] ;  /* 0x006800000238783b */ /* 0x000fe80000004200 */
[----:B------:R-:W-:Y:S01]  /*91d0*/  LDSM.16.M88.4 R132, [R150+0x1a000] ;  /* 0x01a000009684783b */ /* 0x000fe20000000200 */
[-C--:B-1----:R-:W-:Y:S06]  /*91e0*/  HMMA.16816.F32 R4, R36, R44.reuse, R4 ;  /* 0x0000002c2404723c */ /* 0x082fec0000001804 */
[C---:B------:R-:W-:Y:S06]  /*91f0*/  HMMA.16816.F32 R8, R136.reuse, R44, R8 ;  /* 0x0000002c8808723c */ /* 0x040fec0000001808 */
[-C--:B------:R-:W-:Y:S06]  /*9200*/  HMMA.16816.F32 R12, R136, R46.reuse, R12 ;  /* 0x0000002e880c723c */ /* 0x080fec000000180c */
[C---:B------:R-:W-:Y:S01]  /*9210*/  HMMA.16816.F32 R16, R36.reuse, R46, R16 ;  /* 0x0000002e2410723c */ /* 0x040fe20000001810 */
[----:B------:R-:W1:Y:S05]  /*9220*/  LDSM.16.M88.4 R44, [R150+0x18000] ;  /* 0x01800000962c783b */ /* 0x000e6a0000000200 */
[-C--:B---3--:R-:W-:Y:S06]  /*9230*/  HMMA.16816.F32 R20, R36, R48.reuse, R20 ;  /* 0x000000302414723c */ /* 0x088fec0000001814 */
        /* <DEDUP_REMOVED lines=23> */
[-C--:B---3--:R-:W-:Y:S06]  /*93b0*/  HMMA.16816.F32 R20, R44, R136.reuse, R20 ;  /* 0x000000882c14723c */ /* 0x088fec0000001814 */
[C---:B------:R-:W-:Y:S06]  /*93c0*/  HMMA.16816.F32 R24, R132.reuse, R136, R24 ;  /* 0x000000888418723c */ /* 0x040fec0000001818 */
[-C--:B------:R-:W-:Y:S01]  /*93d0*/  HMMA.16816.F32 R28, R132, R138.reuse, R28 ;  /* 0x0000008a841c723c */ /* 0x080fe2000000181c */
[----:B------:R3:W4:Y:S05]  /*93e0*/  LDSM.16.MT88.4 R132, [R0+0x3800] ;  /* 0x003800000084783b */ /* 0x00072a0000004200 */
[----:B------:R-:W-:Y:S01]  /*93f0*/  HMMA.16816.F32 R32, R44, R138, R32 ;  /* 0x0000008a2c20723c */ /* 0x000fe20000001820 */
[----:B-1----:R-:W-:Y:S05]  /*9400*/  IMAD.U32 R2, RZ, RZ, UR15 ;  /* 0x0000000fff027e24 */ /* 0x002fea000f8e00ff */
[-C--:B------:R-:W-:Y:S06]  /*9410*/  HMMA.16816.F32 R4, R36, R48.reuse, R4 ;  /* 0x000000302404723c */ /* 0x080fec0000001804 */
[C---:B--2---:R-:W-:Y:S06]  /*9420*/  HMMA.16816.F32 R8, R52.reuse, R48, R8 ;  /* 0x000000303408723c */ /* 0x044fec0000001808 */
[-C--:B------:R-:W-:Y:S01]  /*9430*/  HMMA.16816.F32 R12, R52, R50.reuse, R12 ;  /* 0x00000032340c723c */ /* 0x080fe2000000180c */
[----:B---3--:R-:W-:Y:S05]  /*9440*/  IMAD.U32 R0, RZ, RZ, UR7 ;  /* 0x00000007ff007e24 */ /* 0x008fea000f8e00ff */
[C---:B------:R-:W-:Y:S06]  /*9450*/  HMMA.16816.F32 R16, R36.reuse, R50, R16 ;  /* 0x000000322410723c */ /* 0x040fec0000001810 */
[-C--:B------:R-:W-:Y:S06]  /*9460*/  HMMA.16816.F32 R20, R36, R60.reuse, R20 ;  /* 0x0000003c2414723c */ /* 0x080fec0000001814 */
[C---:B------:R-:W-:Y:S06]  /*9470*/  HMMA.16816.F32 R24, R52.reuse, R60, R24 ;  /* 0x0000003c3418723c */ /* 0x040fec0000001818 */
[-C--:B------:R-:W-:Y:S06]  /*9480*/  HMMA.16816.F32 R28, R52, R62.reuse, R28 ;  /* 0x0000003e341c723c */ /* 0x080fec000000181c */
[----:B------:R-:W-:Y:S06]  /*9490*/  HMMA.16816.F32 R32, R36, R62, R32 ;  /* 0x0000003e2420723c */ /* 0x000fec0000001820 */
[-C--:B----4-:R-:W-:Y:S05]  /*94a0*/  HMMA.16816.F32 R4, R40, R56.reuse, R4 ;  /* 0x000000382804723c */ /* 0x090fea0000001804 */
[----:B------:R-:W-:Y:S01]  /*94b0*/  @P0 IADD3 R36, P1, R252, UR18, RZ ;  /* 0x00000012fc240c10 */ /* 0x000fe2000ff3e0ff */
[C---:B------:R-:W-:Y:S01]  /*94c0*/  HMMA.16816.F32 R8, R64.reuse, R56, R8 ;  /* 0x000000384008723c */ /* 0x040fe20000001808 */
[----:B------:R-:W-:Y:S04]  /*94d0*/  @UP3 UIADD3 UR18, UP1, UR18, -0x200, URZ ;  /* 0xfffffe0012123890 */ /* 0x000fe8000ff3e03f */
[----:B------:R-:W-:Y:S01]  /*94e0*/  @P0 IADD3.X R37, R142, UR17, RZ, P1, !PT ;  /* 0x000000118e250c10 */ /* 0x000fe20008ffe4ff */
[-C--:B------:R-:W-:Y:S01]  /*94f0*/  HMMA.16816.F32 R12, R64, R58.reuse, R12 ;  /* 0x0000003a400c723c */ /* 0x080fe2000000180c */
[----:B------:R-:W-:Y:S03]  /*9500*/  @UP3 UIADD3.X UR17, UR17, -0x1, URZ, UP1, !UPT ;  /* 0xffffffff11113890 */ /* 0x000fe60008ffe43f */
[----:B------:R-:W5:Y:S02]  /*9510*/  @P0 LDG.E R249, desc[UR10][R36.64] ;  /* 0x0000000a24f90981 */ /* 0x000f64000c1e1900 */
[C---:B------:R-:W-:Y:S02]  /*9520*/  HMMA.16816.F32 R16, R40.reuse, R58, R16 ;  /* 0x0000003a2810723c */ /* 0x040fe40000001810 */
[----:B------:R-:W5:Y:S04]  /*9530*/  @P0 LDG.E R250, desc[UR10][R36.64+0x20] ;  /* 0x0000200a24fa0981 */ /* 0x000f68000c1e1900 */
[-C--:B------:R-:W-:Y:S01]  /*9540*/  HMMA.16816.F32 R20, R40, R132.reuse, R20 ;  /* 0x000000842814723c */ /* 0x080fe20000001814 */
[----:B------:R-:W5:Y:S04]  /*9550*/  @P0 LDG.E R247, desc[UR10][R36.64+0x100] ;  /* 0x0001000a24f70981 */ /* 0x000f68000c1e1900 */
[----:B------:R1:W5:Y:S01]  /*9560*/  @P0 LDG.E R248, desc[UR10][R36.64+0x120] ;  /* 0x0001200a24f80981 */ /* 0x000362000c1e1900 */
[C---:B------:R-:W-:Y:S03]  /*9570*/  HMMA.16816.F32 R24, R64.reuse, R132, R24 ;  /* 0x000000844018723c */ /* 0x040fe60000001818 */
[----:B------:R2:W-:Y:S02]  /*9580*/  REDG.E.ADD.F32.FTZ.RN.STRONG.GPU desc[UR10][R188.64], R4 ;  /* 0x00000004bc0079a6 */ /* 0x0005e4000c10f38a */
[CC--:B------:R-:W-:Y:S01]  /*9590*/  LEA R38, P0, R2.reuse, R188.reuse, 0x2 ;  /* 0x000000bc02267211 */ /* 0x0c0fe200078010ff */
[-C--:B------:R-:W-:Y:S05]  /*95a0*/  HMMA.16816.F32 R28, R64, R134.reuse, R28 ;  /* 0x00000086401c723c */ /* 0x080fea000000181c */
[-C--:B------:R-:W-:Y:S01]  /*95b0*/  LEA.HI.X.SX32 R39, R2, R189.reuse, 0x2, P0 ;  /* 0x000000bd02277211 */ /* 0x080fe200000f16ff */
[----:B------:R-:W-:Y:S01]  /*95c0*/  HMMA.16816.F32 R32, R40, R134, R32 ;  /* 0x000000862820723c */ /* 0x000fe20000001820 */
[----:B------:R-:W-:Y:S01]  /*95d0*/  IMAD.U32 R2, RZ, RZ, UR13 ;  /* 0x0000000dff027e24 */ /* 0x000fe2000f8e00ff */
[----:B------:R-:W-:Y:S03]  /*95e0*/  USHF.L.U32 UR13, UR6, 0x6, URZ ;  /* 0x00000006060d7899 */ /* 0x000fe6000800063f */
[CC--:B-1----:R-:W-:Y:S06]  /*95f0*/  LEA R36, P1, R0.reuse, R188.reuse, 0x2 ;  /* 0x000000bc00247211 */ /* 0x0c2fec00078210ff */
[-C--:B------:R-:W-:Y:S01]  /*9600*/  LEA.HI.X.SX32 R37, R0, R189.reuse, 0x2, P1 ;  /* 0x000000bd00257211 */ /* 0x080fe200008f16ff */
[----:B------:R-:W-:Y:S01]  /*9610*/  IMAD.U32 R0, RZ, RZ, UR12 ;  /* 0x0000000cff007e24 */ /* 0x000fe2000f8e00ff */
[----:B------:R-:W-:Y:S03]  /*9620*/  UIMAD UR12, UR6, 0x30, URZ ;  /* 0x00000030060c78a4 */ /* 0x000fe6000f8e023f */
[----:B------:R1:W-:Y:S01]  /*9630*/  REDG.E.ADD.F32.FTZ.RN.STRONG.GPU desc[UR10][R36.64], R5 ;  /* 0x00000005240079a6 */ /* 0x0003e2000c10f38a */
[CC--:B------:R-:W-:Y:S03]  /*9640*/  LEA R40, P1, R0.reuse, R188.reuse, 0x2 ;  /* 0x000000bc00287211 */ /* 0x0c0fe600078210ff */
[----:B------:R3:W-:Y:S01]  /*9650*/  REDG.E.ADD.F32.FTZ.RN.STRONG.GPU desc[UR10][R38.64], R6 ;  /* 0x00000006260079a6 */ /* 0x0007e2000c10f38a */
[-C--:B------:R-:W-:Y:S01]  /*9660*/  LEA.HI.X.SX32 R41, R0, R189.reuse, 0x2, P1 ;  /* 0x000000bd00297211 */ /* 0x080fe200008f16ff */
[----:B------:R-:W-:Y:S01]  /*9670*/  IMAD.U32 R0, RZ, RZ, UR12 ;  /* 0x0000000cff007e24 */ /* 0x000fe2000f8e00ff */
[CC--:B--2---:R-:W-:Y:S01]  /*9680*/  LEA R4, P1, R2.reuse, R188.reuse, 0x2 ;  /* 0x000000bc02047211 */ /* 0x0c4fe200078210ff */
[----:B------:R-:W-:Y:S02]  /*9690*/  UIMAD UR12, UR6, 0x48, URZ ;  /* 0x00000048060c78a4 */ /* 0x000fe4000f8e023f */
[----:B------:R2:W-:Y:S04]  /*96a0*/  REDG.E.ADD.F32.FTZ.RN.STRONG.GPU desc[UR10][R40.64], R7 ;  /* 0x00000007280079a6 */ /* 0x0005e8000c10f38a */
[----:B------:R-:W-:Y:S01]  /*96b0*/  LDSM.16.MT88.4 R40, [R3+0x19000] ;  /* 0x019000000328783b */ /* 0x000fe20000004200 */
[----:B-1----:R-:W-:Y:S01]  /*96c0*/  IMAD.U32 R5, RZ, RZ, UR14 ;  /* 0x0000000eff057e24 */ /* 0x002fe2000f8e00ff */
[----:B------:R-:W-:Y:S04]  /*96d0*/  UIMAD UR14, UR6, 0x38, URZ ;  /* 0x00000038060e78a4 */ /* 0x000fe8000f8e023f */
[CC--:B---3--:R-:W-:Y:S04]  /*96e0*/  LEA R38, P0, R5.reuse, R188.reuse, 0x2 ;  /* 0x000000bc05267211 */ /* 0x0c8fe800078010ff */
[-C--:B------:R-:W-:Y:S02]  /*96f0*/  LEA.HI.X.SX32 R39, R5, R189.reuse, 0x2, P0 ;  /* 0x000000bd05277211 */ /* 0x080fe400000f16ff */
[-C--:B------:R-:W-:Y:S01]  /*9700*/  LEA.HI.X.SX32 R5, R2, R189.reuse, 0x2, P1 ;  /* 0x000000bd02057211 */ /* 0x080fe200008f16ff */
[----:B------:R-:W-:Y:S01]  /*9710*/  IMAD.U32 R2, RZ, RZ, UR14 ;  /* 0x0000000eff027e24 */ /* 0x000fe2000f8e00ff */
[CC--:B------:R-:W-:Y:S01]  /*9720*/  LEA R6, P0, R0.reuse, R188.reuse, 0x2 ;  /* 0x000000bc00067211 */ /* 0x0c0fe200078010ff */
[----:B------:R-:W-:Y:S01]  /*9730*/  REDG.E.ADD.F32.FTZ.RN.STRONG.GPU desc[UR10][R38.64], R8 ;  /* 0x00000008260079a6 */ /* 0x000fe2000c10f38a */
[----:B------:R-:W-:Y:S02]  /*9740*/  UIMAD UR14, UR6, 0x50, URZ ;  /* 0x00000050060e78a4 */ /* 0x000fe4000f8e023f */
[-C--:B--2---:R-:W-:Y:S01]  /*9750*/  LEA.HI.X.SX32 R7, R0, R189.reuse, 0x2, P0 ;  /* 0x000000bd00077211 */ /* 0x084fe200000f16ff */
[----:B------:R1:W-:Y:S01]  /*9760*/  REDG.E.ADD.F32.FTZ.RN.STRONG.GPU desc[UR10][R4.64], R9 ;  /* 0x00000009040079a6 */ /* 0x0003e2000c10f38a */
[----:B------:R-:W-:Y:S01]  /*9770*/  IMAD.U32 R0, RZ, RZ, UR12 ;  /* 0x0000000cff007e24 */ /* 0x000fe2000f8e00ff */
[----:B------:R-:W-:Y:S02]  /*9780*/  UIMAD UR12, UR6, 0x58, URZ ;  /* 0x00000058060c78a4 */ /* 0x000fe4000f8e023f */
[----:B------:R2:W-:Y:S01]  /*9790*/  REDG.E.ADD.F32.FTZ.RN.STRONG.GPU desc[UR10][R6.64], R10 ;  /* 0x0000000a060079a6 */ /* 0x0005e2000c10f38a */
[CC--:B-1----:R-:W-:Y:S01]  /*97a0*/  LEA R4, P1, R2.reuse, R188.reuse, 0x2 ;  /* 0x000000bc02047211 */ /* 0x0c2fe200078210ff */
[----:B------:R-:W-:Y:S01]  /*97b0*/  IMAD.U32 R9, RZ, RZ, UR13 ;  /* 0x0000000dff097e24 */ /* 0x000fe2000f8e00ff */
[----:B------:R-:W-:Y:S02]  /*97c0*/  UIMAD UR13, UR6, 0x68, URZ ;  /* 0x00000068060d78a4 */ /* 0x000fe4000f8e023f */
[-C--:B------:R-:W-:Y:S01]  /*97d0*/  LEA.HI.X.SX32 R5, R2, R189.reuse, 0x2, P1 ;  /* 0x000000bd02057211 */ /* 0x080fe200008f16ff */
[----:B------:R-:W-:Y:S01]  /*97e0*/  IMAD.U32 R2, RZ, RZ, UR14 ;  /* 0x0000000eff027e24 */ /* 0x000fe2000f8e00ff */
[CC--:B------:R-:W-:Y:S01]  /*97f0*/  LEA R8, P0, R9.reuse, R188.reuse, 0x2 ;  /* 0x000000bc09087211 */ /* 0x0c0fe200078010ff */
[----:B------:R-:W-:Y:S01]  /*9800*/  UIMAD UR14, UR6, 0x60, URZ ;  /* 0x00000060060e78a4 */ /* 0x000fe2000f8e023f */
[CC--:B--2---:R-:W-:Y:S01]  /*9810*/  LEA R6, P1, R0.reuse, R188.reuse, 0x2 ;  /* 0x000000bc00067211 */ /* 0x0c4fe200078210ff */
[----:B------:R1:W-:Y:S01]  /*9820*/  REDG.E.ADD.F32.FTZ.RN.STRONG.GPU desc[UR10][R4.64], R11 ;  /* 0x0000000b040079a6 */ /* 0x0003e2000c10f38a */
[-C--:B------:R-:W-:Y:S02]  /*9830*/  LEA.HI.X.SX32 R9, R9, R189.reuse, 0x2, P0 ;  /* 0x000000bd09097211 */ /* 0x080fe400000f16ff */
[-C--:B------:R-:W-:Y:S01]  /*9840*/  LEA.HI.X.SX32 R7, R0, R189.reuse, 0x2, P1 ;  /* 0x000000bd00077211 */ /* 0x080fe200008f16ff */
[----:B------:R-:W-:Y:S02]  /*9850*/  IMAD.U32 R0, RZ, RZ, UR14 ;  /* 0x0000000eff007e24 */ /* 0x000fe4000f8e00ff */
[----:B------:R2:W-:Y:S04]  /*9860*/  REDG.E.ADD.F32.FTZ.RN.STRONG.GPU desc[UR10][R8.64], R16 ;  /* 0x00000010080079a6 */ /* 0x0005e8000c10f38a */
[----:B------:R3:W-:Y:S01]  /*9870*/  REDG.E.ADD.F32.FTZ.RN.STRONG.GPU desc[UR10][R6.64], R17 ;  /* 0x00000011060079a6 */ /* 0x0007e2000c10f38a */
[CC--:B-1----:R-:W-:Y:S04]  /*9880*/  LEA R4, P0, R2.reuse, R188.reuse, 0x2 ;  /* 0x000000bc02047211 */ /* 0x0c2fe800078010ff */
[-C--:B------:R-:W-:Y:S01]  /*9890*/  LEA.HI.X.SX32 R5, R2, R189.reuse, 0x2, P0 ;  /* 0x000000bd02057211 */ /* 0x080fe200000f16ff */
[----:B------:R-:W-:Y:S02]  /*98a0*/  IMAD.U32 R2, RZ, RZ, UR13 ;  /* 0x0000000dff027e24 */ /* 0x000fe4000f8e00ff */
[----:B--2---:R-:W-:Y:S01]  /*98b0*/  IMAD.U32 R8, RZ, RZ, UR12 ;  /* 0x0000000cff087e24 */ /* 0x004fe2000f8e00ff */
[----:B------:R-:W-:Y:S01]  /*98c0*/  UIMAD UR12, UR6, 0x70, URZ ;  /* 0x00000070060c78a4 */ /* 0x000fe2000f8e023f */
[----:B------:R1:W-:Y:S01]  /*98d0*/  REDG.E.ADD.F32.FTZ.RN.STRONG.GPU desc[UR10][R4.64], R18 ;  /* 0x00000012040079a6 */ /* 0x0003e2000c10f38a */
[----:B------:R-:W-:Y:S02]  /*98e0*/  UIMAD UR6, UR6, 0x78, URZ ;  /* 0x00000078060678a4 */ /* 0x000fe4000f8e023f */
        /* <DEDUP_REMOVED lines=11> */
[----:B------:R-:W-:Y:S01]  /*99a0*/  UIADD3 UR12, UR7, UR6, URZ ;  /* 0x00000006070c7290 */ /* 0x000fe2000fffe03f */
[CC--:B--2---:R-:W-:Y:S02]  /*99b0*/  LEA R6, P1, R10.reuse, R188.reuse, 0x2 ;  /* 0x000000bc0a067211 */ /* 0x0c4fe400078210ff */
[----:B------:R-:W-:Y:S02]  /*99c0*/  REDG.E.ADD.F32.FTZ.RN.STRONG.GPU desc[UR10][R8.64], R13 ;  /* 0x0000000d080079a6 */ /* 0x000fe4000c10f38a */
[-C--:B------:R-:W-:Y:S01]  /*99d0*/  LEA.HI.X.SX32 R7, R10, R189.reuse, 0x2, P1 ;  /* 0x000000bd0a077211 */ /* 0x080fe200008f16ff */
[----:B------:R-:W-:Y:S04]  /*99e0*/  IMAD.U32 R2, RZ, RZ, UR12 ;  /* 0x0000000cff027e24 */ /* 0x000fe8000f8e00ff */
[----:B------:R-:W-:Y:S01]  /*99f0*/  REDG.E.ADD.F32.FTZ.RN.STRONG.GPU desc[UR10][R6.64], R14 ;  /* 0x0000000e060079a6 */ /* 0x000fe2000c10f38a */
[CC--:B-1----:R-:W-:Y:S04]  /*9a00*/  LEA R4, P0, R0.reuse, R188.reuse, 0x2 ;  /* 0x000000bc00047211 */ /* 0x0c2fe800078010ff */
[-C--:B------:R-:W-:Y:S01]  /*9a10*/  LEA.HI.X.SX32 R5, R0, R189.reuse, 0x2, P0 ;  /* 0x000000bd00057211 */ /* 0x080fe200000f16ff */
[----:B------:R-:W-:Y:S01]  /*9a20*/  IMAD.U32 R0, RZ, RZ, UR6 ;  /* 0x00000006ff007e24 */ /* 0x000fe2000f8e00ff */
[----:B------:R-:W-:Y:S03]  /*9a30*/  UIADD3 UR6, UR7, UR12, URZ ;  /* 0x0000000c07067290 */ /* 0x000fe6000fffe03f */
[----:B------:R1:W-:Y:S01]  /*9a40*/  REDG.E.ADD.F32.FTZ.RN.STRONG.GPU desc[UR10][R4.64], R15 ;  /* 0x0000000f040079a6 */ /* 0x0003e2000c10f38a */
[----:B------:R-:W-:Y:S03]  /*9a50*/  UIADD3 UR12, UR7, UR6, URZ ;  /* 0x00000006070c7290 */ /* 0x000fe6000fffe03f */
[----:B------:R-:W-:Y:S04]  /*9a60*/  REDG.E.ADD.F32.FTZ.RN.STRONG.GPU desc[UR10][R188.64+0x80], R20 ;  /* 0x00008014bc0079a6 */ /* 0x000fe8000c10f38a */
[----:B------:R-:W-:Y:S04]  /*9a70*/  REDG.E.ADD.F32.FTZ.RN.STRONG.GPU desc[UR10][R36.64+0x80], R21 ;  /* 0x00008015240079a6 */ /* 0x000fe8000c10f38a */
[----:B------:R-:W-:Y:S01]  /*9a80*/  LDSM.16.MT88.4 R36, [R176+0x1000] ;  /* 0x00100000b024783b */ /* 0x000fe20000004200 */
[CC--:B-1----:R-:W-:Y:S04]  /*9a90*/  LEA R4, P0, R0.reuse, R188.reuse, 0x2 ;  /* 0x000000bc00047211 */ /* 0x0c2fe800078010ff */
[-C--:B------:R-:W-:Y:S01]  /*9aa0*/  LEA.HI.X.SX32 R5, R0, R189.reuse, 0x2, P0 ;  /* 0x000000bd00057211 */ /* 0x080fe200000f16ff */
[----:B------:R-:W-:Y:S01]  /*9ab0*/  IMAD.U32 R0, RZ, RZ, UR6 ;  /* 0x00000006ff007e24 */ /* 0x000fe2000f8e00ff */
[CC--:B------:R-:W-:Y:S01]  /*9ac0*/  LEA R6, P0, R2.reuse, R188.reuse, 0x2 ;  /* 0x000000bc02067211 */ /* 0x0c0fe200078010ff */
[----:B------:R-:W-:Y:S02]  /*9ad0*/  UIADD3 UR6, UR7, UR12, URZ ;  /* 0x0000000c07067290 */ /* 0x000fe4000fffe03f */
[----:B------:R1:W-:Y:S01]  /*9ae0*/  REDG.E.ADD.F32.FTZ.RN.STRONG.GPU desc[UR10][R4.64], R22 ;  /* 0x00000016040079a6 */ /* 0x0003e2000c10f38a */
[-C--:B------:R-:W-:Y:S01]  /*9af0*/  LEA.HI.X.SX32 R7, R2, R189.reuse, 0x2, P0 ;  /* 0x000000bd02077211 */ /* 0x080fe200000f16ff */
[----:B------:R-:W-:Y:S01]  /*9b00*/  IMAD.U32 R2, RZ, RZ, UR12 ;  /* 0x0000000cff027e24 */ /* 0x000fe2000f8e00ff */
[----:B------:R-:W-:Y:S03]  /*9b10*/  UIADD3 UR12, UR7, UR6, URZ ;  /* 0x00000006070c7290 */ /* 0x000fe6000fffe03f */
[----:B------:R2:W-:Y:S04]  /*9b20*/  REDG.E.ADD.F32.FTZ.RN.STRONG.GPU desc[UR10][R6.64], R23 ;  /* 0x00000017060079a6 */ /* 0x0005e8000c10f38a */
[----:B------:R-:W-:Y:S01]  /*9b30*/  LDSM.16.MT88.4 R20, [R3+0x14800] ;  /* 0x014800000314783b */ /* 0x000fe20000004200 */
[CC--:B-1----:R-:W-:Y:S04]  /*9b40*/  LEA R4, P0, R0.reuse, R188.reuse, 0x2 ;  /* 0x000000bc00047211 */ /* 0x0c2fe800078010ff */
[-C--:B------:R-:W-:Y:S01]  /*9b50*/  LEA.HI.X.SX32 R5, R0, R189.reuse, 0x2, P0 ;  /* 0x000000bd00057211 */ /* 0x080fe200000f16ff */
[----:B------:R-:W-:Y:S01]  /*9b60*/  IMAD.U32 R0, RZ, RZ, UR6 ;  /* 0x00000006ff007e24 */ /* 0x000fe2000f8e00ff */
[CC--:B--2---:R-:W-:Y:S01]  /*9b70*/  LEA R6, P0, R2.reuse, R188.reuse, 0x2 ;  /* 0x000000bc02067211 */ /* 0x0c4fe200078010ff */
[----:B------:R-:W-:Y:S02]  /*9b80*/  UIADD3 UR6, UR7, UR12, URZ ;  /* 0x0000000c07067290 */ /* 0x000fe4000fffe03f */
[----:B------:R1:W-:Y:S01]  /*9b90*/  REDG.E.ADD.F32.FTZ.RN.STRONG.GPU desc[UR10][R4.64], R24 ;  /* 0x00000018040079a6 */ /* 0x0003e2000c10f38a */
[-C--:B------:R-:W-:Y:S01]  /*9ba0*/  LEA.HI.X.SX32 R7, R2, R189.reuse, 0x2, P0 ;  /* 0x000000bd02077211 */ /* 0x080fe200000f16ff */
[----:B------:R-:W-:Y:S01]  /*9bb0*/  IMAD.U32 R2, RZ, RZ, UR12 ;  /* 0x0000000cff027e24 */ /* 0x000fe2000f8e00ff */
[----:B------:R-:W-:Y:S03]  /*9bc0*/  UIADD3 UR13, UR7, UR6, URZ ;  /* 0x00000006070d7290 */ /* 0x000fe6000fffe03f */
[----:B------:R2:W-:Y:S01]  /*9bd0*/  REDG.E.ADD.F32.FTZ.RN.STRONG.GPU desc[UR10][R6.64], R25 ;  /* 0x00000019060079a6 */ /* 0x0005e2000c10f38a */
[----:B------:R-:W-:Y:S01]  /*9be0*/  UIADD3 UR12, UR7, UR13, URZ ;  /* 0x0000000d070c7290 */ /* 0x000fe2000fffe03f */
        /* <DEDUP_REMOVED lines=25> */
[CC--:B------:R-:W-:Y:S01]  /*9d80*/  LEA R12, P0, R2.reuse, R188.reuse, 0x2 ;  /* 0x000000bc020c7211 */ /* 0x0c0fe200078010ff */
[----:B--2---:R-:W-:Y:S02]  /*9d90*/  IMAD.U32 R7, RZ, RZ, UR12 ;  /* 0x0000000cff077e24 */ /* 0x004fe4000f8e00ff */
[----:B------:R1:W-:Y:S01]  /*9da0*/  REDG.E.ADD.F32.FTZ.RN.STRONG.GPU desc[UR10][R4.64], R34 ;  /* 0x00000022040079a6 */ /* 0x0003e2000c10f38a */
[-C--:B------:R-:W-:Y:S01]  /*9db0*/  LEA.HI.X.SX32 R13, R2, R189.reuse, 0x2, P0 ;  /* 0x000000bd020d7211 */ /* 0x080fe200000f16ff */
[----:B------:R-:W-:Y:S01]  /*9dc0*/  IMAD.U32 R2, RZ, RZ, UR7 ;  /* 0x00000007ff027e24 */ /* 0x000fe2000f8e00ff */
[CC--:B------:R-:W-:Y:S02]  /*9dd0*/  LEA R10, P0, R0.reuse, R188.reuse, 0x2 ;  /* 0x000000bc000a7211 */ /* 0x0c0fe400078010ff */
[-C--:B------:R-:W-:Y:S01]  /*9de0*/  LEA R8, P2, R7, R188.reuse, 0x2 ;  /* 0x000000bc07087211 */ /* 0x080fe200078410ff */
[----:B------:R-:W-:Y:S01]  /*9df0*/  REDG.E.ADD.F32.FTZ.RN.STRONG.GPU desc[UR10][R12.64], R35 ;  /* 0x000000230c0079a6 */ /* 0x000fe2000c10f38a */
[-C--:B------:R-:W-:Y:S01]  /*9e00*/  LEA.HI.X.SX32 R11, R0, R189.reuse, 0x2, P0 ;  /* 0x000000bd000b7211 */ /* 0x080fe200000f16ff */
[----:B------:R-:W-:Y:S01]  /*9e10*/  IMAD.IADD R0, R177, 0x1, R176 ;  /* 0x00000001b1007824 */ /* 0x000fe200078e02b0 */
[-C--:B------:R-:W-:Y:S01]  /*9e20*/  LEA.HI.X.SX32 R9, R7, R189.reuse, 0x2, P2 ;  /* 0x000000bd07097211 */ /* 0x080fe200010f16ff */
[----:B------:R-:W-:Y:S04]  /*9e30*/  LDSM.16.MT88.4 R12, [R3+0x18000] ;  /* 0x01800000030c783b */ /* 0x000fe80000004200 */
[----:B------:R-:W-:Y:S04]  /*9e40*/  REDG.E.ADD.F32.FTZ.RN.STRONG.GPU desc[UR10][R10.64], R28 ;  /* 0x0000001c0a0079a6 */ /* 0x000fe8000c10f38a */
[----:B------:R-:W-:Y:S04]  /*9e50*/  REDG.E.ADD.F32.FTZ.RN.STRONG.GPU desc[UR10][R8.64], R29 ;  /* 0x0000001d080079a6 */ /* 0x000fe8000c10f38a */
[----:B------:R-:W-:Y:S04]  /*9e60*/  LDSM.16.MT88.4 R8, [R176] ;  /* 0x00000000b008783b */ /* 0x000fe80000004200 */
[----:B------:R-:W-:Y:S01]  /*9e70*/  LDSM.16.MT88.4 R16, [R0] ;  /* 0x000000000010783b */ /* 0x000fe20000004200 */
[----:B-1----:R-:W-:Y:S01]  /*9e80*/  IMAD.U32 R5, RZ, RZ, UR6 ;  /* 0x00000006ff057e24 */ /* 0x002fe2000f8e00ff */
[CC--:B------:R-:W-:Y:S01]  /*9e90*/  LEA R4, P0, R2.reuse, R188.reuse, 0x2 ;  /* 0x000000bc02047211 */ /* 0x0c0fe200078010ff */
[----:B------:R-:W-:Y:S01]  /*9ea0*/  ULOP3.LUT UR6, UR9, 0x1, URZ, 0xc0, !UPT ;  /* 0x0000000109067892 */ /* 0x000fe2000f8ec03f */
[----:B------:R-:W-:Y:S01]  /*9eb0*/  LDSM.16.MT88.4 R32, [R3+0x18800] ;  /* 0x018800000320783b */ /* 0x000fe20000004200 */
[----:B------:R-:W-:Y:S01]  /*9ec0*/  UIADD3 UR9, UR9, -0x1, URZ ;  /* 0xffffffff09097890 */ /* 0x000fe2000fffe03f */
[C---:B------:R-:W-:Y:S01]  /*9ed0*/  LEA R6, P1, R5.reuse, R188, 0x2 ;  /* 0x000000bc05067211 */ /* 0x040fe200078210ff */
[----:B------:R-:W-:Y:S03]  /*9ee0*/  UISETP.NE.U32.AND UP0, UPT, UR6, 0x1, UPT ;  /* 0x000000010600788c */ /* 0x000fe6000bf05070 */
[-C--:B------:R-:W-:Y:S02]  /*9ef0*/  LEA.HI.X.SX32 R7, R5, R189.reuse, 0x2, P1 ;  /* 0x000000bd05077211 */ /* 0x080fe400008f16ff */
[----:B------:R-:W-:Y:S02]  /*9f00*/  LEA.HI.X.SX32 R5, R2, R189, 0x2, P0 ;  /* 0x000000bd02057211 */ /* 0x000fe400000f16ff */
[----:B------:R-:W-:Y:S01]  /*9f10*/  PLOP3.LUT P1, PT, PT, PT, UP0, 0x80, 0x0 ;  /* 0x000000000000781c */ /* 0x000fe20003f2f008 */
[----:B------:R-:W-:Y:S01]  /*9f20*/  REDG.E.ADD.F32.FTZ.RN.STRONG.GPU desc[UR10][R6.64], R30 ;  /* 0x0000001e060079a6 */ /* 0x000fe2000c10f38a */
[----:B------:R-:W-:Y:S01]  /*9f30*/  PLOP3.LUT P0, PT, PT, PT, UP2, 0x80, 0x0 ;  /* 0x000000000000781c */ /* 0x000fe20003f0f028 */
[----:B------:R-:W-:Y:S02]  /*9f40*/  @UP3 UIADD3 UR20, UP0, UR20, -0x200, URZ ;  /* 0xfffffe0014143890 */ /* 0x000fe4000ff1e03f */
[----:B------:R-:W-:Y:S02]  /*9f50*/  REDG.E.ADD.F32.FTZ.RN.STRONG.GPU desc[UR10][R4.64], R31 ;  /* 0x0000001f040079a6 */ /* 0x000fe4000c10f38a */
[----:B------:R-:W-:Y:S02]  /*9f60*/  @UP3 UIADD3.X UR19, UR19, -0x1, URZ, UP0, !UPT ;  /* 0xffffffff13133890 */ /* 0x000fe400087fe43f */
[----:B------:R-:W1:Y:S04]  /*9f70*/  LDSM.16.MT88.4 R4, [R3+0x14000] ;  /* 0x014000000304783b */ /* 0x000e680000004200 */
        /* <DEDUP_REMOVED lines=168> */
[----:B------:R-:W-:Y:S01]  /*aa00*/  F2FP.F16.F32.PACK_AB R88, R89, R88 ;  /* 0x000000585958723e */ /* 0x000fe200000000ff */
[----:B------:R-:W-:Y:S01]  /*aa10*/  UISETP.NE.AND UP0, UPT, UR35, -0x1, UPT ;  /* 0xffffffff2300788c */ /* 0x000fe2000bf05270 */
[----:B------:R-:W-:-:S02]  /*aa20*/  F2FP.F16.F32.PACK_AB R90, R91, R90 ;  /* 0x0000005a5b5a723e */ /* 0x000fc400000000ff */
        /* <DEDUP_REMOVED lines=8> */
[----:B--2---:R1:W-:Y:S04]  /*aab0*/  STS [R54], R17 ;  /* 0x0000001136007388 */ /* 0x0043e80000000800 */
[----:B------:R1:W-:Y:S04]  /*aac0*/  STS [R54+0x400], R16 ;  /* 0x0004001036007388 */ /* 0x0003e80000000800 */
[----:B---3--:R1:W-:Y:S04]  /*aad0*/  STS [R56], R13 ;  /* 0x0000000d38007388 */ /* 0x0083e80000000800 */
[----:B----4-:R1:W-:Y:S04]  /*aae0*/  STS [R55], R12 ;  /* 0x0000000c37007388 */ /* 0x0103e80000000800 */
[----:B------:R1:W-:Y:S04]  /*aaf0*/  STS [R54+0x2000], R15 ;  /* 0x0020000f36007388 */ /* 0x0003e80000000800 */
[----:B------:R1:W-:Y:S04]  /*ab00*/  STS [R54+0x2400], R14 ;  /* 0x0024000e36007388 */ /* 0x0003e80000000800 */
[----:B------:R1:W-:Y:S04]  /*ab10*/  STS [R53], R11 ;  /* 0x0000000b35007388 */ /* 0x0003e80000000800 */
        /* <DEDUP_REMOVED lines=24> */
[----:B------:R-:W-:Y:S05]  /*aca0*/  @P0 BRA `(.L_x_389) ;  /* 0x0000000000340947 */ /* 0x000fea0003800000 */
        /* <DEDUP_REMOVED lines=13> */
.L_x_389:
[----:B------:R-:W-:Y:S01]  /*ad80*/  @UP0 UIADD3 UR14, UR26, UR35, URZ ;  /* 0x000000231a0e0290 */ /* 0x000fe2000fffe03f */
[----:B------:R-:W-:Y:S01]  /*ad90*/  F2FP.F16.F32.PACK_AB R94, R95, R94 ;  /* 0x0000005e5f5e723e */ /* 0x000fe200000000ff */
[----:B------:R-:W-:Y:S01]  /*ada0*/  @UP0 ULDC.64 UR8, c[0x0][0x458] ;  /* 0x0001160000080ab9 */ /* 0x000fe20000000a00 */
[----:B------:R-:W-:Y:S02]  /*adb0*/  USHF.L.U32 UR5, UR21, 0x7, URZ ;  /* 0x0000000715057899 */ /* 0x000fe4000800063f */
        /* <DEDUP_REMOVED lines=18> */
.L_x_390:
[----:B------:R2:W-:Y:S01]  /*aee0*/  STS [R44+0x4000], R94 ;  /* 0x0040005e2c007388 */ /* 0x0005e20000000800 */
[----:B------:R-:W-:Y:S01]  /*aef0*/  USHF.R.S32.HI UR12, URZ, 0x1f, UR5 ;  /* 0x0000001f3f0c7899 */ /* 0x000fe20008011405 */
[--C-:B-1----:R-:W-:Y:S01]  /*af00*/  SHF.R.S32.HI R7, RZ, 0x1f, R226.reuse ;  /* 0x0000001fff077819 */ /* 0x102fe200000114e2 */
[----:B------:R-:W-:Y:S01]  /*af10*/  UIMAD UR16, UR21, -0x80, UR16 ;  /* 0xffffff80151078a4 */ /* 0x000fe2000f8e0210 */
[----:B------:R-:W-:Y:S01]  /*af20*/  BAR.SYNC.DEFER_BLOCKING 0x0 ;  /* 0x0000000000007b1d */ /* 0x000fe20000010000 */
[C---:B------:R-:W-:Y:S01]  /*af30*/  VIADD R2, R251.reuse, 0x20 ;  /* 0x00000020fb027836 */ /* 0x040fe20000000000 */
[----:B------:R-:W-:Y:S01]  /*af40*/  UIMAD UR13, UR12, UR6, URZ ;  /* 0x000000060c0d72a4 */ /* 0x000fe2000f8e023f */
[----:B------:R-:W-:Y:S01]  /*af50*/  IMAD.U32 R0, RZ, RZ, UR6 ;  /* 0x00000006ff007e24 */ /* 0x000fe2000f8e00ff */
[----:B------:R-:W-:Y:S01]  /*af60*/  USHF.R.S32.HI UR22, URZ, 0x1f, UR56 ;  /* 0x0000001f3f167899 */ /* 0x000fe20008011438 */
[----:B------:R-:W-:Y:S01]  /*af70*/  IMAD.MOV.U32 R6, RZ, RZ, R226 ;  /* 0x000000ffff067224 */ /* 0x000fe200078e00e2 */
[----:B------:R-:W-:Y:S01]  /*af80*/  ULDC UR14, c[0x0][0x2d0] ;  /* 0x0000b400000e7ab9 */ /* 0x000fe20000000800 */
[----:B------:R-:W-:Y:S01]  /*af90*/  UIMAD UR13, UR5, UR7, UR13 ;  /* 0x00000007050d72a4 */ /* 0x000fe2000f8e020d */
[----:B------:R-:W-:Y:S01]  /*afa0*/  ISETP.GE.AND P4, PT, R226, UR14, PT ;  /* 0x0000000ee2007c0c */ /* 0x000fe2000bf86270 */
[----:B------:R-:W-:Y:S01]  /*afb0*/  IMAD.WIDE.U32 R4, R0, UR5, R6 ;  /* 0x0000000500047c25 */ /* 0x000fe2000f8e0006 */
[----:B------:R-:W-:Y:S01]  /*afc0*/  ULDC.64 UR14, c[0x0][0x468] ;  /* 0x00011a00000e7ab9 */ /* 0x000fe20000000a00 */
[----:B------:R-:W-:Y:S01]  /*afd0*/  BSSY B0, `(.L_x_391) ;  /* 0x0000020000007945 */ /* 0x000fe20003800000 */
[----:B------:R-:W-:Y:S01]  /*afe0*/  ISETP.GE.OR P3, PT, R2, UR16, P4 ;  /* 0x0000001002007c0c */ /* 0x000fe2000a766670 */
[C---:B------:R-:W-:Y:S01]  /*aff0*/  VIADD R8, R251.reuse, 0x40 ;  /* 0x00000040fb087836 */ /* 0x040fe20000000000 */
[----:B------:R-:W-:Y:S01]  /*b000*/  MOV R0, UR13 ;  /* 0x0000000d00007c02 */ /* 0x000fe20008000f00 */
[----:B------:R-:W-:Y:S01]  /*b010*/  VIADD R2, R251, 0x60 ;  /* 0x00000060fb027836 */ /* 0x000fe20000000000 */
[----:B------:R-:W-:Y:S01]  /*b020*/  IADD3 R4, P0, R4, UR19, RZ ;  /* 0x0000001304047c10 */ /* 0x000fe2000ff1e0ff */
[----:B------:R-:W-:Y:S01]  /*b030*/  UIMAD UR13, UR22, UR14, URZ ;  /* 0x0000000e160d72a4 */ /* 0x000fe2000f8e023f */
[----:B------:R-:W-:-:S02]  /*b040*/  ISETP.GE.OR P2, PT, R8, UR16, P4 ;  /* 0x0000001008007c0c */ /* 0x000fc4000a746670 */
[----:B------:R-:W-:Y:S01]  /*b050*/  ISETP.GE.OR P1, PT, R2, UR16, P4 ;  /* 0x0000001002007c0c */ /* 0x000fe2000a726670 */
[----:B------:R-:W-:Y:S01]  /*b060*/  UIMAD UR15, UR56, UR15, UR13 ;  /* 0x0000000f380f72a4 */ /* 0x000fe2000f8e020d */
[----:B------:R-:W-:Y:S01]  /*b070*/  ISETP.GE.OR P4, PT, R251, UR16, P4 ;  /* 0x00000010fb007c0c */ /* 0x000fe2000a786670 */
[----:B------:R2:W1:Y:S01]  /*b080*/  LDS.128 R20, [R141+0xd000] ;  /* 0x00d000008d147984 */ /* 0x0004620000000c00 */
[----:B------:R-:W-:Y:S01]  /*b090*/  IADD3.X R5, R5, UR20, R0, P0, !PT ;  /* 0x0000001405057c10 */ /* 0x000fe200087fe400 */
[----:B------:R-:W-:Y:S01]  /*b0a0*/  IMAD.U32 R0, RZ, RZ, UR14 ;  /* 0x0000000eff007e24 */ /* 0x000fe2000f8e00ff */
[----:B------:R-:W-:Y:S01]  /*b0b0*/  SHF.R.S32.HI R17, RZ, 0x1f, R251 ;  /* 0x0000001fff117819 */ /* 0x000fe200000114fb */
[----:B------:R2:W3:Y:S02]  /*b0c0*/  LDS.128 R24, [R141+0x11000] ;  /* 0x011000008d187984 */ /* 0x0004e40000000c00 */
[----:B------:R-:W-:Y:S02]  /*b0d0*/  IMAD.WIDE.U32 R4, R0, UR56, R4 ;  /* 0x0000003800047c25 */ /* 0x000fe4000f8e0004 */
[----:B------:R2:W4:Y:S03]  /*b0e0*/  LDS.128 R28, [R141+0x12000] ;  /* 0x012000008d1c7984 */ /* 0x0005260000000c00 */
[----:B------:R-:W-:Y:S01]  /*b0f0*/  IADD3 R16, R5, UR15, RZ ;  /* 0x0000000f05107c10 */ /* 0x000fe2000fffe0ff */
[----:B------:R2:W1:Y:S01]  /*b100*/  LDS.128 R32, [R141+0x13000] ;  /* 0x013000008d207984 */ /* 0x0004620000000c00 */
[----:B------:R-:W-:Y:S05]  /*b110*/  @P4 BRA `(.L_x_392) ;  /* 0x00000000002c4947 */ /* 0x000fea0003800000 */
        /* <DEDUP_REMOVED lines=11> */
.L_x_392:
[----:B------:R-:W-:Y:S05]  /*b1d0*/  BSYNC B0 ;  /* 0x0000000000007941 */ /* 0x000fea0003800000 */
.L_x_391:
        /* <DEDUP_REMOVED lines=9> */
[----:B--2---:R-:W-:-:S03]  /*b270*/  LEA R10, P0, R8, UR14, 0x1 ;  /* 0x0000000e080a7c11 */ /* 0x004fc6000f8008ff */
[----:B------:R-:W-:-:S05]  /*b280*/  IMAD R0, R0, UR7, R2 ;  /* 0x0000000700007c24 */ /* 0x000fca000f8e0202 */
[----:B------:R-:W-:-:S04]  /*b290*/  IADD3 R0, R0, R9, RZ ;  /* 0x0000000900007210 */ /* 0x000fc80007ffe0ff */
[----:B------:R-:W-:-:S05]  /*b2a0*/  LEA.HI.X R11, R8, UR15, R0, 0x1, P0 ;  /* 0x0000000f080b7c11 */ /* 0x000fca00080f0c00 */
[----:B-1----:R1:W-:Y:S02]  /*b2b0*/  STG.E.128 desc[UR10][R10.64], R20 ;  /* 0x000000140a007986 */ /* 0x0023e4000c101d0a */
.L_x_394:
[----:B------:R-:W-:Y:S05]  /*b2c0*/  BSYNC B0 ;  /* 0x0000000000007941 */ /* 0x000fea0003800000 */
.L_x_393:
[----:B--2---:R2:W1:Y:S01]  /*b2d0*/  LDS.128 R12, [R141+0xe000] ;  /* 0x00e000008d0c7984 */ /* 0x0044620000000c00 */
        /* <DEDUP_REMOVED lines=13> */
[----:B------:R1:W-:Y:S02]  /*b3b0*/  STG.E.128 desc[UR10][R10.64], R12 ;  /* 0x0000000c0a007986 */ /* 0x0003e4000c101d0a */
.L_x_396:
[----:B------:R-:W-:Y:S05]  /*b3c0*/  BSYNC B0 ;  /* 0x0000000000007941 */ /* 0x000fea0003800000 */
.L_x_395:
[----:B-1----:R1:W1:Y:S01]  /*b3d0*/  LDS.128 R12, [R141+0xf000] ;  /* 0x00f000008d0c7984 */ /* 0x0022620000000c00 */
[----:B------:R-:W-:Y:S04]  /*b3e0*/  BSSY B0, `(.L_x_397) ;  /* 0x000000d000007945 */ /* 0x000fe80003800000 */
[----:B------:R-:W-:Y:S05]  /*b3f0*/  @P1 BRA `(.L_x_398) ;  /* 0x00000000002c1947 */ /* 0x000fea0003800000 */
[----:B------:R-:W-:Y:S01]  /*b400*/  IADD3 R0, P0, R251, 0x60, RZ ;  /* 0x00000060fb007810 */ /* 0x000fe20007f1e0ff */
[----:B------:R-:W-:Y:S01]  /*b410*/  ULDC.64 UR14, c[0x0][0x3f0] ;  /* 0x0000fc00000e7ab9 */ /* 0x000fe20000000a00 */
[----:B------:R-:W-:Y:S02]  /*b420*/  MOV R5, R16 ;  /* 0x0000001000057202 */ /* 0x000fe40000000f00 */
[----:B------:R-:W-:Y:S01]  /*b430*/  IADD3.X R2, RZ, R17, RZ, P0, !PT ;  /* 0x00000011ff027210 */ /* 0x000fe200007fe4ff */
[----:B------:R-:W-:-:S04]  /*b440*/  IMAD.WIDE.U32 R8, R0, UR6, R4 ;  /* 0x0000000600087c25 */ /* 0x000fc8000f8e0004 */
[----:B------:R-:W-:Y:S01]  /*b450*/  IMAD R2, R2, UR6, RZ ;  /* 0x0000000602027c24 */ /* 0x000fe2000f8e02ff */
[----:B------:R-:W-:-:S03]  /*b460*/  LEA R4, P0, R8, UR14, 0x1 ;  /* 0x0000000e08047c11 */ /* 0x000fc6000f8008ff */
[----:B------:R-:W-:-:S05]  /*b470*/  IMAD R0, R0, UR7, R2 ;  /* 0x0000000700007c24 */ /* 0x000fca000f8e0202 */
[----:B------:R-:W-:-:S04]  /*b480*/  IADD3 R0, R0, R9, RZ ;  /* 0x0000000900007210 */ /* 0x000fc80007ffe0ff */
[----:B------:R-:W-:-:S05]  /*b490*/  LEA.HI.X R5, R8, UR15, R0, 0x1, P0 ;  /* 0x0000000f08057c11 */ /* 0x000fca00080f0c00 */
[----:B-1----:R1:W-:Y:S02]  /*b4a0*/  STG.E.128 desc[UR10][R4.64], R12 ;  /* 0x0000000c04007986 */ /* 0x0023e4000c101d0a */
.L_x_398:
[----:B------:R-:W-:Y:S05]  /*b4b0*/  BSYNC B0 ;  /* 0x0000000000007941 */ /* 0x000fea0003800000 */
.L_x_397:
[----:B-1----:R1:W1:Y:S01]  /*b4c0*/  LDS.128 R12, [R141+0x10000] ;  /* 0x010000008d0c7984 */ /* 0x0022620000000c00 */
        /* <DEDUP_REMOVED lines=26> */
.L_x_400:
[----:B------:R-:W-:Y:S05]  /*b670*/  BSYNC B0 ;  /* 0x0000000000007941 */ /* 0x000fea0003800000 */
.L_x_399:
        /* <DEDUP_REMOVED lines=13> */
[----:B---3--:R1:W-:Y:S02]  /*b750*/  STG.E.128 desc[UR10][R8.64], R24 ;  /* 0x0000001808007986 */ /* 0x0083e4000c101d0a */
.L_x_402:
[----:B------:R-:W-:Y:S05]  /*b760*/  BSYNC B0 ;  /* 0x0000000000007941 */ /* 0x000fea0003800000 */
.L_x_401:
        /* <DEDUP_REMOVED lines=13> */
[----:B----4-:R1:W-:Y:S02]  /*b840*/  STG.E.128 desc[UR10][R8.64], R28 ;  /* 0x0000001c08007986 */ /* 0x0103e4000c101d0a */
.L_x_404:
[----:B------:R-:W-:Y:S05]  /*b850*/  BSYNC B0 ;  /* 0x0000000000007941 */ /* 0x000fea0003800000 */
.L_x_403:
        /* <DEDUP_REMOVED lines=12> */
[----:B------:R1:W-:Y:S02]  /*b920*/  STG.E.128 desc[UR10][R4.64], R32 ;  /* 0x0000002004007986 */ /* 0x0003e4000c101d0a */
.L_x_353:
[----:B------:R-:W-:Y:S05]  /*b930*/  BSYNC B1 ;  /* 0x0000000000017941 */ /* 0x000fea0003800000 */
.L_x_331:
[----:B------:R-:W2:Y:S01]  /*b940*/  LDL R2, [R1+0x5c] ;  /* 0x00005c0001027983 */ /* 0x000ea20000100800 */
[----:B------:R-:W-:Y:S02]  /*b950*/  ULDC UR5, c[0x0][0xc] ;  /* 0x0000030000057ab9 */ /* 0x000fe40000000800 */
[----:B------:R-:W-:Y:S01]  /*b960*/  UIADD3 UR21, UR5, UR21, URZ ;  /* 0x0000001505157290 */ /* 0x000fe2000fffe03f */
[----:B--2---:R-:W-:-:S13]  /*b970*/  R2UR UR6, R2 ;  /* 0x00000000020672ca */ /* 0x004fda00000e0000 */
[----:B------:R-:W-:-:S06]  /*b980*/  UISETP.GE.AND UP0, UPT, UR21, UR6, UPT ;  /* 0x000000061500728c */ /* 0x000fcc000bf06270 */
[----:B------:R-:W-:-:S13]  /*b990*/  PLOP3.LUT P0, PT, PT, PT, UP0, 0x80, 0x0 ;  /* 0x000000000000781c */ /* 0x000fda0003f0f008 */
[----:B------:R-:W-:Y:S05]  /*b9a0*/  @P0 BRA `(.L_x_405) ;  /* 0x0000000000040947 */ /* 0x000fea0003800000 */
[----:B------:R-:W-:Y:S05]  /*b9b0*/  BRA `(.L_x_406) ;  /* 0xffffff5000807947 */ /* 0x000fea000383ffff */
.L_x_405:
[----:B------:R-:W-:Y:S05]  /*b9c0*/  EXIT ;  /* 0x000000000000794d */ /* 0x000fea0003800000 */
.L_x_407:
        /* <DEDUP_REMOVED lines=11> */
.L_x_1262:


//--------------------- .text._ZN5flash27flash_bwd_convert_dq_kernelI23Flash_bwd_kernel_traitsILi64ELi64ELi128ELi8ELi2ELi4ELi4ELb1ELb0EN7cutlass6half_tE19Flash_kernel_traitsILi64ELi64ELi128ELi8ES3_EEEEvNS_16Flash_bwd_paramsEi --------------------------
	.section	.text._ZN5flash27flash_bwd_convert_dq_kernelI23Flash_bwd_kernel_traitsILi64ELi64ELi128ELi8ELi2ELi4ELi4ELb1ELb0EN7cutlass6half_tE19Flash_kernel_traitsILi64ELi64ELi128ELi8ES3_EEEEvNS_16Flash_bwd_paramsEi,"ax",@progbits
	.align	128
        .global         _ZN5flash27flash_bwd_convert_dq_kernelI23Flash_bwd_kernel_traitsILi64ELi64ELi128ELi8ELi2ELi4ELi4ELb1ELb0EN7cutlass6half_tE19Flash_kernel_traitsILi64ELi64ELi128ELi8ES3_EEEEvNS_16Flash_bwd_paramsEi
        .type           _ZN5flash27flash_bwd_convert_dq_kernelI23Flash_bwd_kernel_traitsILi64ELi64ELi128ELi8ELi2ELi4ELi4ELb1ELb0EN7cutlass6half_tE19Flash_kernel_traitsILi64ELi64ELi128ELi8ES3_EEEEvNS_16Flash_bwd_paramsEi,@function
        .size           _ZN5flash27flash_bwd_convert_dq_kernelI23Flash_bwd_kernel_traitsILi64ELi64ELi128ELi8ELi2ELi4ELi4ELb1ELb0EN7cutlass6half_tE19Flash_kernel_traitsILi64ELi64ELi128ELi8ES3_EEEEvNS_16Flash_bwd_paramsEi,(.L_x_1263 - _ZN5flash27flash_bwd_convert_dq_kernelI23Flash_bwd_kernel_traitsILi64ELi64ELi128ELi8ELi2ELi4ELi4ELb1ELb0EN7cutlass6half_tE19Flash_kernel_traitsILi64ELi64ELi128ELi8ES3_EEEEvNS_16Flash_bwd_paramsEi)
        .other          _ZN5flash27flash_bwd_convert_dq_kernelI23Flash_bwd_kernel_traitsILi64ELi64ELi128ELi8ELi2ELi4ELi4ELb1ELb0EN7cutlass6half_tE19Flash_kernel_traitsILi64ELi64ELi128ELi8ES3_EEEEvNS_16Flash_bwd_paramsEi,@"STO_CUDA_ENTRY STV_DEFAULT"
_ZN5flash27flash_bwd_convert_dq_kernelI23Flash_bwd_kernel_traitsILi64ELi64ELi128ELi8ELi2ELi4ELi4ELb1ELb0EN7cutlass6half_tE19Flash_kernel_traitsILi64ELi64ELi128ELi8ES3_EEEEvNS_16Flash_bwd_paramsEi:
.text._ZN5flash27flash_bwd_convert_dq_kernelI23Flash_bwd_kernel_traitsILi64ELi64ELi128ELi8ELi2ELi4ELi4ELb1ELb0EN7cutlass6half_tE19Flash_kernel_traitsILi64ELi64ELi128ELi8ES3_EEEEvNS_16Flash_bwd_paramsEi:
[----:B------:R-:W-:Y:S08]  /*0000*/  LDC R1, c[0x0][0x28] ;  /* 0x00000a00ff017b82 */ /* 0x000ff00000000800 */
[----:B------:R-:W0:Y:S01]  /*0010*/  S2UR UR17, SR_CTAID.Y ;  /* 0x00000000001179c3 */ /* 0x000e220000002600 */
[----:B------:R-:W-:Y:S01]  /*0020*/  ULDC.64 UR4, c[0x0][0x2f0] ;  /* 0x0000bc0000047ab9 */ /* 0x000fe20000000a00 */
[----:B------:R-:W-:Y:S01]  /*0030*/  ULDC.64 UR20, c[0x0][0x208] ;  /* 0x0000820000147ab9 */ /* 0x000fe20000000a00 */
[----:B------:R-:W-:-:S04]  /*0040*/  UISETP.NE.U32.AND UP0, UPT, UR4, URZ, UPT ;  /* 0x0000003f0400728c */ /* 0x000fc8000bf05070 */
[----:B------:R-:W-:-:S03]  /*0050*/  UISETP.NE.AND.EX UP0, UPT, UR5, URZ, UPT, UP0 ;  /* 0x0000003f0500728c */ /* 0x000fc6000bf05300 */
[----:B------:R-:W-:-:S03]  /*0060*/  ULDC.64 UR4, c[0x0][0x2f0] ;  /* 0x0000bc0000047ab9 */ /* 0x000fc60000000a00 */
[----:B------:R-:W-:Y:S01]  /*0070*/  PLOP3.LUT P0, PT, PT, PT, UP0, 0x80, 0x0 ;  /* 0x000000000000781c */ /* 0x000fe20003f0f008 */
[----:B0-----:R-:W-:-:S06]  /*0080*/  UIMAD.WIDE UR4, UR17, 0x4, UR4 ;  /* 0x00000004110478a5 */ /* 0x001fcc000f8e0204 */
[----:B------:R-:W-:Y:S02]  /*0090*/  IMAD.U32 R2, RZ, RZ, UR4 ;  /* 0x00000004ff027e24 */ /* 0x000fe4000f8e00ff */
[----:B------:R-:W-:-:S05]  /*00a0*/  IMAD.U32 R3, RZ, RZ, UR5 ;  /* 0x00000005ff037e24 */ /* 0x000fca000f8e00ff */
[----:B------:R-:W2:Y:S04]  /*00b0*/  @P0 LDG.E R4, desc[UR20][R2.64] ;  /* 0x0000001402040981 */ /* 0x000ea8000c1e1900 */
[----:B------:R-:W3:Y:S01]  /*00c0*/  @P0 LDG.E R0, desc[UR20][R2.64+0x4] ;  /* 0x0000041402000981 */ /* 0x000ee2000c1e1900 */
[----:B------:R-:W0:Y:S01]  /*00d0*/  S2UR UR5, SR_CTAID.X ;  /* 0x00000000000579c3 */ /* 0x000e220000002500 */
[----:B------:R-:W-:Y:S01]  /*00e0*/  UMOV UR6, 0xffffffff ;  /* 0xffffffff00067882 */ /* 0x000fe20000000000 */
[----:B0-----:R-:W-:Y:S01]  /*00f0*/  USHF.L.U32 UR16, UR5, 0x6, URZ ;  /* 0x0000000605107899 */ /* 0x001fe2000800063f */
[----:B--2---:R-:W-:Y:S02]  /*0100*/  @P0 R2UR UR6, R4 ;  /* 0x00000000040602ca */ /* 0x004fe400000e0000 */
[----:B---3--:R-:W-:-:S13]  /*0110*/  @P0 R2UR UR8, R0 ;  /* 0x00000000000802ca */ /* 0x008fda00000e0000 */
[----:B------:R-:W-:-:S07]  /*0120*/  @UP0 UIADD3 UR8, UR8, -UR6, URZ ;  /* 0x8000000608080290 */ /* 0x000fce000fffe03f */
[----:B------:R-:W-:Y:S02]  /*0130*/  @!UP0 ULDC UR8, c[0x0][0x2c4] ;  /* 0x0000b10000088ab9 */ /* 0x000fe40000000800 */
[----:B------:R-:W-:-:S06]  /*0140*/  UISETP.GT.AND UP1, UPT, UR8, UR16, UPT ;  /* 0x000000100800728c */ /* 0x000fcc000bf24270 */
[----:B------:R-:W-:-:S13]  /*0150*/  PLOP3.LUT P0, PT, PT, PT, UP1, 0x80, 0x0 ;  /* 0x000000000000781c */ /* 0x000fda0003f0f018 */
[----:B------:R-:W-:Y:S05]  /*0160*/  @!P0 EXIT ;  /* 0x000000000000894d */ /* 0x000fea0003800000 */
[----:B------:R-:W0:Y:S01]  /*0170*/  S2R R7, SR_TID.X ;  /* 0x0000000000077919 */ /* 0x000e220000002100 */
[----:B------:R-:W-:Y:S01]  /*0180*/  UISETP.NE.AND UP1, UPT, UR6, -0x1, UPT ;  /* 0xffffffff0600788c */ /* 0x000fe2000bf25270 */
[----:B------:R-:W1:Y:S01]  /*0190*/  S2UR UR25, SR_CTAID.Z ;  /* 0x00000000001979c3 */ /* 0x000e620000002700 */
[----:B------:R-:W-:Y:S01]  /*01a0*/  ULDC UR26, c[0x0][0x270] ;  /* 0x00009c00001a7ab9 */ /* 0x000fe20000000800 */
[----:B------:R-:W-:Y:S01]  /*01b0*/  UIMAD.WIDE UR14, UR17, 0x80, URZ ;  /* 0x00000080110e78a5 */ /* 0x000fe2000f8e023f */
[----:B------:R-:W-:Y:S02]  /*01c0*/  ULDC UR28, c[0x0][0x2dc] ;  /* 0x0000b700001c7ab9 */ /* 0x000fe40000000800 */
[----:B------:R-:W-:Y:S01]  /*01d0*/  PLOP3.LUT P0, PT, PT, PT, UP1, 0x80, 0x0 ;  /* 0x000000000000781c */ /* 0x000fe20003f0f018 */
[----:B------:R-:W-:Y:S02]  /*01e0*/  USEL UR22, UR14, URZ, UP0 ;  /* 0x0000003f0e167287 */ /* 0x000fe40008000000 */
[----:B------:R-:W-:-:S02]  /*01f0*/  USEL UR23, UR15, URZ, UP0 ;  /* 0x0000003f0f177287 */ /* 0x000fc40008000000 */
[----:B------:R-:W-:Y:S01]  /*0200*/  @UP1 ULDC.64 UR12, c[0x0][0x448] ;  /* 0x00011200000c1ab9 */ /* 0x000fe20000000a00 */
[----:B------:R-:W-:Y:S02]  /*0210*/  USHF.R.S32.HI UR19, URZ, 0x1f, UR16 ;  /* 0x0000001f3f137899 */ /* 0x000fe40008011410 */
[----:B------:R-:W-:Y:S02]  /*0220*/  @UP1 UIMAD.WIDE.U32 UR10, UR6, UR12, URZ ;  /* 0x0000000c060a12a5 */ /* 0x000fe4000f8e003f */
[----:B------:R-:W-:Y:S01]  /*0230*/  USHF.R.S32.HI UR18, URZ, 0x1f, UR28 ;  /* 0x0000001f3f127899 */ /* 0x000fe2000801141c */
[----:B------:R-:W-:Y:S01]  /*0240*/  ULDC UR12, c[0x0][0x2d4] ;  /* 0x0000b500000c7ab9 */ /* 0x000fe20000000800 */
[----:B------:R-:W-:Y:S02]  /*0250*/  @UP1 UIMAD UR9, UR6, UR13, UR11 ;  /* 0x0000000d060912a4 */ /* 0x000fe4000f8e020b */
[----:B------:R-:W-:Y:S02]  /*0260*/  UIMAD.WIDE UR12, UR17, UR12, URZ ;  /* 0x0000000c110c72a5 */ /* 0x000fe4000f8e023f */
[----:B------:R-:W-:-:S02]  /*0270*/  USHF.R.S32.HI UR11, URZ, 0x1f, UR26 ;  /* 0x0000001f3f0b7899 */ /* 0x000fc4000801141a */
[----:B------:R-:W-:Y:S02]  /*0280*/  UIMAD UR13, UR13, UR26, URZ ;  /* 0x0000001a0d0d72a4 */ /* 0x000fe4000f8e023f */
[----:B------:R-:W-:Y:S02]  /*0290*/  UIMAD.WIDE.U32 UR14, UR12, UR26, URZ ;  /* 0x0000001a0c0e72a5 */ /* 0x000fe4000f8e003f */
[----:B------:R-:W-:Y:S01]  /*02a0*/  UIMAD UR11, UR12, UR11, UR13 ;  /* 0x0000000b0c0b72a4 */ /* 0x000fe2000f8e020d */
[----:B0-----:R-:W-:Y:S01]  /*02b0*/  SHF.R.S32.HI R0, RZ, 0x1f, R7 ;  /* 0x0000001fff007819 */ /* 0x001fe20000011407 */
[----:B------:R-:W-:Y:S02]  /*02c0*/  UIADD3 UR16, UP0, UR16, UR22, URZ ;  /* 0x0000001610107290 */ /* 0x000fe4000ff1e03f */
[----:B------:R-:W-:Y:S01]  /*02d0*/  UIADD3 UR11, UR15, UR11, URZ ;  /* 0x0000000b0f0b7290 */ /* 0x000fe2000fffe03f */
[CC--:B------:R-:W-:Y:S01]  /*02e0*/  LEA.HI R2, R0.reuse, R7.reuse, RZ, 0x2 ;  /* 0x0000000700027211 */ /* 0x0c0fe200078f10ff */
[----:B------:R-:W-:Y:S01]  /*02f0*/  @UP1 UMOV UR24, UR6 ;  /* 0x0000000600181c82 */ /* 0x000fe20008000000 */
[CC--:B------:R-:W-:Y:S01]  /*0300*/  LEA.HI R5, R0.reuse, R7.reuse, RZ, 0x5 ;  /* 0x0000000700057211 */ /* 0x0c0fe200078f28ff */
[----:B------:R-:W-:Y:S01]  /*0310*/  UIMAD UR11, UR11, UR28, URZ ;  /* 0x0000001c0b0b72a4 */ /* 0x000fe2000f8e023f */
[--C-:B------:R-:W-:Y:S01]  /*0320*/  SHF.R.S32.HI R3, RZ, 0x2, R2.reuse ;  /* 0x00000002ff037819 */ /* 0x100fe20000011402 */
[----:B------:R-:W-:Y:S01]  /*0330*/  UMOV UR4, URZ ;  /* 0x0000003f00047c82 */ /* 0x000fe20008000000 */
[----:B------:R-:W-:Y:S01]  /*0340*/  SHF.R.S32.HI R4, RZ, 0x1f, R2 ;  /* 0x0000001fff047819 */ /* 0x000fe20000011402 */
[----:B------:R-:W-:Y:S01]  /*0350*/  UIMAD.WIDE UR6, UR26, UR28, URZ ;  /* 0x0000001c1a0672a5 */ /* 0x000fe2000f8e023f */
[----:B------:R-:W-:Y:S01]  /*0360*/  LEA.HI R0, R0, R7, RZ, 0x7 ;  /* 0x0000000700007211 */ /* 0x000fe200078f38ff */
[----:B-1----:R-:W-:Y:S01]  /*0370*/  UIMAD UR29, UR25, UR28, URZ ;  /* 0x0000001c191d72a4 */ /* 0x002fe2000f8e023f */
[----:B------:R-:W-:Y:S01]  /*0380*/  LOP3.LUT R2, R2, 0x7ffffffc, RZ, 0xc0, !PT ;  /* 0x7ffffffc02027812 */ /* 0x000fe200078ec0ff */
[----:B------:R-:W-:Y:S01]  /*0390*/  UIMAD UR27, UR26, UR28, URZ ;  /* 0x0000001c1a1b72a4 */ /* 0x000fe2000f8e023f */
[----:B------:R-:W-:Y:S01]  /*03a0*/  LOP3.LUT R6, R5, 0xffffffe0, RZ, 0xc0, !PT ;  /* 0xffffffe005067812 */ /* 0x000fe200078ec0ff */
[----:B------:R-:W-:Y:S01]  /*03b0*/  UIMAD.WIDE.U32 UR12, UR14, UR28, URZ ;  /* 0x0000001c0e0c72a5 */ /* 0x000fe2000f8e003f */
[----:B------:R-:W-:Y:S01]  /*03c0*/  LEA.HI R4, R4, R3, RZ, 0x3 ;  /* 0x0000000304047211 */ /* 0x000fe200078f18ff */
[----:B------:R-:W-:-:S02]  /*03d0*/  UIADD3.X UR19, UR19, UR23, URZ, UP0, !UPT ;  /* 0x0000001713137290 */ /* 0x000fc400087fe43f */
[----:B------:R-:W-:Y:S01]  /*03e0*/  UIMAD UR18, UR18, UR14, UR11 ;  /* 0x0000000e121272a4 */ /* 0x000fe2000f8e020b */
[----:B------:R-:W-:Y:S11]  /*03f0*/  @P0 BRA `(.L_x_408) ;  /* 0x00000000001c0947 */ /* 0x000ff60003800000 */
[----:B------:R-:W-:Y:S01]  /*0400*/  USHF.R.S32.HI UR9, URZ, 0x1f, UR17 ;  /* 0x0000001f3f097899 */ /* 0x000fe20008011411 */
[----:B------:R-:W-:Y:S01]  /*0410*/  ULDC.64 UR14, c[0x0][0x430] ;  /* 0x00010c00000e7ab9 */ /* 0x000fe20000000a00 */
[----:B------:R-:W-:Y:S02]  /*0420*/  UMOV UR24, 0xffffffff ;  /* 0xffffffff00187882 */ /* 0x000fe40000000000 */
[----:B------:R-:W-:Y:S02]  /*0430*/  UIMAD UR9, UR9, UR14, URZ ;  /* 0x0000000e090972a4 */ /* 0x000fe4000f8e023f */
[----:B------:R-:W-:Y:S02]  /*0440*/  UIMAD.WIDE.U32 UR10, UR17, UR14, URZ ;  /* 0x0000000e110a72a5 */ /* 0x000fe4000f8e003f */
[----:B------:R-:W-:-:S04]  /*0450*/  UIMAD UR9, UR17, UR15, UR9 ;  /* 0x0000000f110972a4 */ /* 0x000fc8000f8e0209 */
[----:B------:R-:W-:-:S12]  /*0460*/  UIADD3 UR9, UR11, UR9, URZ ;  /* 0x000000090b097290 */ /* 0x000fd8000fffe03f */
.L_x_408:
[----:B------:R-:W-:Y:S01]  /*0470*/  UIMAD.WIDE.U32 UR14, UR6, UR24, URZ ;  /* 0x00000018060e72a5 */ /* 0x000fe2000f8e003f */
[----:B------:R-:W-:Y:S01]  /*0480*/  LOP3.LUT R4, R4, 0xfffffff8, RZ, 0xc0, !PT ;  /* 0xfffffff804047812 */ /* 0x000fe200078ec0ff */
[----:B------:R-:W-:Y:S01]  /*0490*/  UIMAD UR24, UR7, UR24, URZ ;  /* 0x00000018071872a4 */ /* 0x000fe2000f8e023f */
[----:B------:R-:W-:Y:S01]  /*04a0*/  IADD3 R2, -R2, R7, RZ ;  /* 0x0000000702027210 */ /* 0x000fe20007ffe1ff */
[----:B------:R-:W-:Y:S01]  /*04b0*/  IMAD.IADD R7, R7, 0x1, -R6 ;  /* 0x0000000107077824 */ /* 0x000fe200078e0a06 */
[----:B------:R-:W-:Y:S01]  /*04c0*/  USEL UR12, UR12, UR14, !UP1 ;  /* 0x0000000e0c0c7287 */ /* 0x000fe2000c800000 */
[--C-:B------:R-:W-:Y:S01]  /*04d0*/  SHF.R.S32.HI R6, RZ, 0x5, R5.reuse ;  /* 0x00000005ff067819 */ /* 0x100fe20000011405 */
[----:B------:R-:W-:Y:S01]  /*04e0*/  UIMAD UR4, UR6, UR4, UR24 ;  /* 0x00000004060472a4 */ /* 0x000fe2000f8e0218 */
[----:B------:R-:W-:Y:S01]  /*04f0*/  SHF.R.S32.HI R5, RZ, 0x1f, R5 ;  /* 0x0000001fff057819 */ /* 0x000fe20000011405 */
[----:B------:R-:W-:Y:S01]  /*0500*/  UIADD3 UR11, UR13, UR18, URZ ;  /* 0x000000120d0b7290 */ /* 0x000fe2000fffe03f */
[----:B------:R-:W-:Y:S01]  /*0510*/  IMAD.IADD R4, R3, 0x1, -R4 ;  /* 0x0000000103047824 */ /* 0x000fe200078e0a04 */
[----:B------:R-:W-:Y:S01]  /*0520*/  @UP1 UIADD3 UR11, UR15, UR4, URZ ;  /* 0x000000040f0b1290 */ /* 0x000fe2000fffe03f */
[----:B------:R-:W-:Y:S01]  /*0530*/  LEA.HI R5, R5, R6, RZ, 0x2 ;  /* 0x0000000605057211 */ /* 0x000fe200078f10ff */
[----:B------:R-:W-:Y:S01]  /*0540*/  UIADD3 UR12, UP0, UR29, UR12, URZ ;  /* 0x0000000c1d0c7290 */ /* 0x000fe2000ff1e03f */
[----:B------:R-:W-:Y:S01]  /*0550*/  SHF.R.U32.HI R3, RZ, 0x4, R0 ;  /* 0x00000004ff037819 */ /* 0x000fe20000011600 */
[----:B------:R-:W-:Y:S01]  /*0560*/  UIMAD UR19, UR19, UR6, URZ ;  /* 0x00000006131372a4 */ /* 0x000fe2000f8e023f */
[----:B------:R-:W-:Y:S01]  /*0570*/  SHF.L.U32 R4, R4, 0x6, RZ ;  /* 0x0000000604047819 */ /* 0x000fe200000006ff */
[----:B------:R-:W-:Y:S01]  /*0580*/  ULEA.HI.X.SX32 UR13, UR29, UR11, 0x1, UP0 ;  /* 0x0000000b1d0d7291 */ /* 0x000fe200080f0e3f */
[----:B------:R-:W-:Y:S01]  /*0590*/  LOP3.LUT R5, R5, 0x3ffffc, RZ, 0xc0, !PT ;  /* 0x003ffffc05057812 */ /* 0x000fe200078ec0ff */
[----:B------:R-:W-:Y:S01]  /*05a0*/  UIMAD UR19, UR7, UR16, UR19 ;  /* 0x00000010071372a4 */ /* 0x000fe2000f8e0213 */
[----:B------:R-:W-:Y:S01]  /*05b0*/  IMAD R7, R6, UR27, R7 ;  /* 0x0000001b06077c24 */ /* 0x000fe2000f8e0207 */
[----:B------:R-:W-:Y:S01]  /*05c0*/  LOP3.LUT R4, R4, 0x1c0, RZ, 0xc0, !PT ;  /* 0x000001c004047812 */ /* 0x000fe200078ec0ff */
[----:B------:R-:W-:Y:S01]  /*05d0*/  UIMAD.WIDE.U32 UR6, UR6, UR16, UR12 ;  /* 0x00000010060672a5 */ /* 0x000fe2000f8e000c */
[----:B------:R-:W-:Y:S01]  /*05e0*/  IMAD.IADD R5, R6, 0x1, -R5 ;  /* 0x0000000106057824 */ /* 0x000fe200078e0a05 */
[----:B------:R-:W-:-:S02]  /*05f0*/  CS2R R10, SRZ ;  /* 0x00000000000a7805 */ /* 0x000fc4000001ff00 */
[----:B------:R-:W-:Y:S01]  /*0600*/  LOP3.LUT R3, R4, 0x8, R3, 0xf8, !PT ;  /* 0x0000000804037812 */ /* 0x000fe200078ef803 */
[----:B------:R-:W-:Y:S01]  /*0610*/  IMAD.U32 R9, RZ, RZ, UR19 ;  /* 0x00000013ff097e24 */ /* 0x000fe2000f8e00ff */
[----:B------:R-:W-:Y:S01]  /*0620*/  SHF.R.S32.HI R0, RZ, 0x1f, R7 ;  /* 0x0000001fff007819 */ /* 0x000fe20000011407 */
[----:B------:R-:W-:Y:S01]  /*0630*/  ULDC.64 UR12, c[0x0][0x400] ;  /* 0x00010000000c7ab9 */ /* 0x000fe20000000a00 */
[----:B------:R-:W-:Y:S02]  /*0640*/  SHF.R.U32.HI R4, RZ, 0x3, R4 ;  /* 0x00000003ff047819 */ /* 0x000fe40000011604 */
[----:B------:R-:W-:Y:S02]  /*0650*/  CS2R R12, SRZ ;  /* 0x00000000000c7805 */ /* 0x000fe4000001ff00 */
[----:B------:R-:W-:Y:S02]  /*0660*/  IADD3 R7, P0, R7, UR6, RZ ;  /* 0x0000000607077c10 */ /* 0x000fe4000ff1e0ff */
[----:B------:R-:W-:-:S02]  /*0670*/  CS2R R16, SRZ ;  /* 0x0000000000107805 */ /* 0x000fc4000001ff00 */
[----:B------:R-:W-:Y:S02]  /*0680*/  LEA R5, R5, R2, 0x9 ;  /* 0x0000000205057211 */ /* 0x000fe400078e48ff */
[----:B------:R-:W-:Y:S02]  /*0690*/  CS2R R18, SRZ ;  /* 0x0000000000127805 */ /* 0x000fe4000001ff00 */
[----:B------:R-:W-:Y:S01]  /*06a0*/  LOP3.LUT R2, R3, R4, RZ, 0x3c, !PT ;  /* 0x0000000403027212 */ /* 0x000fe200078e3cff */
[----:B------:R-:W-:Y:S01]  /*06b0*/  IMAD.MOV.U32 R3, RZ, RZ, RZ ;  /* 0x000000ffff037224 */ /* 0x000fe200078e00ff */
[----:B------:R-:W-:Y:S01]  /*06c0*/  IADD3.X R4, R0, UR7, R9, P0, !PT ;  /* 0x0000000700047c10 */ /* 0x000fe200087fe409 */
[----:B------:R-:W-:Y:S01]  /*06d0*/  ULDC UR7, c[0x0][0x490] ;  /* 0x0001240000077ab9 */ /* 0x000fe20000000800 */
[----:B------:R-:W-:Y:S01]  /*06e0*/  LEA R0, P0, R7, UR12, 0x2 ;  /* 0x0000000c07007c11 */ /* 0x000fe2000f8010ff */
[----:B------:R-:W-:Y:S01]  /*06f0*/  UISETP.GE.AND UP0, UPT, UR7, 0x1, UPT ;  /* 0x000000010700788c */ /* 0x000fe2000bf06270 */
[----:B------:R-:W-:Y:S01]  /*0700*/  IMAD.U32 R2, R5, 0x2, R2 ;  /* 0x0000000205027824 */ /* 0x000fe200078e0002 */
[----:B------:R-:W-:-:S02]  /*0710*/  CS2R R8, SRZ ;  /* 0x0000000000087805 */ /* 0x000fc4000001ff00 */
[----:B------:R-:W-:Y:S01]  /*0720*/  LEA.HI.X R5, R7, UR13, R4, 0x2, P0 ;  /* 0x0000000d07057c11 */ /* 0x000fe200080f1404 */
[----:B------:R-:W-:Y:S01]  /*0730*/  HFMA2.MMA R4, -RZ, RZ, 0, 0 ;  /* 0x00000000ff047435 */ /* 0x000fe200000001ff */
[----:B------:R-:W-:Y:S02]  /*0740*/  CS2R R6, SRZ ;  /* 0x0000000000067805 */ /* 0x000fe4000001ff00 */
[----:B------:R-:W-:Y:S02]  /*0750*/  PLOP3.LUT P0, PT, PT, PT, UP0, 0x80, 0x0 ;  /* 0x000000000000781c */ /* 0x000fe40003f0f008 */
[----:B------:R-:W-:-:S11]  /*0760*/  CS2R R20, SRZ ;  /* 0x0000000000147805 */ /* 0x000fd6000001ff00 */
[----:B------:R-:W-:Y:S05]  /*0770*/  @!P0 BRA `(.L_x_409) ;  /* 0x0000000c00888947 */ /* 0x000fea0003800000 */
[----:B------:R-:W0:Y:S01]  /*0780*/  LDC R11, c[0x0][0x490] ;  /* 0x00012400ff0b7b82 */ /* 0x000e220000000800 */
[----:B------:R-:W-:Y:S02]  /*0790*/  UISETP.NE.AND UP0, UPT, UR7, 0x1, UPT ;  /* 0x000000010700788c */ /* 0x000fe4000bf05270 */
[----:B------:R-:W-:-:S04]  /*07a0*/  USHF.L.U32 UR16, UR27, 0x3, URZ ;  /* 0x000000031b107899 */ /* 0x000fc8000800063f */
[----:B------:R-:W-:Y:S02]  /*07b0*/  PLOP3.LUT P1, PT, PT, PT, UP0, 0x80, 0x0 ;  /* 0x000000000000781c */ /* 0x000fe40003f2f008 */
[----:B0-----:R-:W-:Y:S01]  /*07c0*/  LOP3.LUT P0, RZ, R11, 0x1, RZ, 0xc0, !PT ;  /* 0x000000010bff7812 */ /* 0x001fe2000780c0ff */
[----:B------:R-:W-:-:S10]  /*07d0*/  IMAD.MOV.U32 R11, RZ, RZ, RZ ;  /* 0x000000ffff0b7224 */ /* 0x000fd400078e00ff */
[----:B------:R-:W-:Y:S05]  /*07e0*/  @!P1 BRA `(.L_x_410) ;  /* 0x0000000800809947 */ /* 0x000fea0003800000 */
[----:B------:R-:W-:Y:S01]  /*07f0*/  ULOP3.LUT UR4, UR7, 0x1, URZ, 0xc0, !UPT ;  /* 0x0000000107047892 */ /* 0x000fe2000f8ec03f */
[----:B------:R-:W-:Y:S01]  /*0800*/  CS2R R10, SRZ ;  /* 0x00000000000a7805 */ /* 0x000fe2000001ff00 */
[----:B------:R-:W-:Y:S01]  /*0810*/  ULDC.64 UR14, c[0x0][0x488] ;  /* 0x00012200000e7ab9 */ /* 0x000fe20000000a00 */
[----:B------:R-:W-:Y:S01]  /*0820*/  USHF.R.S32.HI UR6, URZ, 0x1f, UR16 ;  /* 0x0000001f3f067899 */ /* 0x000fe20008011410 */
[----:B------:R-:W-:Y:S01]  /*0830*/  IMAD.MOV.U32 R3, RZ, RZ, RZ ;  /* 0x000000ffff037224 */ /* 0x000fe200078e00ff */
[----:B------:R-:W-:Y:S01]  /*0840*/  USHF.L.U64.HI UR11, UR14, 0x1, UR15 ;  /* 0x000000010e0b7899 */ /* 0x000fe2000801020f */
[----:B------:R-:W-:Y:S01]  /*0850*/  CS2R R12, SRZ ;  /* 0x00000000000c7805 */ /* 0x000fe2000001ff00 */
[----:B------:R-:W-:Y:S01]  /*0860*/  USHF.L.U32 UR17, UR14, 0x1, URZ ;  /* 0x000000010e117899 */ /* 0x000fe2000800063f */
[----:B------:R-:W-:Y:S02]  /*0870*/  CS2R R16, SRZ ;  /* 0x0000000000107805 */ /* 0x000fe4000001ff00 */
[----:B------:R-:W-:-:S02]  /*0880*/  CS2R R18, SRZ ;  /* 0x0000000000127805 */ /* 0x000fc4000001ff00 */
[----:B------:R-:W-:Y:S02]  /*0890*/  CS2R R6, SRZ ;  /* 0x0000000000067805 */ /* 0x000fe4000001ff00 */
[----:B------:R-:W-:Y:S02]  /*08a0*/  CS2R R8, SRZ ;  /* 0x0000000000087805 */ /* 0x000fe4000001ff00 */
[----:B------:R-:W-:Y:S02]  /*08b0*/  MOV R4, RZ ;  /* 0x000000ff00047202 */ /* 0x000fe40000000f00 */
[----:B------:R-:W-:Y:S01]  /*08c0*/  CS2R R20, SRZ ;  /* 0x0000000000147805 */ /* 0x000fe2000001ff00 */
[----:B------:R-:W-:Y:S02]  /*08d0*/  UIADD3 UR4, -UR4, UR7, URZ ;  /* 0x0000000704047290 */ /* 0x000fe4000fffe13f */
[----:B------:R-:W-:Y:S02]  /*08e0*/  USHF.L.U64.HI UR7, UR16, 0x2, UR6 ;  /* 0x0000000210077899 */ /* 0x000fe40008010206 */
[----:B------:R-:W-:-:S02]  /*08f0*/  UIMAD UR13, UR27, 0x38, URZ ;  /* 0x000000381b0d78a4 */ /* 0x000fc4000f8e023f */
[----:B------:R-:W-:-:S12]  /*0900*/  USHF.L.U64.HI UR6, UR17, 0x2, UR11 ;  /* 0x0000000211067899 */ /* 0x000fd8000801020b */
.L_x_411:
[----:B------:R-:W-:Y:S01]  /*0910*/  USHF.L.U32 UR11, UR16, 0x2, URZ ;  /* 0x00000002100b7899 */ /* 0x000fe2000800063f */
[----:B------:R-:W-:Y:S02]  /*0920*/  IMAD.U32 R25, RZ, RZ, UR27 ;  /* 0x0000001bff197e24 */ /* 0x000fe4000f8e00ff */
[----:B------:R-:W-:-:S03]  /*0930*/  IMAD.U32 R23, RZ, RZ, UR27 ;  /* 0x0000001bff177e24 */ /* 0x000fc6000f8e00ff */
[----:B------:R-:W-:-:S04]  /*0940*/  IADD3 R14, P1, R0, UR11, RZ ;  /* 0x0000000b000e7c10 */ /* 0x000fc8000ff3e0ff */
[----:B------:R-:W-:-:S03]  /*0950*/  IADD3.X R15, R5, UR7, RZ, P1, !PT ;  /* 0x00000007050f7c10 */ /* 0x000fc60008ffe4ff */
[----:B------:R-:W-:Y:S01]  /*0960*/  IMAD.WIDE R24, R25, 0x20, R14 ;  /* 0x0000002019187825 */ /* 0x000fe200078e020e */
[----:B------:R-:W-:-:S04]  /*0970*/  MOV R26, UR27 ;  /* 0x0000001b001a7c02 */ /* 0x000fc80008000f00 */
[----:B------:R-:W2:Y:S01]  /*0980*/  LDG.E R29, desc[UR20][R24.64] ;  /* 0x00000014181d7981 */ /* 0x000ea2000c1e1900 */
[----:B------:R-:W-:-:S05]  /*0990*/  IMAD.WIDE R22, R23, 0x20, R24 ;  /* 0x0000002017167825 */ /* 0x000fca00078e0218 */
[----:B------:R0:W3:Y:S02]  /*09a0*/  LDG.E R27, desc[UR20][R22.64] ;  /* 0x00000014161b7981 */ /* 0x0000e4000c1e1900 */
[----:B0-----:R-:W-:-:S04]  /*09b0*/  IMAD.WIDE R22, R26, 0x20, R22 ;  /* 0x000000201a167825 */ /* 0x001fc800078e0216 */
[----:B------:R-:W-:Y:S02]  /*09c0*/  IMAD.WIDE R24, R26, 0x20, R22 ;  /* 0x000000201a187825 */ /* 0x000fe400078e0216 */
[----:B------:R-:W4:Y:S04]  /*09d0*/  LDG.E R26, desc[UR20][R22.64] ;  /* 0x00000014161a7981 */ /* 0x000f28000c1e1900 */
[----:B------:R0:W5:Y:S01]  /*09e0*/  LDG.E R22, desc[UR20][R24.64] ;  /* 0x0000001418167981 */ /* 0x000162000c1e1900 */
[----:B------:R-:W-:-:S03]  /*09f0*/  USHF.L.U32 UR11, UR27, 0x4, URZ ;  /* 0x000000041b0b7899 */ /* 0x000fc6000800063f */
[----:B------:R-:W5:Y:S01]  /*0a00*/  LDG.E R23, desc[UR20][R14.64+0x80] ;  /* 0x000080140e177981 */ /* 0x000f62000c1e1900 */
[----:B--2---:R-:W-:Y:S01]  /*0a10*/  FADD.FTZ R4, R29, R4 ;  /* 0x000000041d047221 */ /* 0x004fe20000010000 */
[----:B---3--:R-:W-:Y:S01]  /*0a20*/  FADD.FTZ R8, R27, R8 ;  /* 0x000000081b087221 */ /* 0x008fe20000010000 */
[----:B------:R-:W-:-:S04]  /*0a30*/  IMAD.U32 R27, RZ, RZ, UR27 ;  /* 0x0000001bff1b7e24 */ /* 0x000fc8000f8e00ff */
[----:B0-----:R-:W-:-:S05]  /*0a40*/  IMAD.WIDE R24, R27, 0x20, R24 ;  /* 0x000000201b187825 */ /* 0x001fca00078e0218 */
[----:B------:R-:W2:Y:S01]  /*0a50*/  LDG.E R29, desc[UR20][R24.64] ;  /* 0x00000014181d7981 */ /* 0x000ea2000c1e1900 */
[----:B----4-:R-:W-:Y:S01]  /*0a60*/  FADD.FTZ R7, R26, R7 ;  /* 0x000000071a077221 */ /* 0x010fe20000010000 */
[----:B------:R-:W-:Y:S02]  /*0a70*/  IMAD.WIDE R26, R27, 0x20, R24 ;  /* 0x000000201b1a7825 */ /* 0x000fe400078e0218 */
[----:B------:R0:W3:Y:S04]  /*0a80*/  LDG.E R25, desc[UR20][R14.64] ;  /* 0x000000140e197981 */ /* 0x0000e8000c1e1900 */
[----:B------:R-:W4:Y:S01]  /*0a90*/  LDG.E R27, desc[UR20][R26.64] ;  /* 0x000000141a1b7981 */ /* 0x000f22000c1e1900 */
[----:B------:R-:W-:-:S04]  /*0aa0*/  UIADD3 UR11, UR11, 0x20, URZ ;  /* 0x000000200b0b7890 */ /* 0x000fc8000fffe03f */
[----:B------:R-:W-:Y:S02]  /*0ab0*/  USHF.R.S32.HI UR12, URZ, 0x1f, UR11 ;  /* 0x0000001f3f0c7899 */ /* 0x000fe4000801140b */
[----:B------:R-:W-:Y:S02]  /*0ac0*/  IMAD.U32 R28, RZ, RZ, UR11 ;  /* 0x0000000bff1c7e24 */ /* 0x000fe4000f8e00ff */
[----:B------:R-:W-:-:S03]  /*0ad0*/  USHF.L.U64.HI UR12, UR11, 0x2, UR12 ;  /* 0x000000020b0c7899 */ /* 0x000fc6000801020c */
[----:B0-----:R-:W-:-:S04]  /*0ae0*/  LEA R14, P1, R28, R0, 0x2 ;  /* 0x000000001c0e7211 */ /* 0x001fc800078210ff */
[----:B------:R-:W-:Y:S01]  /*0af0*/  IADD3.X R15, R5, UR12, RZ, P1, !PT ;  /* 0x0000000c050f7c10 */ /* 0x000fe20008ffe4ff */
[----:B-----5:R-:W-:-:S04]  /*0b00*/  FADD.FTZ R9, R22, R9 ;  /* 0x0000000916097221 */ /* 0x020fc80000010000 */
[----:B------:R0:W5:Y:S01]  /*0b10*/  LDG.E R22, desc[UR20][R14.64] ;  /* 0x000000140e167981 */ /* 0x000162000c1e1900 */
[----:B--2---:R-:W-:Y:S01]  /*0b20*/  FADD.FTZ R6, R29, R6 ;  /* 0x000000061d067221 */ /* 0x004fe20000010000 */
[----:B------:R-:W-:Y:S01]  /*0b30*/  MOV R29, UR16 ;  /* 0x00000010001d7c02 */ /* 0x000fe20008000f00 */
[----:B----4-:R-:W-:-:S04]  /*0b40*/  FADD.FTZ R10, R27, R10 ;  /* 0x0000000a1b0a7221 */ /* 0x010fc80000010000 */
[----:B------:R-:W-:-:S04]  /*0b50*/  IMAD.WIDE R26, R29, 0x4, R14 ;  /* 0x000000041d1a7825 */ /* 0x000fc800078e020e */
[----:B0-----:R-:W-:-:S05]  /*0b60*/  IMAD.WIDE R14, R29, 0x4, R26 ;  /* 0x000000041d0e7825 */ /* 0x001fca00078e021a */
[----:B------:R0:W2:Y:S01]  /*0b70*/  LDG.E R28, desc[UR20][R14.64] ;  /* 0x000000140e1c7981 */ /* 0x0000a2000c1e1900 */
[----:B---3--:R-:W-:-:S03]  /*0b80*/  FADD.FTZ R20, R25, R20 ;  /* 0x0000001419147221 */ /* 0x008fc60000010000 */
[----:B------:R1:W3:Y:S01]  /*0b90*/  LDG.E R25, desc[UR20][R26.64] ;  /* 0x000000141a197981 */ /* 0x0002e2000c1e1900 */
[----:B0-----:R-:W-:-:S04]  /*0ba0*/  IMAD.WIDE R14, R29, 0x4, R14 ;  /* 0x000000041d0e7825 */ /* 0x001fc800078e020e */
[----:B-1----:R-:W-:Y:S02]  /*0bb0*/  IMAD.WIDE R26, R29, 0x4, R14 ;  /* 0x000000041d1a7825 */ /* 0x002fe400078e020e */
[----:B------:R-:W4:Y:S04]  /*0bc0*/  LDG.E R15, desc[UR20][R14.64] ;  /* 0x000000140e0f7981 */ /* 0x000f28000c1e1900 */
[----:B------:R0:W3:Y:S01]  /*0bd0*/  LDG.E R14, desc[UR20][R26.64] ;  /* 0x000000141a0e7981 */ /* 0x0000e2000c1e1900 */
[----:B------:R-:W-:Y:S01]  /*0be0*/  FADD.FTZ R18, R23, R18 ;  /* 0x0000001217127221 */ /* 0x000fe20000010000 */
[----:B------:R-:W-:Y:S02]  /*0bf0*/  IMAD.U32 R23, RZ, RZ, UR16 ;  /* 0x00000010ff177e24 */ /* 0x000fe4000f8e00ff */
[----:B-----5:R-:W-:Y:S01]  /*0c00*/  FADD.FTZ R17, R22, R17 ;  /* 0x0000001116117221 */ /* 0x020fe20000010000 */
[----:B------:R-:W-:Y:S01]  /*0c10*/  IMAD.MOV.U32 R22, RZ, RZ, R0 ;  /* 0x000000ffff167224 */ /* 0x000fe200078e0000 */
[----:B------:R-:W-:Y:S01]  /*0c20*/  USHF.L.U32 UR11, UR16, 0x2, URZ ;  /* 0x00000002100b7899 */ /* 0x000fe2000800063f */
[----:B0-----:R-:W-:Y:S01]  /*0c30*/  IMAD.WIDE R26, R23, 0x4, R26 ;  /* 0x00000004171a7825 */ /* 0x001fe200078e021a */
[----:B------:R-:W-:-:S05]  /*0c40*/  MOV R23, R5 ;  /* 0x0000000500177202 */ /* 0x000fca0000000f00 */
[----:B------:R-:W5:Y:S04]  /*0c50*/  LDG.E R24, desc[UR20][R22.64] ;  /* 0x0000001416187981 */ /* 0x000f68000c1e1900 */
[----:B------:R0:W5:Y:S04]  /*0c60*/  LDG.E R26, desc[UR20][R26.64] ;  /* 0x000000141a1a7981 */ /* 0x000168000c1e1900 */
[----:B------:R-:W5:Y:S01]  /*0c70*/  LDG.E R22, desc[UR20][R22.64+0x80] ;  /* 0x0000801416167981 */ /* 0x000f62000c1e1900 */
[----:B--2---:R-:W-:Y:S01]  /*0c80*/  FADD.FTZ R13, R28, R13 ;  /* 0x0000000d1c0d7221 */ /* 0x004fe20000010000 */
[----:B------:R-:W-:Y:S01]  /*0c90*/  MOV R28, UR14 ;  /* 0x0000000e001c7c02 */ /* 0x000fe20008000f00 */
[----:B----4-:R-:W-:Y:S01]  /*0ca0*/  FADD.FTZ R12, R15, R12 ;  /* 0x0000000c0f0c7221 */ /* 0x010fe20000010000 */
[----:B------:R-:W-:-:S02]  /*0cb0*/  IMAD.U32 R15, RZ, RZ, UR14 ;  /* 0x0000000eff0f7e24 */ /* 0x000fc4000f8e00ff */
[----:B---3--:R-:W-:-:S03]  /*0cc0*/  FADD.FTZ R3, R14, R3 ;  /* 0x000000030e037221 */ /* 0x008fc60000010000 */
[----:B------:R-:W-:Y:S01]  /*0cd0*/  LEA R14, P1, R15, R0, 0x2 ;  /* 0x000000000f0e7211 */ /* 0x000fe200078210ff */
[----:B------:R-:W-:-:S05]  /*0ce0*/  IMAD.U32 R15, RZ, RZ, UR15 ;  /* 0x0000000fff0f7e24 */ /* 0x000fca000f8e00ff */
[----:B------:R-:W-:Y:S02]  /*0cf0*/  LEA.HI.X R15, R28, R5, R15, 0x2, P1 ;  /* 0x000000051c0f7211 */ /* 0x000fe400008f140f */
[----:B------:R-:W-:-:S04]  /*0d00*/  IADD3 R28, P1, R14, UR11, RZ ;  /* 0x0000000b0e1c7c10 */ /* 0x000fc8000ff3e0ff */
[----:B------:R-:W-:Y:S01]  /*0d10*/  IADD3.X R29, R15, UR7, RZ, P1, !PT ;  /* 0x000000070f1d7c10 */ /* 0x000fe20008ffe4ff */
[----:B------:R-:W-:-:S04]  /*0d20*/  FADD.FTZ R16, R25, R16 ;  /* 0x0000001019107221 */ /* 0x000fc80000010000 */
[----:B------:R-:W2:Y:S01]  /*0d30*/  LDG.E R25, desc[UR20][R28.64] ;  /* 0x000000141c197981 */ /* 0x000ea2000c1e1900 */
[----:B------:R-:W-:-:S03]  /*0d40*/  USHF.L.U32 UR11, UR27, 0x4, URZ ;  /* 0x000000041b0b7899 */ /* 0x000fc6000800063f */
[----:B------:R1:W3:Y:S01]  /*0d50*/  LDG.E R23, desc[UR20][R28.64+0x80] ;  /* 0x000080141c177981 */ /* 0x0002e2000c1e1900 */
[----:B------:R-:W-:Y:S02]  /*0d60*/  USHF.R.S32.HI UR12, URZ, 0x1f, UR11 ;  /* 0x0000001f3f0c7899 */ /* 0x000fe4000801140b */
[----:B0-----:R-:W-:Y:S02]  /*0d70*/  MOV R27, UR11 ;  /* 0x0000000b001b7c02 */ /* 0x001fe40008000f00 */
[----:B------:R-:W-:Y:S02]  /*0d80*/  USHF.L.U64.HI UR12, UR11, 0x2, UR12 ;  /* 0x000000020b0c7899 */ /* 0x000fe4000801020c */
[----:B-1----:R-:W-:-:S04]  /*0d90*/  LEA R28, P1, R27, R14, 0x2 ;  /* 0x0000000e1b1c7211 */ /* 0x002fc800078210ff */
[----:B------:R-:W-:Y:S01]  /*0da0*/  IADD3.X R29, R15, UR12, RZ, P1, !PT ;  /* 0x0000000c0f1d7c10 */ /* 0x000fe20008ffe4ff */
[----:B------:R-:W-:-:S04]  /*0db0*/  UIMAD UR11, UR27, 0x18, URZ ;  /* 0x000000181b0b78a4 */ /* 0x000fc8000f8e023f */
[----:B------:R-:W4:Y:S01]  /*0dc0*/  LDG.E R27, desc[UR20][R28.64] ;  /* 0x000000141c1b7981 */ /* 0x000f22000c1e1900 */
[----:B-----5:R-:W-:Y:S01]  /*0dd0*/  FADD.FTZ R21, R24, R21 ;  /* 0x0000001518157221 */ /* 0x020fe20000010000 */
[----:B------:R-:W-:Y:S02]  /*0de0*/  USHF.R.S32.HI UR12, URZ, 0x1f, UR11 ;  /* 0x0000001f3f0c7899 */ /* 0x000fe4000801140b */
[----:B------:R-:W-:Y:S02]  /*0df0*/  IMAD.U32 R24, RZ, RZ, UR11 ;  /* 0x0000000bff187e24 */ /* 0x000fe4000f8e00ff */
[----:B------:R-:W-:Y:S01]  /*0e00*/  FADD.FTZ R19, R22, R19 ;  /* 0x0000001316137221 */ /* 0x000fe20000010000 */
[----:B------:R-:W-:Y:S01]  /*0e10*/  USHF.L.U64.HI UR12, UR11, 0x2, UR12 ;  /* 0x000000020b0c7899 */ /* 0x000fe2000801020c */
[----:B------:R0:W5:Y:S02]  /*0e20*/  LDG.E R22, desc[UR20][R28.64+0x80] ;  /* 0x000080141c167981 */ /* 0x000164000c1e1900 */
[----:B0-----:R-:W-:-:S04]  /*0e30*/  LEA R28, P1, R24, R14, 0x2 ;  /* 0x0000000e181c7211 */ /* 0x001fc800078210ff */
[----:B------:R-:W-:Y:S01]  /*0e40*/  IADD3.X R29, R15, UR12, RZ, P1, !PT ;  /* 0x0000000c0f1d7c10 */ /* 0x000fe20008ffe4ff */
[----:B--2---:R-:W-:-:S04]  /*0e50*/  FADD.FTZ R20, R20, R25 ;  /* 0x0000001914147221 */ /* 0x004fc80000010000 */
[----:B------:R-:W2:Y:S01]  /*0e60*/  LDG.E R25, desc[UR20][R28.64] ;  /* 0x000000141c197981 */ /* 0x000ea2000c1e1900 */
[----:B------:R-:W-:Y:S01]  /*0e70*/  USHF.L.U32 UR11, UR27, 0x5, URZ ;  /* 0x000000051b0b7899 */ /* 0x000fe2000800063f */
[----:B---3--:R-:W-:Y:S02]  /*0e80*/  FADD.FTZ R18, R18, R23 ;  /* 0x0000001712127221 */ /* 0x008fe40000010000 */
[----:B------:R0:W3:Y:S01]  /*0e90*/  LDG.E R23, desc[UR20][R28.64+0x80] ;  /* 0x000080141c177981 */ /* 0x0000e2000c1e1900 */
[----:B------:R-:W-:-:S04]  /*0ea0*/  USHF.R.S32.HI UR12, URZ, 0x1f, UR11 ;  /* 0x0000001f3f0c7899 */ /* 0x000fc8000801140b */
[----:B------:R-:W-:Y:S01]  /*0eb0*/  USHF.L.U64.HI UR12, UR11, 0x2, UR12 ;  /* 0x000000020b0c7899 */ /* 0x000fe2000801020c */
[----:B----4-:R-:W-:Y:S01]  /*0ec0*/  FADD.FTZ R4, R4, R27 ;  /* 0x0000001b04047221 */ /* 0x010fe20000010000 */
[----:B------:R-:W-:Y:S01]  /*0ed0*/  MOV R27, UR11 ;  /* 0x0000000b001b7c02 */ /* 0x000fe20008000f00 */
[----:B------:R-:W-:-:S03]  /*0ee0*/  UIMAD UR11, UR27, 0x28, URZ ;  /* 0x000000281b0b78a4 */ /* 0x000fc6000f8e023f */
[----:B0-----:R-:W-:-:S04]  /*0ef0*/  LEA R28, P1, R27, R14, 0x2 ;  /* 0x0000000e1b1c7211 */ /* 0x001fc800078210ff */
[----:B------:R-:W-:Y:S01]  /*0f00*/  IADD3.X R29, R15, UR12, RZ, P1, !PT ;  /* 0x0000000c0f1d7c10 */ /* 0x000fe20008ffe4ff */
[----:B------:R-:W-:Y:S02]  /*0f10*/  USHF.R.S32.HI UR12, URZ, 0x1f, UR11 ;  /* 0x0000001f3f0c7899 */ /* 0x000fe4000801140b */
[----:B------:R-:W-:Y:S02]  /*0f20*/  IMAD.U32 R27, RZ, RZ, UR11 ;  /* 0x0000000bff1b7e24 */ /* 0x000fe4000f8e00ff */
[----:B------:R-:W-:Y:S01]  /*0f30*/  FADD.FTZ R11, R26, R11 ;  /* 0x0000000b1a0b7221 */ /* 0x000fe20000010000 */
[----:B------:R-:W-:Y:S01]  /*0f40*/  USHF.L.U64.HI UR12, UR11, 0x2, UR12 ;  /* 0x000000020b0c7899 */ /* 0x000fe2000801020c */
[----:B------:R-:W4:Y:S04]  /*0f50*/  LDG.E R26, desc[UR20][R28.64] ;  /* 0x000000141c1a7981 */ /* 0x000f28000c1e1900 */
[----:B------:R0:W4:Y:S01]  /*0f60*/  LDG.E R24, desc[UR20][R28.64+0x80] ;  /* 0x000080141c187981 */ /* 0x000122000c1e1900 */
[----:B-----5:R-:W-:Y:S01]  /*0f70*/  FADD.FTZ R17, R17, R22 ;  /* 0x0000001611117221 */ /* 0x020fe20000010000 */
[----:B0-----:R-:W-:-:S04]  /*0f80*/  LEA R28, P1, R27, R14, 0x2 ;  /* 0x0000000e1b1c7211 */ /* 0x001fc800078210ff */
[----:B------:R-:W-:-:S05]  /*0f90*/  IADD3.X R29, R15, UR12, RZ, P1, !PT ;  /* 0x0000000c0f1d7c10 */ /* 0x000fca0008ffe4ff */
[----:B------:R-:W5:Y:S01]  /*0fa0*/  LDG.E R22, desc[UR20][R28.64] ;  /* 0x000000141c167981 */ /* 0x000f62000c1e1900 */
[----:B--2---:R-:W-:-:S03]  /*0fb0*/  FADD.FTZ R8, R8, R25 ;  /* 0x0000001908087221 */ /* 0x004fc60000010000 */
[----:B------:R0:W2:Y:S01]  /*0fc0*/  LDG.E R25, desc[UR20][R28.64+0x80] ;  /* 0x000080141c197981 */ /* 0x0000a2000c1e1900 */
[----:B------:R-:W-:Y:S01]  /*0fd0*/  UIMAD UR11, UR27, 0x30, URZ ;  /* 0x000000301b0b78a4 */ /* 0x000fe2000f8e023f */
[----:B---3--:R-:W-:-:S03]  /*0fe0*/  FADD.FTZ R16, R16, R23 ;  /* 0x0000001710107221 */ /* 0x008fc60000010000 */
[----:B------:R-:W-:Y:S02]  /*0ff0*/  USHF.R.S32.HI UR12, URZ, 0x1f, UR11 ;  /* 0x0000001f3f0c7899 */ /* 0x000fe4000801140b */
[----:B------:R-:W-:Y:S02]  /*1000*/  MOV R23, UR11 ;  /* 0x0000000b00177c02 */ /* 0x000fe40008000f00 */
[----:B------:R-:W-:Y:S02]  /*1010*/  USHF.L.U64.HI UR12, UR11, 0x2, UR12 ;  /* 0x000000020b0c7899 */ /* 0x000fe4000801020c */
[----:B0-----:R-:W-:Y:S01]  /*1020*/  LEA R28, P1, R23, R14, 0x2 ;  /* 0x0000000e171c7211 */ /* 0x001fe200078210ff */
[----:B------:R-:W-:Y:S02]  /*1030*/  USHF.R.S32.HI UR11, URZ, 0x1f, UR13 ;  /* 0x0000001f3f0b7899 */ /* 0x000fe4000801140d */
[----:B------:R-:W-:Y:S01]  /*1040*/  IMAD.U32 R27, RZ, RZ, UR13 ;  /* 0x0000000dff1b7e24 */ /* 0x000fe2000f8e00ff */
[----:B------:R-:W-:Y:S01]  /*1050*/  IADD3.X R29, R15, UR12, RZ, P1, !PT ;  /* 0x0000000c0f1d7c10 */ /* 0x000fe20008ffe4ff */
[----:B------:R-:W-:-:S04]  /*1060*/  USHF.L.U64.HI UR11, UR13, 0x2, UR11 ;  /* 0x000000020d0b7899 */ /* 0x000fc8000801020b */
[----:B------:R-:W3:Y:S01]  /*1070*/  LDG.E R23, desc[UR20][R28.64] ;  /* 0x000000141c177981 */ /* 0x000ee2000c1e1900 */
[----:B----4-:R-:W-:Y:S01]  /*1080*/  FADD.FTZ R7, R7, R26 ;  /* 0x0000001a07077221 */ /* 0x010fe20000010000 */
[----:B------:R-:W-:-:S04]  /*1090*/  LEA R26, P1, R27, R14, 0x2 ;  /* 0x0000000e1b1a7211 */ /* 0x000fc800078210ff */
[----:B------:R-:W-:Y:S01]  /*10a0*/  IADD3.X R27, R15, UR11, RZ, P1, !PT ;  /* 0x0000000b0f1b7c10 */ /* 0x000fe20008ffe4ff */
[----:B------:R-:W-:Y:S02]  /*10b0*/  FADD.FTZ R13, R13, R24 ;  /* 0x000000180d0d7221 */ /* 0x000fe40000010000 */
[----:B------:R-:W4:Y:S04]  /*10c0*/  LDG.E R24, desc[UR20][R28.64+0x80] ;  /* 0x000080141c187981 */ /* 0x000f28000c1e1900 */
[----:B------:R-:W4:Y:S01]  /*10d0*/  LDG.E R28, desc[UR20][R14.64+0x80] ;  /* 0x000080140e1c7981 */ /* 0x000f22000c1e1900 */
[----:B-----5:R-:W-:-:S03]  /*10e0*/  FADD.FTZ R9, R9, R22 ;  /* 0x0000001609097221 */ /* 0x020fc60000010000 */
[----:B------:R-:W5:Y:S01]  /*10f0*/  LDG.E R22, desc[UR20][R14.64] ;  /* 0x000000140e167981 */ /* 0x000f62000c1e1900 */
[----:B--2---:R-:W-:-:S03]  /*1100*/  FADD.FTZ R12, R12, R25 ;  /* 0x000000190c0c7221 */ /* 0x004fc60000010000 */
[----:B------:R-:W2:Y:S04]  /*1110*/  LDG.E R25, desc[UR20][R26.64] ;  /* 0x000000141a197981 */ /* 0x000ea8000c1e1900 */
[----:B------:R-:W2:Y:S01]  /*1120*/  LDG.E R26, desc[UR20][R26.64+0x80] ;  /* 0x000080141a1a7981 */ /* 0x000ea2000c1e1900 */
[----:B------:R-:W-:-:S06]  /*1130*/  UIADD3 UR4, UR4, -0x2, URZ ;  /* 0xfffffffe04047890 */ /* 0x000fcc000fffe03f */
[----:B------:R-:W-:Y:S01]  /*1140*/  ISETP.NE.AND P1, PT, RZ, UR4, PT ;  /* 0x00000004ff007c0c */ /* 0x000fe2000bf25270 */
[----:B---3--:R-:W-:Y:S01]  /*1150*/  FADD.FTZ R6, R6, R23 ;  /* 0x0000001706067221 */ /* 0x008fe20000010000 */
[----:B------:R-:W-:-:S04]  /*1160*/  MOV R23, UR17 ;  /* 0x0000001100177c02 */ /* 0x000fc80008000f00 */
[----:B------:R-:W-:-:S04]  /*1170*/  LEA R0, P2, R23, R0, 0x2 ;  /* 0x0000000017007211 */ /* 0x000fc800078410ff */
[----:B------:R-:W-:Y:S01]  /*1180*/  IADD3.X R5, R5, UR6, RZ, P2, !PT ;  /* 0x0000000605057c10 */ /* 0x000fe200097fe4ff */
[----:B----4-:R-:W-:Y:S01]  /*1190*/  FADD.FTZ R3, R3, R24 ;  /* 0x0000001803037221 */ /* 0x010fe20000010000 */
[----:B------:R-:W-:Y:S01]  /*11a0*/  FADD.FTZ R19, R19, R28 ;  /* 0x0000001c13137221 */ /* 0x000fe20000010000 */
[----:B-----5:R-:W-:Y:S01]  /*11b0*/  FADD.FTZ R21, R21, R22 ;  /* 0x0000001615157221 */ /* 0x020fe20000010000 */
[----:B--2---:R-:W-:Y:S01]  /*11c0*/  FADD.FTZ R10, R10, R25 ;  /* 0x000000190a0a7221 */ /* 0x004fe20000010000 */
[----:B------:R-:W-:Y:S01]  /*11d0*/  FADD.FTZ R11, R11, R26 ;  /* 0x0000001a0b0b7221 */ /* 0x000fe20000010000 */
[----:B------:R-:W-:Y:S06]  /*11e0*/  @P1 BRA `(.L_x_411) ;  /* 0xfffffff400c81947 */ /* 0x000fec000383ffff */
.L_x_410:
[----:B------:R-:W-:Y:S01]  /*11f0*/  IMAD.MOV.U32 R24, RZ, RZ, R0 ;  /* 0x000000ffff187224 */ /* 0x000fe200078e0000 */
[----:B------:R-:W-:Y:S01]  /*1200*/  MOV R25, R5 ;  /* 0x0000000500197202 */ /* 0x000fe20000000f00 */
[----:B------:R-:W-:Y:S06]  /*1210*/  @!P0 BRA `(.L_x_409) ;  /* 0x0000000000e08947 */ /* 0x000fec0003800000 */
[----:B------:R-:W-:-:S04]  /*1220*/  IMAD.U32 R23, RZ, RZ, UR16 ;  /* 0x00000010ff177e24 */ /* 0x000fc8000f8e00ff */
[----:B------:R-:W-:-:S05]  /*1230*/  IMAD.WIDE R22, R23, 0x4, R24 ;  /* 0x0000000417167825 */ /* 0x000fca00078e0218 */
[----:B------:R-:W2:Y:S01]  /*1240*/  LDG.E R29, desc[UR20][R22.64] ;  /* 0x00000014161d7981 */ /* 0x000ea2000c1e1900 */
[----:B------:R-:W-:-:S03]  /*1250*/  MOV R15, UR27 ;  /* 0x0000001b000f7c02 */ /* 0x000fc60008000f00 */
[----:B------:R-:W3:Y:S02]  /*1260*/  LDG.E R27, desc[UR20][R22.64+0x80] ;  /* 0x00008014161b7981 */ /* 0x000ee4000c1e1900 */
[----:B------:R-:W-:-:S05]  /*1270*/  IMAD.WIDE R14, R15, 0x20, R22 ;  /* 0x000000200f0e7825 */ /* 0x000fca00078e0216 */
[----:B------:R0:W4:Y:S01]  /*1280*/  LDG.E R5, desc[UR20][R14.64] ;  /* 0x000000140e057981 */ /* 0x000122000c1e1900 */
[----:B------:R-:W-:Y:S01]  /*1290*/  IMAD.U32 R0, RZ, RZ, UR27 ;  /* 0x0000001bff007e24 */ /* 0x000fe2000f8e00ff */
[----:B------:R-:W-:-:S03]  /*12a0*/  MOV R28, UR27 ;  /* 0x0000001b001c7c02 */ /* 0x000fc60008000f00 */
[----:B0-----:R-:W-:-:S04]  /*12b0*/  IMAD.WIDE R14, R0, 0x20, R14 ;  /* 0x00000020000e7825 */ /* 0x001fc800078e020e */
[----:B------:R-:W-:Y:S01]  /*12c0*/  IMAD.U32 R26, RZ, RZ, UR27 ;  /* 0x0000001bff1a7e24 */ /* 0x000fe2000f8e00ff */
[----:B------:R-:W5:Y:S01]  /*12d0*/  LDG.E R23, desc[UR20][R14.64] ;  /* 0x000000140e177981 */ /* 0x000f62000c1e1900 */
[----:B------:R-:W-:Y:S01]  /*12e0*/  MOV R22, UR27 ;  /* 0x0000001b00167c02 */ /* 0x000fe20008000f00 */
[----:B--2---:R-:W-:Y:S01]  /*12f0*/  FADD.FTZ R20, R20, R29 ;  /* 0x0000001d14147221 */ /* 0x004fe20000010000 */
[----:B------:R-:W-:Y:S02]  /*1300*/  IMAD.WIDE R28, R28, 0x20, R14 ;  /* 0x000000201c1c7825 */ /* 0x000fe400078e020e */
[----:B------:R-:W2:Y:S02]  /*1310*/  LDG.E R14, desc[UR20][R24.64] ;  /* 0x00000014180e7981 */ /* 0x000ea4000c1e1900 */
[----:B---3--:R-:W-:Y:S01]  /*1320*/  FADD.FTZ R18, R18, R27 ;  /* 0x0000001b12127221 */ /* 0x008fe20000010000 */
[----:B------:R-:W-:Y:S01]  /*1330*/  IMAD.WIDE R26, R26, 0x20, R28 ;  /* 0x000000201a1a7825 */ /* 0x000fe200078e021c */
[----:B------:R-:W3:Y:S03]  /*1340*/  LDG.E R0, desc[UR20][R28.64] ;  /* 0x000000141c007981 */ /* 0x000ee6000c1e1900 */
[----:B----4-:R-:W-:Y:S01]  /*1350*/  FADD.FTZ R4, R4, R5 ;  /* 0x0000000504047221 */ /* 0x010fe20000010000 */
[----:B------:R0:W4:Y:S02]  /*1360*/  LDG.E R28, desc[UR20][R26.64] ;  /* 0x000000141a1c7981 */ /* 0x000124000c1e1900 */
[----:B0-----:R-:W-:-:S05]  /*1370*/  IMAD.WIDE R26, R22, 0x20, R26 ;  /* 0x00000020161a7825 */ /* 0x001fca00078e021a */
[----:B------:R0:W2:Y:S02]  /*1380*/  LDG.E R5, desc[UR20][R26.64] ;  /* 0x000000141a057981 */ /* 0x0000a4000c1e1900 */
[----:B0-----:R-:W-:-:S05]  /*1390*/  IMAD.WIDE R26, R22, 0x20, R26 ;  /* 0x00000020161a7825 */ /* 0x001fca00078e021a */
[----:B------:R0:W2:Y:S01]  /*13a0*/  LDG.E R15, desc[UR20][R26.64] ;  /* 0x000000141a0f7981 */ /* 0x0000a2000c1e1900 */
[----:B------:R-:W-:Y:S01]  /*13b0*/  UIADD3 UR4, UR16, 0x20, UR16 ;  /* 0x0000002010047890 */ /* 0x000fe2000fffe010 */
[----:B-----5:R-:W-:-:S05]  /*13c0*/  FADD.FTZ R8, R8, R23 ;  /* 0x0000001708087221 */ /* 0x020fca0000010000 */
[----:B------:R-:W-:Y:S01]  /*13d0*/  IMAD.U32 R23, RZ, RZ, UR4 ;  /* 0x00000004ff177e24 */ /* 0x000fe2000f8e00ff */
[----:B------:R-:W-:-:S03]  /*13e0*/  MOV R29, UR16 ;  /* 0x00000010001d7c02 */ /* 0x000fc60008000f00 */
[----:B------:R-:W-:-:S04]  /*13f0*/  IMAD.WIDE R22, R23, 0x4, R24 ;  /* 0x0000000417167825 */ /* 0x000fc800078e0218 */
[----:B0-----:R-:W-:-:S04]  /*1400*/  IMAD.WIDE R26, R29, 0x4, R22 ;  /* 0x000000041d1a7825 */ /* 0x001fc800078e0216 */
[----:B---3--:R-:W-:Y:S02]  /*1410*/  FADD.FTZ R7, R7, R0 ;  /* 0x0000000007077221 */ /* 0x008fe40000010000 */
[----:B------:R0:W3:Y:S02]  /*1420*/  LDG.E R0, desc[UR20][R24.64+0x80] ;  /* 0x0000801418007981 */ /* 0x0000e4000c1e1900 */
[----:B0-----:R-:W-:Y:S02]  /*1430*/  IMAD.U32 R25, RZ, RZ, UR16 ;  /* 0x00000010ff197e24 */ /* 0x001fe4000f8e00ff */
[----:B----4-:R-:W-:Y:S02]  /*1440*/  FADD.FTZ R9, R9, R28 ;  /* 0x0000001c09097221 */ /* 0x010fe40000010000 */
[----:B------:R-:W4:Y:S01]  /*1450*/  LDG.E R28, desc[UR20][R22.64] ;  /* 0x00000014161c7981 */ /* 0x000f22000c1e1900 */
[----:B--2---:R-:W-:-:S03]  /*1460*/  FADD.FTZ R6, R6, R5 ;  /* 0x0000000506067221 */ /* 0x004fc60000010000 */
[----:B------:R0:W2:Y:S02]  /*1470*/  LDG.E R5, desc[UR20][R26.64] ;  /* 0x000000141a057981 */ /* 0x0000a4000c1e1900 */
[----:B0-----:R-:W-:-:S04]  /*1480*/  IMAD.WIDE R26, R29, 0x4, R26 ;  /* 0x000000041d1a7825 */ /* 0x001fc800078e021a */
[----:B------:R-:W-:Y:S01]  /*1490*/  FADD.FTZ R10, R10, R15 ;  /* 0x0000000f0a0a7221 */ /* 0x000fe20000010000 */
[----:B------:R-:W-:Y:S01]  /*14a0*/  MOV R15, UR16 ;  /* 0x00000010000f7c02 */ /* 0x000fe20008000f00 */
[----:B------:R-:W-:Y:S01]  /*14b0*/  FADD.FTZ R21, R21, R14 ;  /* 0x0000000e15157221 */ /* 0x000fe20000010000 */
[----:B------:R-:W-:Y:S01]  /*14c0*/  IMAD.WIDE R24, R25, 0x4, R26 ;  /* 0x0000000419187825 */ /* 0x000fe200078e021a */
[----:B------:R-:W5:Y:S03]  /*14d0*/  LDG.E R29, desc[UR20][R26.64] ;  /* 0x000000141a1d7981 */ /* 0x000f66000c1e1900 */
[C---:B------:R-:W-:Y:S01]  /*14e0*/  IMAD.WIDE R22, R15.reuse, 0x4, R24 ;  /* 0x000000040f167825 */ /* 0x040fe200078e0218 */
[----:B------:R-:W5:Y:S03]  /*14f0*/  LDG.E R27, desc[UR20][R24.64] ;  /* 0x00000014181b7981 */ /* 0x000f66000c1e1900 */
[----:B------:R-:W-:-:S02]  /*1500*/  IMAD.WIDE R14, R15, 0x4, R22 ;  /* 0x000000040f0e7825 */ /* 0x000fc400078e0216 */
[----:B------:R-:W5:Y:S04]  /*1510*/  LDG.E R22, desc[UR20][R22.64] ;  /* 0x0000001416167981 */ /* 0x000f68000c1e1900 */
[----:B------:R-:W5:Y:S01]  /*1520*/  LDG.E R14, desc[UR20][R14.64] ;  /* 0x000000140e0e7981 */ /* 0x000f62000c1e1900 */
[----:B---3--:R-:W-:Y:S01]  /*1530*/  FADD.FTZ R19, R19, R0 ;  /* 0x0000000013137221 */ /* 0x008fe20000010000 */
[----:B----4-:R-:W-:Y:S01]  /*1540*/  FADD.FTZ R17, R17, R28 ;  /* 0x0000001c11117221 */ /* 0x010fe20000010000 */
[----:B--2---:R-:W-:Y:S01]  /*1550*/  FADD.FTZ R16, R16, R5 ;  /* 0x0000000510107221 */ /* 0x004fe20000010000 */
[----:B-----5:R-:W-:Y:S01]  /*1560*/  FADD.FTZ R13, R13, R29 ;  /* 0x0000001d0d0d7221 */ /* 0x020fe20000010000 */
[----:B------:R-:W-:Y:S01]  /*1570*/  FADD.FTZ R12, R12, R27 ;  /* 0x0000001b0c0c7221 */ /* 0x000fe20000010000 */
[----:B------:R-:W-:Y:S01]  /*1580*/  FADD.FTZ R3, R3, R22 ;  /* 0x0000001603037221 */ /* 0x000fe20000010000 */
[----:B------:R-:W-:-:S07]  /*1590*/  FADD.FTZ R11, R11, R14 ;  /* 0x0000000e0b0b7221 */ /* 0x000fce0000010000 */
.L_x_409:
[----:B------:R-:W0:Y:S01]  /*15a0*/  S2R R5, SR_TID.X ;  /* 0x0000000000057919 */ /* 0x000e220000002100 */
[----:B------:R-:W-:Y:S01]  /*15b0*/  ULDC UR7, c[0x0][0x390] ;  /* 0x0000e40000077ab9 */ /* 0x000fe20000000800 */
[----:B------:R-:W1:Y:S01]  /*15c0*/  S2UR UR6, SR_CgaCtaId ;  /* 0x00000000000679c3 */ /* 0x000e620000008800 */
        /* <DEDUP_REMOVED lines=15> */
[----:B------:R-:W-:Y:S01]  /*16c0*/  UMOV UR4, 0x400 ;  /* 0x0000040000047882 */ /* 0x000fe20000000000 */
[----:B------:R-:W-:Y:S01]  /*16d0*/  FMUL.FTZ R3, R3, UR7 ;  /* 0x0000000703037c20 */ /* 0x000fe20008410000 */
[----:B------:R-:W-:Y:S01]  /*16e0*/  ULDC.64 UR12, c[0x0][0x448] ;  /* 0x00011200000c7ab9 */ /* 0x000fe20000000a00 */
[----:B------:R-:W-:Y:S01]  /*16f0*/  F2FP.F16.F32.PACK_AB R10, R21, R14 ;  /* 0x0000000e150a723e */ /* 0x000fe200000000ff */
[----:B------:R-:W-:Y:S01]  /*1700*/  FMUL.FTZ R14, R13, UR7 ;  /* 0x000000070d0e7c20 */ /* 0x000fe20008410000 */
[----:B------:R-:W-:Y:S01]  /*1710*/  F2FP.F16.F32.PACK_AB R13, R16, R17 ;  /* 0x00000011100d723e */ /* 0x000fe200000000ff */
[----:B------:R-:W-:Y:S01]  /*1720*/  FMUL.FTZ R16, R11, UR7 ;  /* 0x000000070b107c20 */ /* 0x000fe20008410000 */
[----:B------:R-:W-:Y:S01]  /*1730*/  BSSY B0, `(.L_x_412) ;  /* 0x0000050000007945 */ /* 0x000fe20003800000 */
[----:B-1----:R-:W-:-:S02]  /*1740*/  ULEA UR4, UR6, UR4, 0x18 ;  /* 0x0000000406047291 */ /* 0x002fc4000f8ec03f */
[----:B------:R-:W-:Y:S01]  /*1750*/  USHF.L.U32 UR6, UR5, 0x6, URZ ;  /* 0x0000000605067899 */ /* 0x000fe2000800063f */
[----:B------:R-:W-:Y:S01]  /*1760*/  F2FP.F16.F32.PACK_AB R16, R16, R3 ;  /* 0x000000031010723e */ /* 0x000fe200000000ff */
[----:B------:R-:W-:Y:S01]  /*1770*/  IMAD.MOV.U32 R3, RZ, RZ, 0x20 ;  /* 0x00000020ff037424 */ /* 0x000fe200078e00ff */
[----:B------:R-:W-:Y:S01]  /*1780*/  UIMAD UR5, UR5, -0x40, UR8 ;  /* 0xffffffc0050578a4 */ /* 0x000fe2000f8e0208 */
[----:B0-----:R-:W-:Y:S02]  /*1790*/  SHF.R.S32.HI R6, RZ, 0x1f, R5 ;  /* 0x0000001fff067819 */ /* 0x001fe40000011405 */
[----:B------:R-:W-:Y:S02]  /*17a0*/  LEA R2, R2, UR4, 0x1 ;  /* 0x0000000402027c11 */ /* 0x000fe4000f8e08ff */
[----:B------:R-:W-:-:S03]  /*17b0*/  LEA.HI R0, R6, R5, RZ, 0x2 ;  /* 0x0000000506007211 */ /* 0x000fc600078f10ff */
[----:B------:R-:W-:Y:S01]  /*17c0*/  STS [R2], R4 ;  /* 0x0000000402007388 */ /* 0x000fe20000000800 */
[--C-:B------:R-:W-:Y:S02]  /*17d0*/  SHF.R.S32.HI R8, RZ, 0x2, R0.reuse ;  /* 0x00000002ff087819 */ /* 0x100fe40000011400 */
[----:B------:R-:W-:Y:S01]  /*17e0*/  SHF.R.S32.HI R15, RZ, 0x1f, R0 ;  /* 0x0000001fff0f7819 */ /* 0x000fe20000011400 */
[----:B------:R-:W-:Y:S03]  /*17f0*/  STS [R2+0x400], R7 ;  /* 0x0004000702007388 */ /* 0x000fe60000000800 */
[----:B------:R-:W-:Y:S01]  /*1800*/  LEA.HI R0, R15, R8, RZ, 0x3 ;  /* 0x000000080f007211 */ /* 0x000fe200078f18ff */
[----:B------:R-:W-:Y:S01]  /*1810*/  FMUL.FTZ R15, R12, UR7 ;  /* 0x000000070c0f7c20 */ /* 0x000fe20008410000 */
[----:B------:R-:W-:Y:S02]  /*1820*/  F2FP.F16.F32.PACK_AB R12, R18, R19 ;  /* 0x00000013120c723e */ /* 0x000fe400000000ff */
[----:B------:R-:W-:-:S02]  /*1830*/  LOP3.LUT R19, R0, 0xfffffff8, RZ, 0xc0, !PT ;  /* 0xfffffff800137812 */ /* 0x000fc400078ec0ff */
[-C--:B------:R-:W-:Y:S02]  /*1840*/  LEA.HI R0, R6, R5.reuse, RZ, 0x3 ;  /* 0x0000000506007211 */ /* 0x080fe400078f18ff */
[----:B------:R-:W-:Y:S01]  /*1850*/  F2FP.F16.F32.PACK_AB R14, R15, R14 ;  /* 0x0000000e0f0e723e */ /* 0x000fe200000000ff */
[----:B------:R-:W-:Y:S01]  /*1860*/  IMAD.IADD R19, R8, 0x1, -R19 ;  /* 0x0000000108137824 */ /* 0x000fe200078e0a13 */
[----:B------:R-:W-:Y:S02]  /*1870*/  LOP3.LUT R8, R0, 0x1ffffff8, RZ, 0xc0, !PT ;  /* 0x1ffffff800087812 */ /* 0x000fe400078ec0ff */
[----:B------:R-:W-:Y:S02]  /*1880*/  SHF.R.S32.HI R0, RZ, 0x3, R0 ;  /* 0x00000003ff007819 */ /* 0x000fe40000011400 */
[----:B------:R-:W-:Y:S02]  /*1890*/  IADD3 R8, -R8, R5, RZ ;  /* 0x0000000508087210 */ /* 0x000fe40007ffe1ff */
[----:B------:R-:W-:Y:S01]  /*18a0*/  R2P PR, R19, 0x6 ;  /* 0x0000000613007804 */ /* 0x000fe20000000000 */
[----:B------:R-:W-:Y:S01]  /*18b0*/  IMAD.SHL.U32 R15, R0, 0x40, RZ ;  /* 0x00000040000f7824 */ /* 0x000fe200078e00ff */
[----:B------:R-:W-:-:S02]  /*18c0*/  SHF.L.U32 R8, R8, 0x3, RZ ;  /* 0x0000000308087819 */ /* 0x000fc400000006ff */
[----:B------:R-:W-:Y:S02]  /*18d0*/  LEA.HI R5, R6, R5, RZ, 0x6 ;  /* 0x0000000506057211 */ /* 0x000fe400078f30ff */
[----:B------:R-:W-:Y:S02]  /*18e0*/  LOP3.LUT R15, R15, 0x1c0, RZ, 0xc0, !PT ;  /* 0x000001c00f0f7812 */ /* 0x000fe400078ec0ff */
[----:B------:R-:W-:Y:S01]  /*18f0*/  SEL R3, R3, 0xffffffe0, !P1 ;  /* 0xffffffe003037807 */ /* 0x000fe20004800000 */
[----:B------:R-:W-:Y:S01]  /*1900*/  IMAD.SHL.U32 R5, R5, 0x8, RZ ;  /* 0x0000000805057824 */ /* 0x000fe200078e00ff */
[----:B------:R-:W-:Y:S02]  /*1910*/  LOP3.LUT R11, R15, 0x38, R8, 0xf8, !PT ;  /* 0x000000380f0b7812 */ /* 0x000fe400078ef808 */
[----:B------:R-:W-:-:S04]  /*1920*/  SHF.R.U32.HI R18, RZ, 0x3, R15 ;  /* 0x00000003ff127819 */ /* 0x000fc8000001160f */
[----:B------:R-:W-:Y:S02]  /*1930*/  LOP3.LUT R6, R11, R18, RZ, 0x3c, !PT ;  /* 0x000000120b067212 */ /* 0x000fe400078e3cff */
[C---:B------:R-:W-:Y:S01]  /*1940*/  IADD3 R18, R2.reuse, 0x40, RZ ;  /* 0x0000004002127810 */ /* 0x040fe20007ffe0ff */
[C---:B------:R-:W-:Y:S01]  /*1950*/  @P2 VIADD R18, R2.reuse, 0xffffffc0 ;  /* 0xffffffc002122836 */ /* 0x040fe20000000000 */
[----:B------:R-:W-:Y:S02]  /*1960*/  IADD3 R11, R2, R3, RZ ;  /* 0x00000003020b7210 */ /* 0x000fe40007ffe0ff */
[----:B------:R-:W-:Y:S02]  /*1970*/  LOP3.LUT R5, R6, 0xfffffe00, R5, 0xf8, !PT ;  /* 0xfffffe0006057812 */ /* 0x000fe400078ef805 */
[----:B------:R-:W-:Y:S01]  /*1980*/  IADD3 R15, R3, R18, RZ ;  /* 0x00000012030f7210 */ /* 0x000fe20007ffe0ff */
[----:B------:R0:W-:Y:S01]  /*1990*/  STS [R11], R9 ;  /* 0x000000090b007388 */ /* 0x0001e20000000800 */
[----:B------:R-:W-:Y:S01]  /*19a0*/  LEA R19, R5, UR4, 0x1 ;  /* 0x0000000405137c11 */ /* 0x000fe2000f8e08ff */
[----:B------:R-:W-:Y:S01]  /*19b0*/  USHF.R.S32.HI UR4, URZ, 0x1f, UR6 ;  /* 0x0000001f3f047899 */ /* 0x000fe20008011406 */
[----:B------:R-:W-:Y:S01]  /*19c0*/  IMAD.U32 R3, RZ, RZ, UR12 ;  /* 0x0000000cff037e24 */ /* 0x000fe2000f8e00ff */
[----:B------:R-:W-:Y:S02]  /*19d0*/  STS [R11+0x400], R10 ;  /* 0x0004000a0b007388 */ /* 0x000fe40000000800 */
[----:B------:R-:W-:-:S02]  /*19e0*/  UIMAD UR4, UR4, UR12, URZ ;  /* 0x0000000c040472a4 */ /* 0x000fc4000f8e023f */
[----:B------:R-:W-:Y:S01]  /*19f0*/  STS [R18], R12 ;  /* 0x0000000c12007388 */ /* 0x000fe20000000800 */
[--C-:B0-----:R-:W-:Y:S01]  /*1a00*/  SHF.R.S32.HI R9, RZ, 0x1f, R8.reuse ;  /* 0x0000001fff097819 */ /* 0x101fe20000011408 */
[----:B------:R-:W-:Y:S02]  /*1a10*/  UIMAD UR4, UR6, UR13, UR4 ;  /* 0x0000000d060472a4 */ /* 0x000fe4000f8e0204 */
[----:B------:R0:W-:Y:S01]  /*1a20*/  STS [R18+0x400], R13 ;  /* 0x0004000d12007388 */ /* 0x0001e20000000800 */
[----:B------:R-:W-:-:S03]  /*1a30*/  IMAD.WIDE.U32 R2, R3, UR6, R8 ;  /* 0x0000000603027c25 */ /* 0x000fc6000f8e0008 */
[----:B------:R1:W-:Y:S01]  /*1a40*/  STS [R15], R14 ;  /* 0x0000000e0f007388 */ /* 0x0003e20000000800 */
[----:B------:R-:W-:Y:S01]  /*1a50*/  ULDC UR6, c[0x0][0x2d0] ;  /* 0x0000b40000067ab9 */ /* 0x000fe20000000800 */
[----:B------:R-:W-:Y:S02]  /*1a60*/  MOV R9, UR4 ;  /* 0x0000000400097c02 */ /* 0x000fe40008000f00 */
[----:B------:R1:W-:Y:S01]  /*1a70*/  STS [R15+0x400], R16 ;  /* 0x000400100f007388 */ /* 0x0003e20000000800 */
[----:B------:R-:W-:Y:S01]  /*1a80*/  BAR.SYNC.DEFER_BLOCKING 0x0 ;  /* 0x0000000000007b1d */ /* 0x000fe20000010000 */
[----:B------:R-:W-:Y:S01]  /*1a90*/  ISETP.GE.AND P0, PT, R8, UR6, PT ;  /* 0x0000000608007c0c */ /* 0x000fe2000bf06270 */
[----:B------:R-:W-:Y:S01]  /*1aa0*/  VIADD R8, R0, 0x20 ;  /* 0x0000002000087836 */ /* 0x000fe20000000000 */
[----:B------:R-:W-:Y:S01]  /*1ab0*/  IADD3 R2, P1, R2, UR10, RZ ;  /* 0x0000000a02027c10 */ /* 0x000fe2000ff3e0ff */
[----:B------:R-:W-:Y:S01]  /*1ac0*/  USHF.R.S32.HI UR6, URZ, 0x1f, UR25 ;  /* 0x0000001f3f067899 */ /* 0x000fe20008011419 */
[----:B0-----:R-:W-:Y:S01]  /*1ad0*/  SHF.R.S32.HI R18, RZ, 0x1f, R0 ;  /* 0x0000001fff127819 */ /* 0x001fe20000011400 */
[----:B------:R-:W-:Y:S01]  /*1ae0*/  ULDC.64 UR10, c[0x0][0x460] ;  /* 0x00011800000a7ab9 */ /* 0x000fe20000000a00 */
[----:B------:R-:W-:Y:S01]  /*1af0*/  IADD3.X R3, R3, UR9, R9, P1, !PT ;  /* 0x0000000903037c10 */ /* 0x000fe20008ffe409 */
[----:B------:R-:W-:Y:S01]  /*1b00*/  UIMAD UR4, UR6, UR10, URZ ;  /* 0x0000000a060472a4 */ /* 0x000fe2000f8e023f */
[----:B------:R-:W-:-:S02]  /*1b10*/  ISETP.GE.OR P1, PT, R8, UR5, P0 ;  /* 0x0000000508007c0c */ /* 0x000fc40008726670 */
[----:B------:R-:W-:Y:S01]  /*1b20*/  ISETP.GE.OR P0, PT, R0, UR5, P0 ;  /* 0x0000000500007c0c */ /* 0x000fe20008706670 */
[----:B------:R-:W-:Y:S01]  /*1b30*/  UIMAD UR4, UR25, UR11, UR4 ;  /* 0x0000000b190472a4 */ /* 0x000fe2000f8e0204 */
[----:B------:R-:W-:-:S05]  /*1b40*/  MOV R9, UR10 ;  /* 0x0000000a00097c02 */ /* 0x000fca0008000f00 */
[----:B------:R-:W-:-:S04]  /*1b50*/  IMAD.WIDE.U32 R2, R9, UR25, R2 ;  /* 0x0000001909027c25 */ /* 0x000fc8000f8e0002 */
[----:B------:R-:W-:Y:S01]  /*1b60*/  VIADD R13, R3, UR4 ;  /* 0x00000004030d7c36 */ /* 0x000fe20008000000 */
[----:B------:R1:W0:Y:S01]  /*1b70*/  LDS.128 R4, [R19+0x1000] ;  /* 0x0010000013047984 */ /* 0x0002220000000c00 */
[----:B------:R-:W-:Y:S05]  /*1b80*/  @P0 BRA `(.L_x_413) ;  /* 0x0000000000280947 */ /* 0x000fea0003800000 */
[----:B------:R-:W2:Y:S01]  /*1b90*/  LDS.128 R8, [R19] ;  /* 0x0000000013087984 */ /* 0x000ea20000000c00 */
[----:B------:R-:W-:Y:S01]  /*1ba0*/  MOV R12, R2 ;  /* 0x00000002000c7202 */ /* 0x000fe20000000f00 */
[----:B------:R-:W-:Y:S01]  /*1bb0*/  IMAD R17, R18, UR12, RZ ;  /* 0x0000000c12117c24 */ /* 0x000fe2000f8e02ff */
[----:B------:R-:W-:-:S03]  /*1bc0*/  ULDC.64 UR6, c[0x0][0x3e8] ;  /* 0x0000fa0000067ab9 */ /* 0x000fc60000000a00 */
[----:B-1----:R-:W-:-:S04]  /*1bd0*/  IMAD.WIDE.U32 R14, R0, UR12, R12 ;  /* 0x0000000c000e7c25 */ /* 0x002fc8000f8e000c */
[----:B------:R-:W-:Y:S01]  /*1be0*/  IMAD R17, R0, UR13, R17 ;  /* 0x0000000d00117c24 */ /* 0x000fe2000f8e0211 */
[----:B------:R-:W-:-:S03]  /*1bf0*/  LEA R16, P0, R14, UR6, 0x1 ;  /* 0x000000060e107c11 */ /* 0x000fc6000f8008ff */
[----:B------:R-:W-:-:S05]  /*1c00*/  IMAD.IADD R15, R15, 0x1, R17 ;  /* 0x000000010f0f7824 */ /* 0x000fca00078e0211 */
[----:B------:R-:W-:-:S05]  /*1c10*/  LEA.HI.X R17, R14, UR7, R15, 0x1, P0 ;  /* 0x000000070e117c11 */ /* 0x000fca00080f0c0f */
[----:B--2---:R2:W-:Y:S02]  /*1c20*/  STG.E.128 desc[UR20][R16.64], R8 ;  /* 0x0000000810007986 */ /* 0x0045e4000c101d14 */
.L_x_413:
[----:B------:R-:W-:Y:S05]  /*1c30*/  BSYNC B0 ;  /* 0x0000000000007941 */ /* 0x000fea0003800000 */
.L_x_412:
[----:B------:R-:W-:Y:S05]  /*1c40*/  @P1 EXIT ;  /* 0x000000000000194d */ /* 0x000fea0003800000 */
[----:B--2---:R-:W-:Y:S01]  /*1c50*/  IADD3 R9, P0, R0, 0x20, RZ ;  /* 0x0000002000097810 */ /* 0x004fe20007f1e0ff */
[----:B------:R-:W-:Y:S01]  /*1c60*/  IMAD.MOV.U32 R3, RZ, RZ, R13 ;  /* 0x000000ffff037224 */ /* 0x000fe200078e000d */
[----:B------:R-:W-:Y:S02]  /*1c70*/  ULDC.64 UR4, c[0x0][0x3e8] ;  /* 0x0000fa0000047ab9 */ /* 0x000fe40000000a00 */
[----:B------:R-:W-:Y:S01]  /*1c80*/  IADD3.X R0, RZ, R18, RZ, P0, !PT ;  /* 0x00000012ff007210 */ /* 0x000fe200007fe4ff */
[----:B------:R-:W-:-:S04]  /*1c90*/  IMAD.WIDE.U32 R2, R9, UR12, R2 ;  /* 0x0000000c09027c25 */ /* 0x000fc8000f8e0002 */
[----:B------:R-:W-:Y:S01]  /*1ca0*/  IMAD R0, R0, UR12, RZ ;  /* 0x0000000c00007c24 */ /* 0x000fe2000f8e02ff */
[----:B------:R-:W-:-:S03]  /*1cb0*/  LEA R8, P0, R2, UR4, 0x1 ;  /* 0x0000000402087c11 */ /* 0x000fc6000f8008ff */
[----:B------:R-:W-:-:S05]  /*1cc0*/  IMAD R9, R9, UR13, R0 ;  /* 0x0000000d09097c24 */ /* 0x000fca000f8e0200 */
[----:B------:R-:W-:-:S04]  /*1cd0*/  IADD3 R3, R3, R9, RZ ;  /* 0x0000000903037210 */ /* 0x000fc80007ffe0ff */
[----:B------:R-:W-:-:S05]  /*1ce0*/  LEA.HI.X R9, R2, UR5, R3, 0x1, P0 ;  /* 0x0000000502097c11 */ /* 0x000fca00080f0c03 */
[----:B0-----:R-:W-:Y:S01]  /*1cf0*/  STG.E.128 desc[UR20][R8.64], R4 ;  /* 0x0000000408007986 */ /* 0x001fe2000c101d14 */
[----:B------:R-:W-:Y:S05]  /*1d00*/  EXIT ;  /* 0x000000000000794d */ /* 0x000fea0003800000 */
.L_x_414:
        /* <DEDUP_REMOVED lines=15> */
.L_x_1263:


//--------------------- .text._ZN5flash44flash_bwd_dq_dk_dv_loop_seqk_parallel_kernelI23Flash_bwd_kernel_traitsILi64ELi64ELi128ELi8ELi2ELi4ELi4ELb1ELb0EN7cutlass6half_tE19Flash_kernel_traitsILi64ELi64ELi128ELi8ES3_EELb1ELb1ELb0ELb0ELb0ELb0ELb0EEEvNS_16Flash_bwd_paramsE --------------------------
	.section	.text._ZN5flash44flash_bwd_dq_dk_dv_loop_seqk_parallel_kernelI23Flash_bwd_kernel_traitsILi64ELi64ELi128ELi8ELi2ELi4ELi4ELb1ELb0EN7cutlass6half_tE19Flash_kernel_traitsILi64ELi64ELi128ELi8ES3_EELb1ELb1ELb0ELb0ELb0ELb0ELb0EEEvNS_16Flash_bwd_paramsE,"ax",@progbits
	.align	128
        .global         _ZN5flash44flash_bwd_dq_dk_dv_loop_seqk_parallel_kernelI23Flash_bwd_kernel_traitsILi64ELi64ELi128ELi8ELi2ELi4ELi4ELb1ELb0EN7cutlass6half_tE19Flash_kernel_traitsILi64ELi64ELi128ELi8ES3_EELb1ELb1ELb0ELb0ELb0ELb0ELb0EEEvNS_16Flash_bwd_paramsE
        .type           _ZN5flash44flash_bwd_dq_dk_dv_loop_seqk_parallel_kernelI23Flash_bwd_kernel_traitsILi64ELi64ELi128ELi8ELi2ELi4ELi4ELb1ELb0EN7cutlass6half_tE19Flash_kernel_traitsILi64ELi64ELi128ELi8ES3_EELb1ELb1ELb0ELb0ELb0ELb0ELb0EEEvNS_16Flash_bwd_paramsE,@function
        .size           _ZN5flash44flash_bwd_dq_dk_dv_loop_seqk_parallel_kernelI23Flash_bwd_kernel_traitsILi64ELi64ELi128ELi8ELi2ELi4ELi4ELb1ELb0EN7cutlass6half_tE19Flash_kernel_traitsILi64ELi64ELi128ELi8ES3_EELb1ELb1ELb0ELb0ELb0ELb0ELb0EEEvNS_16Flash_bwd_paramsE,(.L_x_1264 - _ZN5flash44flash_bwd_dq_dk_dv_loop_seqk_parallel_kernelI23Flash_bwd_kernel_traitsILi64ELi64ELi128ELi8ELi2ELi4ELi4ELb1ELb0EN7cutlass6half_tE19Flash_kernel_traitsILi64ELi64ELi128ELi8ES3_EELb1ELb1ELb0ELb0ELb0ELb0ELb0EEEvNS_16Flash_bwd_paramsE)
        .other          _ZN5flash44flash_bwd_dq_dk_dv_loop_seqk_parallel_kernelI23Flash_bwd_kernel_traitsILi64ELi64ELi128ELi8ELi2ELi4ELi4ELb1ELb0EN7cutlass6half_tE19Flash_kernel_traitsILi64ELi64ELi128ELi8ES3_EELb1ELb1ELb0ELb0ELb0ELb0ELb0EEEvNS_16Flash_bwd_paramsE,@"STO_CUDA_ENTRY STV_DEFAULT"
_ZN5flash44flash_bwd_dq_dk_dv_loop_seqk_parallel_kernelI23Flash_bwd_kernel_traitsILi64ELi64ELi128ELi8ELi2ELi4ELi4ELb1ELb0EN7cutlass6half_tE19Flash_kernel_traitsILi64ELi64ELi128ELi8ES3_EELb1ELb1ELb0ELb0ELb0ELb0ELb0EEEvNS_16Flash_bwd_paramsE:
.text._ZN5flash44flash_bwd_dq_dk_dv_loop_seqk_parallel_kernelI23Flash_bwd_kernel_traitsILi64ELi64ELi128ELi8ELi2ELi4ELi4ELb1ELb0EN7cutlass6half_tE19Flash_kernel_traitsILi64ELi64ELi128ELi8ES3_EELb1ELb1ELb0ELb0ELb0ELb0ELb0EEEvNS_16Flash_bwd_paramsE:
        /* <DEDUP_REMOVED lines=11> */
[----:B------:R-:W2:Y:S01]  /*00b0*/  S2UR UR6, SR_CgaCtaId ;  /* 0x00000000000679c3 */ /* 0x000ea20000008800 */
[----:B------:R-:W-:Y:S01]  /*00c0*/  UMOV UR4, 0x400 ;  /* 0x0000040000047882 */ /* 0x000fe20000000000 */
[----:B------:R-:W-:Y:S01]  /*00d0*/  IMAD.MOV.U32 R193, RZ, RZ, -0x10 ;  /* 0xfffffff0ffc17424 */ /* 0x000fe200078e00ff */
[----:B------:R-:W-:Y:S01]  /*00e0*/  ULDC.64 UR14, c[0x0][0x208] ;  /* 0x00008200000e7ab9 */ /* 0x000fe20000000a00 */
[----:B------:R-:W-:Y:S01]  /*00f0*/  ULDC.64 UR12, c[0x0][0x300] ;  /* 0x0000c000000c7ab9 */ /* 0x000fe20000000a00 */
[----:B--2---:R-:W-:-:S04]  /*0100*/  ULEA UR6, UR6, UR4, 0x18 ;  /* 0x0000000406067291 */ /* 0x004fc8000f8ec03f */
[----:B------:R-:W-:Y:S02]  /*0110*/  UIADD3 UR4, UR6, 0x6000, URZ ;  /* 0x0000600006047890 */ /* 0x000fe4000fffe03f */
[----:B------:R-:W-:Y:S01]  /*0120*/  UIADD3 UR5, UR6, 0xa000, URZ ;  /* 0x0000a00006057890 */ /* 0x000fe2000fffe03f */
[----:B-1----:R-:W-:-:S04]  /*0130*/  SHF.R.S32.HI R4, RZ, 0x1f, R11 ;  /* 0x0000001fff047819 */ /* 0x002fc8000001140b */
[CC--:B------:R-:W-:Y:S02]  /*0140*/  LEA.HI R2, R4.reuse, R11.reuse, RZ, 0x5 ;  /* 0x0000000b04027211 */ /* 0x0c0fe400078f28ff */
[CC--:B------:R-:W-:Y:S02]  /*0150*/  LEA.HI R13, R4.reuse, R11.reuse, RZ, 0x3 ;  /* 0x0000000b040d7211 */ /* 0x0c0fe400078f18ff */
[-C--:B------:R-:W-:Y:S02]  /*0160*/  LEA.HI R0, R4, R11.reuse, RZ, 0x2 ;  /* 0x0000000b04007211 */ /* 0x080fe400078f10ff */
[----:B------:R-:W-:Y:S02]  /*0170*/  LOP3.LUT R5, R2, 0xffffffe0, RZ, 0xc0, !PT ;  /* 0xffffffe002057812 */ /* 0x000fe400078ec0ff */
[----:B------:R-:W-:Y:S02]  /*0180*/  LOP3.LUT R6, R13, 0xfffffff8, RZ, 0xc0, !PT ;  /* 0xfffffff80d067812 */ /* 0x000fe400078ec0ff */
[CC--:B------:R-:W-:Y:S01]  /*0190*/  LEA.HI R248, R4.reuse, R11.reuse, RZ, 0x6 ;  /* 0x0000000b04f87211 */ /* 0x0c0fe200078f30ff */
[C---:B------:R-:W-:Y:S01]  /*01a0*/  IMAD.IADD R12, R11.reuse, 0x1, -R5 ;  /* 0x000000010b0c7824 */ /* 0x040fe200078e0a05 */
[CC--:B------:R-:W-:Y:S01]  /*01b0*/  LEA.HI R3, R4.reuse, R11.reuse, RZ, 0x4 ;  /* 0x0000000b04037211 */ /* 0x0c0fe200078f20ff */
[----:B------:R-:W-:Y:S01]  /*01c0*/  IMAD.IADD R5, R11, 0x1, -R6 ;  /* 0x000000010b057824 */ /* 0x000fe200078e0a06 */
[----:B------:R-:W-:-:S02]  /*01d0*/  LEA.HI R15, R4, R11, RZ, 0x7 ;  /* 0x0000000b040f7211 */ /* 0x000fc400078f38ff */
[----:B------:R-:W-:Y:S01]  /*01e0*/  LOP3.LUT R4, R0, 0x7ffffffc, RZ, 0xc0, !PT ;  /* 0x7ffffffc00047812 */ /* 0x000fe200078ec0ff */
[----:B------:R-:W-:Y:S01]  /*01f0*/  IMAD.SHL.U32 R208, R5, 0x8, RZ ;  /* 0x0000000805d07824 */ /* 0x000fe200078e00ff */
[--C-:B------:R-:W-:Y:S02]  /*0200*/  SHF.R.S32.HI R8, RZ, 0x2, R0.reuse ;  /* 0x00000002ff087819 */ /* 0x100fe40000011400 */
[----:B------:R-:W-:Y:S01]  /*0210*/  SHF.R.S32.HI R6, RZ, 0x1f, R0 ;  /* 0x0000001fff067819 */ /* 0x000fe20000011400 */
[----:B------:R-:W-:Y:S01]  /*0220*/  IMAD.IADD R16, R11, 0x1, -R4 ;  /* 0x000000010b107824 */ /* 0x000fe200078e0a04 */
[--C-:B------:R-:W-:Y:S02]  /*0230*/  SHF.R.S32.HI R0, RZ, 0x5, R2.reuse ;  /* 0x00000005ff007819 */ /* 0x100fe40000011402 */
[----:B------:R-:W-:Y:S02]  /*0240*/  SHF.R.S32.HI R4, RZ, 0x1f, R2 ;  /* 0x0000001fff047819 */ /* 0x000fe40000011402 */
[----:B------:R-:W-:-:S02]  /*0250*/  LOP3.LUT R7, R3, 0xfffffff0, RZ, 0xc0, !PT ;  /* 0xfffffff003077812 */ /* 0x000fc400078ec0ff */
[-C--:B------:R-:W-:Y:S02]  /*0260*/  LEA.HI R9, R2, R0.reuse, RZ, 0x1 ;  /* 0x0000000002097211 */ /* 0x080fe400078f08ff */
[----:B------:R-:W-:Y:S01]  /*0270*/  SHF.R.S32.HI R220, RZ, 0x3, R13 ;  /* 0x00000003ffdc7819 */ /* 0x000fe2000001140d */
[----:B------:R-:W-:Y:S01]  /*0280*/  IMAD.IADD R11, R11, 0x1, -R7 ;  /* 0x000000010b0b7824 */ /* 0x000fe200078e0a07 */
[----:B------:R-:W-:Y:S02]  /*0290*/  LEA.HI R2, R4, R0, RZ, 0x2 ;  /* 0x0000000004027211 */ /* 0x000fe400078f10ff */
[----:B------:R-:W-:Y:S01]  /*02a0*/  SHF.R.S32.HI R7, RZ, 0x4, R3 ;  /* 0x00000004ff077819 */ /* 0x000fe20000011403 */
[----:B------:R-:W-:Y:S01]  /*02b0*/  IMAD.SHL.U32 R10, R220, 0x40, RZ ;  /* 0x00000040dc0a7824 */ /* 0x000fe200078e00ff */
[----:B------:R-:W-:Y:S02]  /*02c0*/  LEA.HI R4, R6, R8, RZ, 0x3 ;  /* 0x0000000806047211 */ /* 0x000fe400078f18ff */
[----:B------:R-:W-:-:S02]  /*02d0*/  LOP3.LUT R9, R9, 0xfffffffe, RZ, 0xc0, !PT ;  /* 0xfffffffe09097812 */ /* 0x000fc400078ec0ff */
[----:B------:R-:W-:Y:S02]  /*02e0*/  LOP3.LUT R2, R2, 0xfffffffc, RZ, 0xc0, !PT ;  /* 0xfffffffc02027812 */ /* 0x000fe400078ec0ff */
[----:B------:R-:W-:Y:S01]  /*02f0*/  LEA.HI R6, R3, R7, RZ, 0x1 ;  /* 0x0000000703067211 */ /* 0x000fe200078f08ff */
[----:B------:R-:W-:Y:S01]  /*0300*/  IMAD.IADD R250, R0, 0x1, -R9 ;  /* 0x0000000100fa7824 */ /* 0x000fe200078e0a09 */
[----:B------:R-:W-:Y:S01]  /*0310*/  LOP3.LUT R3, R4, 0xfffffff8, RZ, 0xc0, !PT ;  /* 0xfffffff804037812 */ /* 0x000fe200078ec0ff */
[----:B------:R-:W-:Y:S01]  /*0320*/  IMAD.IADD R167, R0, 0x1, -R2 ;  /* 0x0000000100a77824 */ /* 0x000fe200078e0a02 */
[----:B------:R-:W-:Y:S01]  /*0330*/  LOP3.LUT R0, R10, 0x1c0, RZ, 0xc0, !PT ;  /* 0x000001c00a007812 */ /* 0x000fe200078ec0ff */
[----:B------:R-:W-:Y:S01]  /*0340*/  IMAD.SHL.U32 R9, R16, 0x2, RZ ;  /* 0x0000000210097824 */ /* 0x000fe200078e00ff */
[----:B------:R-:W-:Y:S01]  /*0350*/  LOP3.LUT R4, R6, 0xfffffffe, RZ, 0xc0, !PT ;  /* 0xfffffffe06047812 */ /* 0x000fe200078ec0ff */
[----:B------:R-:W-:Y:S01]  /*0360*/  IMAD.IADD R8, R8, 0x1, -R3 ;  /* 0x0000000108087824 */ /* 0x000fe200078e0a03 */
[----:B------:R-:W-:-:S02]  /*0370*/  SHF.R.U32.HI R3, RZ, 0x3, R0 ;  /* 0x00000003ff037819 */ /* 0x000fc40000011600 */
[----:B------:R-:W-:Y:S01]  /*0380*/  LOP3.LUT R2, R0, 0x38, R208, 0xf8, !PT ;  /* 0x0000003800027812 */ /* 0x000fe200078ef8d0 */
[----:B------:R-:W-:Y:S01]  /*0390*/  IMAD.SHL.U32 R0, R5, 0x40, RZ ;  /* 0x0000004005007824 */ /* 0x000fe200078e00ff */
[----:B------:R-:W-:Y:S01]  /*03a0*/  SHF.R.S32.HI R248, RZ, 0x6, R248 ;  /* 0x00000006fff87819 */ /* 0x000fe200000114f8 */
[----:B------:R-:W-:Y:S01]  /*03b0*/  IMAD.IADD R14, R7, 0x1, -R4 ;  /* 0x00000001070e7824 */ /* 0x000fe200078e0a04 */
[----:B------:R-:W-:Y:S01]  /*03c0*/  LOP3.LUT R249, R2, R3, RZ, 0x3c, !PT ;  /* 0x0000000302f97212 */ /* 0x000fe200078e3cff */
[----:B------:R-:W-:Y:S01]  /*03d0*/  IMAD.SHL.U32 R2, R167, 0x10, RZ ;  /* 0x00000010a7027824 */ /* 0x000fe200078e00ff */
[----:B------:R-:W-:Y:S02]  /*03e0*/  SHF.R.S32.HI R4, RZ, 0x1f, R12 ;  /* 0x0000001fff047819 */ /* 0x000fe4000001140c */
[----:B------:R-:W-:Y:S01]  /*03f0*/  LOP3.LUT R0, R0, 0x1c0, RZ, 0xc0, !PT ;  /* 0x000001c000007812 */ /* 0x000fe200078ec0ff */
[----:B------:R-:W-:Y:S01]  /*0400*/  IMAD R249, R248, 0x200, R249 ;  /* 0x00000200f8f97824 */ /* 0x000fe200078e02f9 */
[----:B------:R-:W-:-:S02]  /*0410*/  SHF.R.S32.HI R3, RZ, 0x1f, R11 ;  /* 0x0000001fff037819 */ /* 0x000fc4000001140b */
[----:B------:R-:W-:Y:S02]  /*0420*/  LEA.HI R213, R4, R12, RZ, 0x2 ;  /* 0x0000000c04d57211 */ /* 0x000fe400078f10ff */
[C-C-:B------:R-:W-:Y:S02]  /*0430*/  LOP3.LUT R170, R0.reuse, 0x8, R13.reuse, 0xf8, !PT ;  /* 0x0000000800aa7812 */ /* 0x140fe400078ef80d */
[----:B------:R-:W-:Y:S02]  /*0440*/  LOP3.LUT R4, R0, 0x30, R2, 0xf8, !PT ;  /* 0x0000003000047812 */ /* 0x000fe400078ef802 */
[----:B------:R-:W-:Y:S01]  /*0450*/  LEA.HI R12, R3, R11, RZ, 0x3 ;  /* 0x0000000b030c7211 */ /* 0x000fe200078f18ff */
[----:B------:R-:W-:Y:S01]  /*0460*/  IMAD.SHL.U32 R3, R14, 0x200, RZ ;  /* 0x000002000e037824 */ /* 0x000fe200078e00ff */
[----:B------:R-:W-:Y:S02]  /*0470*/  SHF.R.U32.HI R0, RZ, 0x3, R0 ;  /* 0x00000003ff007819 */ /* 0x000fe40000011600 */
[----:B------:R-:W-:Y:S01]  /*0480*/  LOP3.LUT R4, R4, 0x8, R13, 0xf8, !PT ;  /* 0x0000000804047812 */ /* 0x000fe200078ef80d */
[----:B------:R-:W-:Y:S01]  /*0490*/  IMAD R2, R248, 0x800, R3 ;  /* 0x00000800f8027824 */ /* 0x000fe200078e0203 */
[----:B------:R-:W-:-:S02]  /*04a0*/  LOP3.LUT R170, R170, R0, RZ, 0x3c, !PT ;  /* 0x00000000aaaa7212 */ /* 0x000fc400078e3cff */
[C---:B------:R-:W-:Y:S02]  /*04b0*/  LOP3.LUT P4, RZ, R5.reuse, 0x2, RZ, 0xc0, !PT ;  /* 0x0000000205ff7812 */ /* 0x040fe4000788c0ff */
[----:B------:R-:W-:Y:S01]  /*04c0*/  LOP3.LUT P3, RZ, R5, 0x4, RZ, 0xc0, !PT ;  /* 0x0000000405ff7812 */ /* 0x000fe2000786c0ff */
[----:B------:R-:W-:Y:S01]  /*04d0*/  IMAD.IADD R170, R2, 0x1, R170 ;  /* 0x0000000102aa7824 */ /* 0x000fe200078e02aa */
[----:B------:R-:W-:Y:S02]  /*04e0*/  LOP3.LUT R6, R12, 0xfffffff8, RZ, 0xc0, !PT ;  /* 0xfffffff80c067812 */ /* 0x000fe400078ec0ff */
[----:B------:R-:W-:Y:S02]  /*04f0*/  SHF.R.S32.HI R2, RZ, 0x7, R15 ;  /* 0x00000007ff027819 */ /* 0x000fe4000001140f */
[C---:B------:R-:W-:Y:S01]  /*0500*/  LOP3.LUT R5, R8.reuse, 0x1, RZ, 0xc0, !PT ;  /* 0x0000000108057812 */ /* 0x040fe200078ec0ff */
[----:B------:R-:W-:Y:S01]  /*0510*/  IMAD.IADD R7, R11, 0x1, -R6 ;  /* 0x000000010b077824 */ /* 0x000fe200078e0a06 */
[----:B------:R-:W-:Y:S01]  /*0520*/  LOP3.LUT R3, R3, R4, R0, 0xf6, !PT ;  /* 0x0000000403037212 */ /* 0x000fe200078ef600 */
[----:B------:R-:W-:Y:S01]  /*0530*/  IMAD.SHL.U32 R0, R8, 0x40, RZ ;  /* 0x0000004008007824 */ /* 0x000fe200078e00ff */
[----:B------:R-:W-:Y:S01]  /*0540*/  ISETP.NE.U32.AND P0, PT, R5, 0x1, PT ;  /* 0x000000010500780c */ /* 0x000fe20003f05070 */
[----:B------:R-:W-:Y:S01]  /*0550*/  IMAD.SHL.U32 R4, R2, 0x8, RZ ;  /* 0x0000000802047824 */ /* 0x000fe200078e00ff */
[----:B------:R-:W-:Y:S01]  /*0560*/  LEA R170, R170, UR6, 0x1 ;  /* 0x00000006aaaa7c11 */ /* 0x000fe2000f8e08ff */
[----:B------:R-:W-:Y:S01]  /*0570*/  IMAD.SHL.U32 R6, R248, 0x20, RZ ;  /* 0x00000020f8067824 */ /* 0x000fe200078e00ff */
[----:B------:R-:W-:Y:S01]  /*0580*/  LOP3.LUT R0, R0, 0x1c0, RZ, 0xc0, !PT ;  /* 0x000001c000007812 */ /* 0x000fe200078ec0ff */
[----:B------:R-:W-:Y:S01]  /*0590*/  IMAD.SHL.U32 R5, R14, 0x10, RZ ;  /* 0x000000100e057824 */ /* 0x000fe200078e00ff */
[----:B------:R-:W-:Y:S01]  /*05a0*/  R2P PR, R8, 0x6 ;  /* 0x0000000608007804 */ /* 0x000fe20000000000 */
[----:B------:R-:W-:Y:S01]  /*05b0*/  IMAD R8, R2, 0x1000, R9 ;  /* 0x0000100002087824 */ /* 0x000fe200078e0209 */
[----:B------:R-:W-:Y:S01]  /*05c0*/  LOP3.LUT R4, R4, 0x8, RZ, 0xc0, !PT ;  /* 0x0000000804047812 */ /* 0x000fe200078ec0ff */
[----:B------:R-:W-:Y:S01]  /*05d0*/  IMAD.SHL.U32 R7, R7, 0x40, RZ ;  /* 0x0000004007077824 */ /* 0x000fe200078e00ff */
[----:B------:R-:W-:-:S02]  /*05e0*/  SHF.R.U32.HI R2, RZ, 0x3, R0 ;  /* 0x00000003ff027819 */ /* 0x000fc40000011600 */
[----:B------:R-:W-:Y:S02]  /*05f0*/  LOP3.LUT R6, R0, 0x20, R6, 0xf8, !PT ;  /* 0x0000002000067812 */ /* 0x000fe400078ef806 */
[----:B------:R-:W-:Y:S02]  /*0600*/  LOP3.LUT R10, R4, 0x10, R5, 0xf8, !PT ;  /* 0x00000010040a7812 */ /* 0x000fe400078ef805 */
[----:B------:R-:W-:Y:S01]  /*0610*/  LOP3.LUT R11, R2, R0, R4, 0x1e, !PT ;  /* 0x00000000020b7212 */ /* 0x000fe200078e1e04 */
[----:B------:R-:W-:Y:S01]  /*0620*/  IMAD R0, R250, 0x400, R8 ;  /* 0x00000400fa007824 */ /* 0x000fe200078e0208 */
[----:B------:R-:W-:Y:S01]  /*0630*/  LOP3.LUT R5, R6, R2, RZ, 0x3c, !PT ;  /* 0x0000000206057212 */ /* 0x000fe200078e3cff */
[----:B------:R-:W-:Y:S01]  /*0640*/  IMAD.SHL.U32 R6, R12, 0x40, RZ ;  /* 0x000000400c067824 */ /* 0x000fe200078e00ff */
[----:B------:R-:W-:Y:S01]  /*0650*/  LOP3.LUT R2, R7, 0x1c0, RZ, 0xc0, !PT ;  /* 0x000001c007027812 */ /* 0x000fe200078ec0ff */
[----:B------:R-:W-:Y:S01]  /*0660*/  IMAD.SHL.U32 R7, R14, 0x8, RZ ;  /* 0x000000080e077824 */ /* 0x000fe200078e00ff */
[----:B------:R-:W-:Y:S01]  /*0670*/  SEL R193, R193, 0x10, !P0 ;  /* 0x00000010c1c17807 */ /* 0x000fe20004000000 */
[----:B------:R-:W-:Y:S01]  /*0680*/  IMAD.IADD R199, R5, 0x1, R0 ;  /* 0x0000000105c77824 */ /* 0x000fe200078e0200 */
[----:B------:R-:W-:Y:S01]  /*0690*/  SHF.R.U32.HI R4, RZ, 0x3, R2 ;  /* 0x00000003ff047819 */ /* 0x000fe20000011602 */
[----:B------:R-:W-:Y:S01]  /*06a0*/  IMAD R5, R167, 0x400, R9 ;  /* 0x00000400a7057824 */ /* 0x000fe200078e0209 */
[----:B------:R-:W-:-:S02]  /*06b0*/  LOP3.LUT R7, R2, 0x8, R7, 0xf8, !PT ;  /* 0x0000000802077812 */ /* 0x000fc400078ef807 */
[----:B------:R-:W-:Y:S01]  /*06c0*/  LOP3.LUT R0, R6, 0xfffffe00, RZ, 0xc0, !PT ;  /* 0xfffffe0006007812 */ /* 0x000fe200078ec0ff */
[----:B------:R-:W-:Y:S01]  /*06d0*/  IMAD.IADD R5, R5, 0x1, R11 ;  /* 0x0000000105057824 */ /* 0x000fe200078e020b */
[----:B------:R-:W-:Y:S02]  /*06e0*/  LOP3.LUT R2, R4, R10, R2, 0x1e, !PT ;  /* 0x0000000a04027212 */ /* 0x000fe400078e1e02 */
[----:B------:R-:W-:Y:S01]  /*06f0*/  LOP3.LUT R4, R7, R4, RZ, 0x3c, !PT ;  /* 0x0000000407047212 */ /* 0x000fe200078e3cff */
[--C-:B------:R-:W-:Y:S01]  /*0700*/  IMAD R177, R250, 0x400, R0.reuse ;  /* 0x00000400fab17824 */ /* 0x100fe200078e0200 */
[----:B------:R-:W-:Y:S01]  /*0710*/  LOP3.LUT R175, R2, R0, RZ, 0xfc, !PT ;  /* 0x0000000002af7212 */ /* 0x000fe200078efcff */
[----:B------:R-:W-:Y:S01]  /*0720*/  IMAD R167, R167, 0x400, R0 ;  /* 0x00000400a7a77824 */ /* 0x000fe200078e0200 */
[----:B------:R-:W-:Y:S01]  /*0730*/  LEA R252, R5, UR4, 0x1 ;  /* 0x0000000405fc7c11 */ /* 0x000fe2000f8e08ff */
[----:B------:R-:W-:Y:S01]  /*0740*/  IMAD.MOV.U32 R2, RZ, RZ, 0x20 ;  /* 0x00000020ff027424 */ /* 0x000fe200078e00ff */
[----:B------:R-:W-:Y:S01]  /*0750*/  LEA R199, R199, UR6, 0x1 ;  /* 0x00000006c7c77c11 */ /* 0x000fe2000f8e08ff */
[----:B------:R-:W-:Y:S01]  /*0760*/  IMAD.MOV.U32 R0, RZ, RZ, 0x40 ;  /* 0x00000040ff007424 */ /* 0x000fe200078e00ff */
[----:B------:R-:W-:Y:S01]  /*0770*/  SHF.R.S32.HI R213, RZ, 0x2, R213 ;  /* 0x00000002ffd57819 */ /* 0x000fe200000114d5 */
[----:B------:R-:W-:Y:S01]  /*0780*/  IMAD.IADD R177, R177, 0x1, R4 ;  /* 0x00000001b1b17824 */ /* 0x000fe200078e0204 */
[----:B------:R-:W-:Y:S01]  /*0790*/  SEL R172, R2, 0xffffffe0, !P4 ;  /* 0xffffffe002ac7807 */ /* 0x000fe20006000000 */
[----:B------:R-:W-:Y:S01]  /*07a0*/  IMAD.IADD R167, R4, 0x1, R167 ;  /* 0x0000000104a77824 */ /* 0x000fe200078e02a7 */
[----:B------:R-:W-:Y:S01]  /*07b0*/  SEL R0, R0, 0xffffffc0, !P3 ;  /* 0xffffffc000007807 */ /* 0x000fe20005800000 */
[----:B------:R-:W-:Y:S01]  /*07c0*/  VIADD R4, R252, 0x40 ;  /* 0x00000040fc047836 */ /* 0x000fe20000000000 */
[----:B------:R-:W-:Y:S01]  /*07d0*/  SEL R2, R2, 0xffffffe0, !P1 ;  /* 0xffffffe002027807 */ /* 0x000fe20004800000 */
[----:B------:R-:W-:Y:S01]  /*07e0*/  @P2 VIADD R4, R252, 0xffffffc0 ;  /* 0xffffffc0fc042836 */ /* 0x000fe20000000000 */
[----:B------:R-:W-:Y:S01]  /*07f0*/  LEA R3, R3, UR6, 0x1 ;  /* 0x0000000603037c11 */ /* 0x000fe2000f8e08ff */
[----:B------:R-:W-:Y:S01]  /*0800*/  IMAD.IADD R171, R0, 0x1, R170 ;  /* 0x0000000100ab7824 */ /* 0x000fe200078e02aa */
[----:B------:R-:W-:Y:S01]  /*0810*/  LEA R167, R167, UR5, 0x1 ;  /* 0x00000005a7a77c11 */ /* 0x000fe2000f8e08ff */
[----:B------:R-:W-:-:S02]  /*0820*/  IMAD.IADD R0, R2, 0x1, R252 ;  /* 0x0000000102007824 */ /* 0x000fc400078e02fc */
[C---:B------:R-:W-:Y:S02]  /*0830*/  VIADD R6, R252.reuse, 0x420 ;  /* 0x00000420fc067836 */ /* 0x040fe40000000000 */
[----:B------:R-:W-:Y:S01]  /*0840*/  @P1 VIADD R6, R252, 0x3e0 ;  /* 0x000003e0fc061836 */ /* 0x000fe20000000000 */
[----:B------:R1:W-:Y:S01]  /*0850*/  STL [R1+0x8], R0 ;  /* 0x0000080001007387 */ /* 0x0003e20000100800 */
[----:B------:R-:W-:Y:S02]  /*0860*/  IMAD.IADD R198, R199, 0x1, R2 ;  /* 0x00000001c7c67824 */ /* 0x000fe400078e0202 */
[----:B------:R-:W-:Y:S01]  /*0870*/  IMAD.SHL.U32 R176, R175, 0x2, RZ ;  /* 0x00000002afb07824 */ /* 0x000fe200078e00ff */
[----:B------:R2:W-:Y:S01]  /*0880*/  STL [R1+0xc], R6 ;  /* 0x00000c0601007387 */ /* 0x0005e20000100800 */
[----:B------:R-:W-:Y:S02]  /*0890*/  IMAD.IADD R173, R172, 0x1, R170 ;  /* 0x00000001acad7824 */ /* 0x000fe400078e02aa */
[----:B------:R-:W-:Y:S01]  /*08a0*/  IMAD.IADD R200, R199, 0x1, R193 ;  /* 0x00000001c7c87824 */ /* 0x000fe200078e02c1 */
[----:B------:R2:W-:Y:S01]  /*08b0*/  STL [R1], R4 ;  /* 0x0000000401007387 */ /* 0x0005e20000100800 */
[----:B------:R-:W-:-:S02]  /*08c0*/  IMAD R213, R250, 0x10, R213 ;  /* 0x00000010fad57824 */ /* 0x000fc400078e02d5 */
[----:B------:R-:W-:Y:S02]  /*08d0*/  IMAD.IADD R172, R172, 0x1, R171 ;  /* 0x00000001acac7824 */ /* 0x000fe400078e02ab */
[----:B------:R-:W-:Y:S02]  /*08e0*/  IMAD.IADD R193, R193, 0x1, R198 ;  /* 0x00000001c1c17824 */ /* 0x000fe400078e02c6 */
[----:B------:R-:W-:Y:S02]  /*08f0*/  VIADD R176, R176, UR4 ;  /* 0x00000004b0b07c36 */ /* 0x000fe40008000000 */
[----:B-1----:R-:W-:-:S05]  /*0900*/  IMAD.IADD R0, R2, 0x1, R4 ;  /* 0x0000000102007824 */ /* 0x002fca00078e0204 */
[----:B------:R2:W-:Y:S02]  /*0910*/  STL [R1+0x4], R0 ;  /* 0x0000040001007387 */ /* 0x0005e40000100800 */
.L_x_483:
[----:B-1----:R-:W1:Y:S01]  /*0920*/  S2R R46, SR_CTAID.Y ;  /* 0x00000000002e7919 */ /* 0x002e620000002600 */
[----:B--2---:R-:W2:Y:S01]  /*0930*/  LDC.64 R4, c[0x0][0x2f0] ;  /* 0x0000bc00ff047b82 */ /* 0x004ea20000000a00 */
[----:B------:R-:W-:Y:S01]  /*0940*/  ISETP.NE.U32.AND P3, PT, RZ, UR12, PT ;  /* 0x0000000cff007c0c */ /* 0x000fe2000bf65070 */
[----:B------:R-:W-:-:S03]  /*0950*/  IMAD.MOV.U32 R0, RZ, RZ, -0x1 ;  /* 0xffffffffff007424 */ /* 0x000fc600078e00ff */
[----:B------:R-:W-:-:S03]  /*0960*/  ISETP.NE.AND.EX P3, PT, RZ, UR13, PT, P3 ;  /* 0x0000000dff007c0c */ /* 0x000fc6000bf65330 */
[----:B------:R-:W3:Y:S08]  /*0970*/  LDC.64 R10, c[0x0][0x308] ;  /* 0x0000c200ff0a7b82 */ /* 0x000ef00000000a00 */
[----:B----4-:R-:W4:Y:S01]  /*0980*/  LDC.U8 R15, c[0x0][0x3c2] ;  /* 0x0000f080ff0f7b82 */ /* 0x010f220000000000 */
[----:B--2---:R-:W-:-:S07]  /*0990*/  ISETP.NE.U32.AND P4, PT, R4, RZ, PT ;  /* 0x000000ff0400720c */ /* 0x004fce0003f85070 */
[----:B------:R-:W2:Y:S01]  /*09a0*/  LDC.64 R6, c[0x0][0x2f8] ;  /* 0x0000be00ff067b82 */ /* 0x000ea20000000a00 */
[----:B------:R-:W-:Y:S01]  /*09b0*/  ISETP.NE.AND.EX P4, PT, R5, RZ, PT, P4 ;  /* 0x000000ff0500720c */ /* 0x000fe20003f85340 */
[----:B-1----:R-:W-:Y:S01]  /*09c0*/  IMAD.SHL.U32 R14, R46, 0x4, RZ ;  /* 0x000000042e0e7824 */ /* 0x002fe200078e00ff */
[----:B---3--:R-:W-:Y:S02]  /*09d0*/  ISETP.NE.U32.AND P2, PT, R10, RZ, PT ;  /* 0x000000ff0a00720c */ /* 0x008fe40003f45070 */
[----:B------:R-:W-:Y:S02]  /*09e0*/  SHF.R.S32.HI R41, RZ, 0x1f, R46 ;  /* 0x0000001fff297819 */ /* 0x000fe4000001142e */
[----:B------:R-:W-:Y:S02]  /*09f0*/  ISETP.NE.AND.EX P2, PT, R11, RZ, PT, P2 ;  /* 0x000000ff0b00720c */ /* 0x000fe40003f45320 */
[----:B------:R-:W-:Y:S02]  /*0a00*/  SHF.L.U64.HI R13, R46, 0x2, R41 ;  /* 0x000000022e0d7819 */ /* 0x000fe40000010229 */
[----:B------:R-:W-:-:S05]  /*0a10*/  IADD3 R4, P0, R14, R4, RZ ;  /* 0x000000040e047210 */ /* 0x000fca0007f1e0ff */
[----:B------:R-:W-:Y:S01]  /*0a20*/  IMAD.X R5, R13, 0x1, R5, P0 ;  /* 0x000000010d057824 */ /* 0x000fe200000e0605 */
[----:B------:R-:W-:-:S04]  /*0a30*/  @P3 IADD3 R8, P1, R14, UR12, RZ ;  /* 0x0000000c0e083c10 */ /* 0x000fc8000ff3e0ff */
[----:B------:R-:W3:Y:S04]  /*0a40*/  @P4 LDG.E R0, desc[UR14][R4.64] ;  /* 0x0000000e04004981 */ /* 0x000ee8000c1e1900 */
[----:B------:R1:W3:Y:S01]  /*0a50*/  @P4 LDG.E R12, desc[UR14][R4.64+0x4] ;  /* 0x0000040e040c4981 */ /* 0x0002e2000c1e1900 */
[----:B------:R-:W-:Y:S01]  /*0a60*/  IMAD.MOV.U32 R239, RZ, RZ, RZ ;  /* 0x000000ffffef7224 */ /* 0x000fe200078e00ff */
[----:B------:R-:W-:-:S05]  /*0a70*/  @P3 IADD3.X R9, R13, UR13, RZ, P1, !PT ;  /* 0x0000000d0d093c10 */ /* 0x000fca0008ffe4ff */
[----:B------:R2:W3:Y:S01]  /*0a80*/  @P3 LDG.E R239, desc[UR14][R8.64] ;  /* 0x0000000e08ef3981 */ /* 0x0004e2000c1e1900 */
[----:B-1----:R-:W-:Y:S02]  /*0a90*/  @P2 IADD3 R4, P0, R14, R10, RZ ;  /* 0x0000000a0e042210 */ /* 0x002fe40007f1e0ff */
[----:B----4-:R-:W-:Y:S01]  /*0aa0*/  ISETP.NE.AND P3, PT, R15, RZ, PT ;  /* 0x000000ff0f00720c */ /* 0x010fe20003f65270 */
[----:B------:R-:W-:Y:S01]  /*0ab0*/  IMAD.MOV.U32 R251, RZ, RZ, -0x1 ;  /* 0xfffffffffffb7424 */ /* 0x000fe200078e00ff */
[----:B--2---:R-:W-:Y:S01]  /*0ac0*/  ISETP.EQ.U32.AND P1, PT, R6, RZ, PT ;  /* 0x000000ff0600720c */ /* 0x004fe20003f22070 */
[----:B------:R-:W-:Y:S01]  /*0ad0*/  @P2 IMAD.X R5, R13, 0x1, R11, P0 ;  /* 0x000000010d052824 */ /* 0x000fe200000e060b */
[----:B------:R-:W1:Y:S04]  /*0ae0*/  @!P2 LDC R10, c[0x0][0x2cc] ;  /* 0x0000b300ff0aab82 */ /* 0x000e680000000800 */
[----:B------:R2:W4:Y:S01]  /*0af0*/  @P2 LDG.E R2, desc[UR14][R4.64] ;  /* 0x0000000e04022981 */ /* 0x000522000c1e1900 */
[----:B------:R-:W-:-:S03]  /*0b00*/  ISETP.EQ.OR.EX P1, PT, R7, RZ, !P3, P1 ;  /* 0x000000ff0700720c */ /* 0x000fc60005f22710 */
[----:B------:R-:W1:Y:S01]  /*0b10*/  @!P2 LDC.64 R8, c[0x0][0x318] ;  /* 0x0000c600ff08ab82 */ /* 0x000e620000000a00 */
[----:B--2---:R-:W-:-:S05]  /*0b20*/  IADD3 R4, P0, R14, R6, RZ ;  /* 0x000000060e047210 */ /* 0x004fca0007f1e0ff */
[----:B------:R-:W-:-:S05]  /*0b30*/  IMAD.X R5, R13, 0x1, R7, P0 ;  /* 0x000000010d057824 */ /* 0x000fca00000e0607 */
[----:B-----5:R2:W5:Y:S01]  /*0b40*/  @!P1 LDG.E R251, desc[UR14][R4.64] ;  /* 0x0000000e04fb9981 */ /* 0x020562000c1e1900 */
[----:B------:R-:W-:-:S04]  /*0b50*/  ISETP.NE.U32.AND P1, PT, R6, RZ, PT ;  /* 0x000000ff0600720c */ /* 0x000fc80003f25070 */
[----:B------:R-:W-:Y:S02]  /*0b60*/  ISETP.NE.AND.EX P1, PT, R7, RZ, PT, P1 ;  /* 0x000000ff0700720c */ /* 0x000fe40003f25310 */
[----:B-1----:R-:W-:-:S04]  /*0b70*/  @!P2 ISETP.NE.U32.AND P0, PT, R8, RZ, PT ;  /* 0x000000ff0800a20c */ /* 0x002fc80003f05070 */
[----:B------:R-:W-:-:S04]  /*0b80*/  @!P2 ISETP.NE.AND.EX P0, PT, R9, RZ, PT, P0 ;  /* 0x000000ff0900a20c */ /* 0x000fc80003f05300 */
[----:B------:R-:W-:Y:S01]  /*0b90*/  @!P2 SEL R6, R10, RZ, P0 ;  /* 0x000000ff0a06a207 */ /* 0x000fe20000000000 */
[----:B---3--:R-:W-:-:S06]  /*0ba0*/  @P4 IMAD.IADD R240, R12, 0x1, -R0 ;  /* 0x000000010cf04824 */ /* 0x008fcc00078e0a00 */
[----:B------:R-:W1:Y:S01]  /*0bb0*/  @!P4 LDC R240, c[0x0][0x2c4] ;  /* 0x0000b100fff0cb82 */ /* 0x000e620000000800 */
[----:B----4-:R-:W-:-:S07]  /*0bc0*/  @P2 IMAD.IADD R201, R2, 0x1, -R239 ;  /* 0x0000000102c92824 */ /* 0x010fce00078e0aef */
[----:B------:R-:W3:Y:S01]  /*0bd0*/  LDC R2, c[0x0][0x2c8] ;  /* 0x0000b200ff027b82 */ /* 0x000ee20000000800 */
[----:B--2---:R-:W-:Y:S05]  /*0be0*/  @!P1 BRA `(.L_x_415) ;  /* 0x00000000000c9947 */ /* 0x004fea0003800000 */
[----:B---3--:R-:W2:Y:S02]  /*0bf0*/  @P3 LDG.E R2, desc[UR14][R4.64+0x4] ;  /* 0x0000040e04023981 */ /* 0x008ea4000c1e1900 */
[----:B--2--5:R-:W-:-:S06]  /*0c00*/  @P3 IADD3 R2, R2, -R251, RZ ;  /* 0x800000fb02023210 */ /* 0x024fcc0007ffe0ff */
[----:B------:R2:W5:Y:S02]  /*0c10*/  @!P3 LDG.E R2, desc[UR14][R4.64] ;  /* 0x0000000e0402b981 */ /* 0x000564000c1e1900 */
.L_x_415:
[----:B------:R-:W-:Y:S01]  /*0c20*/  IMAD.SHL.U32 R247, R238, 0x80, RZ ;  /* 0x00000080eef77824 */ /* 0x000fe200078e00ff */
[----:B---3-5:R-:W-:-:S04]  /*0c30*/  @!P2 IADD3 R201, R6, R2, -R239 ;  /* 0x0000000206c9a210 */ /* 0x028fc80007ffe8ef */
        /* <DEDUP_REMOVED lines=14> */
[----:B------:R-:W1:Y:S01]  /*0d20*/  LDC.U8 R19, c[0x0][0x3d8] ;  /* 0x0000f600ff137b82 */ /* 0x000e620000000000 */
[----:B------:R-:W-:Y:S01]  /*0d30*/  SHF.R.S32.HI R42, RZ, 0x1f, R47 ;  /* 0x0000001fff2a7819 */ /* 0x000fe2000001142f */
[C---:B------:R-:W-:Y:S02]  /*0d40*/  IMAD R10, R46.reuse, R9, R10 ;  /* 0x000000092e0a7224 */ /* 0x040fe400078e020a */
[----:B------:R-:W-:-:S04]  /*0d50*/  IMAD.WIDE.U32 R8, R46, R8, RZ ;  /* 0x000000082e087225 */ /* 0x000fc800078e00ff */
[----:B------:R-:W4:Y:S01]  /*0d60*/  LDC R232, c[0x0][0x2dc] ;  /* 0x0000b700ffe87b82 */ /* 0x000f220000000800 */
[----:B--2---:R-:W2:Y:S01]  /*0d70*/  MUFU.RCP R4, R4 ;  /* 0x0000000400047308 */ /* 0x004ea20000001000 */
[----:B------:R-:W-:Y:S02]  /*0d80*/  IADD3 R32, R9, R10, RZ ;  /* 0x0000000a09207210 */ /* 0x000fe40007ffe0ff */
[----:B------:R-:W-:-:S04]  /*0d90*/  SHF.L.U64.HI R9, R46, 0x7, R41 ;  /* 0x000000072e097819 */ /* 0x000fc80000010229 */
[----:B------:R-:W5:Y:S01]  /*0da0*/  LDC R40, c[0x0][0x270] ;  /* 0x00009c00ff287b82 */ /* 0x000f620000000800 */
[----:B------:R-:W-:-:S07]  /*0db0*/  SEL R9, R9, RZ, P4 ;  /* 0x000000ff09097207 */ /* 0x000fce0002000000 */
[----:B------:R-:W1:Y:S01]  /*0dc0*/  @P0 LDC.64 R14, c[0x0][0x250] ;  /* 0x00009400ff0e0b82 */ /* 0x000e620000000a00 */
[----:B--2---:R-:W-:-:S04]  /*0dd0*/  IADD3 R4, R4, 0xffffffe, RZ ;  /* 0x0ffffffe04047810 */ /* 0x004fc80007ffe0ff */
[----:B------:R-:W2:Y:S03]  /*0de0*/  F2I.FTZ.U32.TRUNC.NTZ R5, R4 ;  /* 0x0000000400057305 */ /* 0x000ea6000021f000 */
[----:B------:R-:W1:Y:S01]  /*0df0*/  @!P2 LDC.64 R12, c[0x0][0x418] ;  /* 0x00010600ff0cab82 */ /* 0x000e620000000a00 */
[----:B----4-:R-:W-:-:S05]  /*0e00*/  IMAD R37, R47, R232, RZ ;  /* 0x000000e82f257224 */ /* 0x010fca00078e02ff */
[----:B------:R-:W-:Y:S02]  /*0e10*/  SHF.R.S32.HI R39, RZ, 0x1f, R37 ;  /* 0x0000001fff277819 */ /* 0x000fe40000011425 */
[----:B------:R-:W4:Y:S01]  /*0e20*/  @P2 LDC.64 R16, c[0x0][0x420] ;  /* 0x00010800ff102b82 */ /* 0x000f220000000a00 */
[----:B-----5:R-:W-:-:S04]  /*0e30*/  IMAD.WIDE R24, R232, R40, RZ ;  /* 0x00000028e8187225 */ /* 0x020fc800078e02ff */
[----:B--2---:R-:W-:Y:S01]  /*0e40*/  IMAD.MOV R2, RZ, RZ, -R5 ;  /* 0x000000ffff027224 */ /* 0x004fe200078e0a05 */
[----:B------:R-:W-:Y:S02]  /*0e50*/  MOV R4, RZ ;  /* 0x000000ff00047202 */ /* 0x000fe40000000f00 */
[----:B------:R-:W2:Y:S01]  /*0e60*/  LDC R28, c[0x0][0x2c4] ;  /* 0x0000b100ff1c7b82 */ /* 0x000ea20000000800 */
[----:B------:R-:W-:-:S04]  /*0e70*/  IMAD R2, R2, R11, RZ ;  /* 0x0000000b02027224 */ /* 0x000fc800078e02ff */
[----:B------:R-:W-:-:S03]  /*0e80*/  IMAD.HI.U32 R2, R5, R2, R4 ;  /* 0x0000000205027227 */ /* 0x000fc600078e0004 */
[----:B------:R-:W5:Y:S01]  /*0e90*/  LDC.64 R20, c[0x0][0x488] ;  /* 0x00012200ff147b82 */ /* 0x000f620000000a00 */
[----:B------:R-:W-:-:S04]  /*0ea0*/  IMAD.MOV.U32 R5, RZ, RZ, R6 ;  /* 0x000000ffff057224 */ /* 0x000fc800078e0006 */
[----:B------:R-:W-:-:S03]  /*0eb0*/  IMAD.HI.U32 R2, R2, R5, RZ ;  /* 0x0000000502027227 */ /* 0x000fc600078e00ff */
[----:B------:R-:W5:Y:S02]  /*0ec0*/  LDC.U8 R34, c[0x0][0x480] ;  /* 0x00012000ff227b82 */ /* 0x000f640000000000 */
[----:B------:R-:W-:-:S05]  /*0ed0*/  IADD3 R4, -R2, RZ, RZ ;  /* 0x000000ff02047210 */ /* 0x000fca0007ffe1ff */
[----:B------:R-:W-:Y:S02]  /*0ee0*/  IMAD R4, R11, R4, R5 ;  /* 0x000000040b047224 */ /* 0x000fe400078e0205 */
[----:B------:R-:W-:-:S03]  /*0ef0*/  VIADD R5, R240, 0x3f ;  /* 0x0000003ff0057836 */ /* 0x000fc60000000000 */
[----:B------:R-:W-:Y:S02]  /*0f00*/  ISETP.GT.U32.AND P5, PT, R11, R4, PT ;  /* 0x000000040b00720c */ /* 0x000fe40003fa4070 */
[----:B------:R-:W-:-:S04]  /*0f10*/  SHF.R.S32.HI R6, RZ, 0x1f, R5 ;  /* 0x0000001fff067819 */ /* 0x000fc80000011405 */
[----:B------:R-:W-:Y:S01]  /*0f20*/  LEA.HI R23, R6, R5, RZ, 0x6 ;  /* 0x0000000506177211 */ /* 0x000fe200078f30ff */
[----:B------:R-:W-:-:S04]  /*0f30*/  IMAD.WIDE.U32 R6, R0, R30, RZ ;  /* 0x0000001e00067225 */ /* 0x000fc800078e00ff */
[----:B------:R-:W-:Y:S01]  /*0f40*/  IMAD R5, R0, R31, RZ ;  /* 0x0000001f00057224 */ /* 0x000fe200078e02ff */
[----:B------:R-:W-:Y:S01]  /*0f50*/  SEL R38, R8, R6, !P2 ;  /* 0x0000000608267207 */ /* 0x000fe20005000000 */
[----:B------:R-:W-:Y:S01]  /*0f60*/  @!P5 IMAD.IADD R4, R4, 0x1, -R11 ;  /* 0x000000010404d824 */ /* 0x000fe200078e0a0b */
[----:B------:R-:W-:Y:S02]  /*0f70*/  @!P5 IADD3 R2, R2, 0x1, RZ ;  /* 0x000000010202d810 */ /* 0x000fe40007ffe0ff */
[----:B---3--:R-:W-:Y:S02]  /*0f80*/  SHF.R.S32.HI R6, RZ, 0x1f, R43 ;  /* 0x0000001fff067819 */ /* 0x008fe4000001142b */
[----:B------:R-:W-:Y:S01]  /*0f90*/  ISETP.GE.U32.AND P3, PT, R4, R11, PT ;  /* 0x0000000b0400720c */ /* 0x000fe20003f66070 */
[----:B------:R-:W-:Y:S01]  /*0fa0*/  IMAD.WIDE.U32 R10, R46, R43, RZ ;  /* 0x0000002b2e0a7225 */ /* 0x000fe200078e00ff */
[----:B------:R-:W-:Y:S02]  /*0fb0*/  LOP3.LUT R8, R47, R18, RZ, 0x3c, !PT ;  /* 0x000000122f087212 */ /* 0x000fe400078e3cff */
[----:B------:R-:W-:Y:S01]  /*0fc0*/  @P0 IADD3 R4, R239, R251, RZ ;  /* 0x000000fbef040210 */ /* 0x000fe20007ffe0ff */
[----:B------:R-:W-:Y:S01]  /*0fd0*/  IMAD R6, R6, R46, RZ ;  /* 0x0000002e06067224 */ /* 0x000fe200078e02ff */
[----:B------:R-:W-:Y:S01]  /*0fe0*/  ISETP.GE.AND P1, PT, R8, RZ, PT ;  /* 0x000000ff0800720c */ /* 0x000fe20003f26270 */
[----:B------:R-:W-:Y:S01]  /*0ff0*/  IMAD R8, R25, R10, RZ ;  /* 0x0000000a19087224 */ /* 0x000fe200078e02ff */
[----:B------:R-:W-:Y:S01]  /*1000*/  ISETP.NE.AND P5, PT, R18, RZ, PT ;  /* 0x000000ff1200720c */ /* 0x000fe20003fa5270 */
[----:B------:R-:W-:Y:S01]  /*1010*/  IMAD R6, R41, R43, R6 ;  /* 0x0000002b29067224 */ /* 0x000fe200078e0206 */
[----:B------:R-:W-:Y:S01]  /*1020*/  @P2 IADD3 R32, R7, R5, RZ ;  /* 0x0000000507202210 */ /* 0x000fe20007ffe0ff */
[----:B-1----:R-:W-:-:S02]  /*1030*/  @P0 IMAD R7, R4, R15, RZ ;  /* 0x0000000f04070224 */ /* 0x002fc400078e02ff */
[----:B------:R-:W-:Y:S01]  /*1040*/  @P3 IADD3 R2, R2, 0x1, RZ ;  /* 0x0000000102023810 */ /* 0x000fe20007ffe0ff */
[----:B------:R-:W-:Y:S01]  /*1050*/  @P0 IMAD.WIDE.U32 R4, R4, R14, RZ ;  /* 0x0000000e04040225 */ /* 0x000fe200078e00ff */
[----:B------:R-:W-:Y:S02]  /*1060*/  ISETP.NE.AND P3, PT, R19, RZ, PT ;  /* 0x000000ff1300720c */ /* 0x000fe40003f65270 */
[----:B------:R-:W-:Y:S01]  /*1070*/  MOV R22, R2 ;  /* 0x0000000200167202 */ /* 0x000fe20000000f00 */
[----:B------:R-:W-:Y:S01]  /*1080*/  IMAD.IADD R6, R11, 0x1, R6 ;  /* 0x000000010b067824 */ /* 0x000fe200078e0206 */
[----:B------:R-:W-:Y:S01]  /*1090*/  @P0 IADD3 R36, R5, R7, RZ ;  /* 0x0000000705240210 */ /* 0x000fe20007ffe0ff */
[----:B------:R-:W-:Y:S02]  /*10a0*/  @P0 IMAD.MOV.U32 R33, RZ, RZ, R4 ;  /* 0x000000ffff210224 */ /* 0x000fe400078e0004 */
[C---:B------:R-:W-:Y:S02]  /*10b0*/  IMAD R8, R24.reuse, R6, R8 ;  /* 0x0000000618087224 */ /* 0x040fe400078e0208 */
[----:B------:R-:W-:-:S04]  /*10c0*/  IMAD.WIDE.U32 R6, R24, R10, RZ ;  /* 0x0000000a18067225 */ /* 0x000fc800078e00ff */
[----:B------:R-:W1:Y:S01]  /*10d0*/  @P3 LDC R27, c[0x0][0x2e4] ;  /* 0x0000b900ff1b3b82 */ /* 0x000e620000000800 */
[----:B------:R-:W-:Y:S01]  /*10e0*/  IMAD.WIDE.U32 R4, R24, R0, RZ ;  /* 0x0000000018047225 */ /* 0x000fe200078e00ff */
[----:B------:R-:W-:Y:S02]  /*10f0*/  IADD3 R26, R7, R8, RZ ;  /* 0x00000008071a7210 */ /* 0x000fe40007ffe0ff */
[----:B------:R-:W-:Y:S01]  /*1100*/  LOP3.LUT R8, R23, 0xffffffc0, RZ, 0xc0, !PT ;  /* 0xffffffc017087812 */ /* 0x000fe200078ec0ff */
[----:B------:R-:W-:Y:S01]  /*1110*/  IMAD R2, R25, R0, RZ ;  /* 0x0000000019027224 */ /* 0x000fe200078e02ff */
[----:B------:R-:W-:Y:S01]  /*1120*/  SEL R35, R6, R4, !P2 ;  /* 0x0000000406237207 */ /* 0x000fe20005000000 */
[----:B------:R-:W-:Y:S01]  /*1130*/  @!P1 IMAD.MOV R22, RZ, RZ, -R22 ;  /* 0x000000ffff169224 */ /* 0x000fe200078e0a16 */
[----:B------:R-:W-:Y:S01]  /*1140*/  @!P5 LOP3.LUT R22, RZ, R18, RZ, 0x33, !PT ;  /* 0x00000012ff16d212 */ /* 0x000fe200078e33ff */
[----:B------:R-:W-:Y:S01]  /*1150*/  IMAD.SHL.U32 R4, R46, 0x80, RZ ;  /* 0x000000802e047824 */ /* 0x000fe200078e00ff */
[----:B------:R-:W3:Y:S01]  /*1160*/  @P0 LDC.64 R18, c[0x0][0x248] ;  /* 0x00009200ff120b82 */ /* 0x000ee20000000a00 */
[----:B------:R-:W-:Y:S01]  /*1170*/  @P2 IADD3 R26, R5, R2, RZ ;  /* 0x00000002051a2210 */ /* 0x000fe20007ffe0ff */
[----:B------:R-:W-:Y:S01]  /*1180*/  @!P2 IMAD R2, R41, R12, RZ ;  /* 0x0000000c2902a224 */ /* 0x000fe200078e02ff */
[----:B------:R-:W-:Y:S01]  /*1190*/  IADD3 R8, R8, -0x40, RZ ;  /* 0xffffffc008087810 */ /* 0x000fe20007ffe0ff */
[----:B----4-:R-:W-:Y:S01]  /*11a0*/  @P2 IMAD.WIDE.U32 R6, R0, R16, RZ ;  /* 0x0000001000062225 */ /* 0x010fe200078e00ff */
[----:B------:R-:W-:-:S02]  /*11b0*/  SHF.R.S32.HI R23, RZ, 0x6, R23 ;  /* 0x00000006ff177819 */ /* 0x000fc40000011417 */
[----:B------:R-:W-:Y:S01]  /*11c0*/  SHF.R.S32.HI R11, RZ, 0x1f, R8 ;  /* 0x0000001fff0b7819 */ /* 0x000fe20000011408 */
[----:B------:R-:W-:Y:S01]  /*11d0*/  @!P2 IMAD R10, R46, R13, R2 ;  /* 0x0000000d2e0aa224 */ /* 0x000fe200078e0202 */
[----:B------:R-:W-:Y:S01]  /*11e0*/  SEL R2, R4, RZ, P4 ;  /* 0x000000ff04027207 */ /* 0x000fe20002000000 */
[C---:B--2---:R-:W-:Y:S02]  /*11f0*/  @P3 IMAD R13, R46.reuse, R28, RZ ;  /* 0x0000001c2e0d3224 */ /* 0x044fe400078e02ff */
[----:B------:R-:W-:Y:S01]  /*1200*/  @!P2 IMAD.WIDE.U32 R4, R46, R12, RZ ;  /* 0x0000000c2e04a225 */ /* 0x000fe200078e00ff */
[----:B------:R-:W-:-:S03]  /*1210*/  IADD3 R2, P1, R8, R2, RZ ;  /* 0x0000000208027210 */ /* 0x000fc60007f3e0ff */
[----:B------:R-:W-:Y:S01]  /*1220*/  @P2 IMAD.MOV.U32 R16, RZ, RZ, R6 ;  /* 0x000000ffff102224 */ /* 0x000fe200078e0006 */
[----:B------:R-:W-:Y:S01]  /*1230*/  @P3 SEL R6, R13, R0, !P2 ;  /* 0x000000000d063207 */ /* 0x000fe20005000000 */
[----:B------:R-:W-:Y:S01]  /*1240*/  @P2 IMAD R17, R0, R17, R7 ;  /* 0x0000001100112224 */ /* 0x000fe200078e0207 */
[----:B------:R-:W-:Y:S01]  /*1250*/  IADD3.X R9, R11, R9, RZ, P1, !PT ;  /* 0x000000090b097210 */ /* 0x000fe20000ffe4ff */
[----:B------:R-:W-:Y:S01]  /*1260*/  IMAD R7, R25, R2, RZ ;  /* 0x0000000219077224 */ /* 0x000fe200078e02ff */
[----:B------:R-:W-:Y:S01]  /*1270*/  @!P2 IADD3 R17, R5, R10, RZ ;  /* 0x0000000a0511a210 */ /* 0x000fe20007ffe0ff */
[----:B-1----:R-:W-:Y:S01]  /*1280*/  @P3 IMAD R10, R47, R27, R6 ;  /* 0x0000001b2f0a3224 */ /* 0x002fe200078e0206 */
[----:B------:R-:W-:Y:S01]  /*1290*/  @!P2 MOV R16, R4 ;  /* 0x000000040010a202 */ /* 0x000fe20000000f00 */
[----:B-----5:R-:W-:Y:S01]  /*12a0*/  IMAD.WIDE.U32 R4, R29, R20, RZ ;  /* 0x000000141d047225 */ /* 0x020fe200078e00ff */
[----:B------:R-:W-:Y:S02]  /*12b0*/  ISETP.NE.AND P1, PT, R34, RZ, PT ;  /* 0x000000ff2200720c */ /* 0x000fe40003f25270 */
[----:B------:R-:W-:Y:S01]  /*12c0*/  SHF.R.S32.HI R27, RZ, 0x1f, R247 ;  /* 0x0000001fff1b7819 */ /* 0x000fe200000114f7 */
[----:B------:R-:W-:-:S04]  /*12d0*/  IMAD.WIDE.U32 R12, R24, R2, RZ ;  /* 0x00000002180c7225 */ /* 0x000fc800078e00ff */
[----:B------:R-:W-:Y:S02]  /*12e0*/  @!P3 IMAD R6, R46, R40, R47 ;  /* 0x000000282e06b224 */ /* 0x000fe400078e022f */
[----:B------:R-:W-:Y:S02]  /*12f0*/  @P0 IMAD.IADD R2, R239, 0x1, R251 ;  /* 0x00000001ef020824 */ /* 0x000fe400078e02fb */
[----:B------:R-:W-:Y:S01]  /*1300*/  IMAD R9, R24, R9, R7 ;  /* 0x0000000918097224 */ /* 0x000fe200078e0207 */
[----:B------:R-:W-:Y:S01]  /*1310*/  SEL R24, R4, RZ, P1 ;  /* 0x000000ff04187207 */ /* 0x000fe20000800000 */
[----:B------:R-:W-:Y:S02]  /*1320*/  @!P3 IMAD R10, R6, R28, RZ ;  /* 0x0000001c060ab224 */ /* 0x000fe400078e02ff */
[----:B------:R-:W-:Y:S02]  /*1330*/  IMAD R7, R29, R21, R5 ;  /* 0x000000151d077224 */ /* 0x000fe400078e0205 */
[----:B---3--:R-:W-:-:S02]  /*1340*/  @P0 IMAD R6, R2, R19, RZ ;  /* 0x0000001302060224 */ /* 0x008fc400078e02ff */
[----:B------:R-:W-:Y:S01]  /*1350*/  @P0 IMAD.WIDE.U32 R4, R2, R18, RZ ;  /* 0x0000001202040225 */ /* 0x000fe200078e00ff */
[----:B------:R-:W-:-:S04]  /*1360*/  SEL R29, R7, RZ, P1 ;  /* 0x000000ff071d7207 */ /* 0x000fc80000800000 */
        /* <DEDUP_REMOVED lines=15> */
.L_x_417:
        /* <DEDUP_REMOVED lines=13> */
.L_x_418:
        /* <DEDUP_REMOVED lines=10> */
.L_x_419:
[----:B------:R-:W-:-:S04]  /*15d0*/  IMAD R0, R46, R40, R47 ;  /* 0x000000282e007224 */ /* 0x000fc800078e022f */
[----:B------:R-:W-:-:S07]  /*15e0*/  IMAD R0, R0, R43, RZ ;  /* 0x0000002b00007224 */ /* 0x000fce00078e02ff */
.L_x_420:
[----:B------:R-:W1:Y:S01]  /*15f0*/  S2R R43, SR_TID.X ;  /* 0x00000000002b7919 */ /* 0x000e620000002100 */
[----:B------:R-:W2:Y:S01]  /*1600*/  LDC.64 R20, c[0x0][0x420] ;  /* 0x00010800ff147b82 */ /* 0x000ea20000000a00 */
[----:B------:R-:W-:Y:S01]  /*1610*/  IMAD R232, R232, R40, RZ ;  /* 0x00000028e8e87224 */ /* 0x000fe200078e02ff */
[----:B------:R-:W-:Y:S01]  /*1620*/  IADD3 R4, P2, R208, R16, RZ ;  /* 0x00000010d0047210 */ /* 0x000fe20007f5e0ff */
[----:B------:R-:W-:Y:S01]  /*1630*/  ULDC UR8, c[0x0][0x398] ;  /* 0x0000e60000087ab9 */ /* 0x000fe20000000800 */
[----:B------:R-:W-:Y:S01]  /*1640*/  SHF.R.S32.HI R209, RZ, 0x1f, R208 ;  /* 0x0000001fffd17819 */ /* 0x000fe200000114d0 */
[----:B------:R-:W-:Y:S01]  /*1650*/  IMAD.SHL.U32 R231, R232, 0x40, RZ ;  /* 0x00000040e8e77824 */ /* 0x000fe200078e00ff */
[----:B------:R-:W-:Y:S01]  /*1660*/  IADD3 R206, R8, R10, RZ ;  /* 0x0000000a08ce7210 */ /* 0x000fe20007ffe0ff */
[----:B------:R-:W-:Y:S01]  /*1670*/  ULDC.64 UR4, c[0x0][0x428] ;  /* 0x00010a0000047ab9 */ /* 0x000fe20000000a00 */
[----:B------:R-:W3:Y:S01]  /*1680*/  LDC.64 R44, c[0x0][0x478] ;  /* 0x00011e00ff2c7b82 */ /* 0x000ee20000000a00 */
[----:B------:R-:W-:Y:S01]  /*1690*/  IMAD.X R5, R209, 0x1, R17, P2 ;  /* 0x00000001d1057824 */ /* 0x000fe200010e0611 */
[----:B------:R-:W-:Y:S01]  /*16a0*/  IADD3 R6, P3, P2, R12, R231, R37 ;  /* 0x000000e70c067210 */ /* 0x000fe20007a7e025 */
[----:B------:R-:W-:Y:S01]  /*16b0*/  IMAD.IADD R17, R8, 0x1, R0 ;  /* 0x0000000108117824 */ /* 0x000fe200078e0200 */
[----:B------:R-:W-:Y:S01]  /*16c0*/  SHF.R.S32.HI R7, RZ, 0x1f, R231 ;  /* 0x0000001fff077819 */ /* 0x000fe200000114e7 */
[----:B------:R-:W-:Y:S01]  /*16d0*/  IMAD R10, R42, UR4, RZ ;  /* 0x000000042a0a7c24 */ /* 0x000fe2000f8e02ff */
[----:B------:R-:W-:Y:S01]  /*16e0*/  IADD3 R0, P4, R220, R8, RZ ;  /* 0x00000008dc007210 */ /* 0x000fe20007f9e0ff */
[----:B------:R-:W-:Y:S01]  /*16f0*/  ULDC.64 UR10, c[0x0][0x210] ;  /* 0x00008400000a7ab9 */ /* 0x000fe20000000a00 */
[----:B------:R-:W-:Y:S01]  /*1700*/  IADD3.X R13, R9, R7, R39, P3, P2 ;  /* 0x00000007090d7210 */ /* 0x000fe20001fe4427 */
[----:B------:R-:W-:Y:S01]  /*1710*/  IMAD R10, R47, UR5, R10 ;  /* 0x000000052f0a7c24 */ /* 0x000fe2000f8e020a */
[----:B------:R-:W-:Y:S01]  /*1720*/  IADD3 R16, P3, P2, R24, R6, R35 ;  /* 0x0000000618107210 */ /* 0x000fe20007a7e023 */
[----:B------:R-:W-:Y:S01]  /*1730*/  BSSY B1, `(.L_x_416) ;  /* 0x0000780000017945 */ /* 0x000fe20003800000 */
[----:B------:R-:W-:Y:S01]  /*1740*/  SHF.R.S32.HI R35, RZ, 0x1f, R220 ;  /* 0x0000001fff237819 */ /* 0x000fe200000114dc */
[----:B------:R-:W-:-:S02]  /*1750*/  VIADD R192, R23, 0xffffffff ;  /* 0xffffffff17c07836 */ /* 0x000fc40000000000 */
[-C--:B--2---:R-:W-:Y:S02]  /*1760*/  IMAD R2, R11, R20.reuse, RZ ;  /* 0x000000140b027224 */ /* 0x084fe400078e02ff */
[----:B------:R-:W-:-:S04]  /*1770*/  IMAD.WIDE.U32 R4, R8, R20, R4 ;  /* 0x0000001408047225 */ /* 0x000fc800078e0004 */
[----:B------:R-:W-:Y:S01]  /*1780*/  IMAD R2, R8, R21, R2 ;  /* 0x0000001508027224 */ /* 0x000fe200078e0202 */
[----:B-1----:R-:W-:Y:S01]  /*1790*/  SHF.R.S32.HI R37, RZ, 0x1f, R43 ;  /* 0x0000001fff257819 */ /* 0x002fe2000001142b */
[----:B------:R-:W-:Y:S02]  /*17a0*/  IMAD.X R7, R35, 0x1, R11, P4 ;  /* 0x0000000123077824 */ /* 0x000fe400020e060b */
[----:B------:R-:W-:Y:S01]  /*17b0*/  IMAD.IADD R5, R5, 0x1, R2 ;  /* 0x0000000105057824 */ /* 0x000fe200078e0202 */
[----:B------:R-:W-:Y:S01]  /*17c0*/  LEA.HI R8, R37, R43, RZ, 0x5 ;  /* 0x0000002b25087211 */ /* 0x000fe200078f28ff */
[----:B------:R-:W-:Y:S01]  /*17d0*/  IMAD R7, R7, R30, RZ ;  /* 0x0000001e07077224 */ /* 0x000fe200078e02ff */
[----:B------:R-:W-:Y:S01]  /*17e0*/  IADD3 R2, -R201, R240, R247 ;  /* 0x000000f0c9027210 */ /* 0x000fe20007ffe1f7 */
[----:B------:R-:W-:Y:S01]  /*17f0*/  IMAD.WIDE.U32 R4, R47, UR4, R4 ;  /* 0x000000042f047c25 */ /* 0x000fe2000f8e0004 */
[----:B------:R-:W-:Y:S01]  /*1800*/  LOP3.LUT R6, R8, 0xffffffe0, RZ, 0xc0, !PT ;  /* 0xffffffe008067812 */ /* 0x000fe200078ec0ff */
[----:B------:R-:W-:Y:S01]  /*1810*/  ULDC.64 UR4, c[0x0][0x258] ;  /* 0x0000960000047ab9 */ /* 0x000fe20000000a00 */
[----:B------:R-:W-:Y:S01]  /*1820*/  SHF.R.S32.HI R8, RZ, 0x5, R8 ;  /* 0x00000005ff087819 */ /* 0x000fe20000011408 */
[----:B------:R-:W-:Y:S01]  /*1830*/  IMAD R12, R0, R31, R7 ;  /* 0x0000001f000c7224 */ /* 0x000fe200078e0207 */
[----:B------:R-:W-:Y:S01]  /*1840*/  IADD3 R5, R5, R10, RZ ;  /* 0x0000000a05057210 */ /* 0x000fe20007ffe0ff */
[----:B------:R-:W-:-:S02]  /*1850*/  IMAD.IADD R24, R43, 0x1, -R6 ;  /* 0x000000012b187824 */ /* 0x000fc400078e0a06 */
[----:B------:R-:W-:Y:S01]  /*1860*/  VIADD R2, R2, -UR8 ;  /* 0x8000000802027c36 */ /* 0x000fe20008000000 */
[----:B------:R-:W-:Y:S01]  /*1870*/  ULDC.64 UR8, c[0x0][0x3e0] ;  /* 0x0000f80000087ab9 */ /* 0x000fe20000000a00 */
[----:B------:R-:W-:-:S03]  /*1880*/  IMAD.WIDE.U32 R6, R0, R30, R208 ;  /* 0x0000001e00067225 */ /* 0x000fc600078e00d0 */
[----:B------:R-:W-:Y:S01]  /*1890*/  SHF.R.S32.HI R9, RZ, 0x1f, R2 ;  /* 0x0000001fff097819 */ /* 0x000fe20000011402 */
[----:B------:R-:W-:Y:S01]  /*18a0*/  IMAD R0, R8, R232, R24 ;  /* 0x000000e808007224 */ /* 0x000fe200078e0218 */
[----:B------:R-:W-:Y:S01]  /*18b0*/  IADD3 R6, P4, R38, R6, RZ ;  /* 0x0000000626067210 */ /* 0x000fe20007f9e0ff */
[----:B------:R-:W-:Y:S01]  /*18c0*/  IMAD.WIDE.U32 R4, R220, R20, R4 ;  /* 0x00000014dc047225 */ /* 0x000fe200078e0004 */
[----:B------:R-:W-:Y:S01]  /*18d0*/  LEA.HI R11, R9, R2, RZ, 0x6 ;  /* 0x00000002090b7211 */ /* 0x000fe200078f30ff */
[----:B------:R-:W1:Y:S01]  /*18e0*/  LDC.64 R38, c[0x0][0x2b0] ;  /* 0x0000ac00ff267b82 */ /* 0x000e620000000a00 */
[----:B------:R-:W-:Y:S01]  /*18f0*/  IADD3.X R7, R32, R7, R12, P4, !PT ;  /* 0x0000000720077210 */ /* 0x000fe200027fe40c */
[----:B------:R-:W-:Y:S01]  /*1900*/  IMAD R9, R42, UR4, RZ ;  /* 0x000000042a097c24 */ /* 0x000fe2000f8e02ff */
[----:B------:R-:W-:Y:S01]  /*1910*/  IADD3.X R8, R29, R13, R26, P3, P2 ;  /* 0x0000000d1d087210 */ /* 0x000fe20001fe441a */
[----:B---3--:R-:W-:Y:S01]  /*1920*/  IMAD.WIDE R12, R17, 0x4, R44 ;  /* 0x00000004110c7825 */ /* 0x008fe200078e022c */
[----:B------:R-:W-:-:S02]  /*1930*/  IADD3 R2, P2, R0, R16, RZ ;  /* 0x0000001000027210 */ /* 0x000fc40007f5e0ff */
[----:B------:R-:W-:Y:S01]  /*1940*/  LEA R194, P3, R4, UR8, 0x1 ;  /* 0x0000000804c27c11 */ /* 0x000fe2000f8608ff */
[C---:B------:R-:W-:Y:S01]  /*1950*/  IMAD R9, R47.reuse, UR5, R9 ;  /* 0x000000052f097c24 */ /* 0x040fe2000f8e0209 */
[----:B------:R-:W-:Y:S01]  /*1960*/  LEA.HI.X.SX32 R10, R0, R8, 0x1, P2 ;  /* 0x00000008000a7211 */ /* 0x000fe200010f0eff */
[----:B------:R-:W-:Y:S01]  /*1970*/  IMAD.WIDE.U32 R6, R47, UR4, R6 ;  /* 0x000000042f067c25 */ /* 0x000fe2000f8e0006 */
[----:B------:R-:W-:Y:S01]  /*1980*/  SHF.R.S32.HI R8, RZ, 0x6, R11 ;  /* 0x00000006ff087819 */ /* 0x000fe2000001140b */
[----:B------:R-:W-:Y:S01]  /*1990*/  ULDC.64 UR4, c[0x0][0x400] ;  /* 0x0001000000047ab9 */ /* 0x000fe20000000a00 */
[----:B------:R-:W-:Y:S01]  /*19a0*/  MOV R214, R13 ;  /* 0x0000000d00d67202 */ /* 0x000fe20000000f00 */
[----:B------:R-:W-:Y:S01]  /*19b0*/  IMAD.IADD R7, R7, 0x1, R9 ;  /* 0x0000000107077824 */ /* 0x000fe200078e0209 */
[C---:B------:R-:W-:Y:S01]  /*19c0*/  LEA R196, P4, R6.reuse, UR10, 0x1 ;  /* 0x0000000a06c47c11 */ /* 0x040fe2000f8808ff */
[----:B------:R-:W-:Y:S01]  /*19d0*/  IMAD R0, R35, R20, RZ ;  /* 0x0000001423007224 */ /* 0x000fe200078e02ff */
[----:B------:R-:W-:Y:S01]  /*19e0*/  VIMNMX R237, RZ, R8, !PT ;  /* 0x00000008ffed7248 */ /* 0x000fe20007fe0100 */
[----:B------:R-:W-:Y:S01]  /*19f0*/  IMAD.MOV.U32 R215, RZ, RZ, R12 ;  /* 0x000000ffffd77224 */ /* 0x000fe200078e000c */
[----:B------:R-:W-:Y:S01]  /*1a00*/  LEA.HI.X R197, R6, UR11, R7, 0x1, P4 ;  /* 0x0000000b06c57c11 */ /* 0x000fe2000a0f0c07 */
[----:B------:R-:W-:Y:S01]  /*1a10*/  IMAD R0, R220, R21, R0 ;  /* 0x00000015dc007224 */ /* 0x000fe200078e0200 */
[----:B------:R-:W-:-:S02]  /*1a20*/  ISETP.GT.AND P4, PT, R23, R237, PT ;  /* 0x000000ed1700720c */ /* 0x000fc40003f84270 */
[----:B------:R-:W-:Y:S01]  /*1a30*/  LEA R203, P2, R2, UR4, 0x2 ;  /* 0x0000000402cb7c11 */ /* 0x000fe2000f8410ff */
[----:B------:R-:W-:Y:S02]  /*1a40*/  IMAD.IADD R0, R5, 0x1, R0 ;  /* 0x0000000105007824 */ /* 0x000fe400078e0200 */
[----:B-1----:R-:W-:Y:S01]  /*1a50*/  IMAD.WIDE R206, R206, 0x4, R38 ;  /* 0x00000004cece7825 */ /* 0x002fe200078e0226 */
[----:B------:R-:W-:Y:S02]  /*1a60*/  LEA.HI.X R202, R2, UR5, R10, 0x2, P2 ;  /* 0x0000000502ca7c11 */ /* 0x000fe400090f140a */
[----:B------:R-:W-:-:S05]  /*1a70*/  LEA.HI.X R195, R4, UR9, R0, 0x1, P3 ;  /* 0x0000000904c37c11 */ /* 0x000fca00098f0c00 */
[----:B------:R-:W-:Y:S05]  /*1a80*/  @P4 BRA `(.L_x_421) ;  /* 0x0000000800d84947 */ /* 0x000fea0003800000 */
        /* <DEDUP_REMOVED lines=25> */
.L_x_422:
        /* <DEDUP_REMOVED lines=13> */
.L_x_423:
[-C--:B------:R-:W-:Y:S01]  /*1cf0*/  IMAD R0, R27, R4.reuse, RZ ;  /* 0x000000041b007224 */ /* 0x080fe200078e02ff */
[----:B------:R-:W-:Y:S01]  /*1d00*/  ULDC UR4, c[0x0][0x2d0] ;  /* 0x0000b40000047ab9 */ /* 0x000fe20000000800 */
[C---:B------:R-:W-:Y:S01]  /*1d10*/  IMAD.WIDE.U32 R6, R247.reuse, R4, R208 ;  /* 0x00000004f7067225 */ /* 0x040fe200078e00d0 */
[----:B------:R-:W-:Y:S01]  /*1d20*/  ISETP.GE.AND P3, PT, R208, UR4, PT ;  /* 0x00000004d0007c0c */ /* 0x000fe2000bf66270 */
[----:B------:R-:W-:Y:S01]  /*1d30*/  ULDC.64 UR4, c[0x0][0x468] ;  /* 0x00011a0000047ab9 */ /* 0x000fe20000000a00 */
[----:B------:R-:W-:Y:S01]  /*1d40*/  IADD3 R8, R220, 0x60, RZ ;  /* 0x00000060dc087810 */ /* 0x000fe20007ffe0ff */
[----:B------:R-:W-:Y:S01]  /*1d50*/  IMAD R2, R247, R5, R0 ;  /* 0x00000005f7027224 */ /* 0x000fe200078e0200 */
[----:B------:R-:W-:Y:S01]  /*1d60*/  IADD3 R6, P0, R10, R6, RZ ;  /* 0x000000060a067210 */ /* 0x000fe20007f1e0ff */
[----:B------:R-:W-:Y:S01]  /*1d70*/  IMAD R0, R238, -0x80, R201 ;  /* 0xffffff80ee007824 */ /* 0x000fe200078e02c9 */
[----:B------:R-:W-:Y:S01]  /*1d80*/  BSSY B0, `(.L_x_424) ;  /* 0x0000017000007945 */ /* 0x000fe20003800000 */
[C---:B------:R-:W-:Y:S01]  /*1d90*/  VIADD R9, R220.reuse, 0x40 ;  /* 0x00000040dc097836 */ /* 0x040fe20000000000 */
[----:B------:R-:W-:Y:S01]  /*1da0*/  IADD3.X R7, R11, R7, R2, P0, !PT ;  /* 0x000000070b077210 */ /* 0x000fe200007fe402 */
[----:B------:R-:W-:Y:S01]  /*1db0*/  VIADD R2, R220, 0x20 ;  /* 0x00000020dc027836 */ /* 0x000fe20000000000 */
[----:B------:R-:W-:-:S02]  /*1dc0*/  ISETP.GE.OR P0, PT, R8, R0, P3 ;  /* 0x000000000800720c */ /* 0x000fc40001f06670 */
[-C--:B------:R-:W-:Y:S01]  /*1dd0*/  ISETP.GE.OR P1, PT, R9, R0.reuse, P3 ;  /* 0x000000000900720c */ /* 0x080fe20001f26670 */
[----:B------:R-:W-:Y:S01]  /*1de0*/  IMAD.WIDE.U32 R6, R47, UR4, R6 ;  /* 0x000000042f067c25 */ /* 0x000fe2000f8e0006 */
[-C--:B------:R-:W-:Y:S02]  /*1df0*/  ISETP.GE.OR P2, PT, R2, R0.reuse, P3 ;  /* 0x000000000200720c */ /* 0x080fe40001f46670 */
[----:B------:R-:W-:Y:S01]  /*1e00*/  ISETP.GE.OR P3, PT, R220, R0, P3 ;  /* 0x00000000dc00720c */ /* 0x000fe20001f66670 */
[----:B------:R-:W-:-:S04]  /*1e10*/  IMAD R2, R42, UR4, RZ ;  /* 0x000000042a027c24 */ /* 0x000fc8000f8e02ff */
[----:B------:R-:W-:-:S05]  /*1e20*/  IMAD R0, R47, UR5, R2 ;  /* 0x000000052f007c24 */ /* 0x000fca000f8e0202 */
[----:B------:R-:W-:-:S03]  /*1e30*/  IADD3 R0, R7, R0, RZ ;  /* 0x0000000007007210 */ /* 0x000fc60007ffe0ff */
        /* <DEDUP_REMOVED lines=11> */
.L_x_425:
[----:B------:R-:W-:Y:S05]  /*1ef0*/  BSYNC B0 ;  /* 0x0000000000007941 */ /* 0x000fea0003800000 */
.L_x_424:
        /* <DEDUP_REMOVED lines=14> */
.L_x_427:
[----:B------:R-:W-:Y:S05]  /*1fe0*/  BSYNC B0 ;  /* 0x0000000000007941 */ /* 0x000fea0003800000 */
.L_x_426:
        /* <DEDUP_REMOVED lines=14> */
.L_x_429:
[----:B------:R-:W-:Y:S05]  /*20d0*/  BSYNC B0 ;  /* 0x0000000000007941 */ /* 0x000fea0003800000 */
.L_x_428:
        /* <DEDUP_REMOVED lines=13> */
.L_x_431:
[----:B------:R-:W-:Y:S05]  /*21b0*/  BSYNC B0 ;  /* 0x0000000000007941 */ /* 0x000fea0003800000 */
.L_x_430:
[-C--:B----4-:R-:W-:Y:S01]  /*21c0*/  IMAD.WIDE.U32 R4, R247, R12.reuse, R208 ;  /* 0x0000000cf7047225 */ /* 0x090fe200078e00d0 */
[----:B------:R-:W-:Y:S01]  /*21d0*/  ULDC.64 UR4, c[0x0][0x470] ;  /* 0x00011c0000047ab9 */ /* 0x000fe20000000a00 */
[----:B------:R-:W-:Y:S02]  /*21e0*/  BSSY B0, `(.L_x_432) ;  /* 0x0000014000007945 */ /* 0x000fe40003800000 */
[----:B------:R-:W-:Y:S01]  /*21f0*/  IMAD R0, R27, R12, RZ ;  /* 0x0000000c1b007224 */ /* 0x000fe200078e02ff */
[----:B------:R-:W-:Y:S01]  /*2200*/  IADD3 R4, P4, R14, R4, RZ ;  /* 0x000000040e047210 */ /* 0x000fe20007f9e0ff */
[----:B------:R-:W-:Y:S02]  /*2210*/  IMAD R2, R42, UR4, RZ ;  /* 0x000000042a027c24 */ /* 0x000fe4000f8e02ff */
[----:B------:R-:W-:Y:S02]  /*2220*/  IMAD R0, R247, R13, R0 ;  /* 0x0000000df7007224 */ /* 0x000fe400078e0200 */
[----:B------:R-:W-:-:S03]  /*2230*/  IMAD R2, R47, UR5, R2 ;  /* 0x000000052f027c24 */ /* 0x000fc6000f8e0202 */
[----:B------:R-:W-:-:S03]  /*2240*/  IADD3.X R5, R15, R5, R0, P4, !PT ;  /* 0x000000050f057210 */ /* 0x000fc600027fe400 */
        /* <DEDUP_REMOVED lines=13> */
.L_x_433:
[----:B------:R-:W-:Y:S05]  /*2320*/  BSYNC B0 ;  /* 0x0000000000007941 */ /* 0x000fea0003800000 */
.L_x_432:
        /* <DEDUP_REMOVED lines=14> */
.L_x_435:
[----:B------:R-:W-:Y:S05]  /*2410*/  BSYNC B0 ;  /* 0x0000000000007941 */ /* 0x000fea0003800000 */
.L_x_434:
        /* <DEDUP_REMOVED lines=14> */
.L_x_437:
[----:B------:R-:W-:Y:S05]  /*2500*/  BSYNC B0 ;  /* 0x0000000000007941 */ /* 0x000fea0003800000 */
.L_x_436:
        /* <DEDUP_REMOVED lines=14> */
.L_x_421:
[----:B------:R-:W-:Y:S01]  /*25f0*/  IMAD R0, R238, -0x80, R201 ;  /* 0xffffff80ee007824 */ /* 0x000fe200078e02c9 */
[----:B------:R-:W-:Y:S01]  /*2600*/  @P1 BAR.SYNC.DEFER_BLOCKING 0x0 ;  /* 0x0000000000001b1d */ /* 0x000fe20000010000 */
[----:B------:R-:W-:Y:S01]  /*2610*/  VIADD R6, R220, 0x60 ;  /* 0x00000060dc067836 */ /* 0x000fe20000000000 */
[----:B------:R-:W-:Y:S01]  /*2620*/  LEA.HI R10, R192, R192, RZ, 0x1 ;  /* 0x000000c0c00a7211 */ /* 0x000fe200078f08ff */
[C---:B------:R-:W-:Y:S01]  /*2630*/  VIADD R4, R220.reuse, 0x40 ;  /* 0x00000040dc047836 */ /* 0x040fe20000000000 */
[----:B------:R-:W-:Y:S01]  /*2640*/  ISETP.GE.AND P3, PT, R220, R0, PT ;  /* 0x00000000dc00720c */ /* 0x000fe20003f66270 */
[----:B------:R-:W-:Y:S01]  /*2650*/  IMAD R2, R27, R14, RZ ;  /* 0x0000000e1b027224 */ /* 0x000fe200078e02ff */
[-C--:B------:R-:W-:Y:S01]  /*2660*/  ISETP.GE.AND P4, PT, R6, R0.reuse, PT ;  /* 0x000000000600720c */ /* 0x080fe20003f86270 */
[----:B------:R-:W-:Y:S01]  /*2670*/  VIADD R6, R220, 0x20 ;  /* 0x00000020dc067836 */ /* 0x000fe20000000000 */
[----:B------:R-:W-:Y:S01]  /*2680*/  P2R R16, PR, RZ, 0x8 ;  /* 0x00000008ff107803 */ /* 0x000fe20000000000 */
[----:B------:R-:W-:Y:S01]  /*2690*/  IMAD R11, R192, -0x40, R240 ;  /* 0xffffffc0c00b7824 */ /* 0x000fe200078e02f0 */
[----:B------:R-:W-:Y:S01]  /*26a0*/  ISETP.GE.AND P5, PT, R4, R0, PT ;  /* 0x000000000400720c */ /* 0x000fe20003fa6270 */
[C---:B------:R-:W-:Y:S01]  /*26b0*/  IMAD.WIDE.U32 R4, R247.reuse, R14, R208 ;  /* 0x0000000ef7047225 */ /* 0x040fe200078e00d0 */
[----:B------:R-:W-:Y:S01]  /*26c0*/  ISETP.NE.AND P1, PT, R16, RZ, PT ;  /* 0x000000ff1000720c */ /* 0x000fe20003f25270 */
[----:B------:R-:W-:Y:S01]  /*26d0*/  ULDC.64 UR4, c[0x0][0x268] ;  /* 0x00009a0000047ab9 */ /* 0x000fe20000000a00 */
[----:B------:R-:W-:Y:S01]  /*26e0*/  ISETP.GE.AND P6, PT, R6, R0, PT ;  /* 0x000000000600720c */ /* 0x000fe20003fc6270 */
[----:B------:R-:W-:Y:S01]  /*26f0*/  IMAD R2, R247, R15, R2 ;  /* 0x0000000ff7027224 */ /* 0x000fe200078e0202 */
[----:B------:R-:W-:Y:S01]  /*2700*/  LEA R0, R249, UR6, 0x1 ;  /* 0x00000006f9007c11 */ /* 0x000fe2000f8e08ff */
[----:B------:R-:W-:Y:S01]  /*2710*/  IMAD R8, R34, UR4, RZ ;  /* 0x0000000422087c24 */ /* 0x000fe2000f8e02ff */
[----:B------:R-:W-:Y:S01]  /*2720*/  IADD3 R4, P0, R33, R4, RZ ;  /* 0x0000000421047210 */ /* 0x000fe20007f1e0ff */
[----:B------:R-:W-:Y:S01]  /*2730*/  BSSY B0, `(.L_x_439) ;  /* 0x0000020000007945 */ /* 0x000fe20003800000 */
[----:B------:R-:W-:Y:S01]  /*2740*/  ISETP.GE.AND P2, PT, R6, R11, PT ;  /* 0x0000000b0600720c */ /* 0x000fe20003f46270 */
[----:B------:R-:W-:Y:S01]  /*2750*/  IMAD.WIDE.U32 R6, R247, R18, R208 ;  /* 0x00000012f7067225 */ /* 0x000fe200078e00d0 */
[----:B------:R-:W-:-:S02]  /*2760*/  IADD3.X R5, R36, R5, R2, P0, !PT ;  /* 0x0000000524057210 */ /* 0x000fc400007fe402 */
[----:B------:R-:W-:Y:S01]  /*2770*/  ISETP.GE.AND P3, PT, R220, R11, PT ;  /* 0x0000000bdc00720c */ /* 0x000fe20003f66270 */
[----:B------:R1:W-:Y:S01]  /*2780*/  @P1 STS.128 [R0+0xa000], RZ ;  /* 0x00a000ff00001388 */ /* 0x0003e20000000c00 */
[----:B------:R-:W-:Y:S01]  /*2790*/  IMAD R2, R27, R18, RZ ;  /* 0x000000121b027224 */ /* 0x000fe200078e02ff */
[----:B------:R-:W-:Y:S01]  /*27a0*/  IADD3 R12, P0, R25, R6, RZ ;  /* 0x00000006190c7210 */ /* 0x000fe20007f1e0ff */
[----:B------:R-:W-:Y:S01]  /*27b0*/  IMAD.WIDE.U32 R4, R22, UR4, R4 ;  /* 0x0000000416047c25 */ /* 0x000fe2000f8e0004 */
[----:B------:R-:W-:-:S03]  /*27c0*/  LOP3.LUT R10, R10, 0xfffffffe, RZ, 0xc0, !PT ;  /* 0xfffffffe0a0a7812 */ /* 0x000fc600078ec0ff */
[----:B------:R-:W-:Y:S02]  /*27d0*/  IMAD R9, R247, R19, R2 ;  /* 0x00000013f7097224 */ /* 0x000fe400078e0202 */
[----:B------:R-:W-:-:S03]  /*27e0*/  IMAD R2, R22, UR5, R8 ;  /* 0x0000000516027c24 */ /* 0x000fc6000f8e0208 */
[----:B------:R-:W-:Y:S01]  /*27f0*/  IADD3.X R13, R28, R7, R9, P0, !PT ;  /* 0x000000071c0d7210 */ /* 0x000fe200007fe409 */
        /* <DEDUP_REMOVED lines=19> */
.L_x_440:
[----:B------:R-:W-:Y:S05]  /*2930*/  BSYNC B0 ;  /* 0x0000000000007941 */ /* 0x000fea0003800000 */
.L_x_439:
        /* <DEDUP_REMOVED lines=22> */
.L_x_442:
[----:B------:R-:W-:Y:S05]  /*2aa0*/  BSYNC B0 ;  /* 0x0000000000007941 */ /* 0x000fea0003800000 */
.L_x_441:
        /* <DEDUP_REMOVED lines=22> */
.L_x_444:
[----:B------:R-:W-:Y:S05]  /*2c10*/  BSYNC B0 ;  /* 0x0000000000007941 */ /* 0x000fea0003800000 */
.L_x_443:
        /* <DEDUP_REMOVED lines=22> */
.L_x_446:
[----:B------:R-:W-:Y:S05]  /*2d80*/  BSYNC B0 ;  /* 0x0000000000007941 */ /* 0x000fea0003800000 */
.L_x_445:
        /* <DEDUP_REMOVED lines=13> */
.L_x_448:
[----:B------:R-:W-:Y:S05]  /*2e60*/  BSYNC B0 ;  /* 0x0000000000007941 */ /* 0x000fea0003800000 */
.L_x_447:
[----:B------:R1:W-:Y:S01]  /*2e70*/  @P2 STS.128 [R0+0x5000], RZ ;  /* 0x005000ff00002388 */ /* 0x0003e20000000c00 */
[----:B------:R-:W-:Y:S01]  /*2e80*/  ISETP.NE.AND P1, PT, R2, 0x1, PT ;  /* 0x000000010200780c */ /* 0x000fe20003f25270 */
[----:B------:R-:W-:Y:S01]  /*2e90*/  VIADD R2, R249, 0x1000 ;  /* 0x00001000f9027836 */ /* 0x000fe20000000000 */
[----:B------:R-:W-:Y:S04]  /*2ea0*/  BSSY B0, `(.L_x_449) ;  /* 0x000000e000007945 */ /* 0x000fe80003800000 */
[----:B------:R-:W-:-:S04]  /*2eb0*/  SEL R2, R2, R249, !P1 ;  /* 0x000000f902027207 */ /* 0x000fc80004800000 */
[----:B------:R-:W-:Y:S01]  /*2ec0*/  LEA R191, R2, UR6, 0x1 ;  /* 0x0000000602bf7c11 */ /* 0x000fe2000f8e08ff */
        /* <DEDUP_REMOVED lines=11> */
.L_x_450:
[----:B------:R-:W-:Y:S05]  /*2f80*/  BSYNC B0 ;  /* 0x0000000000007941 */ /* 0x000fea0003800000 */
.L_x_449:
        /* <DEDUP_REMOVED lines=17> */
.L_x_452:
[----:B------:R-:W-:Y:S05]  /*30a0*/  BSYNC B0 ;  /* 0x0000000000007941 */ /* 0x000fea0003800000 */
.L_x_451:
        /* <DEDUP_REMOVED lines=19> */
.L_x_454:
[----:B------:R-:W-:Y:S05]  /*31e0*/  BSYNC B0 ;  /* 0x0000000000007941 */ /* 0x000fea0003800000 */
.L_x_453:
[----:B------:R-:W-:Y:S01]  /*31f0*/  ISETP.NE.AND P0, PT, R16, RZ, PT ;  /* 0x000000ff1000720c */ /* 0x000fe20003f05270 */
[----:B------:R-:W-:Y:S01]  /*3200*/  ULDC.64 UR4, c[0x0][0x260] ;  /* 0x0000980000047ab9 */ /* 0x000fe20000000a00 */
[----:B------:R-:W-:Y:S01]  /*3210*/  BSSY B0, `(.L_x_455) ;  /* 0x000001a000007945 */ /* 0x000fe20003800000 */
[----:B------:R-:W-:Y:S01]  /*3220*/  IMAD R2, R34, UR4, RZ ;  /* 0x0000000422027c24 */ /* 0x000fe2000f8e02ff */
[C---:B------:R-:W-:Y:S01]  /*3230*/  IADD3 R10, R213.reuse, 0x28, RZ ;  /* 0x00000028d50a7810 */ /* 0x040fe20007ffe0ff */
[----:B---3--:R-:W-:Y:S01]  /*3240*/  IMAD.WIDE.U32 R4, R22, UR4, R12 ;  /* 0x0000000416047c25 */ /* 0x008fe2000f8e000c */
[----:B------:R-:W-:-:S03]  /*3250*/  IADD3 R12, R213, 0x8, RZ ;  /* 0x00000008d50c7810 */ /* 0x000fc60007ffe0ff */
        /* <DEDUP_REMOVED lines=21> */
.L_x_456:
[----:B------:R-:W-:Y:S05]  /*33b0*/  BSYNC B0 ;  /* 0x0000000000007941 */ /* 0x000fea0003800000 */
.L_x_455:
        /* <DEDUP_REMOVED lines=22> */
.L_x_458:
[----:B------:R-:W-:Y:S05]  /*3520*/  BSYNC B0 ;  /* 0x0000000000007941 */ /* 0x000fea0003800000 */
.L_x_457:
        /* <DEDUP_REMOVED lines=22> */
.L_x_460:
[----:B------:R-:W-:Y:S05]  /*3690*/  BSYNC B0 ;  /* 0x0000000000007941 */ /* 0x000fea0003800000 */
.L_x_459:
        /* <DEDUP_REMOVED lines=22> */
.L_x_462:
[----:B------:R-:W-:Y:S05]  /*3800*/  BSYNC B0 ;  /* 0x0000000000007941 */ /* 0x000fea0003800000 */
.L_x_461:
[----:B------:R-:W0:Y:S01]  /*3810*/  LDGDEPBAR ;  /* 0x00000000000079af */ /* 0x000e220000000000 */
[C---:B-1234-:R-:W-:Y:S01]  /*3820*/  VIADD R0, R213.reuse, 0x20 ;  /* 0x00000020d5007836 */ /* 0x05efe20000000000 */
[-C--:B------:R-:W-:Y:S01]  /*3830*/  ISETP.GE.AND P0, PT, R10, R11.reuse, PT ;  /* 0x0000000b0a00720c */ /* 0x080fe20003f06270 */
[----:B------:R-:W-:Y:S01]  /*3840*/  IMAD.MOV.U32 R210, RZ, RZ, 0x7f800000 ;  /* 0x7f800000ffd27424 */ /* 0x000fe200078e00ff */
[CC--:B------:R-:W-:Y:S01]  /*3850*/  ISETP.GE.AND P4, PT, R213.reuse, R11.reuse, PT ;  /* 0x0000000bd500720c */ /* 0x0c0fe20003f86270 */
[----:B------:R-:W-:Y:S01]  /*3860*/  IMAD.MOV.U32 R211, RZ, RZ, 0x7f800000 ;  /* 0x7f800000ffd37424 */ /* 0x000fe200078e00ff */
[-C--:B------:R-:W-:Y:S01]  /*3870*/  ISETP.GE.AND P3, PT, R12, R11.reuse, PT ;  /* 0x0000000b0c00720c */ /* 0x080fe20003f66270 */
[----:B------:R-:W-:Y:S01]  /*3880*/  IMAD.MOV.U32 R212, RZ, RZ, 0x7f800000 ;  /* 0x7f800000ffd47424 */ /* 0x000fe200078e00ff */
[----:B------:R-:W-:Y:S01]  /*3890*/  ISETP.GE.AND P2, PT, R0, R11, PT ;  /* 0x0000000b0000720c */ /* 0x000fe20003f46270 */
[----:B------:R-:W-:Y:S01]  /*38a0*/  IMAD.MOV.U32 R205, RZ, RZ, 0x7f800000 ;  /* 0x7f800000ffcd7424 */ /* 0x000fe200078e00ff */
[----:B------:R-:W1:Y:S01]  /*38b0*/  LDC.64 R218, c[0x0][0x3b8] ;  /* 0x0000ee00ffda7b82 */ /* 0x000e620000000a00 */
[----:B------:R-:W-:Y:S01]  /*38c0*/  IMAD.WIDE R4, R213, 0x4, R206 ;  /* 0x00000004d5047825 */ /* 0x000fe200078e02ce */
[----:B------:R-:W-:-:S03]  /*38d0*/  ULDC UR4, c[0x0][0x2d0] ;  /* 0x0000b40000047ab9 */ /* 0x000fc60000000800 */
[C---:B------:R-:W-:Y:S02]  /*38e0*/  IMAD.SHL.U32 R217, R232.reuse, 0x10, RZ ;  /* 0x00000010e8d97824 */ /* 0x040fe400078e00ff */
[----:B------:R-:W-:Y:S01]  /*38f0*/  IMAD.SHL.U32 R216, R232, 0x8, RZ ;  /* 0x00000008e8d87824 */ /* 0x000fe200078e00ff */
[----:B------:R-:W5:Y:S01]  /*3900*/  @!P4 LDG.E R211, desc[UR14][R4.64] ;  /* 0x0000000e04d3c981 */ /* 0x000f62000c1e1900 */
[----:B------:R-:W-:-:S04]  /*3910*/  @!P0 IMAD.WIDE R6, R10, 0x4, R206 ;  /* 0x000000040a068825 */ /* 0x000fc800078e02ce */
[----:B------:R-:W-:Y:S01]  /*3920*/  IMAD.MOV.U32 R174, RZ, RZ, 0x20 ;  /* 0x00000020ffae7424 */ /* 0x000fe200078e00ff */
[----:B------:R-:W5:Y:S01]  /*3930*/  @!P3 LDG.E R212, desc[UR14][R4.64+0x20] ;  /* 0x0000200e04d4b981 */ /* 0x000f62000c1e1900 */
[----:B------:R-:W-:-:S04]  /*3940*/  DEPBAR.LE SB0, 0x1 ;  /* 0x000080400000791a */ /* 0x000fc80000000000 */
[----:B------:R-:W5:Y:S01]  /*3950*/  @!P2 LDG.E R205, desc[UR14][R4.64+0x80] ;  /* 0x0000800e04cda981 */ /* 0x000f62000c1e1900 */
[----:B------:R-:W-:Y:S01]  /*3960*/  IMAD.MOV.U32 R164, RZ, RZ, 0x40 ;  /* 0x00000040ffa47424 */ /* 0x000fe200078e00ff */
[----:B------:R-:W-:Y:S01]  /*3970*/  CS2R R94, SRZ ;  /* 0x00000000005e7805 */ /* 0x000fe2000001ff00 */
[C---:B------:R-:W-:Y:S01]  /*3980*/  IMAD R236, R232.reuse, 0x18, RZ ;  /* 0x00000018e8ec7824 */ /* 0x040fe200078e02ff */
[----:B------:R2:W5:Y:S01]  /*3990*/  @!P0 LDG.E R210, desc[UR14][R6.64] ;  /* 0x0000000e06d28981 */ /* 0x000562000c1e1900 */
[C---:B------:R-:W-:Y:S01]  /*39a0*/  IMAD.SHL.U32 R235, R232.reuse, 0x20, RZ ;  /* 0x00000020e8eb7824 */ /* 0x040fe200078e00ff */
[----:B------:R-:W-:Y:S01]  /*39b0*/  CS2R R92, SRZ ;  /* 0x00000000005c7805 */ /* 0x000fe2000001ff00 */
[C---:B------:R-:W-:Y:S01]  /*39c0*/  IMAD R234, R232.reuse, 0x28, RZ ;  /* 0x00000028e8ea7824 */ /* 0x040fe200078e02ff */
[----:B------:R-:W-:Y:S01]  /*39d0*/  BAR.SYNC.DEFER_BLOCKING 0x0 ;  /* 0x0000000000007b1d */ /* 0x000fe20000010000 */
[----:B------:R-:W-:Y:S01]  /*39e0*/  IMAD R233, R232, 0x30, RZ ;  /* 0x00000030e8e97824 */ /* 0x000fe200078e02ff */
[----:B------:R-:W-:Y:S01]  /*39f0*/  CS2R R98, SRZ ;  /* 0x0000000000627805 */ /* 0x000fe2000001ff00 */
[----:B------:R-:W-:Y:S01]  /*3a00*/  IMAD.MOV R231, RZ, RZ, -R231 ;  /* 0x000000ffffe77224 */ /* 0x000fe200078e0ae7 */
[----:B------:R-:W-:Y:S01]  /*3a10*/  CS2R R96, SRZ ;  /* 0x0000000000607805 */ /* 0x000fe2000001ff00 */
[----:B------:R-:W-:Y:S01]  /*3a20*/  VIADD R245, R247, 0x80 ;  /* 0x00000080f7f57836 */ /* 0x000fe20000000000 */
[----:B------:R-:W-:Y:S01]  /*3a30*/  CS2R R90, SRZ ;  /* 0x00000000005a7805 */ /* 0x000fe2000001ff00 */
        /* <DEDUP_REMOVED lines=17> */
[----:B-1----:R-:W3:Y:S01]  /*3b50*/  LDG.E.64 R4, desc[UR14][R218.64+0x8] ;  /* 0x0000080eda047981 */ /* 0x002ee2000c1e1b00 */
[----:B------:R-:W-:Y:S02]  /*3b60*/  LEA.HI R0, R37, R43, RZ, 0x4 ;  /* 0x0000002b25007211 */ /* 0x000fe400078f20ff */
[----:B------:R-:W-:Y:S02]  /*3b70*/  CS2R R56, SRZ ;  /* 0x0000000000387805 */ /* 0x000fe4000001ff00 */
[----:B------:R-:W-:Y:S01]  /*3b80*/  CS2R R54, SRZ ;  /* 0x0000000000367805 */ /* 0x000fe2000001ff00 */
[----:B------:R1:W4:Y:S01]  /*3b90*/  LDSM.16.M88.4 R132, [R170+0xa000] ;  /* 0x00a00000aa84783b */ /* 0x0003220000000200 */
[----:B------:R-:W-:-:S02]  /*3ba0*/  CS2R R52, SRZ ;  /* 0x0000000000347805 */ /* 0x000fc4000001ff00 */
[----:B------:R-:W-:Y:S02]  /*3bb0*/  CS2R R44, SRZ ;  /* 0x00000000002c7805 */ /* 0x000fe4000001ff00 */
[----:B------:R-:W-:Y:S01]  /*3bc0*/  CS2R R50, SRZ ;  /* 0x0000000000327805 */ /* 0x000fe2000001ff00 */
[----:B------:R1:W1:Y:S01]  /*3bd0*/  LDSM.16.M88.4 R136, [R170+0xa800] ;  /* 0x00a80000aa88783b */ /* 0x0002620000000200 */
[----:B------:R-:W-:Y:S02]  /*3be0*/  CS2R R48, SRZ ;  /* 0x0000000000307805 */ /* 0x000fe4000001ff00 */
[----:B------:R-:W-:Y:S01]  /*3bf0*/  CS2R R38, SRZ ;  /* 0x0000000000267805 */ /* 0x000fe2000001ff00 */
[----:B------:R-:W-:Y:S01]  /*3c00*/  IMAD.MOV.U32 R204, RZ, RZ, R191 ;  /* 0x000000ffffcc7224 */ /* 0x000fe200078e00bf */
[----:B------:R1:W1:Y:S01]  /*3c10*/  LDSM.16.M88.4 R140, [R173+0xa000] ;  /* 0x00a00000ad8c783b */ /* 0x0002620000000200 */
[----:B------:R-:W-:Y:S01]  /*3c20*/  ULDC.U8 UR8, c[0x0][0x388] ;  /* 0x0000e20000087ab9 */ /* 0x000fe20000000000 */
[----:B------:R-:W-:-:S02]  /*3c30*/  ULDC UR5, c[0x0][0x2ec] ;  /* 0x0000bb0000057ab9 */ /* 0x000fc40000000800 */
[----:B------:R1:W1:Y:S04]  /*3c40*/  LDSM.16.M88.4 R144, [R173+0xa800] ;  /* 0x00a80000ad90783b */ /* 0x0002680000000200 */
[----:B------:R1:W1:Y:S04]  /*3c50*/  LDSM.16.M88.4 R148, [R171+0xa000] ;  /* 0x00a00000ab94783b */ /* 0x0002680000000200 */
[----:B------:R1:W1:Y:S04]  /*3c60*/  LDSM.16.M88.4 R152, [R171+0xa800] ;  /* 0x00a80000ab98783b */ /* 0x0002680000000200 */
[----:B------:R-:W4:Y:S01]  /*3c70*/  LDG.E.64 R218, desc[UR14][R218.64] ;  /* 0x0000000edada7981 */ /* 0x000f22000c1e1b00 */
[----:B------:R-:W-:-:S03]  /*3c80*/  LOP3.LUT R0, R0, 0xfffffff0, RZ, 0xc0, !PT ;  /* 0xfffffff000007812 */ /* 0x000fc600078ec0ff */
[----:B------:R1:W1:Y:S02]  /*3c90*/  LDSM.16.M88.4 R156, [R172+0xa000] ;  /* 0x00a00000ac9c783b */ /* 0x0002640000000200 */
[----:B------:R-:W-:Y:S02]  /*3ca0*/  IMAD.IADD R0, R43, 0x1, -R0 ;  /* 0x000000012b007824 */ /* 0x000fe400078e0a00 */
[----:B------:R1:W1:Y:S03]  /*3cb0*/  LDSM.16.M88.4 R160, [R172+0xa800] ;  /* 0x00a80000aca0783b */ /* 0x0002660000000200 */
[----:B------:R-:W-:Y:S01]  /*3cc0*/  SHF.R.S32.HI R2, RZ, 0x1f, R0 ;  /* 0x0000001fff027819 */ /* 0x000fe20000011400 */
[----:B--2---:R-:W-:-:S03]  /*3cd0*/  IMAD R7, R46, R40, R47 ;  /* 0x000000282e077224 */ /* 0x004fc600078e022f */
[----:B------:R-:W-:-:S04]  /*3ce0*/  LEA.HI R2, R2, R0, RZ, 0x3 ;  /* 0x0000000002027211 */ /* 0x000fc800078f18ff */
[----:B------:R-:W-:Y:S01]  /*3cf0*/  LOP3.LUT R6, R2, 0xfffffff8, RZ, 0xc0, !PT ;  /* 0xfffffff802067812 */ /* 0x000fe200078ec0ff */
[----:B------:R-:W-:-:S04]  /*3d00*/  IMAD.SHL.U32 R2, R7, 0x20, RZ ;  /* 0x0000002007027824 */ /* 0x000fc800078e00ff */
[----:B------:R-:W-:Y:S01]  /*3d10*/  IMAD.IADD R0, R0, 0x1, -R6 ;  /* 0x0000000100007824 */ /* 0x000fe200078e0a06 */
[----:B------:R-:W-:Y:S01]  /*3d20*/  SHF.R.S32.HI R6, RZ, 0x1f, R24 ;  /* 0x0000001fff067819 */ /* 0x000fe20000011418 */
[----:B------:R-:W-:-:S03]  /*3d30*/  VIADD R246, R217, 0x20 ;  /* 0x00000020d9f67836 */ /* 0x000fc60000000000 */
[C---:B------:R-:W-:Y:S02]  /*3d40*/  LOP3.LUT P0, RZ, R0.reuse, 0x2, RZ, 0xc0, !PT ;  /* 0x0000000200ff7812 */ /* 0x040fe4000780c0ff */
[----:B------:R-:W-:Y:S01]  /*3d50*/  LOP3.LUT P2, RZ, R0, 0x4, RZ, 0xc0, !PT ;  /* 0x0000000400ff7812 */ /* 0x000fe2000784c0ff */
[----:B------:R-:W-:Y:S01]  /*3d60*/  VIADD R0, R177, 0x1000 ;  /* 0x00001000b1007836 */ /* 0x000fe20000000000 */
[----:B------:R-:W-:-:S04]  /*3d70*/  SEL R174, R174, 0xffffffe0, !P0 ;  /* 0xffffffe0aeae7807 */ /* 0x000fc80004000000 */
[----:B------:R-:W-:Y:S01]  /*3d80*/  SEL R0, R0, R177, !P1 ;  /* 0x000000b100007207 */ /* 0x000fe20004800000 */
[----:B------:R-:W-:Y:S01]  /*3d90*/  IMAD R232, R232, 0x38, RZ ;  /* 0x00000038e8e87824 */ /* 0x000fe200078e02ff */
[----:B------:R-:W-:Y:S02]  /*3da0*/  CS2R R46, SRZ ;  /* 0x00000000002e7805 */ /* 0x000fe4000001ff00 */
[----:B------:R-:W-:Y:S02]  /*3db0*/  LEA R166, R0, UR6, 0x1 ;  /* 0x0000000600a67c11 */ /* 0x000fe4000f8e08ff */
[----:B------:R-:W-:Y:S02]  /*3dc0*/  CS2R R42, SRZ ;  /* 0x00000000002a7805 */ /* 0x000fe4000001ff00 */
[----:B------:R-:W-:Y:S02]  /*3dd0*/  CS2R R40, SRZ ;  /* 0x0000000000287805 */ /* 0x000fe4000001ff00 */
[----:B------:R-:W-:-:S02]  /*3de0*/  CS2R R36, SRZ ;  /* 0x0000000000247805 */ /* 0x000fc4000001ff00 */
[----:B------:R-:W-:Y:S01]  /*3df0*/  SEL R164, R164, 0xffffffc0, !P2 ;  /* 0xffffffc0a4a47807 */ /* 0x000fe20005000000 */
[----:B------:R-:W-:Y:S01]  /*3e00*/  IMAD.IADD R169, R167, 0x1, R174 ;  /* 0x00000001a7a97824 */ /* 0x000fe200078e02ae */
[----:B---3--:R-:W-:Y:S02]  /*3e10*/  IADD3 R242, P4, P3, R2, R4, R24 ;  /* 0x0000000402f27210 */ /* 0x008fe40007b9e018 */
[----:B------:R-:W-:-:S04]  /*3e20*/  SHF.R.S32.HI R2, RZ, 0x1f, R2 ;  /* 0x0000001fff027819 */ /* 0x000fc80000011402 */
[----:B------:R-:W-:Y:S01]  /*3e30*/  IADD3.X R6, R2, R5, R6, P4, P3 ;  /* 0x0000000502067210 */ /* 0x000fe200027e6406 */
[----:B------:R-:W-:Y:S02]  /*3e40*/  IMAD.SHL.U32 R5, R248, 0x20, RZ ;  /* 0x00000020f8057824 */ /* 0x000fe400078e00ff */
[C---:B------:R-:W-:Y:S02]  /*3e50*/  IMAD.IADD R5, R216.reuse, 0x1, R246 ;  /* 0x00000001d8057824 */ /* 0x040fe400078e02f6 */
[----:B------:R-:W-:Y:S02]  /*3e60*/  VIADD R2, R175, 0x1000 ;  /* 0x00001000af027836 */ /* 0x000fe40000000000 */
[----:B------:R-:W-:Y:S01]  /*3e70*/  IMAD.IADD R223, R216, 0x1, R5 ;  /* 0x00000001d8df7824 */ /* 0x000fe200078e0205 */
[----:B------:R-:W-:-:S03]  /*3e80*/  IADD3 R4, R240, 0x80, R247 ;  /* 0x00000080f0047810 */ /* 0x000fc60007ffe0f7 */
[----:B------:R-:W-:Y:S01]  /*3e90*/  IMAD.IADD R222, R216, 0x1, R223 ;  /* 0x00000001d8de7824 */ /* 0x000fe200078e02df */
[----:B------:R-:W-:Y:S01]  /*3ea0*/  SEL R2, R2, R175, !P1 ;  /* 0x000000af02027207 */ /* 0x000fe20004800000 */
[----:B------:R-:W-:-:S04]  /*3eb0*/  IMAD.WIDE.U32 R242, R242, -0x2daee0ad, RZ ;  /* 0xd2511f53f2f27825 */ /* 0x000fc800078e00ff */
[----:B------:R-:W-:Y:S01]  /*3ec0*/  IMAD.IADD R221, R216, 0x1, R222 ;  /* 0x00000001d8dd7824 */ /* 0x000fe200078e02de */
[----:B------:R-:W-:Y:S01]  /*3ed0*/  LEA R165, R2, UR6, 0x1 ;  /* 0x0000000602a57c11 */ /* 0x000fe2000f8e08ff */
[----:B----4-:R-:W-:Y:S01]  /*3ee0*/  VIADD R224, R219, 0xbb67ae85 ;  /* 0xbb67ae85dbe07836 */ /* 0x010fe20000000000 */
[----:B------:R-:W-:Y:S01]  /*3ef0*/  LOP3.LUT R230, R6, R218, RZ, 0x3c, !PT ;  /* 0x000000da06e67212 */ /* 0x000fe200078e3cff */
[----:B------:R-:W-:Y:S02]  /*3f00*/  IMAD.IADD R244, R4, 0x1, -R201 ;  /* 0x0000000104f47824 */ /* 0x000fe400078e0ac9 */
[----:B------:R-:W-:Y:S01]  /*3f10*/  VIADD R229, R218, 0x9e3779b9 ;  /* 0x9e3779b9dae57836 */ /* 0x000fe20000000000 */
[----:B------:R-:W-:Y:S01]  /*3f20*/  LOP3.LUT R224, R242, R224, RZ, 0x3c, !PT ;  /* 0x000000e0f2e07212 */ /* 0x000fe200078e3cff */
[C---:B------:R-:W-:Y:S02]  /*3f30*/  VIADD R241, R218.reuse, 0x3c6ef372 ;  /* 0x3c6ef372daf17836 */ /* 0x040fe40000000000 */
[----:B------:R-:W-:-:S02]  /*3f40*/  VIADD R228, R218, 0xdaa66d2b ;  /* 0xdaa66d2bdae47836 */ /* 0x000fc40000000000 */
[C---:B------:R-:W-:Y:S02]  /*3f50*/  VIADD R227, R218.reuse, 0x78dde6e4 ;  /* 0x78dde6e4dae37836 */ /* 0x040fe40000000000 */
[----:B------:R-:W-:Y:S02]  /*3f60*/  VIADD R226, R218, 0x1715609d ;  /* 0x1715609ddae27836 */ /* 0x000fe40000000000 */
[C---:B------:R-:W-:Y:S02]  /*3f70*/  VIADD R2, R219.reuse, 0x76cf5d0a ;  /* 0x76cf5d0adb027836 */ /* 0x040fe40000000000 */
[----:B------:R-:W-:Y:S02]  /*3f80*/  VIADD R0, R219, 0x32370b8f ;  /* 0x32370b8fdb007836 */ /* 0x000fe40000000000 */
[----:B------:R-:W-:Y:S02]  /*3f90*/  IMAD.IADD R225, R216, 0x1, R221 ;  /* 0x00000001d8e17824 */ /* 0x000fe400078e02dd */
[----:B------:R-:W-:-:S02]  /*3fa0*/  VIADD R218, R218, 0xb54cda56 ;  /* 0xb54cda56dada7836 */ /* 0x000fc40000000000 */
[C---:B------:R-:W-:Y:S02]  /*3fb0*/  VIADD R4, R219.reuse, 0xed9eba14 ;  /* 0xed9eba14db047836 */ /* 0x040fe40000000000 */
[C---:B------:R-:W-:Y:S02]  /*3fc0*/  VIADD R2, R219.reuse, 0xa9066899 ;  /* 0xa9066899db027836 */ /* 0x040fe40000000000 */
[----:B-1----:R-:W-:-:S07]  /*3fd0*/  VIADD R0, R219, 0x646e171e ;  /* 0x646e171edb007836 */ /* 0x002fce0000000000 */
.L_x_465:
[----:B-----5:R-:W-:Y:S01]  /*3fe0*/  FSETP.NEU.FTZ.AND P1, PT, R205, -INF , PT ;  /* 0xff800000cd00780b */ /* 0x020fe20003f3d000 */
[----:B------:R-:W0:Y:S01]  /*3ff0*/  LDGDEPBAR ;  /* 0x00000000000079af */ /* 0x000e220000000000 */
[----:B------:R-:W-:Y:S01]  /*4000*/  FSETP.NEU.FTZ.AND P4, PT, R211, -INF , PT ;  /* 0xff800000d300780b */ /* 0x000fe20003f9d000 */
[----:B------:R-:W-:Y:S01]  /*4010*/  IMAD.IADD R0, R166, 0x1, R174 ;  /* 0x00000001a6007824 */ /* 0x000fe200078e02ae */
[----:B------:R-:W-:Y:S01]  /*4020*/  FSETP.NEU.FTZ.AND P0, PT, R210, -INF , PT ;  /* 0xff800000d200780b */ /* 0x000fe20003f1d000 */
[----:B------:R-:W-:Y:S01]  /*4030*/  IMAD.IADD R128, R166, 0x1, R164 ;  /* 0x00000001a6807824 */ /* 0x000fe200078e02a4 */
[----:B------:R-:W-:Y:S01]  /*4040*/  FSETP.NEU.FTZ.AND P3, PT, R212, -INF , PT ;  /* 0xff800000d400780b */ /* 0x000fe20003f7d000 */
[----:B------:R-:W-:Y:S02]  /*4050*/  IMAD.SHL.U32 R2, R192, 0x40, RZ ;  /* 0x00000040c0027824 */ /* 0x000fe400078e00ff */
[----:B------:R-:W-:Y:S03]  /*4060*/  VIADD R178, R219, 0x76cf5d0a ;  /* 0x76cf5d0adbb27836 */ /* 0x000fe60000000000 */
[----:B------:R-:W-:Y:S04]  /*4070*/  ISETP.GE.AND P6, PT, R2, R244, PT ;  /* 0x000000f40200720c */ /* 0x000fe80003fc6270 */
[----:B------:R-:W-:Y:S01]  /*4080*/  ISETP.LT.AND P6, PT, R245, R201, P6 ;  /* 0x000000c9f500720c */ /* 0x000fe200037c1270 */
[----:B------:R-:W-:Y:S04]  /*4090*/  DEPBAR.LE SB0, 0x0 ;  /* 0x000080000000791a */ /* 0x000fe80000000000 */
[----:B------:R-:W-:Y:S06]  /*40a0*/  BAR.SYNC.DEFER_BLOCKING 0x0 ;  /* 0x0000000000007b1d */ /* 0x000fec0000010000 */
        /* <DEDUP_REMOVED lines=11> */
[----:B------:R-:W-:Y:S01]  /*4160*/  LDSM.16.M88.4 R120, [R128] ;  /* 0x000000008078783b */ /* 0x000fe20000000200 */
[C---:B------:R-:W-:Y:S07]  /*4170*/  HMMA.16816.F32 R16, R32.reuse, R18, RZ ;  /* 0x000000122010723c */ /* 0x040fee00000018ff */
[----:B------:R-:W2:Y:S01]  /*4180*/  LDSM.16.M88.4 R124, [R171+0x6000] ;  /* 0x00600000ab7c783b */ /* 0x000ea20000000200 */
[-C--:B---3--:R-:W-:Y:S06]  /*4190*/  HMMA.16816.F32 R20, R32, R100.reuse, RZ ;  /* 0x000000642014723c */ /* 0x088fec00000018ff */
[C---:B------:R-:W-:Y:S01]  /*41a0*/  HMMA.16816.F32 R24, R28.reuse, R100, RZ ;  /* 0x000000641c18723c */ /* 0x040fe200000018ff */
[----:B------:R-:W3:Y:S05]  /*41b0*/  LDSM.16.M88.4 R128, [R128+0x1000] ;  /* 0x001000008080783b */ /* 0x000eea0000000200 */
[-C--:B------:R-:W-:Y:S06]  /*41c0*/  HMMA.16816.F32 R28, R28, R102.reuse, RZ ;  /* 0x000000661c1c723c */ /* 0x080fec00000018ff */
[----:B------:R-:W-:Y:S01]  /*41d0*/  HMMA.16816.F32 R32, R32, R102, RZ ;  /* 0x000000662020723c */ /* 0x000fe200000018ff */
[----:B------:R-:W3:Y:S05]  /*41e0*/  LDSM.16.M88.4 R100, [R171+0x6800] ;  /* 0x00680000ab64783b */ /* 0x000eea0000000200 */
[-C--:B----4-:R-:W-:Y:S06]  /*41f0*/  HMMA.16816.F32 R4, R104, R108.reuse, R4 ;  /* 0x0000006c6804723c */ /* 0x090fec0000001804 */
[C---:B-1----:R-:W-:Y:S06]  /*4200*/  HMMA.16816.F32 R8, R112.reuse, R108, R8 ;  /* 0x0000006c7008723c */ /* 0x042fec0000001808 */
[-C--:B------:R-:W-:Y:S06]  /*4210*/  HMMA.16816.F32 R12, R112, R110.reuse, R12 ;  /* 0x0000006e700c723c */ /* 0x080fec000000180c */
[C---:B------:R-:W-:Y:S01]  /*4220*/  HMMA.16816.F32 R16, R104.reuse, R110, R16 ;  /* 0x0000006e6810723c */ /* 0x040fe20000001810 */
[----:B------:R-:W-:Y:S05]  /*4230*/  LDSM.16.M88.4 R108, [R172+0x6000] ;  /* 0x00600000ac6c783b */ /* 0x000fea0000000200 */
[-C--:B--2---:R-:W-:Y:S06]  /*4240*/  HMMA.16816.F32 R20, R104, R116.reuse, R20 ;  /* 0x000000746814723c */ /* 0x084fec0000001814 */
[C---:B------:R-:W-:Y:S06]  /*4250*/  HMMA.16816.F32 R24, R112.reuse, R116, R24 ;  /* 0x000000747018723c */ /* 0x040fec0000001818 */
[-C--:B------:R-:W-:Y:S05]  /*4260*/  HMMA.16816.F32 R28, R112, R118.reuse, R28 ;  /* 0x00000076701c723c */ /* 0x080fea000000181c */
[----:B------:R-:W-:Y:S01]  /*4270*/  IMAD R116, R238, 0x4, R248 ;  /* 0x00000004ee747824 */ /* 0x000fe200078e02f8 */
[----:B------:R-:W-:Y:S05]  /*4280*/  HMMA.16816.F32 R32, R104, R118, R32 ;  /* 0x000000766820723c */ /* 0x000fea0000001820 */
[----:B------:R-:W-:Y:S01]  /*4290*/  LOP3.LUT R116, R243, R219, R116, 0x96, !PT ;  /* 0x000000dbf3747212 */ /* 0x000fe200078e9674 */
[-C--:B------:R-:W-:Y:S05]  /*42a0*/  HMMA.16816.F32 R4, R120, R124.reuse, R4 ;  /* 0x0000007c7804723c */ /* 0x080fea0000001804 */
[----:B------:R-:W-:Y:S01]  /*42b0*/  IMAD.IADD R112, R0, 0x1, R164 ;  /* 0x0000000100707824 */ /* 0x000fe200078e02a4 */
[C---:B---3--:R-:W-:Y:S01]  /*42c0*/  HMMA.16816.F32 R8, R128.reuse, R124, R8 ;  /* 0x0000007c8008723c */ /* 0x048fe20000001808 */
[----:B------:R-:W1:Y:S03]  /*42d0*/  @!P6 S2R R164, SR_TID.X ;  /* 0x0000000000a4e919 */ /* 0x000e660000002100 */
[----:B------:R-:W2:Y:S02]  /*42e0*/  LDSM.16.M88.4 R104, [R112] ;  /* 0x000000007068783b */ /* 0x000ea40000000200 */
[-C--:B------:R-:W-:Y:S05]  /*42f0*/  HMMA.16816.F32 R12, R128, R126.reuse, R12 ;  /* 0x0000007e800c723c */ /* 0x080fea000000180c */
[----:B------:R-:W-:Y:S01]  /*4300*/  IMAD R0, R192, 0x4, R250 ;  /* 0x00000004c0007824 */ /* 0x000fe200078e02fa */
[C---:B------:R-:W-:Y:S01]  /*4310*/  HMMA.16816.F32 R16, R120.reuse, R126, R16 ;  /* 0x0000007e7810723c */ /* 0x040fe20000001810 */
[----:B------:R-:W3:Y:S04]  /*4320*/  LDSM.16.M88.4 R112, [R112+0x1000] ;  /* 0x001000007070783b */ /* 0x000ee80000000200 */
[C---:B------:R-:W-:Y:S01]  /*4330*/  VIADD R118, R0.reuse, 0x2 ;  /* 0x0000000200767836 */ /* 0x040fe20000000000 */
[-C--:B------:R-:W-:Y:S05]  /*4340*/  HMMA.16816.F32 R20, R120, R100.reuse, R20 ;  /* 0x000000647814723c */ /* 0x080fea0000001814 */
[----:B------:R-:W-:Y:S01]  /*4350*/  IMAD.WIDE.U32 R124, R0, -0x326172a9, RZ ;  /* 0xcd9e8d57007c7825 */ /* 0x000fe200078e00ff */
[C---:B------:R-:W-:Y:S05]  /*4360*/  HMMA.16816.F32 R24, R128.reuse, R100, R24 ;  /* 0x000000648018723c */ /* 0x040fea0000001818 */
[----:B------:R-:W-:Y:S01]  /*4370*/  LOP3.LUT R0, R125, R230, RZ, 0x3c, !PT ;  /* 0x000000e67d007212 */ /* 0x000fe200078e3cff */
[----:B------:R-:W-:Y:S01]  /*4380*/  IMAD.WIDE.U32 R116, R116, -0x326172a9, RZ ;  /* 0xcd9e8d5774747825 */ /* 0x000fe200078e00ff */
[-C--:B------:R-:W-:Y:S04]  /*4390*/  HMMA.16816.F32 R28, R128, R102.reuse, R28 ;  /* 0x00000066801c723c */ /* 0x080fe8000000181c */
[--C-:B------:R-:W-:Y:S01]  /*43a0*/  LOP3.LUT R124, R117, R124, R229.reuse, 0x96, !PT ;  /* 0x0000007c757c7212 */ /* 0x100fe200078e96e5 */
[----:B------:R-:W-:Y:S01]  /*43b0*/  IMAD.WIDE.U32 R118, R118, -0x326172a9, RZ ;  /* 0xcd9e8d5776767825 */ /* 0x000fe200078e00ff */
[----:B------:R-:W-:Y:S01]  /*43c0*/  LOP3.LUT R116, R116, R241, RZ, 0x3c, !PT ;  /* 0x000000f174747212 */ /* 0x000fe200078e3cff */
[----:B------:R-:W-:Y:S04]  /*43d0*/  HMMA.16816.F32 R32, R120, R102, R32 ;  /* 0x000000667820723c */ /* 0x000fe80000001820 */
[----:B------:R-:W-:Y:S01]  /*43e0*/  LOP3.LUT R100, R119, R230, RZ, 0x3c, !PT ;  /* 0x000000e677647212 */ /* 0x000fe200078e3cff */
[----:B------:R-:W-:Y:S01]  /*43f0*/  IMAD.WIDE.U32 R128, R124, -0x2daee0ad, RZ ;  /* 0xd2511f537c807825 */ /* 0x000fe200078e00ff */
[----:B------:R-:W-:Y:S01]  /*4400*/  LOP3.LUT R126, R117, R118, R229, 0x96, !PT ;  /* 0x00000076757e7212 */ /* 0x000fe200078e96e5 */
[-C--:B--2---:R-:W-:Y:S05]  /*4410*/  HMMA.16816.F32 R4, R104, R108.reuse, R4 ;  /* 0x0000006c6804723c */ /* 0x084fea0000001804 */
[----:B------:R-:W-:Y:S01]  /*4420*/  IMAD.WIDE.U32 R118, R0, -0x2daee0ad, RZ ;  /* 0xd2511f5300767825 */ /* 0x000fe200078e00ff */
[----:B------:R-:W-:Y:S01]  /*4430*/  @!P6 IADD3 R0, -R240, 0x1, R213 ;  /* 0x00000001f000e810 */ /* 0x000fe20007ffe1d5 */
[C---:B---3--:R-:W-:Y:S04]  /*4440*/  HMMA.16816.F32 R8, R112.reuse, R108, R8 ;  /* 0x0000006c7008723c */ /* 0x048fe80000001808 */
[----:B------:R-:W-:Y:S01]  /*4450*/  LOP3.LUT R117, R224, R119, RZ, 0x3c, !PT ;  /* 0x00000077e0757212 */ /* 0x000fe200078e3cff */
[----:B------:R-:W-:Y:S01]  /*4460*/  IMAD.WIDE.U32 R100, R100, -0x2daee0ad, RZ ;  /* 0xd2511f5364647825 */ /* 0x000fe200078e00ff */
[--C-:B------:R-:W-:Y:S01]  /*4470*/  @!P6 IADD3 R2, R2, R0, R201.reuse ;  /* 0x000000000202e210 */ /* 0x100fe20007ffe0c9 */
[-C--:B------:R-:W-:Y:S04]  /*4480*/  HMMA.16816.F32 R12, R112, R110.reuse, R12 ;  /* 0x0000006e700c723c */ /* 0x080fe8000000180c */
[--C-:B------:R-:W-:Y:S01]  /*4490*/  LOP3.LUT R124, R129, R118, R178.reuse, 0x96, !PT ;  /* 0x00000076817c7212 */ /* 0x100fe200078e96b2 */
[----:B------:R-:W-:Y:S01]  /*44a0*/  IMAD.WIDE.U32 R126, R126, -0x2daee0ad, RZ ;  /* 0xd2511f537e7e7825 */ /* 0x000fe200078e00ff */
[--C-:B------:R-:W-:Y:S01]  /*44b0*/  @!P6 VIADDMNMX R109, R2, 0x8, R201.reuse, PT ;  /* 0x00000008026de846 */ /* 0x100fe200038001c9 */
[C---:B------:R-:W-:Y:S04]  /*44c0*/  HMMA.16816.F32 R16, R104.reuse, R110, R16 ;  /* 0x0000006e6810723c */ /* 0x040fe80000001810 */
[----:B------:R-:W-:Y:S01]  /*44d0*/  LOP3.LUT R101, R224, R101, RZ, 0x3c, !PT ;  /* 0x00000065e0657212 */ /* 0x000fe200078e3cff */
[----:B------:R-:W-:Y:S01]  /*44e0*/  IMAD.WIDE.U32 R102, R117, -0x326172a9, RZ ;  /* 0xcd9e8d5775667825 */ /* 0x000fe200078e00ff */
[--C-:B------:R-:W-:Y:S02]  /*44f0*/  @!P6 VIADDMNMX R108, R2, 0x20, R201.reuse, PT ;  /* 0x00000020026ce846 */ /* 0x100fe400038001c9 */
[----:B------:R-:W-:Y:S03]  /*4500*/  LOP3.LUT R118, R127, R100, R178, 0x96, !PT ;  /* 0x000000647f767212 */ /* 0x000fe600078e96b2 */
[----:B------:R-:W-:Y:S01]  /*4510*/  LOP3.LUT R127, R116, R103, RZ, 0x3c, !PT ;  /* 0x00000067747f7212 */ /* 0x000fe200078e3cff */
[----:B------:R-:W-:Y:S04]  /*4520*/  IMAD.WIDE.U32 R124, R124, -0x326172a9, RZ ;  /* 0xcd9e8d577c7c7825 */ /* 0x000fe800078e00ff */
[----:B------:R-:W-:Y:S01]  /*4530*/  FMUL.FTZ R120, R211, 1.4426950216293334961 ;  /* 0x3fb8aa3bd3787820 */ /* 0x000fe20000410000 */
[----:B------:R-:W-:Y:S01]  /*4540*/  FMUL.FTZ R117, R210, 1.4426950216293334961 ;  /* 0x3fb8aa3bd2757820 */ /* 0x000fe20000410000 */
[----:B------:R-:W-:Y:S01]  /*4550*/  IMAD.WIDE.U32 R100, R101, -0x326172a9, RZ ;  /* 0xcd9e8d5765647825 */ /* 0x000fe200078e00ff */
[--C-:B------:R-:W-:Y:S02]  /*4560*/  LOP3.LUT R129, R125, R102, R228.reuse, 0x96, !PT ;  /* 0x000000667d817212 */ /* 0x100fe400078e96e4 */
[----:B------:R-:W-:Y:S01]  /*4570*/  FSEL R120, R120, RZ, P4 ;  /* 0x000000ff78787208 */ /* 0x000fe20002000000 */
[----:B------:R-:W-:Y:S01]  /*4580*/  IMAD.WIDE.U32 R122, R118, -0x326172a9, RZ ;  /* 0xcd9e8d57767a7825 */ /* 0x000fe200078e00ff */
[----:B------:R-:W-:Y:S02]  /*4590*/  LOP3.LUT R125, R116, R101, RZ, 0x3c, !PT ;  /* 0x00000065747d7212 */ /* 0x000fe400078e3cff */
[----:B------:R-:W-:Y:S01]  /*45a0*/  @!P6 VIMNMX R116, R2, R201, PT ;  /* 0x000000c90274e248 */ /* 0x000fe20003fe0100 */
[----:B-1----:R-:W-:Y:S01]  /*45b0*/  @!P6 IMAD.SHL.U32 R0, R164, 0x2, RZ ;  /* 0x00000002a400e824 */ /* 0x002fe200078e00ff */
[----:B------:R-:W-:Y:S01]  /*45c0*/  LOP3.LUT R123, R123, R100, R228, 0x96, !PT ;  /* 0x000000647b7b7212 */ /* 0x000fe200078e96e4 */
[----:B------:R-:W-:Y:S01]  /*45d0*/  IMAD.SHL.U32 R178, R248, 0x20, RZ ;  /* 0x00000020f8b27824 */ /* 0x000fe200078e00ff */
[----:B------:R-:W-:Y:S01]  /*45e0*/  @!P6 VIADDMNMX R2, R2, 0x28, R201, PT ;  /* 0x000000280202e846 */ /* 0x000fe200038001c9 */
[----:B------:R-:W1:Y:S01]  /*45f0*/  LDSM.16.M88.4 R100, [R172+0x6800] ;  /* 0x00680000ac64783b */ /* 0x000e620000000200 */
[----:B------:R-:W-:Y:S01]  /*4600*/  FSEL R117, R117, RZ, P0 ;  /* 0x000000ff75757208 */ /* 0x000fe20000000000 */
[----:B------:R-:W-:Y:S01]  /*4610*/  VIADD R130, R219, 0xed9eba14 ;  /* 0xed9eba14db827836 */ /* 0x000fe20000000000 */
[----:B------:R-:W-:Y:S01]  /*4620*/  @!P6 LOP3.LUT R0, R178, 0x6, R0, 0xf8, !PT ;  /* 0x00000006b200e812 */ /* 0x000fe200078ef800 */
[----:B------:R-:W-:Y:S01]  /*4630*/  FMUL.FTZ R118, R205, 1.4426950216293334961 ;  /* 0x3fb8aa3bcd767820 */ /* 0x000fe20000410000 */
[----:B------:R-:W-:Y:S01]  /*4640*/  FMUL.FTZ R119, R212, 1.4426950216293334961 ;  /* 0x3fb8aa3bd4777820 */ /* 0x000fe20000410000 */
[----:B------:R-:W-:Y:S02]  /*4650*/  IMAD.MOV.U32 R164, RZ, RZ, 0x40 ;  /* 0x00000040ffa47424 */ /* 0x000fe400078e00ff */
[----:B------:R-:W-:Y:S01]  /*4660*/  @!P6 IMAD R0, R238, 0x80, R0 ;  /* 0x00000080ee00e824 */ /* 0x000fe200078e0200 */
[----:B------:R-:W-:Y:S01]  /*4670*/  FSEL R118, R118, RZ, P1 ;  /* 0x000000ff76767208 */ /* 0x000fe20000800000 */
[----:B------:R-:W-:Y:S01]  /*4680*/  VIADD R131, R219, 0x32370b8f ;  /* 0x32370b8fdb837836 */ /* 0x000fe20000000000 */
[----:B------:R-:W-:Y:S01]  /*4690*/  SEL R164, R164, 0xffffffc0, !P2 ;  /* 0xffffffc0a4a47807 */ /* 0x000fe20005000000 */
[C---:B------:R-:W-:Y:S01]  /*46a0*/  @!P6 VIADD R111, R0.reuse, 0x9 ;  /* 0x00000009006fe836 */ /* 0x040fe20000000000 */
[----:B------:R-:W-:Y:S01]  /*46b0*/  FSEL R119, R119, RZ, P3 ;  /* 0x000000ff77777208 */ /* 0x000fe20001800000 */
[C---:B------:R-:W-:Y:S01]  /*46c0*/  @!P6 VIADD R121, R0.reuse, 0x1 ;  /* 0x000000010079e836 */ /* 0x040fe20000000000 */
[CC--:B------:R-:W-:Y:S01]  /*46d0*/  @!P6 ISETP.GE.AND P1, PT, R0.reuse, R116.reuse, PT ;  /* 0x000000740000e20c */ /* 0x0c0fe20003f26270 */
[----:B------:R-:W-:Y:S03]  /*46e0*/  @!P6 VIADD R110, R0, 0x8 ;  /* 0x00000008006ee836 */ /* 0x000fe60000000000 */
[----:B------:R-:W-:Y:S02]  /*46f0*/  @!P6 FSEL R4, R4, -INF , !P1 ;  /* 0xff8000000404e808 */ /* 0x000fe40004800000 */
[----:B------:R-:W-:Y:S02]  /*4700*/  @!P6 ISETP.GE.AND P0, PT, R121, R116, PT ;  /* 0x000000747900e20c */ /* 0x000fe40003f06270 */
[-C--:B------:R-:W-:Y:S01]  /*4710*/  @!P6 ISETP.GE.AND P1, PT, R0, R109.reuse, PT ;  /* 0x0000006d0000e20c */ /* 0x080fe20003f26270 */
[--C-:B------:R-:W-:Y:S01]  /*4720*/  FFMA.FTZ R4, R4, UR5, -R120.reuse ;  /* 0x0000000504047c23 */ /* 0x100fe20008010878 */
[----:B------:R-:W-:Y:S02]  /*4730*/  @!P6 FSEL R5, R5, -INF , !P0 ;  /* 0xff8000000505e808 */ /* 0x000fe40004000000 */
[-C--:B------:R-:W-:Y:S01]  /*4740*/  @!P6 ISETP.GE.AND P4, PT, R121, R109.reuse, PT ;  /* 0x0000006d7900e20c */ /* 0x080fe20003f86270 */
[----:B------:R2:W-:Y:S01]  /*4750*/  MUFU.EX2 R179, R4 ;  /* 0x0000000400b37308 */ /* 0x0005e20000000800 */
[-C--:B------:R-:W-:Y:S01]  /*4760*/  @!P6 ISETP.GE.AND P0, PT, R0, R108.reuse, PT ;  /* 0x0000006c0000e20c */ /* 0x080fe20003f06270 */
[----:B------:R-:W-:Y:S01]  /*4770*/  FFMA.FTZ R5, R5, UR5, -R120 ;  /* 0x0000000505057c23 */ /* 0x000fe20008010878 */
[----:B------:R-:W-:Y:S02]  /*4780*/  @!P6 FSEL R7, R7, -INF , !P4 ;  /* 0xff8000000707e808 */ /* 0x000fe40006000000 */
[----:B------:R-:W-:Y:S02]  /*4790*/  @!P6 FSEL R6, R6, -INF , !P1 ;  /* 0xff8000000606e808 */ /* 0x000fe40004800000 */
[----:B------:R-:W-:Y:S01]  /*47a0*/  @!P6 ISETP.GE.AND P3, PT, R121, R108, PT ;  /* 0x0000006c7900e20c */ /* 0x000fe20003f66270 */
[--C-:B------:R-:W-:Y:S01]  /*47b0*/  FFMA.FTZ R7, R7, UR5, -R119.reuse ;  /* 0x0000000507077c23 */ /* 0x100fe20008010877 */
[----:B------:R-:W-:Y:S01]  /*47c0*/  @!P6 ISETP.GE.AND P1, PT, R0, R2, PT ;  /* 0x000000020000e20c */ /* 0x000fe20003f26270 */
[----:B------:R-:W-:Y:S01]  /*47d0*/  FFMA.FTZ R6, R6, UR5, -R119 ;  /* 0x0000000506067c23 */ /* 0x000fe20008010877 */
[----:B------:R-:W-:Y:S01]  /*47e0*/  @!P6 FSEL R9, R9, -INF , !P3 ;  /* 0xff8000000909e808 */ /* 0x000fe20005800000 */
[-C--:B-1----:R-:W-:Y:S01]  /*47f0*/  HMMA.16816.F32 R20, R104, R100.reuse, R20 ;  /* 0x000000646814723c */ /* 0x082fe20000001814 */
[----:B------:R-:W-:Y:S02]  /*4800*/  MUFU.EX2 R180, R5 ;  /* 0x0000000500b47308 */ /* 0x000fe40000000800 */
[----:B------:R-:W-:Y:S01]  /*4810*/  @!P6 FSEL R8, R8, -INF , !P0 ;  /* 0xff8000000808e808 */ /* 0x000fe20004000000 */
[--C-:B------:R-:W-:Y:S01]  /*4820*/  FFMA.FTZ R9, R9, UR5, -R118.reuse ;  /* 0x0000000509097c23 */ /* 0x100fe20008010876 */
[----:B------:R-:W-:Y:S01]  /*4830*/  @!P6 FSEL R10, R10, -INF , !P1 ;  /* 0xff8000000a0ae808 */ /* 0x000fe20004800000 */
[C---:B------:R-:W-:Y:S05]  /*4840*/  HMMA.16816.F32 R24, R112.reuse, R100, R24 ;  /* 0x000000647018723c */ /* 0x040fea0000001818 */
[----:B------:R-:W-:Y:S01]  /*4850*/  MUFU.EX2 R184, R6 ;  /* 0x0000000600b87308 */ /* 0x000fe20000000800 */
[----:B------:R-:W-:Y:S01]  /*4860*/  @!P6 ISETP.GE.AND P4, PT, R110, R108, PT ;  /* 0x0000006c6e00e20c */ /* 0x000fe20003f86270 */
[--C-:B------:R-:W-:Y:S01]  /*4870*/  FFMA.FTZ R10, R10, UR5, -R117.reuse ;  /* 0x000000050a0a7c23 */ /* 0x100fe20008010875 */
[CC--:B------:R-:W-:Y:S01]  /*4880*/  @!P6 ISETP.GE.AND P0, PT, R110.reuse, R2.reuse, PT ;  /* 0x000000026e00e20c */ /* 0x0c0fe20003f06270 */
[-C--:B------:R-:W-:Y:S03]  /*4890*/  HMMA.16816.F32 R28, R112, R102.reuse, R28 ;  /* 0x00000066701c723c */ /* 0x080fe6000000181c */
[----:B------:R-:W-:Y:S01]  /*48a0*/  @!P6 ISETP.GE.AND P5, PT, R121, R2, PT ;  /* 0x000000027900e20c */ /* 0x000fe20003fa6270 */
[----:B------:R-:W-:Y:S01]  /*48b0*/  IMAD.WIDE.U32 R100, R123, -0x2daee0ad, RZ ;  /* 0xd2511f537b647825 */ /* 0x000fe200078e00ff */
[C---:B------:R-:W-:Y:S01]  /*48c0*/  @!P6 ISETP.GE.AND P3, PT, R110.reuse, R116, PT ;  /* 0x000000746e00e20c */ /* 0x040fe20003f66270 */
[----:B------:R-:W-:Y:S01]  /*48d0*/  HMMA.16816.F32 R32, R104, R102, R32 ;  /* 0x000000666820723c */ /* 0x000fe20000001820 */
[----:B------:R-:W-:Y:S03]  /*48e0*/  MUFU.EX2 R190, R10 ;  /* 0x0000000a00be7308 */ /* 0x000fe60000000800 */
[-C--:B------:R-:W-:Y:S01]  /*48f0*/  @!P6 ISETP.GE.AND P1, PT, R110, R109.reuse, PT ;  /* 0x0000006d6e00e20c */ /* 0x080fe20003f26270 */
[----:B------:R-:W-:Y:S01]  /*4900*/  FFMA.FTZ R8, R8, UR5, -R118 ;  /* 0x0000000508087c23 */ /* 0x000fe20008010876 */
[----:B------:R-:W-:Y:S01]  /*4910*/  @!P6 FSEL R16, R16, -INF , !P3 ;  /* 0xff8000001010e808 */ /* 0x000fe20005800000 */
[----:B------:R-:W-:Y:S01]  /*4920*/  @!P6 VIADD R110, R0, 0x10 ;  /* 0x00000010006ee836 */ /* 0x000fe20000000000 */
[----:B------:R-:W-:Y:S03]  /*4930*/  @!P6 FSEL R12, R12, -INF , !P4 ;  /* 0xff8000000c0ce808 */ /* 0x000fe60006000000 */
[----:B------:R1:W-:Y:S01]  /*4940*/  MUFU.EX2 R183, R7 ;  /* 0x0000000700b77308 */ /* 0x0003e20000000800 */
[----:B------:R-:W-:Y:S01]  /*4950*/  @!P6 ISETP.GE.AND P4, PT, R111, R2, PT ;  /* 0x000000026f00e20c */ /* 0x000fe20003f86270 */
[----:B------:R-:W-:Y:S01]  /*4960*/  FFMA.FTZ R16, R16, UR5, -R120 ;  /* 0x0000000510107c23 */ /* 0x000fe20008010878 */
[----:B------:R-:W-:Y:S01]  /*4970*/  @!P6 FSEL R14, R14, -INF , !P0 ;  /* 0xff8000000e0ee808 */ /* 0x000fe20004000000 */
[----:B------:R-:W-:Y:S01]  /*4980*/  FFMA.FTZ R12, R12, UR5, -R118 ;  /* 0x000000050c0c7c23 */ /* 0x000fe20008010876 */
[----:B------:R-:W-:Y:S01]  /*4990*/  @!P6 FSEL R15, R15, -INF , !P4 ;  /* 0xff8000000f0fe808 */ /* 0x000fe20006000000 */
[----:B--2---:R-:W-:Y:S01]  /*49a0*/  @!P6 VIADD R4, R0, 0x11 ;  /* 0x000000110004e836 */ /* 0x004fe20000000000 */
[-C--:B------:R-:W-:Y:S01]  /*49b0*/  @!P6 ISETP.GE.AND P0, PT, R111, R109.reuse, PT ;  /* 0x0000006d6f00e20c */ /* 0x080fe20003f06270 */
[--C-:B------:R-:W-:Y:S01]  /*49c0*/  FFMA.FTZ R14, R14, UR5, -R117.reuse ;  /* 0x000000050e0e7c23 */ /* 0x100fe20008010875 */
[----:B------:R-:W-:Y:S01]  /*49d0*/  @!P6 FSEL R11, R11, -INF , !P5 ;  /* 0xff8000000b0be808 */ /* 0x000fe20006800000 */
[--C-:B------:R-:W-:Y:S01]  /*49e0*/  FFMA.FTZ R15, R15, UR5, -R117.reuse ;  /* 0x000000050f0f7c23 */ /* 0x100fe20008010875 */
[----:B------:R-:W-:Y:S01]  /*49f0*/  @!P6 FSEL R19, R19, -INF , !P0 ;  /* 0xff8000001313e808 */ /* 0x000fe20004000000 */
[----:B------:R-:W-:Y:S01]  /*4a00*/  MUFU.EX2 R187, R9 ;  /* 0x0000000900bb7308 */ /* 0x000fe20000000800 */
[----:B------:R-:W-:Y:S01]  /*4a10*/  @!P6 ISETP.GE.AND P5, PT, R111, R108, PT ;  /* 0x0000006c6f00e20c */ /* 0x000fe20003fa6270 */
[----:B------:R-:W-:Y:S01]  /*4a20*/  FFMA.FTZ R11, R11, UR5, -R117 ;  /* 0x000000050b0b7c23 */ /* 0x000fe20008010875 */
[CC--:B------:R-:W-:Y:S01]  /*4a30*/  @!P6 ISETP.GE.AND P4, PT, R110.reuse, R116.reuse, PT ;  /* 0x000000746e00e20c */ /* 0x0c0fe20003f86270 */
[----:B------:R-:W-:Y:S01]  /*4a40*/  FFMA.FTZ R19, R19, UR5, -R119 ;  /* 0x0000000513137c23 */ /* 0x000fe20008010877 */
[-C--:B------:R-:W-:Y:S01]  /*4a50*/  @!P6 ISETP.GE.AND P3, PT, R110, R109.reuse, PT ;  /* 0x0000006d6e00e20c */ /* 0x080fe20003f66270 */
[----:B-1----:R-:W-:Y:S01]  /*4a60*/  IMAD.WIDE.U32 R6, R127, -0x2daee0ad, RZ ;  /* 0xd2511f537f067825 */ /* 0x002fe200078e00ff */
[----:B------:R-:W-:Y:S03]  /*4a70*/  @!P6 FSEL R20, R20, -INF , !P4 ;  /* 0xff8000001414e808 */ /* 0x000fe60006000000 */
[----:B------:R1:W-:Y:S01]  /*4a80*/  MUFU.EX2 R189, R8 ;  /* 0x0000000800bd7308 */ /* 0x0003e20000000800 */
[----:B------:R-:W-:Y:S02]  /*4a90*/  @!P6 ISETP.GE.AND P0, PT, R4, R116, PT ;  /* 0x000000740400e20c */ /* 0x000fe40003f06270 */
[----:B------:R-:W-:Y:S01]  /*4aa0*/  LOP3.LUT R7, R7, R128, R131, 0x96, !PT ;  /* 0x0000008007077212 */ /* 0x000fe200078e9683 */
[----:B------:R-:W-:Y:S01]  /*4ab0*/  FFMA.FTZ R20, R20, UR5, -R120 ;  /* 0x0000000514147c23 */ /* 0x000fe20008010878 */
[----:B------:R-:W-:Y:S02]  /*4ac0*/  @!P6 FSEL R13, R13, -INF , !P5 ;  /* 0xff8000000d0de808 */ /* 0x000fe40006800000 */
[----:B------:R-:W-:Y:S03]  /*4ad0*/  @!P6 FSEL R21, R21, -INF , !P0 ;  /* 0xff8000001515e808 */ /* 0x000fe60004000000 */
[----:B------:R2:W-:Y:S01]  /*4ae0*/  MUFU.EX2 R188, R11 ;  /* 0x0000000b00bc7308 */ /* 0x0005e20000000800 */
[----:B------:R-:W-:Y:S01]  /*4af0*/  @!P6 ISETP.GE.AND P5, PT, R111, R116, PT ;  /* 0x000000746f00e20c */ /* 0x000fe20003fa6270 */
[----:B------:R-:W-:Y:S01]  /*4b00*/  FFMA.FTZ R13, R13, UR5, -R118 ;  /* 0x000000050d0d7c23 */ /* 0x000fe20008010876 */
[----:B------:R-:W-:Y:S01]  /*4b10*/  @!P6 FSEL R22, R22, -INF , !P3 ;  /* 0xff8000001616e808 */ /* 0x000fe20005800000 */
[--C-:B------:R-:W-:Y:S01]  /*4b20*/  FFMA.FTZ R21, R21, UR5, -R120.reuse ;  /* 0x0000000515157c23 */ /* 0x100fe20008010878 */
[----:B------:R-:W-:Y:S02]  /*4b30*/  @!P6 FSEL R17, R17, -INF , !P5 ;  /* 0xff8000001111e808 */ /* 0x000fe40006800000 */
[-C--:B------:R-:W-:Y:S01]  /*4b40*/  @!P6 ISETP.GE.AND P4, PT, R4, R109.reuse, PT ;  /* 0x0000006d0400e20c */ /* 0x080fe20003f86270 */
[--C-:B------:R-:W-:Y:S01]  /*4b50*/  FFMA.FTZ R22, R22, UR5, -R119.reuse ;  /* 0x0000000516167c23 */ /* 0x100fe20008010877 */
[C---:B------:R-:W-:Y:S01]  /*4b60*/  @!P6 ISETP.GE.AND P0, PT, R4.reuse, R108, PT ;  /* 0x0000006c0400e20c */ /* 0x040fe20003f06270 */
[----:B------:R-:W-:Y:S01]  /*4b70*/  FFMA.FTZ R17, R17, UR5, -R120 ;  /* 0x0000000511117c23 */ /* 0x000fe20008010878 */
[----:B------:R-:W-:Y:S01]  /*4b80*/  @!P6 FSEL R23, R23, -INF , !P4 ;  /* 0xff8000001717e808 */ /* 0x000fe20006000000 */
[----:B------:R3:W-:Y:S01]  /*4b90*/  MUFU.EX2 R181, R13 ;  /* 0x0000000d00b57308 */ /* 0x0007e20000000800 */
[----:B------:R-:W-:Y:S01]  /*4ba0*/  @!P6 ISETP.GE.AND P3, PT, R4, R2, PT ;  /* 0x000000020400e20c */ /* 0x000fe20003f66270 */
[----:B------:R-:W-:Y:S01]  /*4bb0*/  @!P6 VIADD R4, R0, 0x18 ;  /* 0x000000180004e836 */ /* 0x000fe20000000000 */
[----:B------:R-:W-:Y:S01]  /*4bc0*/  @!P6 ISETP.GE.AND P5, PT, R110, R108, PT ;  /* 0x0000006c6e00e20c */ /* 0x000fe20003fa6270 */
[----:B------:R-:W-:Y:S01]  /*4bd0*/  @!P6 VIADD R0, R0, 0x19 ;  /* 0x000000190000e836 */ /* 0x000fe20000000000 */
[----:B------:R-:W-:Y:S01]  /*4be0*/  @!P6 FSEL R27, R27, -INF , !P3 ;  /* 0xff8000001b1be808 */ /* 0x000fe20005800000 */
[----:B------:R-:W-:Y:S01]  /*4bf0*/  FFMA.FTZ R23, R23, UR5, -R119 ;  /* 0x0000000517177c23 */ /* 0x000fe20008010877 */
[----:B------:R-:W-:Y:S03]  /*4c00*/  @!P6 FSEL R25, R25, -INF , !P0 ;  /* 0xff8000001919e808 */ /* 0x000fe60004000000 */
[----:B------:R4:W-:Y:S01]  /*4c10*/  MUFU.EX2 R186, R14 ;  /* 0x0000000e00ba7308 */ /* 0x0009e20000000800 */
[----:B------:R-:W-:Y:S01]  /*4c20*/  @!P6 FSEL R24, R24, -INF , !P5 ;  /* 0xff8000001818e808 */ /* 0x000fe20006800000 */
[----:B------:R-:W-:Y:S01]  /*4c30*/  FFMA.FTZ R27, R27, UR5, -R117 ;  /* 0x000000051b1b7c23 */ /* 0x000fe20008010875 */
[----:B------:R-:W-:Y:S01]  /*4c40*/  @!P6 ISETP.GE.AND P0, PT, R4, R2, PT ;  /* 0x000000020400e20c */ /* 0x000fe20003f06270 */
[--C-:B------:R-:W-:Y:S01]  /*4c50*/  FFMA.FTZ R25, R25, UR5, -R118.reuse ;  /* 0x0000000519197c23 */ /* 0x100fe20008010876 */
[-C--:B------:R-:W-:Y:S01]  /*4c60*/  @!P6 ISETP.GE.AND P5, PT, R0, R108.reuse, PT ;  /* 0x0000006c0000e20c */ /* 0x080fe20003fa6270 */
[----:B------:R-:W-:Y:S01]  /*4c70*/  FFMA.FTZ R24, R24, UR5, -R118 ;  /* 0x0000000518187c23 */ /* 0x000fe20008010876 */
[C---:B------:R-:W-:Y:S03]  /*4c80*/  @!P6 ISETP.GE.AND P4, PT, R4.reuse, R108, PT ;  /* 0x0000006c0400e20c */ /* 0x040fe60003f86270 */
[----:B------:R-:W-:Y:S01]  /*4c90*/  MUFU.EX2 R182, R12 ;  /* 0x0000000c00b67308 */ /* 0x000fe20000000800 */
[----:B------:R-:W-:Y:S02]  /*4ca0*/  @!P6 FSEL R29, R29, -INF , !P5 ;  /* 0xff8000001d1de808 */ /* 0x000fe40006800000 */
[CC--:B------:R-:W-:Y:S02]  /*4cb0*/  @!P6 ISETP.GE.AND P5, PT, R4.reuse, R109.reuse, PT ;  /* 0x0000006d0400e20c */ /* 0x0c0fe40003fa6270 */
[----:B------:R-:W-:Y:S01]  /*4cc0*/  @!P6 ISETP.GE.AND P3, PT, R4, R116, PT ;  /* 0x000000740400e20c */ /* 0x000fe20003f66270 */
[----:B------:R-:W-:Y:S01]  /*4cd0*/  IMAD.WIDE.U32 R4, R125, -0x2daee0ad, RZ ;  /* 0xd2511f537d047825 */ /* 0x000fe200078e00ff */
[----:B------:R-:W-:Y:S03]  /*4ce0*/  @!P6 FSEL R18, R18, -INF , !P1 ;  /* 0xff8000001212e808 */ /* 0x000fe60004800000 */
[----:B------:R-:W-:Y:S01]  /*4cf0*/  MUFU.EX2 R185, R15 ;  /* 0x0000000f00b97308 */ /* 0x000fe20000000800 */
[----:B------:R-:W-:Y:S02]  /*4d00*/  @!P6 FSEL R30, R30, -INF , !P0 ;  /* 0xff8000001e1ee808 */ /* 0x000fe40004000000 */
[----:B------:R-:W-:Y:S01]  /*4d10*/  @!P6 ISETP.GE.AND P1, PT, R110, R2, PT ;  /* 0x000000026e00e20c */ /* 0x000fe20003f26270 */
[----:B------:R-:W-:Y:S01]  /*4d20*/  FFMA.FTZ R18, R18, UR5, -R119 ;  /* 0x0000000512127c23 */ /* 0x000fe20008010877 */
[----:B------:R-:W-:Y:S01]  /*4d30*/  @!P6 ISETP.GE.AND P0, PT, R0, R109, PT ;  /* 0x0000006d0000e20c */ /* 0x000fe20003f06270 */
[----:B------:R-:W-:Y:S01]  /*4d40*/  IMAD.WIDE.U32 R108, R129, -0x2daee0ad, RZ ;  /* 0xd2511f53816c7825 */ /* 0x000fe200078e00ff */
[----:B------:R-:W-:Y:S03]  /*4d50*/  LOP3.LUT R5, R5, R126, R131, 0x96, !PT ;  /* 0x0000007e05057212 */ /* 0x000fe600078e9683 */
[----:B------:R-:W-:Y:S01]  /*4d60*/  MUFU.EX2 R125, R17 ;  /* 0x00000011007d7308 */ /* 0x000fe20000000800 */
[--C-:B------:R-:W-:Y:S01]  /*4d70*/  LOP3.LUT R112, R101, R4, R130.reuse, 0x96, !PT ;  /* 0x0000000465707212 */ /* 0x100fe200078e9682 */
[----:B------:R-:W-:Y:S01]  /*4d80*/  FFMA.FTZ R30, R30, UR5, -R117 ;  /* 0x000000051e1e7c23 */ /* 0x000fe20008010875 */
[----:B------:R-:W-:Y:S01]  /*4d90*/  LOP3.LUT R110, R109, R6, R130, 0x96, !PT ;  /* 0x000000066d6e7212 */ /* 0x000fe200078e9682 */
[----:B------:R-:W-:Y:S01]  /*4da0*/  IMAD.WIDE.U32 R6, R7, -0x326172a9, RZ ;  /* 0xcd9e8d5707067825 */ /* 0x000fe200078e00ff */
[----:B------:R-:W-:Y:S02]  /*4db0*/  @!P6 FSEL R28, R28, -INF , !P4 ;  /* 0xff8000001c1ce808 */ /* 0x000fe40006000000 */
[----:B------:R-:W-:Y:S01]  /*4dc0*/  @!P6 FSEL R26, R26, -INF , !P1 ;  /* 0xff8000001a1ae808 */ /* 0x000fe20004800000 */
[----:B------:R-:W-:Y:S01]  /*4dd0*/  IMAD.WIDE.U32 R4, R5, -0x326172a9, RZ ;  /* 0xcd9e8d5705047825 */ /* 0x000fe200078e00ff */
[----:B------:R-:W-:Y:S01]  /*4de0*/  @!P6 ISETP.GE.AND P4, PT, R0, R116, PT ;  /* 0x000000740000e20c */ /* 0x000fe20003f86270 */
[----:B------:R-:W-:Y:S01]  /*4df0*/  MUFU.EX2 R115, R30 ;  /* 0x0000001e00737308 */ /* 0x000fe20000000800 */
[--C-:B------:R-:W-:Y:S01]  /*4e00*/  LOP3.LUT R7, R7, R124, R227.reuse, 0x96, !PT ;  /* 0x0000007c07077212 */ /* 0x100fe200078e96e3 */
[----:B------:R-:W-:Y:S01]  /*4e10*/  IMAD.WIDE.U32 R110, R110, -0x326172a9, RZ ;  /* 0xcd9e8d576e6e7825 */ /* 0x000fe200078e00ff */
[----:B------:R-:W-:Y:S02]  /*4e20*/  LOP3.LUT R10, R5, R122, R227, 0x96, !PT ;  /* 0x0000007a050a7212 */ /* 0x000fe400078e96e3 */
[----:B------:R-:W-:Y:S01]  /*4e30*/  @!P6 ISETP.GE.AND P1, PT, R0, R2, PT ;  /* 0x000000020000e20c */ /* 0x000fe20003f26270 */
[----:B------:R-:W-:Y:S01]  /*4e40*/  IMAD.WIDE.U32 R112, R112, -0x326172a9, RZ ;  /* 0xcd9e8d5770707825 */ /* 0x000fe200078e00ff */
[--C-:B------:R-:W-:Y:S03]  /*4e50*/  LOP3.LUT R5, R111, R6, R226.reuse, 0x96, !PT ;  /* 0x000000066f057212 */ /* 0x100fe600078e96e2 */
[----:B------:R-:W-:Y:S01]  /*4e60*/  MUFU.EX2 R178, R18 ;  /* 0x0000001200b27308 */ /* 0x000fe20000000800 */
[----:B------:R-:W-:Y:S01]  /*4e70*/  @!P6 FSEL R31, R31, -INF , !P1 ;  /* 0xff8000001f1fe808 */ /* 0x000fe20004800000 */
[----:B------:R-:W-:Y:S01]  /*4e80*/  VIADD R131, R219, 0xa9066899 ;  /* 0xa9066899db837836 */ /* 0x000fe20000000000 */
[----:B-1----:R-:W-:Y:S01]  /*4e90*/  LOP3.LUT R8, R113, R4, R226, 0x96, !PT ;  /* 0x0000000471087212 */ /* 0x002fe200078e96e2 */
[----:B------:R-:W-:Y:S01]  /*4ea0*/  IMAD.WIDE.U32 R6, R7, -0x2daee0ad, RZ ;  /* 0xd2511f5307067825 */ /* 0x000fe200078e00ff */
[----:B------:R-:W-:Y:S02]  /*4eb0*/  @!P6 FSEL R32, R32, -INF , !P3 ;  /* 0xff8000002020e808 */ /* 0x000fe40005800000 */
[----:B------:R-:W-:Y:S01]  /*4ec0*/  @!P6 FSEL R35, R35, -INF , !P0 ;  /* 0xff8000002323e808 */ /* 0x000fe20004000000 */
[----:B--2---:R-:W-:Y:S01]  /*4ed0*/  IMAD.WIDE.U32 R10, R10, -0x2daee0ad, RZ ;  /* 0xd2511f530a0a7825 */ /* 0x004fe200078e00ff */
[--C-:B------:R-:W-:Y:S01]  /*4ee0*/  LOP3.LUT R7, R7, R108, R131.reuse, 0x96, !PT ;  /* 0x0000006c07077212 */ /* 0x100fe200078e9683 */
[----:B------:R-:W-:Y:S01]  /*4ef0*/  MUFU.EX2 R121, R20 ;  /* 0x0000001400797308 */ /* 0x000fe20000000800 */
[----:B------:R-:W-:Y:S01]  /*4f00*/  @!P6 FSEL R34, R34, -INF , !P5 ;  /* 0xff8000002222e808 */ /* 0x000fe20006800000 */
[----:B------:R-:W-:Y:S01]  /*4f10*/  IMAD.WIDE.U32 R4, R5, -0x2daee0ad, RZ ;  /* 0xd2511f5305047825 */ /* 0x000fe200078e00ff */
[----:B------:R-:W-:Y:S02]  /*4f20*/  LOP3.LUT R100, R11, R100, R131, 0x96, !PT ;  /* 0x000000640b647212 */ /* 0x000fe400078e9683 */
[----:B------:R-:W-:Y:S01]  /*4f30*/  @!P6 FSEL R33, R33, -INF , !P4 ;  /* 0xff8000002121e808 */ /* 0x000fe20006000000 */
[----:B------:R-:W-:Y:S01]  /*4f40*/  VIADD R130, R219, 0x646e171e ;  /* 0x646e171edb827836 */ /* 0x000fe20000000000 */
[----:B------:R-:W-:Y:S01]  /*4f50*/  LOP3.LUT R109, R4, 0xffff, RZ, 0xc0, !PT ;  /* 0x0000ffff046d7812 */ /* 0x000fe200078ec0ff */
[--C-:B------:R-:W-:Y:S01]  /*4f60*/  FFMA.FTZ R32, R32, UR5, -R120.reuse ;  /* 0x0000000520207c23 */ /* 0x100fe20008010878 */
[----:B------:R-:W-:Y:S01]  /*4f70*/  LOP3.LUT R0, R4, 0xff, RZ, 0xc0, !PT ;  /* 0x000000ff04007812 */ /* 0x000fe200078ec0ff */
[----:B------:R-:W-:Y:S01]  /*4f80*/  FFMA.FTZ R120, R33, UR5, -R120 ;  /* 0x0000000521787c23 */ /* 0x000fe20008010878 */
[----:B------:R-:W-:Y:S01]  /*4f90*/  LOP3.LUT R11, R5, R6, R130, 0x96, !PT ;  /* 0x00000006050b7212 */ /* 0x000fe200078e9682 */
[----:B------:R-:W-:Y:S01]  /*4fa0*/  IMAD.WIDE.U32 R6, R7, -0x326172a9, RZ ;  /* 0xcd9e8d5707067825 */ /* 0x000fe200078e00ff */
[--C-:B------:R-:W-:Y:S01]  /*4fb0*/  SHF.R.U32.HI R108, RZ, 0x18, R4.reuse ;  /* 0x00000018ff6c7819 */ /* 0x100fe20000011604 */
[----:B------:R-:W1:Y:S01]  /*4fc0*/  MUFU.EX2 R111, R32 ;  /* 0x00000020006f7308 */ /* 0x000e620000000800 */
[----:B------:R-:W-:Y:S01]  /*4fd0*/  SHF.R.U32.HI R113, RZ, 0x10, R4 ;  /* 0x00000010ff717819 */ /* 0x000fe20000011604 */
[----:B------:R-:W-:Y:S01]  /*4fe0*/  IMAD.WIDE.U32 R8, R8, -0x2daee0ad, RZ ;  /* 0xd2511f5308087825 */ /* 0x000fe200078e00ff */
[----:B---3--:R-:W-:Y:S02]  /*4ff0*/  LOP3.LUT R13, R6, 0xffff, RZ, 0xc0, !PT ;  /* 0x0000ffff060d7812 */ /* 0x008fe400078ec0ff */
[----:B------:R-:W-:Y:S01]  /*5000*/  LOP3.LUT R2, R7, R110, R218, 0x96, !PT ;  /* 0x0000006e07027212 */ /* 0x000fe200078e96da */
[----:B------:R-:W-:Y:S01]  /*5010*/  IMAD.WIDE.U32 R4, R100, -0x326172a9, RZ ;  /* 0xcd9e8d5764047825 */ /* 0x000fe200078e00ff */
[----:B------:R-:W-:Y:S03]  /*5020*/  LOP3.LUT R10, R9, R10, R130, 0x96, !PT ;  /* 0x0000000a090a7212 */ /* 0x000fe600078e9682 */
[----:B------:R-:W2:Y:S01]  /*5030*/  MUFU.EX2 R131, R16 ;  /* 0x0000001000837308 */ /* 0x000ea20000000800 */
[----:B------:R-:W-:Y:S01]  /*5040*/  ISETP.LE.U32.AND P1, PT, R0, UR8, PT ;  /* 0x0000000800007c0c */ /* 0x000fe2000bf23070 */
[--C-:B------:R-:W-:Y:S01]  /*5050*/  FFMA.FTZ R34, R34, UR5, -R119.reuse ;  /* 0x0000000522227c23 */ /* 0x100fe20008010877 */
[----:B------:R-:W-:Y:S01]  /*5060*/  LOP3.LUT R102, R8, 0xff, RZ, 0xc0, !PT ;  /* 0x000000ff08667812 */ /* 0x000fe200078ec0ff */
[----:B------:R-:W-:Y:S01]  /*5070*/  FFMA.FTZ R119, R35, UR5, -R119 ;  /* 0x0000000523777c23 */ /* 0x000fe20008010877 */
[----:B------:R-:W-:Y:S01]  /*5080*/  LOP3.LUT R0, R5, R112, R218, 0x96, !PT ;  /* 0x0000007005007212 */ /* 0x000fe200078e96da */
[----:B------:R-:W-:Y:S01]  /*5090*/  FFMA.FTZ R28, R28, UR5, -R118 ;  /* 0x000000051c1c7c23 */ /* 0x000fe20008010876 */
[--C-:B------:R-:W-:Y:S03]  /*50a0*/  SHF.R.U32.HI R103, RZ, 0x18, R8.reuse ;  /* 0x00000018ff677819 */ /* 0x100fe60000011608 */
[----:B------:R-:W-:Y:S01]  /*50b0*/  MUFU.EX2 R114, R34 ;  /* 0x0000002200727308 */ /* 0x000fe20000000800 */
[----:B------:R-:W-:Y:S01]  /*50c0*/  SHF.R.U32.HI R105, RZ, 0x10, R8 ;  /* 0x00000010ff697819 */ /* 0x000fe20000011608 */
[----:B------:R-:W-:Y:S01]  /*50d0*/  FFMA.FTZ R118, R29, UR5, -R118 ;  /* 0x000000051d767c23 */ /* 0x000fe20008010876 */
[----:B------:R-:W-:Y:S01]  /*50e0*/  LOP3.LUT R104, R8, 0xffff, RZ, 0xc0, !PT ;  /* 0x0000ffff08687812 */ /* 0x000fe200078ec0ff */
[----:B------:R-:W-:Y:S01]  /*50f0*/  IMAD.MOV.U32 R112, RZ, RZ, R215 ;  /* 0x000000ffff707224 */ /* 0x000fe200078e00d7 */
[----:B------:R-:W-:Y:S01]  /*5100*/  LOP3.LUT R100, R6, 0xff, RZ, 0xc0, !PT ;  /* 0x000000ff06647812 */ /* 0x000fe200078ec0ff */
[--C-:B------:R-:W-:Y:S01]  /*5110*/  FFMA.FTZ R26, R26, UR5, -R117.reuse ;  /* 0x000000051a1a7c23 */ /* 0x100fe20008010875 */
[--C-:B------:R-:W-:Y:S01]  /*5120*/  SHF.R.U32.HI R101, RZ, 0x10, R6.reuse ;  /* 0x00000010ff657819 */ /* 0x100fe20000011606 */
[----:B------:R-:W-:Y:S01]  /*5130*/  FFMA.FTZ R117, R31, UR5, -R117 ;  /* 0x000000051f757c23 */ /* 0x000fe20008010875 */
[----:B----4-:R-:W-:Y:S01]  /*5140*/  SHF.R.U32.HI R14, RZ, 0x18, R6 ;  /* 0x00000018ff0e7819 */ /* 0x010fe20000011606 */
[----:B------:R-:W-:Y:S01]  /*5150*/  MUFU.EX2 R122, R28 ;  /* 0x0000001c007a7308 */ /* 0x000fe20000000800 */
[----:B------:R-:W-:Y:S01]  /*5160*/  LOP3.LUT R6, R2, 0xff, RZ, 0xc0, !PT ;  /* 0x000000ff02067812 */ /* 0x000fe200078ec0ff */
[----:B-1----:R-:W-:Y:S01]  /*5170*/  @!P1 FADD.FTZ R111, -R111, -RZ ;  /* 0x800000ff6f6f9221 */ /* 0x002fe20000010100 */
[C---:B------:R-:W-:Y:S02]  /*5180*/  LOP3.LUT R7, R4.reuse, 0xffff, RZ, 0xc0, !PT ;  /* 0x0000ffff04077812 */ /* 0x040fe400078ec0ff */
[----:B------:R-:W-:Y:S02]  /*5190*/  LOP3.LUT R8, R4, 0xff, RZ, 0xc0, !PT ;  /* 0x000000ff04087812 */ /* 0x000fe400078ec0ff */
[--C-:B------:R-:W-:Y:S03]  /*51a0*/  SHF.R.U32.HI R12, RZ, 0x10, R4.reuse ;  /* 0x00000010ff0c7819 */ /* 0x100fe60000011604 */
[----:B------:R-:W-:Y:S01]  /*51b0*/  MUFU.EX2 R117, R117 ;  /* 0x0000007500757308 */ /* 0x000fe20000000800 */
[----:B------:R-:W-:Y:S02]  /*51c0*/  SHF.R.U32.HI R9, RZ, 0x18, R4 ;  /* 0x00000018ff097819 */ /* 0x000fe40000011604 */
[----:B------:R-:W-:Y:S02]  /*51d0*/  LOP3.LUT R4, R2, 0xffff, RZ, 0xc0, !PT ;  /* 0x0000ffff02047812 */ /* 0x000fe400078ec0ff */
[--C-:B------:R-:W-:Y:S02]  /*51e0*/  SHF.R.U32.HI R5, RZ, 0x18, R2.reuse ;  /* 0x00000018ff057819 */ /* 0x100fe40000011602 */
[----:B------:R-:W-:Y:S03]  /*51f0*/  ISETP.LE.U32.AND P3, PT, R6, UR8, PT ;  /* 0x0000000806007c0c */ /* 0x000fe6000bf63070 */
[----:B------:R-:W1:Y:S01]  /*5200*/  MUFU.EX2 R130, R19 ;  /* 0x0000001300827308 */ /* 0x000e620000000800 */
[----:B------:R-:W-:Y:S02]  /*5210*/  SHF.R.U32.HI R2, RZ, 0x10, R2 ;  /* 0x00000010ff027819 */ /* 0x000fe40000011602 */
[----:B------:R-:W-:Y:S02]  /*5220*/  SHF.R.U32.HI R6, RZ, 0x8, R4 ;  /* 0x00000008ff067819 */ /* 0x000fe40000011604 */
[----:B------:R-:W-:Y:S02]  /*5230*/  LOP3.LUT R4, R2, 0xff, RZ, 0xc0, !PT ;  /* 0x000000ff02047812 */ /* 0x000fe400078ec0ff */
[----:B------:R-:W-:Y:S03]  /*5240*/  LOP3.LUT R2, R6, 0xffff, RZ, 0xc0, !PT ;  /* 0x0000ffff06027812 */ /* 0x000fe600078ec0ff */
[----:B------:R-:W-:Y:S01]  /*5250*/  MUFU.EX2 R118, R118 ;  /* 0x0000007600767308 */ /* 0x000fe20000000800 */
[----:B------:R-:W-:Y:S02]  /*5260*/  ISETP.LE.U32.AND P5, PT, R4, UR8, PT ;  /* 0x0000000804007c0c */ /* 0x000fe4000bfa3070 */
[----:B------:R-:W-:Y:S01]  /*5270*/  ISETP.LE.U32.AND P0, PT, R2, UR8, PT ;  /* 0x0000000802007c0c */ /* 0x000fe2000bf03070 */
[----:B------:R-:W-:Y:S01]  /*5280*/  @!P3 FADD.FTZ R179, -R179, -RZ ;  /* 0x800000ffb3b3b221 */ /* 0x000fe20000010100 */
[C---:B------:R-:W-:Y:S02]  /*5290*/  LOP3.LUT R4, R0.reuse, 0xffff, RZ, 0xc0, !PT ;  /* 0x0000ffff00047812 */ /* 0x040fe400078ec0ff */
[----:B------:R-:W-:Y:S03]  /*52a0*/  ISETP.LE.U32.AND P4, PT, R5, UR8, PT ;  /* 0x0000000805007c0c */ /* 0x000fe6000bf83070 */
[----:B------:R-:W3:Y:S01]  /*52b0*/  MUFU.EX2 R123, R23 ;  /* 0x00000017007b7308 */ /* 0x000ee20000000800 */
[----:B------:R-:W-:Y:S02]  /*52c0*/  SHF.R.U32.HI R2, RZ, 0x10, R0 ;  /* 0x00000010ff027819 */ /* 0x000fe40000011600 */
[----:B------:R-:W-:Y:S02]  /*52d0*/  LOP3.LUT R6, R0, 0xff, RZ, 0xc0, !PT ;  /* 0x000000ff00067812 */ /* 0x000fe400078ec0ff */
[----:B------:R-:W-:Y:S01]  /*52e0*/  SHF.R.U32.HI R5, RZ, 0x8, R4 ;  /* 0x00000008ff057819 */ /* 0x000fe20000011604 */
[----:B------:R-:W-:Y:S01]  /*52f0*/  @!P5 FADD.FTZ R184, -R184, -RZ ;  /* 0x800000ffb8b8d221 */ /* 0x000fe20000010100 */
[----:B------:R-:W-:Y:S01]  /*5300*/  LOP3.LUT R4, R2, 0xff, RZ, 0xc0, !PT ;  /* 0x000000ff02047812 */ /* 0x000fe200078ec0ff */
[----:B------:R-:W-:Y:S01]  /*5310*/  @!P0 FADD.FTZ R180, -R180, -RZ ;  /* 0x800000ffb4b48221 */ /* 0x000fe20000010100 */
[----:B------:R-:W-:Y:S01]  /*5320*/  ISETP.LE.U32.AND P6, PT, R6, UR8, PT ;  /* 0x0000000806007c0c */ /* 0x000fe2000bfc3070 */
[----:B------:R-:W-:Y:S01]  /*5330*/  MUFU.EX2 R124, R22 ;  /* 0x00000016007c7308 */ /* 0x000fe20000000800 */
[----:B------:R-:W-:Y:S01]  /*5340*/  LOP3.LUT R2, R5, 0xffff, RZ, 0xc0, !PT ;  /* 0x0000ffff05027812 */ /* 0x000fe200078ec0ff */
[----:B------:R-:W-:Y:S01]  /*5350*/  @!P4 FADD.FTZ R183, -R183, -RZ ;  /* 0x800000ffb7b7c221 */ /* 0x000fe20000010100 */
[----:B------:R-:W-:Y:S02]  /*5360*/  ISETP.LE.U32.AND P3, PT, R4, UR8, PT ;  /* 0x0000000804007c0c */ /* 0x000fe4000bf63070 */
[----:B------:R-:W-:Y:S02]  /*5370*/  ISETP.LE.U32.AND P0, PT, R2, UR8, PT ;  /* 0x0000000802007c0c */ /* 0x000fe4000bf03070 */
[----:B------:R-:W-:Y:S03]  /*5380*/  SHF.R.U32.HI R2, RZ, 0x18, R0 ;  /* 0x00000018ff027819 */ /* 0x000fe60000011600 */
[----:B------:R-:W-:Y:S01]  /*5390*/  MUFU.EX2 R126, R27 ;  /* 0x0000001b007e7308 */ /* 0x000fe20000000800 */
[----:B------:R-:W-:Y:S02]  /*53a0*/  SHF.R.U32.HI R0, RZ, 0x8, R7 ;  /* 0x00000008ff007819 */ /* 0x000fe40000011607 */
[----:B------:R-:W-:Y:S01]  /*53b0*/  ISETP.LE.U32.AND P4, PT, R8, UR8, PT ;  /* 0x0000000808007c0c */ /* 0x000fe2000bf83070 */
[----:B------:R-:W-:Y:S01]  /*53c0*/  @!P6 FADD.FTZ R189, -R189, -RZ ;  /* 0x800000ffbdbde221 */ /* 0x000fe20000010100 */
[----:B------:R-:W-:Y:S02]  /*53d0*/  LOP3.LUT R0, R0, 0xffff, RZ, 0xc0, !PT ;  /* 0x0000ffff00007812 */ /* 0x000fe400078ec0ff */
[----:B------:R-:W-:Y:S01]  /*53e0*/  ISETP.LE.U32.AND P5, PT, R2, UR8, PT ;  /* 0x0000000802007c0c */ /* 0x000fe2000bfa3070 */
[----:B------:R-:W-:Y:S01]  /*53f0*/  @!P3 FADD.FTZ R190, -R190, -RZ ;  /* 0x800000ffbebeb221 */ /* 0x000fe20000010100 */
[----:B------:R-:W-:Y:S01]  /*5400*/  ISETP.LE.U32.AND P6, PT, R0, UR8, PT ;  /* 0x0000000800007c0c */ /* 0x000fe2000bfc3070 */
[----:B------:R-:W-:Y:S01]  /*5410*/  @!P0 FADD.FTZ R187, -R187, -RZ ;  /* 0x800000ffbbbb8221 */ /* 0x000fe20000010100 */
[----:B------:R-:W-:Y:S01]  /*5420*/  LOP3.LUT R0, R12, 0xff, RZ, 0xc0, !PT ;  /* 0x000000ff0c007812 */ /* 0x000fe200078ec0ff */
[----:B------:R-:W4:Y:S01]  /*5430*/  MUFU.EX2 R116, R21 ;  /* 0x0000001500747308 */ /* 0x000f220000000800 */
[----:B------:R-:W-:Y:S02]  /*5440*/  ISETP.LE.U32.AND P0, PT, R9, UR8, PT ;  /* 0x0000000809007c0c */ /* 0x000fe4000bf03070 */
[----:B------:R-:W-:Y:S01]  /*5450*/  ISETP.LE.U32.AND P3, PT, R0, UR8, PT ;  /* 0x0000000800007c0c */ /* 0x000fe2000bf63070 */
[----:B------:R-:W-:Y:S01]  /*5460*/  @!P4 FADD.FTZ R182, -R182, -RZ ;  /* 0x800000ffb6b6c221 */ /* 0x000fe20000010100 */
[----:B------:R-:W-:Y:S02]  /*5470*/  SHF.R.U32.HI R0, RZ, 0x8, R13 ;  /* 0x00000008ff007819 */ /* 0x000fe4000001160d */
[----:B------:R-:W-:Y:S03]  /*5480*/  ISETP.LE.U32.AND P4, PT, R100, UR8, PT ;  /* 0x0000000864007c0c */ /* 0x000fe6000bf83070 */
[----:B------:R-:W-:Y:S01]  /*5490*/  MUFU.EX2 R129, R26 ;  /* 0x0000001a00817308 */ /* 0x000fe20000000800 */
[----:B------:R-:W-:Y:S01]  /*54a0*/  LOP3.LUT R0, R0, 0xffff, RZ, 0xc0, !PT ;  /* 0x0000ffff00007812 */ /* 0x000fe200078ec0ff */
[----:B------:R-:W-:Y:S01]  /*54b0*/  @!P6 FADD.FTZ R181, -R181, -RZ ;  /* 0x800000ffb5b5e221 */ /* 0x000fe20000010100 */
[----:B------:R-:W-:Y:S01]  /*54c0*/  LOP3.LUT R4, R11, 0xffff, RZ, 0xc0, !PT ;  /* 0x0000ffff0b047812 */ /* 0x000fe200078ec0ff */
[----:B------:R-:W-:Y:S01]  /*54d0*/  @!P5 FADD.FTZ R188, -R188, -RZ ;  /* 0x800000ffbcbcd221 */ /* 0x000fe20000010100 */
[----:B------:R-:W-:Y:S01]  /*54e0*/  ISETP.LE.U32.AND P6, PT, R0, UR8, PT ;  /* 0x0000000800007c0c */ /* 0x000fe2000bfc3070 */
[----:B------:R-:W-:Y:S01]  /*54f0*/  @!P0 FADD.FTZ R185, -R185, -RZ ;  /* 0x800000ffb9b98221 */ /* 0x000fe20000010100 */
[----:B------:R-:W-:Y:S01]  /*5500*/  LOP3.LUT R0, R101, 0xff, RZ, 0xc0, !PT ;  /* 0x000000ff65007812 */ /* 0x000fe200078ec0ff */
[----:B------:R-:W-:Y:S01]  /*5510*/  @!P3 FADD.FTZ R186, -R186, -RZ ;  /* 0x800000ffbabab221 */ /* 0x000fe20000010100 */
[----:B------:R-:W-:Y:S01]  /*5520*/  ISETP.LE.U32.AND P3, PT, R14, UR8, PT ;  /* 0x000000080e007c0c */ /* 0x000fe2000bf63070 */
[----:B------:R-:W-:Y:S01]  /*5530*/  MUFU.EX2 R120, R120 ;  /* 0x0000007800787308 */ /* 0x000fe20000000800 */
[----:B------:R-:W-:Y:S01]  /*5540*/  ISETP.LE.U32.AND P0, PT, R0, UR8, PT ;  /* 0x0000000800007c0c */ /* 0x000fe2000bf03070 */
[----:B--2---:R-:W-:Y:S01]  /*5550*/  @!P4 FADD.FTZ R131, -R131, -RZ ;  /* 0x800000ff8383c221 */ /* 0x004fe20000010100 */
[----:B------:R-:W-:Y:S02]  /*5560*/  LOP3.LUT R0, R11, 0xff, RZ, 0xc0, !PT ;  /* 0x000000ff0b007812 */ /* 0x000fe400078ec0ff */
[--C-:B------:R-:W-:Y:S02]  /*5570*/  SHF.R.U32.HI R2, RZ, 0x18, R11.reuse ;  /* 0x00000018ff027819 */ /* 0x100fe4000001160b */
[----:B------:R-:W-:Y:S01]  /*5580*/  ISETP.LE.U32.AND P4, PT, R0, UR8, PT ;  /* 0x0000000800007c0c */ /* 0x000fe2000bf83070 */
[----:B------:R-:W-:Y:S01]  /*5590*/  @!P6 FADD.FTZ R125, -R125, -RZ ;  /* 0x800000ff7d7de221 */ /* 0x000fe20000010100 */
[----:B------:R-:W-:Y:S01]  /*55a0*/  SHF.R.U32.HI R0, RZ, 0x8, R4 ;  /* 0x00000008ff007819 */ /* 0x000fe20000011604 */
[----:B------:R-:W-:Y:S01]  /*55b0*/  MUFU.EX2 R127, R25 ;  /* 0x00000019007f7308 */ /* 0x000fe20000000800 */
[----:B------:R-:W-:Y:S01]  /*55c0*/  ISETP.LE.U32.AND P6, PT, R2, UR8, PT ;  /* 0x0000000802007c0c */ /* 0x000fe2000bfc3070 */
[----:B-1----:R-:W-:Y:S01]  /*55d0*/  @!P3 FADD.FTZ R130, -R130, -RZ ;  /* 0x800000ff8282b221 */ /* 0x002fe20000010100 */
[----:B------:R-:W-:Y:S01]  /*55e0*/  SHF.R.U32.HI R11, RZ, 0x10, R11 ;  /* 0x00000010ff0b7819 */ /* 0x000fe2000001160b */
[----:B------:R-:W-:Y:S01]  /*55f0*/  @!P0 FADD.FTZ R178, -R178, -RZ ;  /* 0x800000ffb2b28221 */ /* 0x000fe20000010100 */
[----:B------:R-:W-:Y:S02]  /*5600*/  LOP3.LUT R2, R10, 0xff, RZ, 0xc0, !PT ;  /* 0x000000ff0a027812 */ /* 0x000fe400078ec0ff */
[----:B------:R-:W-:Y:S03]  /*5610*/  LOP3.LUT R0, R0, 0xffff, RZ, 0xc0, !PT ;  /* 0x0000ffff00007812 */ /* 0x000fe600078ec0ff */
[----:B------:R-:W1:Y:S01]  /*5620*/  MUFU.EX2 R128, R24 ;  /* 0x0000001800807308 */ /* 0x000e620000000800 */
[----:B------:R-:W-:Y:S01]  /*5630*/  LOP3.LUT R11, R11, 0xff, RZ, 0xc0, !PT ;  /* 0x000000ff0b0b7812 */ /* 0x000fe200078ec0ff */
[----:B------:R-:W-:Y:S01]  /*5640*/  @!P4 FADD.FTZ R121, -R121, -RZ ;  /* 0x800000ff7979c221 */ /* 0x000fe20000010100 */
[----:B------:R-:W-:Y:S02]  /*5650*/  ISETP.LE.U32.AND P4, PT, R2, UR8, PT ;  /* 0x0000000802007c0c */ /* 0x000fe4000bf83070 */
[----:B------:R-:W-:Y:S01]  /*5660*/  ISETP.LE.U32.AND P0, PT, R0, UR8, PT ;  /* 0x0000000800007c0c */ /* 0x000fe2000bf03070 */
[----:B---3--:R-:W-:Y:S01]  /*5670*/  @!P6 FADD.FTZ R123, -R123, -RZ ;  /* 0x800000ff7b7be221 */ /* 0x008fe20000010100 */
[----:B------:R-:W-:Y:S03]  /*5680*/  ISETP.LE.U32.AND P3, PT, R11, UR8, PT ;  /* 0x000000080b007c0c */ /* 0x000fe6000bf63070 */
[----:B------:R-:W2:Y:S01]  /*5690*/  MUFU.EX2 R119, R119 ;  /* 0x0000007700777308 */ /* 0x000ea20000000800 */
[----:B------:R-:W-:Y:S02]  /*56a0*/  LOP3.LUT R0, R10, 0xffff, RZ, 0xc0, !PT ;  /* 0x0000ffff0a007812 */ /* 0x000fe400078ec0ff */
[--C-:B------:R-:W-:Y:S02]  /*56b0*/  SHF.R.U32.HI R2, RZ, 0x10, R10.reuse ;  /* 0x00000010ff027819 */ /* 0x100fe4000001160a */
[----:B------:R-:W-:Y:S02]  /*56c0*/  SHF.R.U32.HI R10, RZ, 0x18, R10 ;  /* 0x00000018ff0a7819 */ /* 0x000fe4000001160a */
[----:B------:R-:W-:Y:S02]  /*56d0*/  LOP3.LUT R2, R2, 0xff, RZ, 0xc0, !PT ;  /* 0x000000ff02027812 */ /* 0x000fe400078ec0ff */
[----:B------:R-:W-:Y:S01]  /*56e0*/  ISETP.LE.U32.AND P6, PT, R10, UR8, PT ;  /* 0x000000080a007c0c */ /* 0x000fe2000bfc3070 */
[----:B----4-:R-:W-:Y:S01]  /*56f0*/  @!P0 FADD.FTZ R116, -R116, -RZ ;  /* 0x800000ff74748221 */ /* 0x010fe20000010100 */
[----:B------:R-:W-:Y:S01]  /*5700*/  SHF.R.U32.HI R0, RZ, 0x8, R0 ;  /* 0x00000008ff007819 */ /* 0x000fe20000011600 */
[----:B------:R-:W-:Y:S01]  /*5710*/  @!P3 FADD.FTZ R124, -R124, -RZ ;  /* 0x800000ff7c7cb221 */ /* 0x000fe20000010100 */
[----:B------:R-:W-:Y:S01]  /*5720*/  ISETP.LE.U32.AND P3, PT, R2, UR8, PT ;  /* 0x0000000802007c0c */ /* 0x000fe2000bf63070 */
[----:B-1----:R-:W-:Y:S01]  /*5730*/  @!P4 FADD.FTZ R128, -R128, -RZ ;  /* 0x800000ff8080c221 */ /* 0x002fe20000010100 */
[----:B------:R-:W-:Y:S01]  /*5740*/  LOP3.LUT R2, R113, 0xff, RZ, 0xc0, !PT ;  /* 0x000000ff71027812 */ /* 0x000fe200078ec0ff */
[----:B------:R-:W-:Y:S01]  /*5750*/  IMAD.MOV.U32 R113, RZ, RZ, R214 ;  /* 0x000000ffff717224 */ /* 0x000fe200078e00d6 */
[----:B------:R-:W-:Y:S02]  /*5760*/  LOP3.LUT R0, R0, 0xffff, RZ, 0xc0, !PT ;  /* 0x0000ffff00007812 */ /* 0x000fe400078ec0ff */
[----:B------:R-:W-:Y:S02]  /*5770*/  F2FP.RELU.F16.F32.PACK_AB R5, R187, R189 ;  /* 0x000000bdbb05723e */ /* 0x000fe400000008ff */
[----:B------:R-:W-:Y:S01]  /*5780*/  ISETP.LE.U32.AND P0, PT, R0, UR8, PT ;  /* 0x0000000800007c0c */ /* 0x000fe2000bf03070 */
[----:B------:R-:W-:Y:S01]  /*5790*/  @!P6 FADD.FTZ R126, -R126, -RZ ;  /* 0x800000ff7e7ee221 */ /* 0x000fe20000010100 */
[----:B------:R-:W-:Y:S02]  /*57a0*/  ISETP.LE.U32.AND P6, PT, R2, UR8, PT ;  /* 0x0000000802007c0c */ /* 0x000fe4000bfc3070 */
[----:B------:R-:W-:Y:S01]  /*57b0*/  SHF.R.U32.HI R2, RZ, 0x8, R104 ;  /* 0x00000008ff027819 */ /* 0x000fe20000011668 */
[----:B------:R-:W-:Y:S01]  /*57c0*/  @!P3 FADD.FTZ R129, -R129, -RZ ;  /* 0x800000ff8181b221 */ /* 0x000fe20000010100 */
[----:B------:R-:W-:Y:S02]  /*57d0*/  SHF.R.U32.HI R0, RZ, 0x8, R109 ;  /* 0x00000008ff007819 */ /* 0x000fe4000001166d */
[----:B------:R-:W-:Y:S02]  /*57e0*/  LOP3.LUT R4, R2, 0xffff, RZ, 0xc0, !PT ;  /* 0x0000ffff02047812 */ /* 0x000fe400078ec0ff */
[----:B------:R-:W-:Y:S02]  /*57f0*/  F2FP.RELU.F16.F32.PACK_AB R2, R180, R179 ;  /* 0x000000b3b402723e */ /* 0x000fe400000008ff */
[----:B------:R-:W-:Y:S01]  /*5800*/  LOP3.LUT R0, R0, 0xffff, RZ, 0xc0, !PT ;  /* 0x0000ffff00007812 */ /* 0x000fe200078ec0ff */
[----:B------:R-:W-:Y:S01]  /*5810*/  @!P0 FADD.FTZ R127, -R127, -RZ ;  /* 0x800000ff7f7f8221 */ /* 0x000fe20000010100 */
[----:B------:R-:W-:Y:S01]  /*5820*/  ISETP.LE.U32.AND P0, PT, R103, UR8, PT ;  /* 0x0000000867007c0c */ /* 0x000fe2000bf03070 */
[----:B------:R1:W-:Y:S01]  /*5830*/  STS [R199+0xe000], R2 ;  /* 0x00e00002c7007388 */ /* 0x0003e20000000800 */
[----:B------:R-:W-:Y:S01]  /*5840*/  ISETP.LE.U32.AND P3, PT, R0, UR8, PT ;  /* 0x0000000800007c0c */ /* 0x000fe2000bf63070 */
[----:B------:R-:W-:Y:S01]  /*5850*/  @!P6 FADD.FTZ R114, -R114, -RZ ;  /* 0x800000ff7272e221 */ /* 0x000fe20000010100 */
[----:B------:R-:W-:Y:S02]  /*5860*/  LOP3.LUT R0, R105, 0xff, RZ, 0xc0, !PT ;  /* 0x000000ff69007812 */ /* 0x000fe400078ec0ff */
[----:B------:R-:W-:Y:S02]  /*5870*/  F2FP.RELU.F16.F32.PACK_AB R6, R181, R182 ;  /* 0x000000b6b506723e */ /* 0x000fe400000008ff */
[----:B------:R-:W-:Y:S02]  /*5880*/  ISETP.LE.U32.AND P1, PT, R0, UR8, PT ;  /* 0x0000000800007c0c */ /* 0x000fe4000bf23070 */
[----:B------:R-:W-:Y:S02]  /*5890*/  F2FP.RELU.F16.F32.PACK_AB R0, R183, R184 ;  /* 0x000000b8b700723e */ /* 0x000fe400000008ff */
[----:B------:R-:W-:Y:S01]  /*58a0*/  ISETP.LE.U32.AND P5, PT, R108, UR8, PT ;  /* 0x000000086c007c0c */ /* 0x000fe2000bfa3070 */
[----:B------:R-:W-:Y:S01]  /*58b0*/  @!P0 FADD.FTZ R117, -R117, -RZ ;  /* 0x800000ff75758221 */ /* 0x000fe20000010100 */
[----:B------:R-:W-:Y:S01]  /*58c0*/  LEA R112, P0, R213, R112, 0x2 ;  /* 0x00000070d5707211 */ /* 0x000fe200078010ff */
[----:B------:R3:W-:Y:S01]  /*58d0*/  STS [R199+0xe400], R0 ;  /* 0x00e40000c7007388 */ /* 0x0007e20000000800 */
[----:B------:R-:W-:Y:S01]  /*58e0*/  @!P3 FADD.FTZ R120, -R120, -RZ ;  /* 0x800000ff7878b221 */ /* 0x000fe20000010100 */
[----:B------:R-:W-:Y:S01]  /*58f0*/  ISETP.LE.U32.AND P3, PT, R4, UR8, PT ;  /* 0x0000000804007c0c */ /* 0x000fe2000bf63070 */
[----:B------:R-:W-:Y:S01]  /*5900*/  IMAD.U32 R108, RZ, RZ, UR6 ;  /* 0x00000006ff6c7e24 */ /* 0x000fe2000f8e00ff */
[----:B------:R-:W-:Y:S02]  /*5910*/  F2FP.RELU.F16.F32.PACK_AB R4, R125, R131 ;  /* 0x000000837d04723e */ /* 0x000fe400000008ff */
[----:B------:R-:W-:Y:S01]  /*5920*/  LEA.HI.X.SX32 R113, R213, R113, 0x2, P0 ;  /* 0x00000071d5717211 */ /* 0x000fe200000f16ff */
[----:B------:R-:W-:Y:S01]  /*5930*/  @!P1 FADD.FTZ R115, -R115, -RZ ;  /* 0x800000ff73739221 */ /* 0x000fe20000010100 */
[----:B------:R-:W-:Y:S01]  /*5940*/  ISETP.LE.U32.AND P4, PT, R102, UR8, PT ;  /* 0x0000000866007c0c */ /* 0x000fe2000bf83070 */
[----:B------:R4:W-:Y:S01]  /*5950*/  STS [R200+0xe000], R4 ;  /* 0x00e00004c8007388 */ /* 0x0009e20000000800 */
[----:B--2---:R-:W-:Y:S01]  /*5960*/  @!P5 FADD.FTZ R119, -R119, -RZ ;  /* 0x800000ff7777d221 */ /* 0x004fe20000010100 */
[----:B-1----:R-:W-:Y:S02]  /*5970*/  F2FP.RELU.F16.F32.PACK_AB R2, R130, R178 ;  /* 0x000000b28202723e */ /* 0x002fe400000008ff */
[----:B------:R-:W2:Y:S01]  /*5980*/  LDG.E R110, desc[UR14][R112.64] ;  /* 0x0000000e706e7981 */ /* 0x000ea2000c1e1900 */
[----:B------:R-:W-:Y:S01]  /*5990*/  FSETP.GE.FTZ.AND P0, PT, R179, RZ, PT ;  /* 0x000000ffb300720b */ /* 0x000fe20003f16000 */
[----:B------:R-:W-:Y:S01]  /*59a0*/  @!P3 FADD.FTZ R118, -R118, -RZ ;  /* 0x800000ff7676b221 */ /* 0x000fe20000010100 */
[----:B------:R-:W-:Y:S01]  /*59b0*/  FSETP.GE.FTZ.AND P6, PT, R180, RZ, PT ;  /* 0x000000ffb400720b */ /* 0x000fe20003fd6000 */
[----:B------:R1:W-:Y:S01]  /*59c0*/  STS [R200+0xe400], R2 ;  /* 0x00e40002c8007388 */ /* 0x0003e20000000800 */
[----:B------:R-:W-:Y:S02]  /*59d0*/  FSETP.GE.FTZ.AND P5, PT, R131, RZ, PT ;  /* 0x000000ff8300720b */ /* 0x000fe40003fb6000 */
[----:B------:R-:W-:Y:S01]  /*59e0*/  FSETP.GE.FTZ.AND P1, PT, R116, RZ, PT ;  /* 0x000000ff7400720b */ /* 0x000fe20003f36000 */
[----:B------:R1:W-:Y:S01]  /*59f0*/  STS [R199+0xf000], R5 ;  /* 0x00f00005c7007388 */ /* 0x0003e20000000800 */
[----:B------:R-:W-:Y:S01]  /*5a00*/  @!P4 FADD.FTZ R122, -R122, -RZ ;  /* 0x800000ff7a7ac221 */ /* 0x000fe20000010100 */
[----:B------:R-:W-:Y:S02]  /*5a10*/  FSETP.GE.FTZ.AND P4, PT, R125, RZ, PT ;  /* 0x000000ff7d00720b */ /* 0x000fe40003f96000 */
[----:B---3--:R-:W-:Y:S01]  /*5a20*/  F2FP.RELU.F16.F32.PACK_AB R0, R188, R190 ;  /* 0x000000bebc00723e */ /* 0x008fe200000008ff */
[----:B------:R-:W3:Y:S01]  /*5a30*/  LDG.E R109, desc[UR14][R112.64+0x20] ;  /* 0x0000200e706d7981 */ /* 0x000ee2000c1e1900 */
[----:B------:R-:W-:Y:S03]  /*5a40*/  FSETP.GE.FTZ.AND P3, PT, R121, RZ, PT ;  /* 0x000000ff7900720b */ /* 0x000fe60003f76000 */
[----:B------:R1:W-:Y:S01]  /*5a50*/  STS [R199+0xf400], R0 ;  /* 0x00f40000c7007388 */ /* 0x0003e20000000800 */
[----:B----4-:R-:W-:Y:S03]  /*5a60*/  F2FP.RELU.F16.F32.PACK_AB R4, R116, R121 ;  /* 0x000000797404723e */ /* 0x010fe600000008ff */
[----:B------:R4:W-:Y:S01]  /*5a70*/  STS [R200+0xf000], R6 ;  /* 0x00f00006c8007388 */ /* 0x0009e20000000800 */
[----:B-1----:R-:W-:Y:S02]  /*5a80*/  F2FP.RELU.F16.F32.PACK_AB R2, R123, R124 ;  /* 0x0000007c7b02723e */ /* 0x002fe400000008ff */
[----:B------:R-:W-:Y:S05]  /*5a90*/  F2FP.RELU.F16.F32.PACK_AB R5, R185, R186 ;  /* 0x000000bab905723e */ /* 0x000fea00000008ff */
[----:B------:R1:W-:Y:S04]  /*5aa0*/  STS [R200+0xf400], R5 ;  /* 0x00f40005c8007388 */ /* 0x0003e80000000800 */
[----:B------:R1:W-:Y:S01]  /*5ab0*/  STS [R198+0xe000], R4 ;  /* 0x00e00004c6007388 */ /* 0x0003e20000000800 */
[----:B------:R-:W-:Y:S03]  /*5ac0*/  F2FP.RELU.F16.F32.PACK_AB R0, R120, R111 ;  /* 0x0000006f7800723e */ /* 0x000fe600000008ff */
[----:B------:R1:W-:Y:S01]  /*5ad0*/  STS [R198+0xe400], R2 ;  /* 0x00e40002c6007388 */ /* 0x0003e20000000800 */
[----:B----4-:R-:W-:Y:S03]  /*5ae0*/  F2FP.RELU.F16.F32.PACK_AB R6, R127, R128 ;  /* 0x000000807f06723e */ /* 0x010fe600000008ff */
[----:B------:R4:W-:Y:S01]  /*5af0*/  STS [R193+0xe000], R0 ;  /* 0x00e00000c1007388 */ /* 0x0009e20000000800 */
[----:B-1----:R-:W-:Y:S02]  /*5b00*/  F2FP.RELU.F16.F32.PACK_AB R5, R126, R129 ;  /* 0x000000817e05723e */ /* 0x002fe400000008ff */
[----:B------:R-:W-:Y:S02]  /*5b10*/  F2FP.RELU.F16.F32.PACK_AB R4, R119, R114 ;  /* 0x000000727704723e */ /* 0x000fe400000008ff */
[----:B------:R-:W-:Y:S03]  /*5b20*/  F2FP.RELU.F16.F32.PACK_AB R2, R118, R122 ;  /* 0x0000007a7602723e */ /* 0x000fe600000008ff */
[----:B------:R-:W-:Y:S01]  /*5b30*/  STS [R193+0xe400], R4 ;  /* 0x00e40004c1007388 */ /* 0x000fe20000000800 */
[----:B----4-:R-:W-:Y:S03]  /*5b40*/  F2FP.RELU.F16.F32.PACK_AB R0, R117, R115 ;  /* 0x000000737500723e */ /* 0x010fe600000008ff */
[----:B------:R-:W-:Y:S04]  /*5b50*/  STS [R198+0xf000], R6 ;  /* 0x00f00006c6007388 */ /* 0x000fe80000000800 */
[----:B------:R-:W-:Y:S04]  /*5b60*/  STS [R198+0xf400], R5 ;  /* 0x00f40005c6007388 */ /* 0x000fe80000000800 */
[----:B------:R-:W-:Y:S04]  /*5b70*/  STS [R193+0xf000], R2 ;  /* 0x00f00002c1007388 */ /* 0x000fe80000000800 */
[----:B------:R1:W-:Y:S04]  /*5b80*/  STS [R193+0xf400], R0 ;  /* 0x00f40000c1007388 */ /* 0x0003e80000000800 */
[----:B------:R-:W4:Y:S08]  /*5b90*/  LDSM.16.M88.4 R32, [R168+UR6+0x4000] ;  /* 0x00400006a820783b */ /* 0x000f300008000200 */
[----:B------:R-:W4:Y:S01]  /*5ba0*/  LDSM.16.M88.4 R28, [R168+UR6+0x5000] ;  /* 0x00500006a81c783b */ /* 0x000f220008000200 */
[----:B-1----:R-:W-:Y:S05]  /*5bb0*/  IADD3 R0, R168, 0x4000, R108 ;  /* 0x00004000a8007810 */ /* 0x002fea0007ffe06c */
[C---:B------:R-:W-:Y:S02]  /*5bc0*/  IMAD.IADD R2, R0.reuse, 0x1, R174 ;  /* 0x0000000100027824 */ /* 0x040fe400078e02ae */
[----:B------:R-:W-:Y:S03]  /*5bd0*/  IMAD.IADD R0, R0, 0x1, R164 ;  /* 0x0000000100007824 */ /* 0x000fe600078e02a4 */
[----:B------:R-:W1:Y:S08]  /*5be0*/  LDSM.16.M88.4 R100, [R2] ;  /* 0x000000000264783b */ /* 0x000e700000000200 */
[----:B------:R-:W1:Y:S01]  /*5bf0*/  LDSM.16.M88.4 R104, [R2+0x1000] ;  /* 0x001000000268783b */ /* 0x000e620000000200 */
[-C--:B----4-:R-:W-:Y:S06]  /*5c00*/  HMMA.16816.F32 R4, R32, R132.reuse, RZ ;  /* 0x000000842004723c */ /* 0x090fec00000018ff */
[C---:B------:R-:W-:Y:S06]  /*5c10*/  HMMA.16816.F32 R8, R28.reuse, R132, RZ ;  /* 0x000000841c08723c */ /* 0x040fec00000018ff */
[-C--:B------:R-:W-:Y:S06]  /*5c20*/  HMMA.16816.F32 R12, R28, R134.reuse, RZ ;  /* 0x000000861c0c723c */ /* 0x080fec00000018ff */
[C---:B------:R-:W-:Y:S06]  /*5c30*/  HMMA.16816.F32 R16, R32.reuse, R134, RZ ;  /* 0x000000862010723c */ /* 0x040fec00000018ff */
[-C--:B------:R-:W-:Y:S06]  /*5c40*/  HMMA.16816.F32 R20, R32, R136.reuse, RZ ;  /* 0x000000882014723c */ /* 0x080fec00000018ff */
[C---:B------:R-:W-:Y:S06]  /*5c50*/  HMMA.16816.F32 R24, R28.reuse, R136, RZ ;  /* 0x000000881c18723c */ /* 0x040fec00000018ff */
[-C--:B------:R-:W-:Y:S06]  /*5c60*/  HMMA.16816.F32 R28, R28, R138.reuse, RZ ;  /* 0x0000008a1c1c723c */ /* 0x080fec00000018ff */
[----:B------:R-:W-:Y:S06]  /*5c70*/  HMMA.16816.F32 R32, R32, R138, RZ ;  /* 0x0000008a2020723c */ /* 0x000fec00000018ff */
[-C--:B-1----:R-:W-:Y:S06]  /*5c80*/  HMMA.16816.F32 R4, R100, R140.reuse, R4 ;  /* 0x0000008c6404723c */ /* 0x082fec0000001804 */
[C---:B------:R-:W-:Y:S06]  /*5c90*/  HMMA.16816.F32 R8, R104.reuse, R140, R8 ;  /* 0x0000008c6808723c */ /* 0x040fec0000001808 */
[-C--:B------:R-:W-:Y:S06]  /*5ca0*/  HMMA.16816.F32 R12, R104, R142.reuse, R12 ;  /* 0x0000008e680c723c */ /* 0x080fec000000180c */
[C---:B------:R-:W-:Y:S06]  /*5cb0*/  HMMA.16816.F32 R16, R100.reuse, R142, R16 ;  /* 0x0000008e6410723c */ /* 0x040fec0000001810 */
[-C--:B------:R-:W-:Y:S06]  /*5cc0*/  HMMA.16816.F32 R20, R100, R144.reuse, R20 ;  /* 0x000000906414723c */ /* 0x080fec0000001814 */
[C---:B------:R-:W-:Y:S06]  /*5cd0*/  HMMA.16816.F32 R24, R104.reuse, R144, R24 ;  /* 0x000000906818723c */ /* 0x040fec0000001818 */
[-C--:B------:R-:W-:Y:S01]  /*5ce0*/  HMMA.16816.F32 R28, R104, R146.reuse, R28 ;  /* 0x00000092681c723c */ /* 0x080fe2000000181c */
[----:B------:R-:W1:Y:S05]  /*5cf0*/  LDSM.16.M88.4 R104, [R0] ;  /* 0x000000000068783b */ /* 0x000e6a0000000200 */
[----:B------:R-:W-:Y:S03]  /*5d00*/  HMMA.16816.F32 R32, R100, R146, R32 ;  /* 0x000000926420723c */ /* 0x000fe60000001820 */
[----:B------:R4:W1:Y:S02]  /*5d10*/  LDSM.16.M88.4 R100, [R0+0x1000] ;  /* 0x001000000064783b */ /* 0x0008640000000200 */
[----:B----4-:R-:W-:Y:S06]  /*5d20*/  IMAD.IADD R0, R164, 0x1, R2 ;  /* 0x00000001a4007824 */ /* 0x010fec00078e0202 */
[----:B------:R4:W5:Y:S01]  /*5d30*/  LDG.E R2, desc[UR14][R112.64+0xa0] ;  /* 0x0000a00e70027981 */ /* 0x000962000c1e1900 */
        /* <DEDUP_REMOVED lines=9> */
[----:B------:R-:W4:Y:S03]  /*5dd0*/  LDSM.16.M88.4 R104, [R0+0x1000] ;  /* 0x001000000068783b */ /* 0x000f260000000200 */
[-C--:B-1----:R-:W-:Y:S06]  /*5de0*/  HMMA.16816.F32 R4, R100, R156.reuse, R4 ;  /* 0x0000009c6404723c */ /* 0x082fec0000001804 */
[C---:B----4-:R-:W-:Y:S06]  /*5df0*/  HMMA.16816.F32 R8, R104.reuse, R156, R8 ;  /* 0x0000009c6808723c */ /* 0x050fec0000001808 */
[-C--:B------:R-:W-:Y:S06]  /*5e00*/  HMMA.16816.F32 R12, R104, R158.reuse, R12 ;  /* 0x0000009e680c723c */ /* 0x080fec000000180c */
[C---:B------:R-:W-:Y:S06]  /*5e10*/  HMMA.16816.F32 R16, R100.reuse, R158, R16 ;  /* 0x0000009e6410723c */ /* 0x040fec0000001810 */
[----:B--2---:R-:W-:Y:S01]  /*5e20*/  FADD.FTZ R0, -R110, R4 ;  /* 0x000000046e007221 */ /* 0x004fe20000010100 */
[-C--:B------:R-:W-:Y:S01]  /*5e30*/  HMMA.16816.F32 R20, R100, R160.reuse, R20 ;  /* 0x000000a06414723c */ /* 0x080fe20000001814 */
[----:B------:R1:W5:Y:S03]  /*5e40*/  LDG.E R4, desc[UR14][R112.64+0x80] ;  /* 0x0000800e70047981 */ /* 0x000366000c1e1900 */
[----:B------:R-:W-:Y:S02]  /*5e50*/  FSEL R0, R0, R110, P0 ;  /* 0x0000006e00007208 */ /* 0x000fe40000000000 */
[C---:B------:R-:W-:Y:S04]  /*5e60*/  HMMA.16816.F32 R24, R104.reuse, R160, R24 ;  /* 0x000000a06818723c */ /* 0x040fe80000001818 */
[----:B------:R-:W-:Y:S01]  /*5e70*/  FSETP.GE.FTZ.AND P0, PT, R120, RZ, PT ;  /* 0x000000ff7800720b */ /* 0x000fe20003f16000 */
[----:B------:R-:W-:Y:S01]  /*5e80*/  FMUL.FTZ R179, R179, R0 ;  /* 0x00000000b3b37220 */ /* 0x000fe20000410000 */
[-C--:B------:R-:W-:Y:S05]  /*5e90*/  HMMA.16816.F32 R28, R104, R162.reuse, R28 ;  /* 0x000000a2681c723c */ /* 0x080fea000000181c */
[----:B------:R-:W-:Y:S01]  /*5ea0*/  IMAD.SHL.U32 R0, R175, 0x2, RZ ;  /* 0x00000002af007824 */ /* 0x000fe200078e00ff */
[----:B------:R-:W-:Y:S05]  /*5eb0*/  HMMA.16816.F32 R32, R100, R162, R32 ;  /* 0x000000a26420723c */ /* 0x000fea0000001820 */
[----:B------:R-:W-:Y:S01]  /*5ec0*/  IADD3 R0, R0, 0x4000, R108 ;  /* 0x0000400000007810 */ /* 0x000fe20007ffe06c */
[C---:B------:R-:W-:Y:S01]  /*5ed0*/  FADD.FTZ R21, -R110.reuse, R21 ;  /* 0x000000156e157221 */ /* 0x040fe20000010100 */
[C---:B------:R-:W-:Y:S01]  /*5ee0*/  FADD.FTZ R100, -R110.reuse, R5 ;  /* 0x000000056e647221 */ /* 0x040fe20000010100 */
[C---:B------:R-:W-:Y:S03]  /*5ef0*/  FADD.FTZ R5, -R110.reuse, R16 ;  /* 0x000000106e057221 */ /* 0x040fe60000010100 */
[-C--:B------:R-:W-:Y:S01]  /*5f00*/  FSEL R21, R21, R110.reuse, P1 ;  /* 0x0000006e15157208 */ /* 0x080fe20000800000 */
[----:B------:R-:W-:Y:S01]  /*5f10*/  FADD.FTZ R16, -R110, R17 ;  /* 0x000000116e107221 */ /* 0x000fe20000010100 */
[-C--:B------:R-:W-:Y:S01]  /*5f20*/  FSEL R100, R100, R110.reuse, P6 ;  /* 0x0000006e64647208 */ /* 0x080fe20003000000 */
[----:B------:R-:W-:Y:S01]  /*5f30*/  FADD.FTZ R20, -R110, R20 ;  /* 0x000000146e147221 */ /* 0x000fe20000010100 */
[----:B------:R-:W-:Y:S01]  /*5f40*/  ISETP.GT.AND P6, PT, R192, R237, PT ;  /* 0x000000edc000720c */ /* 0x000fe20003fc4270 */
[----:B------:R-:W-:Y:S01]  /*5f50*/  FMUL.FTZ R21, R116, R21 ;  /* 0x0000001574157220 */ /* 0x000fe20000410000 */
[----:B------:R-:W-:Y:S01]  /*5f60*/  FSEL R17, R5, R110, P5 ;  /* 0x0000006e05117208 */ /* 0x000fe20002800000 */
[----:B------:R-:W-:Y:S01]  /*5f70*/  FMUL.FTZ R180, R180, R100 ;  /* 0x00000064b4b47220 */ /* 0x000fe20000410000 */
[-C--:B------:R-:W-:Y:S01]  /*5f80*/  FSEL R16, R16, R110.reuse, P4 ;  /* 0x0000006e10107208 */ /* 0x080fe20002000000 */
[----:B---3--:R-:W-:Y:S01]  /*5f90*/  FADD.FTZ R6, -R109, R6 ;  /* 0x000000066d067221 */ /* 0x008fe20000010100 */
[----:B------:R-:W-:Y:S01]  /*5fa0*/  FSEL R5, R20, R110, P3 ;  /* 0x0000006e14057208 */ /* 0x000fe20001800000 */
[----:B------:R-:W-:Y:S01]  /*5fb0*/  FMUL.FTZ R131, R131, R17 ;  /* 0x0000001183837220 */ /* 0x000fe20000410000 */
[----:B------:R-:W-:Y:S01]  /*5fc0*/  FSETP.GE.FTZ.AND P1, PT, R111, RZ, PT ;  /* 0x000000ff6f00720b */ /* 0x000fe20003f36000 */
[----:B------:R-:W-:Y:S01]  /*5fd0*/  FADD.FTZ R32, -R110, R32 ;  /* 0x000000206e207221 */ /* 0x000fe20000010100 */
[----:B------:R-:W-:Y:S01]  /*5fe0*/  FMUL.FTZ R20, R125, R16 ;  /* 0x000000107d147220 */ /* 0x000fe20000410000 */
[----:B------:R-:W-:Y:S01]  /*5ff0*/  F2FP.F16.F32.PACK_AB R16, R180, R179 ;  /* 0x000000b3b410723e */ /* 0x000fe200000000ff */
[----:B------:R-:W-:Y:S01]  /*6000*/  FMUL.FTZ R121, R121, R5 ;  /* 0x0000000579797220 */ /* 0x000fe20000410000 */
[----:B------:R-:W-:Y:S01]  /*6010*/  FADD.FTZ R7, -R109, R7 ;  /* 0x000000076d077221 */ /* 0x000fe20000010100 */
[----:B------:R-:W-:Y:S01]  /*6020*/  FSEL R32, R32, R110, P1 ;  /* 0x0000006e20207208 */ /* 0x000fe20000800000 */
[----:B------:R-:W-:Y:S01]  /*6030*/  @P0 FADD.FTZ R110, -R110, R33 ;  /* 0x000000216e6e0221 */ /* 0x000fe20000010100 */
[----:B------:R-:W-:Y:S02]  /*6040*/  FSETP.GE.FTZ.AND P1, PT, R184, RZ, PT ;  /* 0x000000ffb800720b */ /* 0x000fe40003f36000 */
[----:B------:R-:W-:Y:S01]  /*6050*/  FSETP.GE.FTZ.AND P0, PT, R183, RZ, PT ;  /* 0x000000ffb700720b */ /* 0x000fe20003f16000 */
[----:B------:R-:W-:Y:S01]  /*6060*/  FMUL.FTZ R111, R111, R32 ;  /* 0x000000206f6f7220 */ /* 0x000fe20000410000 */
[----:B------:R-:W-:Y:S01]  /*6070*/  F2FP.F16.F32.PACK_AB R20, R20, R131 ;  /* 0x000000831414723e */ /* 0x000fe200000000ff */
[----:B------:R-:W-:Y:S01]  /*6080*/  FMUL.FTZ R17, R120, R110 ;  /* 0x0000006e78117220 */ /* 0x000fe20000410000 */
[----:B------:R-:W-:Y:S02]  /*6090*/  F2FP.F16.F32.PACK_AB R21, R21, R121 ;  /* 0x000000791515723e */ /* 0x000fe400000000ff */
[-C--:B------:R-:W-:Y:S02]  /*60a0*/  FSEL R33, R6, R109.reuse, P1 ;  /* 0x0000006d06217208 */ /* 0x080fe40000800000 */
[----:B------:R-:W-:Y:S01]  /*60b0*/  FSEL R32, R7, R109, P0 ;  /* 0x0000006d07207208 */ /* 0x000fe20000000000 */
[----:B-1----:R-:W-:Y:S06]  /*60c0*/  @!P6 BRA `(.L_x_463) ;  /* 0x000000000088e947 */ /* 0x002fec0003800000 */
        /* <DEDUP_REMOVED lines=14> */
[C---:B-1----:R-:W-:Y:S05]  /*61b0*/  IMAD.U32 R6, R101.reuse, -0x40, RZ ;  /* 0xffffffc065067824 */ /* 0x042fea00078e00ff */
        /* <DEDUP_REMOVED lines=19> */
.L_x_463:
[----:B---3--:R-:W-:Y:S01]  /*62f0*/  FADD.FTZ R6, -R109, R19 ;  /* 0x000000136d067221 */ /* 0x008fe20000010100 */
[----:B------:R-:W-:Y:S01]  /*6300*/  FSETP.GE.FTZ.AND P4, PT, R130, RZ, PT ;  /* 0x000000ff8200720b */ /* 0x000fe20003f96000 */
[----:B------:R1:W-:Y:S01]  /*6310*/  STS [R199+0xa000], R16 ;  /* 0x00a00010c7007388 */ /* 0x0003e20000000800 */
[----:B------:R-:W-:Y:S01]  /*6320*/  FMUL.FTZ R33, R184, R33 ;  /* 0x00000021b8217220 */ /* 0x000fe20000410000 */
[----:B------:R-:W-:Y:S01]  /*6330*/  FMUL.FTZ R32, R183, R32 ;  /* 0x00000020b7207220 */ /* 0x000fe20000410000 */
[----:B------:R-:W-:Y:S01]  /*6340*/  FSEL R6, R6, R109, P4 ;  /* 0x0000006d06067208 */ /* 0x000fe20002000000 */
[C---:B------:R-:W-:Y:S01]  /*6350*/  FADD.FTZ R5, -R109.reuse, R18 ;  /* 0x000000126d057221 */ /* 0x040fe20000010100 */
[----:B------:R-:W-:Y:S01]  /*6360*/  FSETP.GE.FTZ.AND P0, PT, R178, RZ, PT ;  /* 0x000000ffb200720b */ /* 0x000fe20003f16000 */
[C---:B------:R-:W-:Y:S01]  /*6370*/  FADD.FTZ R22, -R109.reuse, R22 ;  /* 0x000000166d167221 */ /* 0x040fe20000010100 */
[----:B------:R-:W-:Y:S01]  /*6380*/  FSETP.GE.FTZ.AND P3, PT, R124, RZ, PT ;  /* 0x000000ff7c00720b */ /* 0x000fe20003f76000 */
[----:B------:R-:W-:Y:S01]  /*6390*/  FMUL.FTZ R130, R130, R6 ;  /* 0x0000000682827220 */ /* 0x000fe20000410000 */
[----:B------:R-:W-:Y:S01]  /*63a0*/  F2FP.F16.F32.PACK_AB R6, R32, R33 ;  /* 0x000000212006723e */ /* 0x000fe200000000ff */
[----:B------:R-:W-:Y:S01]  /*63b0*/  FADD.FTZ R7, -R109, R34 ;  /* 0x000000226d077221 */ /* 0x000fe20000010100 */
[----:B------:R-:W-:Y:S01]  /*63c0*/  FSEL R5, R5, R109, P0 ;  /* 0x0000006d05057208 */ /* 0x000fe20000000000 */
[----:B-----5:R-:W-:Y:S01]  /*63d0*/  FADD.FTZ R8, -R4, R8 ;  /* 0x0000000804087221 */ /* 0x020fe20000010100 */
[----:B------:R-:W-:Y:S01]  /*63e0*/  FSETP.GE.FTZ.AND P0, PT, R119, RZ, PT ;  /* 0x000000ff7700720b */ /* 0x000fe20003f16000 */
[----:B------:R2:W-:Y:S01]  /*63f0*/  STS [R199+0xa400], R6 ;  /* 0x00a40006c7007388 */ /* 0x0005e20000000800 */
[----:B------:R-:W-:Y:S01]  /*6400*/  FSETP.GE.FTZ.AND P1, PT, R123, RZ, PT ;  /* 0x000000ff7b00720b */ /* 0x000fe20003f36000 */
[----:B------:R-:W-:Y:S01]  /*6410*/  FMUL.FTZ R178, R178, R5 ;  /* 0x00000005b2b27220 */ /* 0x000fe20000410000 */
[----:B------:R-:W-:Y:S01]  /*6420*/  FSEL R5, R22, R109, P3 ;  /* 0x0000006d16057208 */ /* 0x000fe20001800000 */
[C---:B------:R-:W-:Y:S01]  /*6430*/  FADD.FTZ R13, -R4.reuse, R13 ;  /* 0x0000000d040d7221 */ /* 0x040fe20000010100 */
[----:B------:R-:W-:Y:S01]  /*6440*/  FSETP.GE.FTZ.AND P3, PT, R189, RZ, PT ;  /* 0x000000ffbd00720b */ /* 0x000fe20003f76000 */
[C---:B------:R-:W-:Y:S01]  /*6450*/  FADD.FTZ R25, -R4.reuse, R25 ;  /* 0x0000001904197221 */ /* 0x040fe20000010100 */
[----:B------:R-:W-:Y:S01]  /*6460*/  FADD.FTZ R24, -R4, R24 ;  /* 0x0000001804187221 */ /* 0x000fe20000010100 */
[----:B------:R-:W-:Y:S01]  /*6470*/  FMUL.FTZ R124, R124, R5 ;  /* 0x000000057c7c7220 */ /* 0x000fe20000410000 */
[----:B------:R-:W-:Y:S01]  /*6480*/  F2FP.F16.F32.PACK_AB R5, R130, R178 ;  /* 0x000000b28205723e */ /* 0x000fe200000000ff */
[----:B------:R-:W-:Y:S01]  /*6490*/  FADD.FTZ R28, -R4, R28 ;  /* 0x0000001c041c7221 */ /* 0x000fe20000010100 */
[----:B-1----:R-:W-:Y:S01]  /*64a0*/  FADD.FTZ R16, -R109, R23 ;  /* 0x000000176d107221 */ /* 0x002fe20000010100 */
[----:B------:R-:W-:Y:S01]  /*64b0*/  FSEL R8, R8, R4, P3 ;  /* 0x0000000408087208 */ /* 0x000fe20001800000 */
[C---:B------:R-:W-:Y:S01]  /*64c0*/  FADD.FTZ R10, -R2.reuse, R10 ;  /* 0x0000000a020a7221 */ /* 0x040fe20000010100 */
[----:B------:R1:W-:Y:S01]  /*64d0*/  STS [R200+0xa400], R5 ;  /* 0x00a40005c8007388 */ /* 0x0003e20000000800 */
[----:B------:R-:W-:Y:S01]  /*64e0*/  FSETP.GE.FTZ.AND P3, PT, R127, RZ, PT ;  /* 0x000000ff7f00720b */ /* 0x000fe20003f76000 */
[----:B------:R-:W-:Y:S01]  /*64f0*/  FADD.FTZ R11, -R2, R11 ;  /* 0x0000000b020b7221 */ /* 0x000fe20000010100 */
[-C--:B------:R-:W-:Y:S01]  /*6500*/  FSEL R16, R16, R109.reuse, P1 ;  /* 0x0000006d10107208 */ /* 0x080fe20000800000 */
[----:B------:R-:W-:Y:S01]  /*6510*/  FMUL.FTZ R8, R189, R8 ;  /* 0x00000008bd087220 */ /* 0x000fe20000410000 */
[----:B------:R-:W-:Y:S01]  /*6520*/  FSETP.GE.FTZ.AND P1, PT, R114, RZ, PT ;  /* 0x000000ff7200720b */ /* 0x000fe20003f36000 */
[----:B------:R-:W-:Y:S01]  /*6530*/  FADD.FTZ R15, -R2, R15 ;  /* 0x0000000f020f7221 */ /* 0x000fe20000010100 */
[----:B------:R-:W-:Y:S01]  /*6540*/  FSETP.GE.FTZ.AND P4, PT, R128, RZ, PT ;  /* 0x000000ff8000720b */ /* 0x000fe20003f96000 */
[----:B------:R-:W-:Y:S01]  /*6550*/  STS [R200+0xa000], R20 ;  /* 0x00a00014c8007388 */ /* 0x000fe20000000800 */
[----:B------:R-:W-:Y:S01]  /*6560*/  FSEL R7, R7, R109, P1 ;  /* 0x0000006d07077208 */ /* 0x000fe20000800000 */
[----:B------:R-:W-:Y:S01]  /*6570*/  @P0 FADD.FTZ R109, -R109, R35 ;  /* 0x000000236d6d0221 */ /* 0x000fe20000010100 */
[----:B--2---:R-:W-:Y:S01]  /*6580*/  FADD.FTZ R6, -R4, R12 ;  /* 0x0000000c04067221 */ /* 0x004fe20000010100 */
[----:B------:R-:W-:Y:S01]  /*6590*/  FSETP.GE.FTZ.AND P0, PT, R182, RZ, PT ;  /* 0x000000ffb600720b */ /* 0x000fe20003f16000 */
[----:B------:R-:W-:Y:S01]  /*65a0*/  FADD.FTZ R26, -R2, R26 ;  /* 0x0000001a021a7221 */ /* 0x000fe20000010100 */
[----:B------:R-:W-:Y:S01]  /*65b0*/  FMUL.FTZ R114, R114, R7 ;  /* 0x0000000772727220 */ /* 0x000fe20000410000 */
[----:B------:R-:W-:Y:S01]  /*65c0*/  FADD.FTZ R7, -R4, R9 ;  /* 0x0000000904077221 */ /* 0x000fe20000010100 */
[----:B------:R-:W-:Y:S01]  /*65d0*/  FSETP.GE.FTZ.AND P1, PT, R187, RZ, PT ;  /* 0x000000ffbb00720b */ /* 0x000fe20003f36000 */
[----:B------:R-:W-:Y:S01]  /*65e0*/  FMUL.FTZ R16, R123, R16 ;  /* 0x000000107b107220 */ /* 0x000fe20000410000 */
[-C--:B------:R-:W-:Y:S01]  /*65f0*/  FSEL R6, R6, R4.reuse, P0 ;  /* 0x0000000406067208 */ /* 0x080fe20000000000 */
[----:B------:R-:W-:Y:S01]  /*6600*/  FMUL.FTZ R109, R119, R109 ;  /* 0x0000006d776d7220 */ /* 0x000fe20000410000 */
[----:B------:R-:W-:Y:S01]  /*6610*/  FSETP.GE.FTZ.AND P0, PT, R118, RZ, PT ;  /* 0x000000ff7600720b */ /* 0x000fe20003f16000 */
[----:B------:R-:W-:Y:S01]  /*6620*/  IMAD.MOV.U32 R116, RZ, RZ, R203 ;  /* 0x000000ffff747224 */ /* 0x000fe200078e00cb */
[----:B------:R-:W-:Y:S01]  /*6630*/  FSEL R7, R7, R4, P1 ;  /* 0x0000000407077208 */ /* 0x000fe20000800000 */
[----:B------:R-:W-:Y:S01]  /*6640*/  FMUL.FTZ R6, R182, R6 ;  /* 0x00000006b6067220 */ /* 0x000fe20000410000 */
[----:B------:R-:W-:Y:S02]  /*6650*/  FSETP.GE.FTZ.AND P1, PT, R181, RZ, PT ;  /* 0x000000ffb500720b */ /* 0x000fe40003f36000 */
[-C--:B------:R-:W-:Y:S01]  /*6660*/  FSEL R9, R25, R4.reuse, P3 ;  /* 0x0000000419097208 */ /* 0x080fe20001800000 */
[----:B-1----:R-:W-:Y:S01]  /*6670*/  FMUL.FTZ R5, R187, R7 ;  /* 0x00000007bb057220 */ /* 0x002fe20000410000 */
[-C--:B------:R-:W-:Y:S02]  /*6680*/  FSEL R13, R13, R4.reuse, P1 ;  /* 0x000000040d0d7208 */ /* 0x080fe40000800000 */
[----:B------:R-:W-:Y:S01]  /*6690*/  FSETP.GE.FTZ.AND P1, PT, R122, RZ, PT ;  /* 0x000000ff7a00720b */ /* 0x000fe20003f36000 */
[----:B------:R-:W-:Y:S01]  /*66a0*/  FMUL.FTZ R9, R127, R9 ;  /* 0x000000097f097220 */ /* 0x000fe20000410000 */
[-C--:B------:R-:W-:Y:S01]  /*66b0*/  FSEL R24, R24, R4.reuse, P4 ;  /* 0x0000000418187208 */ /* 0x080fe20002000000 */
[----:B------:R-:W-:Y:S01]  /*66c0*/  FMUL.FTZ R7, R181, R13 ;  /* 0x0000000db5077220 */ /* 0x000fe20000410000 */
[----:B------:R-:W-:Y:S01]  /*66d0*/  FSEL R28, R28, R4, P1 ;  /* 0x000000041c1c7208 */ /* 0x000fe20000800000 */
[----:B------:R-:W-:Y:S01]  /*66e0*/  @P0 FADD.FTZ R4, -R4, R29 ;  /* 0x0000001d04040221 */ /* 0x000fe20000010100 */
[----:B------:R-:W-:Y:S01]  /*66f0*/  FSETP.GE.FTZ.AND P1, PT, R190, RZ, PT ;  /* 0x000000ffbe00720b */ /* 0x000fe20003f36000 */
[----:B------:R-:W-:Y:S01]  /*6700*/  FMUL.FTZ R24, R128, R24 ;  /* 0x0000001880187220 */ /* 0x000fe20000410000 */
[----:B------:R-:W-:Y:S01]  /*6710*/  F2FP.F16.F32.PACK_AB R5, R5, R8 ;  /* 0x000000080505723e */ /* 0x000fe200000000ff */
[----:B------:R-:W-:Y:S01]  /*6720*/  FMUL.FTZ R8, R118, R4 ;  /* 0x0000000476087220 */ /* 0x000fe20000410000 */
[----:B------:R-:W-:Y:S01]  /*6730*/  FSETP.GE.FTZ.AND P0, PT, R188, RZ, PT ;  /* 0x000000ffbc00720b */ /* 0x000fe20003f16000 */
[----:B------:R-:W-:Y:S01]  /*6740*/  FMUL.FTZ R28, R122, R28 ;  /* 0x0000001c7a1c7220 */ /* 0x000fe20000410000 */
[-C--:B------:R-:W-:Y:S01]  /*6750*/  FSEL R4, R10, R2.reuse, P1 ;  /* 0x000000020a047208 */ /* 0x080fe20000800000 */
[----:B------:R-:W-:Y:S01]  /*6760*/  FADD.FTZ R10, -R2, R14 ;  /* 0x0000000e020a7221 */ /* 0x000fe20000010100 */
[----:B------:R-:W-:Y:S01]  /*6770*/  FSEL R11, R11, R2, P0 ;  /* 0x000000020b0b7208 */ /* 0x000fe20000000000 */
[----:B------:R1:W-:Y:S01]  /*6780*/  STS [R199+0xb000], R5 ;  /* 0x00b00005c7007388 */ /* 0x0003e20000000800 */
[----:B------:R-:W-:Y:S01]  /*6790*/  FSETP.GE.FTZ.AND P1, PT, R186, RZ, PT ;  /* 0x000000ffba00720b */ /* 0x000fe20003f36000 */
[----:B------:R-:W-:Y:S01]  /*67a0*/  FMUL.FTZ R18, R190, R4 ;  /* 0x00000004be127220 */ /* 0x000fe20000410000 */
[----:B------:R-:W-:Y:S01]  /*67b0*/  FSETP.GE.FTZ.AND P0, PT, R117, RZ, PT ;  /* 0x000000ff7500720b */ /* 0x000fe20003f16000 */
[----:B------:R-:W-:Y:S01]  /*67c0*/  FADD.FTZ R4, -R2, R30 ;  /* 0x0000001e02047221 */ /* 0x000fe20000010100 */
[----:B------:R-:W-:Y:S01]  /*67d0*/  FSEL R10, R10, R2, P1 ;  /* 0x000000020a0a7208 */ /* 0x000fe20000800000 */
[----:B------:R-:W-:Y:S01]  /*67e0*/  FMUL.FTZ R14, R188, R11 ;  /* 0x0000000bbc0e7220 */ /* 0x000fe20000410000 */
[----:B------:R-:W-:Y:S02]  /*67f0*/  FSETP.GE.FTZ.AND P5, PT, R185, RZ, PT ;  /* 0x000000ffb900720b */ /* 0x000fe40003fb6000 */
[----:B------:R-:W-:Y:S01]  /*6800*/  FSETP.GE.FTZ.AND P1, PT, R115, RZ, PT ;  /* 0x000000ff7300720b */ /* 0x000fe20003f36000 */
[----:B------:R-:W-:Y:S01]  /*6810*/  FMUL.FTZ R13, R186, R10 ;  /* 0x0000000aba0d7220 */ /* 0x000fe20000410000 */
[----:B------:R-:W-:Y:S01]  /*6820*/  F2FP.F16.F32.PACK_AB R7, R7, R6 ;  /* 0x000000060707723e */ /* 0x000fe200000000ff */
[----:B------:R-:W-:Y:S01]  /*6830*/  FADD.FTZ R6, -R2, R27 ;  /* 0x0000001b02067221 */ /* 0x000fe20000010100 */
[-C--:B------:R-:W-:Y:S02]  /*6840*/  FSEL R11, R15, R2.reuse, P5 ;  /* 0x000000020f0b7208 */ /* 0x080fe40002800000 */
[----:B------:R-:W-:Y:S02]  /*6850*/  FSETP.GE.FTZ.AND P4, PT, R129, RZ, PT ;  /* 0x000000ff8100720b */ /* 0x000fe40003f96000 */
[-C--:B------:R-:W-:Y:S01]  /*6860*/  FSEL R4, R4, R2.reuse, P1 ;  /* 0x0000000204047208 */ /* 0x080fe20000800000 */
[----:B------:R-:W-:Y:S01]  /*6870*/  FMUL.FTZ R11, R185, R11 ;  /* 0x0000000bb90b7220 */ /* 0x000fe20000410000 */
[----:B------:R-:W-:Y:S02]  /*6880*/  FSETP.GE.FTZ.AND P3, PT, R126, RZ, PT ;  /* 0x000000ff7e00720b */ /* 0x000fe40003f76000 */
[----:B------:R-:W-:Y:S01]  /*6890*/  FSEL R10, R26, R2, P4 ;  /* 0x000000021a0a7208 */ /* 0x000fe20002000000 */
[----:B------:R-:W-:Y:S01]  /*68a0*/  FMUL.FTZ R115, R115, R4 ;  /* 0x0000000473737220 */ /* 0x000fe20000410000 */
[----:B------:R-:W-:Y:S01]  /*68b0*/  FSEL R6, R6, R2, P3 ;  /* 0x0000000206067208 */ /* 0x000fe20001800000 */
[----:B------:R-:W-:Y:S01]  /*68c0*/  @P0 FADD.FTZ R2, -R2, R31 ;  /* 0x0000001f02020221 */ /* 0x000fe20000010100 */
[----:B------:R-:W-:Y:S01]  /*68d0*/  F2FP.F16.F32.PACK_AB R4, R14, R18 ;  /* 0x000000120e04723e */ /* 0x000fe200000000ff */
[----:B------:R-:W-:Y:S01]  /*68e0*/  FMUL.FTZ R10, R129, R10 ;  /* 0x0000000a810a7220 */ /* 0x000fe20000410000 */
[----:B------:R-:W-:Y:S01]  /*68f0*/  F2FP.F16.F32.PACK_AB R16, R16, R124 ;  /* 0x0000007c1010723e */ /* 0x000fe200000000ff */
[----:B------:R-:W-:Y:S01]  /*6900*/  FMUL.FTZ R117, R117, R2 ;  /* 0x0000000275757220 */ /* 0x000fe20000410000 */
[----:B------:R-:W-:Y:S01]  /*6910*/  F2FP.F16.F32.PACK_AB R2, R11, R13 ;  /* 0x0000000d0b02723e */ /* 0x000fe200000000ff */
[----:B------:R-:W-:Y:S01]  /*6920*/  STS [R199+0xb400], R4 ;  /* 0x00b40004c7007388 */ /* 0x000fe20000000800 */
[----:B------:R-:W-:Y:S01]  /*6930*/  FMUL.FTZ R6, R126, R6 ;  /* 0x000000067e067220 */ /* 0x000fe20000410000 */
[----:B------:R-:W-:Y:S02]  /*6940*/  F2FP.F16.F32.PACK_AB R17, R17, R111 ;  /* 0x0000006f1111723e */ /* 0x000fe400000000ff */
[----:B------:R-:W-:Y:S01]  /*6950*/  STS [R200+0xb000], R7 ;  /* 0x00b00007c8007388 */ /* 0x000fe20000000800 */
[----:B------:R-:W-:Y:S02]  /*6960*/  F2FP.F16.F32.PACK_AB R12, R109, R114 ;  /* 0x000000726d0c723e */ /* 0x000fe400000000ff */
[----:B------:R-:W-:Y:S01]  /*6970*/  F2FP.F16.F32.PACK_AB R9, R9, R24 ;  /* 0x000000180909723e */ /* 0x000fe200000000ff */
[----:B------:R2:W-:Y:S01]  /*6980*/  STS [R200+0xb400], R2 ;  /* 0x00b40002c8007388 */ /* 0x0005e20000000800 */
[----:B------:R-:W-:Y:S02]  /*6990*/  F2FP.F16.F32.PACK_AB R6, R6, R10 ;  /* 0x0000000a0606723e */ /* 0x000fe400000000ff */
[----:B------:R-:W-:Y:S01]  /*69a0*/  F2FP.F16.F32.PACK_AB R8, R8, R28 ;  /* 0x0000001c0808723e */ /* 0x000fe200000000ff */
[----:B------:R-:W-:Y:S01]  /*69b0*/  STS [R198+0xa000], R21 ;  /* 0x00a00015c6007388 */ /* 0x000fe20000000800 */
[----:B-1----:R-:W-:Y:S01]  /*69c0*/  F2FP.F16.F32.PACK_AB R5, R117, R115 ;  /* 0x000000737505723e */ /* 0x002fe200000000ff */
[----:B------:R-:W-:Y:S01]  /*69d0*/  IMAD.MOV.U32 R117, RZ, RZ, R202 ;  /* 0x000000ffff757224 */ /* 0x000fe200078e00ca */
[----:B------:R-:W-:Y:S01]  /*69e0*/  LEA R114, R249, UR6, 0x1 ;  /* 0x00000006f9727c11 */ /* 0x000fe2000f8e08ff */
[----:B------:R-:W-:Y:S04]  /*69f0*/  STS [R198+0xa400], R16 ;  /* 0x00a40010c6007388 */ /* 0x000fe80000000800 */
[----:B------:R-:W-:Y:S04]  /*6a00*/  STS [R193+0xa000], R17 ;  /* 0x00a00011c1007388 */ /* 0x000fe80000000800 */
[----:B------:R-:W-:Y:S04]  /*6a10*/  STS [R193+0xa400], R12 ;  /* 0x00a4000cc1007388 */ /* 0x000fe80000000800 */
[----:B------:R-:W-:Y:S04]  /*6a20*/  STS [R198+0xb000], R9 ;  /* 0x00b00009c6007388 */ /* 0x000fe80000000800 */
[----:B------:R-:W-:Y:S01]  /*6a30*/  STS [R198+0xb400], R6 ;  /* 0x00b40006c6007388 */ /* 0x000fe20000000800 */
[C---:B--2---:R-:W-:Y:S02]  /*6a40*/  VIADD R2, R0.reuse, 0x40 ;  /* 0x0000004000027836 */ /* 0x044fe40000000000 */
[----:B------:R-:W-:Y:S01]  /*6a50*/  @P2 VIADD R2, R0, 0xffffffc0 ;  /* 0xffffffc000022836 */ /* 0x000fe20000000000 */
        /* <DEDUP_REMOVED lines=77> */
.L_x_464:
[----:B------:R-:W-:Y:S01]  /*6f30*/  LDSM.16.M88.4 R16, [R167] ;  /* 0x00000000a710783b */ /* 0x000fe20000000200 */
[--C-:B------:R-:W-:Y:S01]  /*6f40*/  IMAD.IADD R2, R176, 0x1, R164.reuse ;  /* 0x00000001b0027824 */ /* 0x100fe200078e02a4 */
[----:B------:R-:W-:Y:S01]  /*6f50*/  LEA R203, P0, R231, R116, 0x2 ;  /* 0x00000074e7cb7211 */ /* 0x000fe200078010ff */
[----:B------:R-:W-:Y:S01]  /*6f60*/  IMAD.IADD R112, R167, 0x1, R164 ;  /* 0x00000001a7707824 */ /* 0x000fe200078e02a4 */
[----:B------:R-:W2:Y:S01]  /*6f70*/  LDSM.16.MT88.4 R8, [R0+0x2000] ;  /* 0x002000000008783b */ /* 0x000ea20000004200 */
[----:B------:R-:W-:Y:S01]  /*6f80*/  IMAD.IADD R113, R164, 0x1, R169 ;  /* 0x00000001a4717824 */ /* 0x000fe200078e02a9 */
[----:B------:R-:W-:Y:S01]  /*6f90*/  LEA.HI.X.SX32 R202, R231, R117, 0x2, P0 ;  /* 0x00000075e7ca7211 */ /* 0x000fe200000f16ff */
[----:B------:R-:W-:Y:S01]  /*6fa0*/  IMAD.IADD R115, R216, 0x1, R246 ;  /* 0x00000001d8737824 */ /* 0x000fe200078e02f6 */
[----:B------:R-:W1:Y:S04]  /*6fb0*/  LDSM.16.MT88.4 R20, [R2] ;  /* 0x000000000214783b */ /* 0x000e680000004200 */
[----:B------:R-:W-:Y:S04]  /*6fc0*/  LDSM.16.M88.4 R24, [R169] ;  /* 0x00000000a918783b */ /* 0x000fe80000000200 */
[----:B------:R-:W3:Y:S04]  /*6fd0*/  LDSM.16.MT88.4 R28, [R0+0x2800] ;  /* 0x00280000001c783b */ /* 0x000ee80000004200 */
[----:B------:R-:W4:Y:S04]  /*6fe0*/  LDSM.16.MT88.4 R32, [R2+0x800] ;  /* 0x000800000220783b */ /* 0x000f280000004200 */
[----:B------:R-:W-:Y:S04]  /*6ff0*/  LDSM.16.MT88.4 R104, [R0+0x3000] ;  /* 0x003000000068783b */ /* 0x000fe80000004200 */
[----:B------:R-:W4:Y:S04]  /*7000*/  LDSM.16.M88.4 R100, [R112] ;  /* 0x000000007064783b */ /* 0x000f280000000200 */
[----:B------:R-:W-:Y:S01]  /*7010*/  LDSM.16.MT88.4 R108, [R0+0x3800] ;  /* 0x00380000006c783b */ /* 0x000fe20000004200 */
[C---:B--2---:R-:W-:Y:S06]  /*7020*/  HMMA.16816.F32 R4, R16.reuse, R8, RZ ;  /* 0x000000081004723c */ /* 0x044fec00000018ff */
[C---:B------:R-:W-:Y:S06]  /*7030*/  HMMA.16816.F32 R8, R16.reuse, R10, RZ ;  /* 0x0000000a1008723c */ /* 0x040fec00000018ff */
[C---:B-1----:R-:W-:Y:S06]  /*7040*/  HMMA.16816.F32 R12, R16.reuse, R20, RZ ;  /* 0x00000014100c723c */ /* 0x042fec00000018ff */
[----:B------:R-:W-:Y:S01]  /*7050*/  HMMA.16816.F32 R16, R16, R22, RZ ;  /* 0x000000161010723c */ /* 0x000fe200000018ff */
[----:B------:R-:W1:Y:S05]  /*7060*/  LDSM.16.MT88.4 R20, [R2+0x1000] ;  /* 0x001000000214783b */ /* 0x000e6a0000004200 */
[C---:B---3--:R-:W-:Y:S06]  /*7070*/  HMMA.16816.F32 R4, R24.reuse, R28, R4 ;  /* 0x0000001c1804723c */ /* 0x048fec0000001804 */
[C---:B------:R-:W-:Y:S01]  /*7080*/  HMMA.16816.F32 R8, R24.reuse, R30, R8 ;  /* 0x0000001e1808723c */ /* 0x040fe20000001808 */
[----:B------:R-:W2:Y:S05]  /*7090*/  LDSM.16.M88.4 R28, [R113] ;  /* 0x00000000711c783b */ /* 0x000eaa0000000200 */
[C---:B----4-:R-:W-:Y:S06]  /*70a0*/  HMMA.16816.F32 R12, R24.reuse, R32, R12 ;  /* 0x00000020180c723c */ /* 0x050fec000000180c */
[----:B------:R-:W-:Y:S01]  /*70b0*/  HMMA.16816.F32 R16, R24, R34, R16 ;  /* 0x000000221810723c */ /* 0x000fe20000001810 */
[----:B------:R-:W3:Y:S04]  /*70c0*/  LDSM.16.MT88.4 R24, [R2+0x1800] ;  /* 0x001800000218783b */ /* 0x000ee80000004200 */
[----:B------:R-:W-:Y:S01]  /*70d0*/  LDSM.16.M88.4 R32, [R167+0x2000] ;  /* 0x00200000a720783b */ /* 0x000fe20000000200 */
[C---:B------:R-:W-:Y:S06]  /*70e0*/  HMMA.16816.F32 R4, R100.reuse, R104, R4 ;  /* 0x000000686404723c */ /* 0x040fec0000001804 */
[C---:B------:R-:W-:Y:S01]  /*70f0*/  HMMA.16816.F32 R8, R100.reuse, R106, R8 ;  /* 0x0000006a6408723c */ /* 0x040fe20000001808 */
[----:B------:R-:W4:Y:S05]  /*7100*/  LDSM.16.MT88.4 R104, [R0+0x4000] ;  /* 0x004000000068783b */ /* 0x000f2a0000004200 */
[C---:B-1----:R-:W-:Y:S06]  /*7110*/  HMMA.16816.F32 R12, R100.reuse, R20, R12 ;  /* 0x00000014640c723c */ /* 0x042fec000000180c */
[----:B------:R-:W-:Y:S01]  /*7120*/  HMMA.16816.F32 R16, R100, R22, R16 ;  /* 0x000000166410723c */ /* 0x000fe20000001810 */
[----:B------:R-:W1:Y:S04]  /*7130*/  LDSM.16.MT88.4 R20, [R2+0x2000] ;  /* 0x002000000214783b */ /* 0x000e680000004200 */
[----:B------:R-:W-:Y:S01]  /*7140*/  LDSM.16.M88.4 R100, [R169+0x2000] ;  /* 0x00200000a964783b */ /* 0x000fe20000000200 */
[C---:B--2---:R-:W-:Y:S06]  /*7150*/  HMMA.16816.F32 R4, R28.reuse, R108, R4 ;  /* 0x0000006c1c04723c */ /* 0x044fec0000001804 */
[C---:B------:R-:W-:Y:S01]  /*7160*/  HMMA.16816.F32 R8, R28.reuse, R110, R8 ;  /* 0x0000006e1c08723c */ /* 0x040fe20000001808 */
[----:B------:R-:W2:Y:S05]  /*7170*/  LDSM.16.MT88.4 R108, [R0+0x4800] ;  /* 0x00480000006c783b */ /* 0x000eaa0000004200 */
[C---:B---3--:R-:W-:Y:S06]  /*7180*/  HMMA.16816.F32 R12, R28.reuse, R24, R12 ;  /* 0x000000181c0c723c */ /* 0x048fec000000180c */
[----:B------:R-:W-:Y:S01]  /*7190*/  HMMA.16816.F32 R16, R28, R26, R16 ;  /* 0x0000001a1c10723c */ /* 0x000fe20000001810 */
[----:B------:R-:W3:Y:S04]  /*71a0*/  LDSM.16.MT88.4 R24, [R2+0x2800] ;  /* 0x002800000218783b */ /* 0x000ee80000004200 */
[----:B------:R-:W-:Y:S01]  /*71b0*/  LDSM.16.M88.4 R28, [R112+0x2000] ;  /* 0x00200000701c783b */ /* 0x000fe20000000200 */
[C---:B----4-:R-:W-:Y:S06]  /*71c0*/  HMMA.16816.F32 R4, R32.reuse, R104, R4 ;  /* 0x000000682004723c */ /* 0x050fec0000001804 */
        /* <DEDUP_REMOVED lines=8> */
[----:B------:R2:W1:Y:S05]  /*7250*/  LDSM.16.MT88.4 R108, [R0+0x5800] ;  /* 0x00580000006c783b */ /* 0x00046a0000004200 */
[C---:B---3--:R-:W-:Y:S06]  /*7260*/  HMMA.16816.F32 R12, R100.reuse, R24, R12 ;  /* 0x00000018640c723c */ /* 0x048fec000000180c */
[----:B------:R-:W-:Y:S01]  /*7270*/  HMMA.16816.F32 R16, R100, R26, R16 ;  /* 0x0000001a6410723c */ /* 0x000fe20000001810 */
[----:B------:R-:W3:Y:S04]  /*7280*/  LDSM.16.MT88.4 R24, [R2+0x3800] ;  /* 0x003800000218783b */ /* 0x000ee80000004200 */
[----:B------:R-:W-:Y:S01]  /*7290*/  LDSM.16.MT88.4 R100, [R3+0xd000] ;  /* 0x00d000000364783b */ /* 0x000fe20000004200 */
[C---:B----4-:R-:W-:Y:S06]  /*72a0*/  HMMA.16816.F32 R4, R28.reuse, R104, R4 ;  /* 0x000000681c04723c */ /* 0x050fec0000001804 */
[C---:B------:R-:W-:Y:S05]  /*72b0*/  HMMA.16816.F32 R8, R28.reuse, R106, R8 ;  /* 0x0000006a1c08723c */ /* 0x040fea0000001808 */
[----:B--2---:R-:W-:Y:S01]  /*72c0*/  IMAD.IADD R0, R164, 0x1, R165 ;  /* 0x00000001a4007824 */ /* 0x004fe200078e02a5 */
[C---:B-1----:R-:W-:Y:S06]  /*72d0*/  HMMA.16816.F32 R12, R28.reuse, R20, R12 ;  /* 0x000000141c0c723c */ /* 0x042fec000000180c */
[----:B------:R-:W-:Y:S01]  /*72e0*/  HMMA.16816.F32 R16, R28, R22, R16 ;  /* 0x000000161c10723c */ /* 0x000fe20000001810 */
[----:B------:R-:W-:Y:S04]  /*72f0*/  LDSM.16.MT88.4 R28, [R3+0xa800] ;  /* 0x00a80000031c783b */ /* 0x000fe80000004200 */
[----:B------:R-:W-:Y:S01]  /*7300*/  IMAD.MOV.U32 R20, RZ, RZ, R203 ;  /* 0x000000ffff147224 */ /* 0x000fe200078e00cb */
[C---:B------:R-:W-:Y:S05]  /*7310*/  HMMA.16816.F32 R4, R32.reuse, R108, R4 ;  /* 0x0000006c2004723c */ /* 0x040fea0000001804 */
[----:B------:R-:W-:Y:S01]  /*7320*/  IMAD.MOV.U32 R21, RZ, RZ, R202 ;  /* 0x000000ffff157224 */ /* 0x000fe200078e00ca */
[C---:B------:R-:W-:Y:S05]  /*7330*/  HMMA.16816.F32 R8, R32.reuse, R110, R8 ;  /* 0x0000006e2008723c */ /* 0x040fea0000001808 */
[----:B------:R-:W-:Y:S01]  /*7340*/  @P6 VIADD R22, R213, 0xffffffc0 ;  /* 0xffffffc0d5166836 */ /* 0x000fe20000000000 */
[C---:B---3--:R-:W-:Y:S05]  /*7350*/  HMMA.16816.F32 R12, R32.reuse, R24, R12 ;  /* 0x00000018200c723c */ /* 0x048fea000000180c */
[----:B------:R-:W-:Y:S01]  /*7360*/  @P6 IMAD.WIDE R22, R22, 0x4, R206 ;  /* 0x0000000416166825 */ /* 0x000fe200078e02ce */
[----:B------:R-:W-:Y:S01]  /*7370*/  HMMA.16816.F32 R16, R32, R26, R16 ;  /* 0x0000001a2010723c */ /* 0x000fe20000001810 */
[----:B------:R-:W-:Y:S04]  /*7380*/  LDSM.16.MT88.4 R32, [R3+0xc800] ;  /* 0x00c800000320783b */ /* 0x000fe80000004200 */
[----:B------:R-:W5:Y:S01]  /*7390*/  @P6 LDG.E R211, desc[UR14][R22.64] ;  /* 0x0000000e16d36981 */ /* 0x000f62000c1e1900 */
[CC--:B------:R-:W-:Y:S03]  /*73a0*/  LEA R24, P1, R216.reuse, R20.reuse, 0x2 ;  /* 0x00000014d8187211 */ /* 0x0c0fe600078210ff */
[----:B------:R-:W5:Y:S02]  /*73b0*/  @P6 LDG.E R212, desc[UR14][R22.64+0x20] ;  /* 0x0000200e16d46981 */ /* 0x000f64000c1e1900 */
[-C--:B------:R-:W-:Y:S02]  /*73c0*/  LEA.HI.X.SX32 R25, R216, R21.reuse, 0x2, P1 ;  /* 0x00000015d8197211 */ /* 0x080fe400008f16ff */
        /* <DEDUP_REMOVED lines=34> */
[-C--:B------:R-:W-:Y:S01]  /*75f0*/  LEA R6, P1, R221, R20.reuse, 0x2 ;  /* 0x00000014dd067211 */ /* 0x080fe200078210ff */
[----:B------:R-:W-:Y:S01]  /*7600*/  REDG.E.ADD.F32.FTZ.RN.STRONG.GPU desc[UR14][R22.64], R15 ;  /* 0x0000000f160079a6 */ /* 0x000fe2000c10f38e */
[----:B------:R-:W-:Y:S02]  /*7610*/  LEA R4, P0, R225, R20, 0x2 ;  /* 0x00000014e1047211 */ /* 0x000fe400078010ff */
[-C--:B------:R-:W-:Y:S01]  /*7620*/  LEA.HI.X.SX32 R7, R221, R21.reuse, 0x2, P1 ;  /* 0x00000015dd077211 */ /* 0x080fe200008f16ff */
[----:B------:R-:W-:Y:S01]  /*7630*/  REDG.E.ADD.F32.FTZ.RN.STRONG.GPU desc[UR14][R10.64], R16 ;  /* 0x000000100a0079a6 */ /* 0x000fe2000c10f38e */
[----:B------:R-:W-:Y:S02]  /*7640*/  LEA.HI.X.SX32 R5, R225, R21, 0x2, P0 ;  /* 0x00000015e1057211 */ /* 0x000fe400000f16ff */
[----:B------:R-:W-:Y:S01]  /*7650*/  ISETP.GT.AND P4, PT, R192, R237, PT ;  /* 0x000000edc000720c */ /* 0x000fe20003f84270 */
[----:B------:R-:W-:Y:S01]  /*7660*/  REDG.E.ADD.F32.FTZ.RN.STRONG.GPU desc[UR14][R8.64], R17 ;  /* 0x00000011080079a6 */ /* 0x000fe2000c10f38e */
[----:B------:R-:W-:Y:S03]  /*7670*/  @P6 IADD3 R215, P1, R215, -0x100, RZ ;  /* 0xffffff00d7d76810 */ /* 0x000fe60007f3e0ff */
[----:B------:R-:W-:Y:S01]  /*7680*/  REDG.E.ADD.F32.FTZ.RN.STRONG.GPU desc[UR14][R6.64], R18 ;  /* 0x00000012060079a6 */ /* 0x000fe2000c10f38e */
[----:B------:R-:W-:Y:S03]  /*7690*/  @P6 IADD3.X R214, R214, -0x1, RZ, P1, !PT ;  /* 0xffffffffd6d66810 */ /* 0x000fe60000ffe4ff */
        /* <DEDUP_REMOVED lines=39> */
[----:B------:R-:W-:Y:S01]  /*7910*/  @P6 IADD3 R4, P3, R206, -0x100, RZ ;  /* 0xffffff00ce046810 */ /* 0x000fe20007f7e0ff */
[----:B------:R-:W-:Y:S05]  /*7920*/  HMMA.16816.F32 R96, R8, R6, R96 ;  /* 0x000000060860723c */ /* 0x000fea0000001860 */
[----:B------:R-:W-:Y:S01]  /*7930*/  @P6 IADD3.X R2, R207, -0x1, RZ, P3, !PT ;  /* 0xffffffffcf026810 */ /* 0x000fe20001ffe4ff */
[-C--:B---3--:R-:W-:Y:S05]  /*7940*/  HMMA.16816.F32 R68, R12, R24.reuse, R68 ;  /* 0x000000180c44723c */ /* 0x088fea0000001844 */
[----:B------:R-:W-:Y:S01]  /*7950*/  VIADD R5, R192, 0xffffffff ;  /* 0xffffffffc0057836 */ /* 0x000fe20000000000 */
[C---:B----4-:R-:W-:Y:S05]  /*7960*/  HMMA.16816.F32 R72, R32.reuse, R24, R72 ;  /* 0x000000182048723c */ /* 0x050fea0000001848 */
[----:B------:R-:W-:Y:S01]  /*7970*/  @P0 VIADD R0, R165, 0x2000 ;  /* 0x00002000a5000836 */ /* 0x000fe20000000000 */
[-C--:B------:R-:W-:Y:S05]  /*7980*/  HMMA.16816.F32 R76, R32, R26.reuse, R76 ;  /* 0x0000001a204c723c */ /* 0x080fea000000184c */
[----:B------:R-:W-:Y:S01]  /*7990*/  IMAD.MOV.U32 R192, RZ, RZ, R5 ;  /* 0x000000ffffc07224 */ /* 0x000fe200078e0005 */
[C---:B------:R-:W-:Y:S05]  /*79a0*/  HMMA.16816.F32 R80, R12.reuse, R26, R80 ;  /* 0x0000001a0c50723c */ /* 0x040fea0000001850 */
[----:B------:R-:W-:Y:S01]  /*79b0*/  IMAD.MOV.U32 R165, RZ, RZ, R0 ;  /* 0x000000ffffa57224 */ /* 0x000fe200078e0000 */
[-C--:B------:R-:W-:Y:S05]  /*79c0*/  HMMA.16816.F32 R84, R12, R16.reuse, R84 ;  /* 0x000000100c54723c */ /* 0x080fea0000001854 */
[----:B------:R-:W-:Y:S01]  /*79d0*/  @P6 IMAD.MOV.U32 R206, RZ, RZ, R4 ;  /* 0x000000ffffce6224 */ /* 0x000fe200078e0004 */
[C---:B------:R-:W-:Y:S05]  /*79e0*/  HMMA.16816.F32 R88, R32.reuse, R16, R88 ;  /* 0x000000102058723c */ /* 0x040fea0000001858 */
[----:B------:R-:W-:Y:S01]  /*79f0*/  @P6 IMAD.MOV.U32 R207, RZ, RZ, R2 ;  /* 0x000000ffffcf6224 */ /* 0x000fe200078e0002 */
[-C--:B------:R-:W-:Y:S06]  /*7a00*/  HMMA.16816.F32 R92, R32, R18.reuse, R92 ;  /* 0x00000012205c723c */ /* 0x080fec000000185c */
[----:B------:R-:W-:Y:S01]  /*7a10*/  HMMA.16816.F32 R96, R12, R18, R96 ;  /* 0x000000120c60723c */ /* 0x000fe20000001860 */
[----:B------:R-:W-:Y:S11]  /*7a20*/  @!UPT UIADD3 URZ, URZ, URZ, URZ ;  /* 0x0000003f3f3ff290 */ /* 0x000ff6000fffe03f */
[----:B------:R-:W-:Y:S01]  /*7a30*/  @!UPT UIADD3 URZ, URZ, URZ, URZ ;  /* 0x0000003f3f3ff290 */ /* 0x000fe2000fffe03f */
[----:B------:R-:W-:Y:S11]  /*7a40*/  @P4 BRA `(.L_x_465) ;  /* 0xffffffc400644947 */ /* 0x000ff6000383ffff */
[----:B------:R-:W2:Y:S01]  /*7a50*/  LDL R106, [R1+0x8] ;  /* 0x00000800016a7983 */ /* 0x000ea20000100800 */
[----:B------:R-:W-:Y:S01]  /*7a60*/  ULDC UR4, c[0x0][0x390] ;  /* 0x0000e40000047ab9 */ /* 0x000fe20000000800 */
[----:B------:R-:W-:Y:S02]  /*7a70*/  ULDC UR5, c[0x0][0x38c] ;  /* 0x0000e30000057ab9 */ /* 0x000fe40000000800 */
[----:B------:R-:W3:Y:S04]  /*7a80*/  LDL R107, [R1+0xc] ;  /* 0x00000c00016b7983 */ /* 0x000ee80000100800 */
[----:B------:R-:W4:Y:S04]  /*7a90*/  LDL R105, [R1] ;  /* 0x0000000001697983 */ /* 0x000f280000100800 */
        /* <DEDUP_REMOVED lines=41> */
[----:B------:R-:W-:Y:S01]  /*7d30*/  STS [R252], R16 ;  /* 0x00000010fc007388 */ /* 0x000fe20000000800 */
[----:B------:R-:W-:-:S03]  /*7d40*/  F2FP.F16.F32.PACK_AB R7, R7, R86 ;  /* 0x000000560707723e */ /* 0x000fc600000000ff */
[----:B------:R-:W-:Y:S01]  /*7d50*/  STS [R252+0x400], R15 ;  /* 0x0004000ffc007388 */ /* 0x000fe20000000800 */
        /* <DEDUP_REMOVED lines=43> */
[----:B------:R-:W-:Y:S01]  /*8010*/  ISETP.NE.AND P0, PT, R251, -0x1, PT ;  /* 0xfffffffffb00780c */ /* 0x000fe20003f05270 */
[----:B------:R-:W-:Y:S01]  /*8020*/  FMUL.FTZ R19, R59, UR5 ;  /* 0x000000053b137c20 */ /* 0x000fe20008410000 */
[----:B------:R-:W-:-:S02]  /*8030*/  F2FP.F16.F32.PACK_AB R22, R22, R52 ;  /* 0x000000341616723e */ /* 0x000fc400000000ff */
[----:B------:R-:W-:Y:S02]  /*8040*/  F2FP.F16.F32.PACK_AB R21, R21, R54 ;  /* 0x000000361515723e */ /* 0x000fe400000000ff */
[----:B------:R-:W-:Y:S02]  /*8050*/  F2FP.F16.F32.PACK_AB R18, R18, R64 ;  /* 0x000000401212723e */ /* 0x000fe400000000ff */
[----:B------:R-:W-:Y:S02]  /*8060*/  F2FP.F16.F32.PACK_AB R17, R17, R66 ;  /* 0x000000421111723e */ /* 0x000fe400000000ff */
[----:B------:R-:W-:Y:S02]  /*8070*/  F2FP.F16.F32.PACK_AB R20, R20, R56 ;  /* 0x000000381414723e */ /* 0x000fe400000000ff */
[----:B------:R-:W-:Y:S01]  /*8080*/  F2FP.F16.F32.PACK_AB R19, R19, R58 ;  /* 0x0000003a1313723e */ /* 0x000fe200000000ff */
[----:B------:R-:W-:Y:S01]  /*8090*/  FMUL.FTZ R60, R60, UR5 ;  /* 0x000000053c3c7c20 */ /* 0x000fe20008410000 */
[----:B------:R-:W-:Y:S01]  /*80a0*/  FMUL.FTZ R61, R61, UR5 ;  /* 0x000000053d3d7c20 */ /* 0x000fe20008410000 */
[----:B------:R-:W-:Y:S01]  /*80b0*/  FMUL.FTZ R62, R62, UR5 ;  /* 0x000000053e3e7c20 */ /* 0x000fe20008410000 */
[----:B------:R-:W-:-:S03]  /*80c0*/  FMUL.FTZ R63, R63, UR5 ;  /* 0x000000053f3f7c20 */ /* 0x000fc60008410000 */
[----:B------:R-:W-:Y:S02]  /*80d0*/  F2FP.F16.F32.PACK_AB R60, R61, R60 ;  /* 0x0000003c3d3c723e */ /* 0x000fe400000000ff */
[----:B------:R-:W-:Y:S01]  /*80e0*/  F2FP.F16.F32.PACK_AB R62, R63, R62 ;  /* 0x0000003e3f3e723e */ /* 0x000fe200000000ff */
[----:B--2---:R-:W-:Y:S04]  /*80f0*/  STS [R106], R12 ;  /* 0x0000000c6a007388 */ /* 0x004fe80000000800 */
[----:B---3--:R-:W-:Y:S04]  /*8100*/  STS [R107], R11 ;  /* 0x0000000b6b007388 */ /* 0x008fe80000000800 */
[----:B------:R-:W-:Y:S04]  /*8110*/  STS [R252+0x2000], R14 ;  /* 0x0020000efc007388 */ /* 0x000fe80000000800 */
[----:B------:R-:W-:Y:S04]  /*8120*/  STS [R252+0x2400], R13 ;  /* 0x0024000dfc007388 */ /* 0x000fe80000000800 */
[----:B------:R-:W-:Y:S04]  /*8130*/  STS [R106+0x2000], R10 ;  /* 0x0020000a6a007388 */ /* 0x000fe80000000800 */
[----:B------:R-:W-:Y:S04]  /*8140*/  STS [R106+0x2400], R9 ;  /* 0x002400096a007388 */ /* 0x000fe80000000800 */
[----:B----4-:R-:W-:Y:S04]  /*8150*/  STS [R105], R8 ;  /* 0x0000000869007388 */ /* 0x010fe80000000800 */
[----:B------:R-:W-:Y:S04]  /*8160*/  STS [R105+0x400], R7 ;  /* 0x0004000769007388 */ /* 0x000fe80000000800 */
[----:B------:R-:W-:Y:S04]  /*8170*/  STS [R104], R4 ;  /* 0x0000000468007388 */ /* 0x000fe80000000800 */
[----:B------:R-:W-:Y:S04]  /*8180*/  STS [R104+0x400], R2 ;  /* 0x0004000268007388 */ /* 0x000fe80000000800 */
[----:B------:R-:W-:Y:S04]  /*8190*/  STS [R105+0x2000], R6 ;  /* 0x0020000669007388 */ /* 0x000fe80000000800 */
[----:B------:R1:W-:Y:S04]  /*81a0*/  STS [R105+0x2400], R5 ;  /* 0x0024000569007388 */ /* 0x0003e80000000800 */
[----:B------:R-:W-:Y:S04]  /*81b0*/  STS [R104+0x2000], R0 ;  /* 0x0020000068007388 */ /* 0x000fe80000000800 */
[----:B------:R2:W-:Y:S04]  /*81c0*/  STS [R104+0x2400], R26 ;  /* 0x0024001a68007388 */ /* 0x0005e80000000800 */
[----:B------:R-:W-:Y:S04]  /*81d0*/  STS [R252+0x4000], R32 ;  /* 0x00400020fc007388 */ /* 0x000fe80000000800 */
[----:B------:R-:W-:Y:S04]  /*81e0*/  STS [R252+0x4400], R31 ;  /* 0x0044001ffc007388 */ /* 0x000fe80000000800 */
[----:B------:R-:W-:Y:S04]  /*81f0*/  STS [R106+0x4000], R28 ;  /* 0x0040001c6a007388 */ /* 0x000fe80000000800 */
[----:B------:R-:W-:Y:S01]  /*8200*/  STS [R107+0x4000], R25 ;  /* 0x004000196b007388 */ /* 0x000fe20000000800 */
[----:B-1----:R-:W1:Y:S03]  /*8210*/  @P0 LDC.64 R4, c[0x0][0x450] ;  /* 0x00011400ff040b82 */ /* 0x002e660000000a00 */
[----:B------:R-:W-:Y:S04]  /*8220*/  STS [R252+0x6000], R30 ;  /* 0x0060001efc007388 */ /* 0x000fe80000000800 */
[----:B------:R-:W-:Y:S01]  /*8230*/  STS [R252+0x6400], R29 ;  /* 0x0064001dfc007388 */ /* 0x000fe20000000800 */
[----:B--2---:R-:W2:Y:S03]  /*8240*/  @P0 LDC.64 R26, c[0x0][0x458] ;  /* 0x00011600ff1a0b82 */ /* 0x004ea60000000a00 */
[----:B------:R-:W-:Y:S04]  /*8250*/  STS [R106+0x6000], R24 ;  /* 0x006000186a007388 */ /* 0x000fe80000000800 */
[----:B------:R-:W-:Y:S04]  /*8260*/  STS [R106+0x6400], R23 ;  /* 0x006400176a007388 */ /* 0x000fe80000000800 */
[----:B------:R-:W-:Y:S04]  /*8270*/  STS [R105+0x4000], R22 ;  /* 0x0040001669007388 */ /* 0x000fe80000000800 */
[----:B------:R-:W-:Y:S04]  /*8280*/  STS [R105+0x4400], R21 ;  /* 0x0044001569007388 */ /* 0x000fe80000000800 */
[----:B------:R-:W-:Y:S04]  /*8290*/  STS [R104+0x4000], R18 ;  /* 0x0040001268007388 */ /* 0x000fe80000000800 */
[----:B------:R-:W-:Y:S04]  /*82a0*/  STS [R104+0x4400], R17 ;  /* 0x0044001168007388 */ /* 0x000fe80000000800 */
[----:B------:R-:W-:Y:S04]  /*82b0*/  STS [R105+0x6000], R20 ;  /* 0x0060001469007388 */ /* 0x000fe80000000800 */
[----:B------:R3:W-:Y:S01]  /*82c0*/  STS [R105+0x6400], R19 ;  /* 0x0064001369007388 */ /* 0x0007e20000000800 */
[----:B------:R-:W-:-:S02]  /*82d0*/  @P0 IADD3 R8, R239, R251, RZ ;  /* 0x000000fbef080210 */ /* 0x000fc40007ffe0ff */
[----:B------:R-:W-:Y:S01]  /*82e0*/  @P0 IADD3 R6, R239, R251, RZ ;  /* 0x000000fbef060210 */ /* 0x000fe20007ffe0ff */
[----:B---3--:R-:W3:Y:S02]  /*82f0*/  S2R R105, SR_CTAID.Y ;  /* 0x0000000000697919 */ /* 0x008ee40000002600 */
[C---:B-1----:R-:W-:Y:S02]  /*8300*/  @P0 IMAD R2, R8.reuse, R5, RZ ;  /* 0x0000000508020224 */ /* 0x042fe400078e02ff */
[----:B------:R-:W-:-:S04]  /*8310*/  @P0 IMAD.WIDE.U32 R8, R8, R4, RZ ;  /* 0x0000000408080225 */ /* 0x000fc800078e00ff */
[C---:B--2---:R-:W-:Y:S02]  /*8320*/  @P0 IMAD R0, R6.reuse, R27, RZ ;  /* 0x0000001b06000224 */ /* 0x044fe400078e02ff */
[----:B------:R-:W-:Y:S01]  /*8330*/  @P0 IMAD.WIDE.U32 R6, R6, R26, RZ ;  /* 0x0000001a06060225 */ /* 0x000fe200078e00ff */
[----:B------:R-:W-:Y:S02]  /*8340*/  @P0 IADD3 R10, R9, R2, RZ ;  /* 0x00000002090a0210 */ /* 0x000fe40007ffe0ff */
[----:B------:R-:W-:Y:S02]  /*8350*/  @P0 MOV R2, R8 ;  /* 0x0000000800020202 */ /* 0x000fe40000000f00 */
[----:B------:R-:W-:Y:S02]  /*8360*/  @P0 IADD3 R28, R7, R0, RZ ;  /* 0x00000000071c0210 */ /* 0x000fe40007ffe0ff */
[----:B------:R-:W-:Y:S02]  /*8370*/  @P0 MOV R25, R6 ;  /* 0x0000000600190202 */ /* 0x000fe40000000f00 */
[----:B---3--:R-:W-:Y:S01]  /*8380*/  SHF.R.S32.HI R11, RZ, 0x1f, R105 ;  /* 0x0000001fff0b7819 */ /* 0x008fe20000011469 */
        /* <DEDUP_REMOVED lines=13> */
.L_x_466:
        /* <DEDUP_REMOVED lines=13> */
.L_x_467:
[----:B------:R1:W-:Y:S01]  /*8530*/  STS [R104+0x6000], R60 ;  /* 0x0060003c68007388 */ /* 0x0003e20000000800 */
[----:B------:R-:W-:Y:S01]  /*8540*/  SHF.R.S32.HI R24, RZ, 0x1f, R247 ;  /* 0x0000001fff187819 */ /* 0x000fe200000114f7 */
[--C-:B------:R-:W-:Y:S01]  /*8550*/  IMAD.MOV.U32 R8, RZ, RZ, R208.reuse ;  /* 0x000000ffff087224 */ /* 0x100fe200078e00d0 */
[----:B------:R-:W-:Y:S01]  /*8560*/  SHF.R.S32.HI R9, RZ, 0x1f, R208 ;  /* 0x0000001fff097819 */ /* 0x000fe200000114d0 */
[----:B------:R1:W-:Y:S01]  /*8570*/  STS [R104+0x6400], R62 ;  /* 0x0064003e68007388 */ /* 0x0003e20000000800 */
[----:B------:R-:W-:Y:S01]  /*8580*/  ULDC UR4, c[0x0][0x2d0] ;  /* 0x0000b40000047ab9 */ /* 0x000fe20000000800 */
[-C--:B------:R-:W-:Y:S01]  /*8590*/  IMAD R0, R24, R4.reuse, RZ ;  /* 0x0000000418007224 */ /* 0x080fe200078e02ff */
[----:B------:R-:W-:Y:S01]  /*85a0*/  BAR.SYNC.DEFER_BLOCKING 0x0 ;  /* 0x0000000000007b1d */ /* 0x000fe20000010000 */
[C---:B------:R-:W-:Y:S01]  /*85b0*/  IMAD.WIDE.U32 R6, R247.reuse, R4, R8 ;  /* 0x00000004f7067225 */ /* 0x040fe200078e0008 */
[----:B------:R-:W-:Y:S02]  /*85c0*/  ISETP.GE.AND P4, PT, R208, UR4, PT ;  /* 0x00000004d0007c0c */ /* 0x000fe4000bf86270 */
[----:B------:R-:W-:Y:S01]  /*85d0*/  IADD3 R11, R220, 0x40, RZ ;  /* 0x00000040dc0b7810 */ /* 0x000fe20007ffe0ff */
[----:B------:R-:W-:Y:S01]  /*85e0*/  IMAD R0, R247, R5, R0 ;  /* 0x00000005f7007224 */ /* 0x000fe200078e0200 */
[----:B------:R-:W-:Y:S01]  /*85f0*/  IADD3 R6, P0, R2, R6, RZ ;  /* 0x0000000602067210 */ /* 0x000fe20007f1e0ff */
[----:B------:R-:W-:Y:S01]  /*8600*/  VIADD R2, R220, 0x20 ;  /* 0x00000020dc027836 */ /* 0x000fe20000000000 */
[----:B------:R-:W2:Y:S01]  /*8610*/  S2R R31, SR_CTAID.Z ;  /* 0x00000000001f7919 */ /* 0x000ea20000002700 */
[----:B------:R-:W-:Y:S01]  /*8620*/  ULDC.64 UR4, c[0x0][0x468] ;  /* 0x00011a0000047ab9 */ /* 0x000fe20000000a00 */
[----:B------:R-:W-:Y:S01]  /*8630*/  IADD3.X R7, R10, R7, R0, P0, !PT ;  /* 0x000000070a077210 */ /* 0x000fe200007fe400 */
[----:B------:R-:W-:Y:S01]  /*8640*/  IMAD R0, R238, -0x80, R201 ;  /* 0xffffff80ee007824 */ /* 0x000fe200078e02c9 */
[----:B------:R-:W-:Y:S01]  /*8650*/  BSSY B0, `(.L_x_468) ;  /* 0x000001c000007945 */ /* 0x000fe20003800000 */
[----:B------:R-:W-:Y:S01]  /*8660*/  VIADD R10, R220, 0x60 ;  /* 0x00000060dc0a7836 */ /* 0x000fe20000000000 */
[----:B------:R-:W-:-:S02]  /*8670*/  SHF.R.S32.HI R29, RZ, 0x1f, R220 ;  /* 0x0000001fff1d7819 */ /* 0x000fc400000114dc */
[-C--:B------:R-:W-:Y:S02]  /*8680*/  ISETP.GE.OR P3, PT, R2, R0.reuse, P4 ;  /* 0x000000000200720c */ /* 0x080fe40002766670 */
[-C--:B------:R-:W-:Y:S02]  /*8690*/  ISETP.GE.OR P2, PT, R11, R0.reuse, P4 ;  /* 0x000000000b00720c */ /* 0x080fe40002746670 */
[-C--:B------:R-:W-:Y:S02]  /*86a0*/  ISETP.GE.OR P1, PT, R10, R0.reuse, P4 ;  /* 0x000000000a00720c */ /* 0x080fe40002726670 */
[----:B------:R-:W-:Y:S01]  /*86b0*/  ISETP.GE.OR P4, PT, R220, R0, P4 ;  /* 0x00000000dc00720c */ /* 0x000fe20002786670 */
[----:B------:R1:W3:Y:S04]  /*86c0*/  LDS.128 R20, [R114+0x7000] ;  /* 0x0070000072147984 */ /* 0x0002e80000000c00 */
[----:B------:R1:W4:Y:S04]  /*86d0*/  LDS.128 R32, [R114+0xb000] ;  /* 0x00b0000072207984 */ /* 0x0003280000000c00 */
[----:B------:R1:W1:Y:S04]  /*86e0*/  LDS.128 R36, [R114+0xc000] ;  /* 0x00c0000072247984 */ /* 0x0002680000000c00 */
[----:B------:R1:W1:Y:S01]  /*86f0*/  LDS.128 R40, [R114+0xd000] ;  /* 0x00d0000072287984 */ /* 0x0002620000000c00 */
[----:B--2---:R-:W-:Y:S01]  /*8700*/  SHF.R.S32.HI R30, RZ, 0x1f, R31 ;  /* 0x0000001fff1e7819 */ /* 0x004fe2000001141f */
[----:B------:R-:W-:-:S04]  /*8710*/  IMAD.WIDE.U32 R6, R31, UR4, R6 ;  /* 0x000000041f067c25 */ /* 0x000fc8000f8e0006 */
[----:B------:R-:W-:-:S04]  /*8720*/  IMAD R2, R30, UR4, RZ ;  /* 0x000000041e027c24 */ /* 0x000fc8000f8e02ff */
[----:B------:R-:W-:-:S05]  /*8730*/  IMAD R0, R31, UR5, R2 ;  /* 0x000000051f007c24 */ /* 0x000fca000f8e0202 */
[----:B------:R-:W-:Y:S01]  /*8740*/  IADD3 R0, R0, R7, RZ ;  /* 0x0000000700007210 */ /* 0x000fe20007ffe0ff */
[----:B------:R-:W-:Y:S06]  /*8750*/  @P4 BRA `(.L_x_469) ;  /* 0x00000000002c4947 */ /* 0x000fec0003800000 */
        /* <DEDUP_REMOVED lines=11> */
.L_x_469:
[----:B------:R-:W-:Y:S05]  /*8810*/  BSYNC B0 ;  /* 0x0000000000007941 */ /* 0x000fea0003800000 */
.L_x_468:
        /* <DEDUP_REMOVED lines=14> */
.L_x_471:
[----:B------:R-:W-:Y:S05]  /*8900*/  BSYNC B0 ;  /* 0x0000000000007941 */ /* 0x000fea0003800000 */
.L_x_470:
        /* <DEDUP_REMOVED lines=15> */
.L_x_473:
[----:B------:R-:W-:Y:S05]  /*8a00*/  BSYNC B0 ;  /* 0x0000000000007941 */ /* 0x000fea0003800000 */
.L_x_472:
        /* <DEDUP_REMOVED lines=14> */
.L_x_475:
[----:B------:R-:W-:Y:S05]  /*8af0*/  BSYNC B0 ;  /* 0x0000000000007941 */ /* 0x000fea0003800000 */
.L_x_474:
[----:B-12---:R-:W1:Y:S01]  /*8b00*/  LDS.128 R112, [R114+0xa000] ;  /* 0x00a0000072707984 */ /* 0x006e620000000c00 */
[-C--:B------:R-:W-:Y:S01]  /*8b10*/  IMAD.WIDE.U32 R4, R247, R26.reuse, R8 ;  /* 0x0000001af7047225 */ /* 0x080fe200078e0008 */
        /* <DEDUP_REMOVED lines=21> */
.L_x_477:
[----:B------:R-:W-:Y:S05]  /*8c70*/  BSYNC B0 ;  /* 0x0000000000007941 */ /* 0x000fea0003800000 */
.L_x_476:
        /* <DEDUP_REMOVED lines=14> */
.L_x_479:
[----:B------:R-:W-:Y:S05]  /*8d60*/  BSYNC B0 ;  /* 0x0000000000007941 */ /* 0x000fea0003800000 */
.L_x_478:
        /* <DEDUP_REMOVED lines=14> */
.L_x_481:
[----:B------:R-:W-:Y:S05]  /*8e50*/  BSYNC B0 ;  /* 0x0000000000007941 */ /* 0x000fea0003800000 */
.L_x_480:
        /* <DEDUP_REMOVED lines=13> */
.L_x_438:
[----:B------:R-:W-:Y:S05]  /*8f30*/  BSYNC B1 ;  /* 0x0000000000017941 */ /* 0x000fea0003800000 */
.L_x_416:
[----:B------:R-:W3:Y:S02]  /*8f40*/  LDC R0, c[0x0][0xc] ;  /* 0x00000300ff007b82 */ /* 0x000ee40000000800 */
[----:B---3--:R-:W-:-:S04]  /*8f50*/  IADD3 R238, R0, R238, RZ ;  /* 0x000000ee00ee7210 */ /* 0x008fc80007ffe0ff */
[----:B------:R-:W-:-:S13]  /*8f60*/  ISETP.GE.AND P0, PT, R238, UR7, PT ;  /* 0x00000007ee007c0c */ /* 0x000fda000bf06270 */
[----:B------:R-:W-:Y:S05]  /*8f70*/  @P0 BRA `(.L_x_482) ;  /* 0x0000000000040947 */ /* 0x000fea0003800000 */
[----:B------:R-:W-:Y:S05]  /*8f80*/  BRA `(.L_x_483) ;  /* 0xffffff7800647947 */ /* 0x000fea000383ffff */
.L_x_482:
[----:B------:R-:W-:Y:S05]  /*8f90*/  EXIT ;  /* 0x000000000000794d */ /* 0x000fea0003800000 */
.L_x_484:
        /* <DEDUP_REMOVED lines=14> */
.L_x_1264:


//--------------------- .text._ZN5flash44flash_bwd_dq_dk_dv_loop_seqk_parallel_kernelI23Flash_bwd_kernel_traitsILi64ELi64ELi128ELi8ELi2ELi4ELi4ELb1ELb0EN7cutlass6half_tE19Flash_kernel_traitsILi64ELi64ELi128ELi8ES3_EELb0ELb1ELb0ELb0ELb0ELb0ELb1EEEvNS_16Flash_bwd_paramsE --------------------------
	.section	.text._ZN5flash44flash_bwd_dq_dk_dv_loop_seqk_parallel_kernelI23Flash_bwd_kernel_traitsILi64ELi64ELi128ELi8ELi2ELi4ELi4ELb1ELb0EN7cutlass6half_tE19Flash_kernel_traitsILi64ELi64ELi128ELi8ES3_EELb0ELb1ELb0ELb0ELb0ELb0ELb1EEEvNS_16Flash_bwd_paramsE,"ax",@progbits
	.align	128
        .global         _ZN5flash44flash_bwd_dq_dk_dv_loop_seqk_parallel_kernelI23Flash_bwd_kernel_traitsILi64ELi64ELi128ELi8ELi2ELi4ELi4ELb1ELb0EN7cutlass6half_tE19Flash_kernel_traitsILi64ELi64ELi128ELi8ES3_EELb0ELb1ELb0ELb0ELb0ELb0ELb1EEEvNS_16Flash_bwd_paramsE
        .type           _ZN5flash44flash_bwd_dq_dk_dv_loop_seqk_parallel_kernelI23Flash_bwd_kernel_traitsILi64ELi64ELi128ELi8ELi2ELi4ELi4ELb1ELb0EN7cutlass6half_tE19Flash_kernel_traitsILi64ELi64ELi128ELi8ES3_EELb0ELb1ELb0ELb0ELb0ELb0ELb1EEEvNS_16Flash_bwd_paramsE,@function
        .size           _ZN5flash44flash_bwd_dq_dk_dv_loop_seqk_parallel_kernelI23Flash_bwd_kernel_traitsILi64ELi64ELi128ELi8ELi2ELi4ELi4ELb1ELb0EN7cutlass6half_tE19Flash_kernel_traitsILi64ELi64ELi128ELi8ES3_EELb0ELb1ELb0ELb0ELb0ELb0ELb1EEEvNS_16Flash_bwd_paramsE,(.L_x_1265 - _ZN5flash44flash_bwd_dq_dk_dv_loop_seqk_parallel_kernelI23Flash_bwd_kernel_traitsILi64ELi64ELi128ELi8ELi2ELi4ELi4ELb1ELb0EN7cutlass6half_tE19Flash_kernel_traitsILi64ELi64ELi128ELi8ES3_EELb0ELb1ELb0ELb0ELb0ELb0ELb1EEEvNS_16Flash_bwd_paramsE)
        .other          _ZN5flash44flash_bwd_dq_dk_dv_loop_seqk_parallel_kernelI23Flash_bwd_kernel_traitsILi64ELi64ELi128ELi8ELi2ELi4ELi4ELb1ELb0EN7cutlass6half_tE19Flash_kernel_traitsILi64ELi64ELi128ELi8ES3_EELb0ELb1ELb0ELb0ELb0ELb0ELb1EEEvNS_16Flash_bwd_paramsE,@"STO_CUDA_ENTRY STV_DEFAULT"
_ZN5flash44flash_bwd_dq_dk_dv_loop_seqk_parallel_kernelI23Flash_bwd_kernel_traitsILi64ELi64ELi128ELi8ELi2ELi4ELi4ELb1ELb0EN7cutlass6half_tE19Flash_kernel_traitsILi64ELi64ELi128ELi8ES3_EELb0ELb1ELb0ELb0ELb0ELb0ELb1EEEvNS_16Flash_bwd_paramsE:
.text._ZN5flash44flash_bwd_dq_dk_dv_loop_seqk_parallel_kernelI23Flash_bwd_kernel_traitsILi64ELi64ELi128ELi8ELi2ELi4ELi4ELb1ELb0EN7cutlass6half_tE19Flash_kernel_traitsILi64ELi64ELi128ELi8ES3_EELb0ELb1ELb0ELb0ELb0ELb0ELb1EEEvNS_16Flash_bwd_paramsE:
        /* <DEDUP_REMOVED lines=10> */
[----:B------:R1:W-:Y:S02]  /*00a0*/  STL [R1], R0 ;  /* 0x0000000001007387 */ /* 0x0003e40000100800 */
[----:B------:R-:W-:-:S13]  /*00b0*/  PLOP3.LUT P0, PT, PT, PT, UP0, 0x80, 0x0 ;  /* 0x000000000000781c */ /* 0x000fda0003f0f008 */
[----:B------:R-:W-:Y:S05]  /*00c0*/  @P0 EXIT ;  /* 0x000000000000094d */ /* 0x000fea0003800000 */
[----:B------:R-:W2:Y:S01]  /*00d0*/  S2R R11, SR_TID.X ;  /* 0x00000000000b7919 */ /* 0x000ea20000002100 */
[----:B------:R-:W3:Y:S01]  /*00e0*/  S2UR UR4, SR_CgaCtaId ;  /* 0x00000000000479c3 */ /* 0x000ee20000008800 */
[----:B------:R-:W-:Y:S01]  /*00f0*/  UMOV UR5, 0x400 ;  /* 0x0000040000057882 */ /* 0x000fe20000000000 */
[----:B------:R-:W-:Y:S01]  /*0100*/  IMAD.MOV.U32 R191, RZ, RZ, -0x10 ;  /* 0xfffffff0ffbf7424 */ /* 0x000fe200078e00ff */
[----:B------:R-:W-:-:S05]  /*0110*/  ULDC.64 UR8, c[0x0][0x208] ;  /* 0x0000820000087ab9 */ /* 0x000fca0000000a00 */
[----:B------:R-:W4:Y:S08]  /*0120*/  S2UR UR59, SR_CTAID.Z ;  /* 0x00000000003b79c3 */ /* 0x000f300000002700 */
[----:B------:R-:W5:Y:S01]  /*0130*/  S2UR UR49, SR_CTAID.Y ;  /* 0x00000000003179c3 */ /* 0x000f620000002600 */
[----:B---3--:R-:W-:-:S04]  /*0140*/  ULEA UR4, UR4, UR5, 0x18 ;  /* 0x0000000504047291 */ /* 0x008fc8000f8ec03f */
[----:B------:R-:W-:Y:S01]  /*0150*/  UIADD3 UR7, UR4, 0x6000, URZ ;  /* 0x0000600004077890 */ /* 0x000fe2000fffe03f */
[----:B--2---:R-:W-:Y:S01]  /*0160*/  SHF.R.S32.HI R17, RZ, 0x1f, R11 ;  /* 0x0000001fff117819 */ /* 0x004fe2000001140b */
[----:B------:R-:W-:Y:S01]  /*0170*/  IMAD.SHL.U32 R244, R11, 0x2, RZ ;  /* 0x000000020bf47824 */ /* 0x000fe200078e00ff */
[----:B----4-:R-:W-:Y:S02]  /*0180*/  USHF.R.S32.HI UR5, URZ, 0x1f, UR59 ;  /* 0x0000001f3f057899 */ /* 0x010fe4000801143b */
[CC--:B------:R-:W-:Y:S02]  /*0190*/  LEA.HI R4, R17.reuse, R11.reuse, RZ, 0x5 ;  /* 0x0000000b11047211 */ /* 0x0c0fe400078f28ff */
[----:B------:R-:W-:Y:S02]  /*01a0*/  LEA.HI R9, R17, R11, RZ, 0x4 ;  /* 0x0000000b11097211 */ /* 0x000fe400078f20ff */
[--C-:B------:R-:W-:Y:S01]  /*01b0*/  SHF.R.S32.HI R5, RZ, 0x5, R4.reuse ;  /* 0x00000005ff057819 */ /* 0x100fe20000011404 */
[----:B-----5:R-:W-:Y:S01]  /*01c0*/  USHF.R.S32.HI UR6, URZ, 0x1f, UR49 ;  /* 0x0000001f3f067899 */ /* 0x020fe20008011431 */
[----:B-1----:R-:W-:-:S02]  /*01d0*/  SHF.R.S32.HI R0, RZ, 0x1f, R4 ;  /* 0x0000001fff007819 */ /* 0x002fc40000011404 */
[-C--:B------:R-:W-:Y:S02]  /*01e0*/  LEA.HI R2, R4, R5.reuse, RZ, 0x1 ;  /* 0x0000000504027211 */ /* 0x080fe400078f08ff */
[----:B------:R-:W-:Y:S02]  /*01f0*/  LEA.HI R0, R0, R5, RZ, 0x2 ;  /* 0x0000000500007211 */ /* 0x000fe400078f10ff */
[----:B------:R-:W-:Y:S02]  /*0200*/  LEA.HI R19, R17, R11, RZ, 0x2 ;  /* 0x0000000b11137211 */ /* 0x000fe400078f10ff */
[----:B------:R-:W-:Y:S02]  /*0210*/  SHF.R.S32.HI R7, RZ, 0x4, R9 ;  /* 0x00000004ff077819 */ /* 0x000fe40000011409 */
[----:B------:R-:W-:Y:S02]  /*0220*/  LOP3.LUT R2, R2, 0xfffffffe, RZ, 0xc0, !PT ;  /* 0xfffffffe02027812 */ /* 0x000fe400078ec0ff */
[----:B------:R-:W-:-:S02]  /*0230*/  LOP3.LUT R0, R0, 0xfffffffc, RZ, 0xc0, !PT ;  /* 0xfffffffc00007812 */ /* 0x000fc400078ec0ff */
[--C-:B------:R-:W-:Y:S01]  /*0240*/  SHF.R.S32.HI R8, RZ, 0x2, R19.reuse ;  /* 0x00000002ff087819 */ /* 0x100fe20000011413 */
[----:B------:R-:W-:Y:S01]  /*0250*/  IMAD.IADD R16, R5, 0x1, -R2 ;  /* 0x0000000105107824 */ /* 0x000fe200078e0a02 */
[----:B------:R-:W-:Y:S01]  /*0260*/  LEA.HI R3, R9, R7, RZ, 0x1 ;  /* 0x0000000709037211 */ /* 0x000fe200078f08ff */
[----:B------:R-:W-:Y:S01]  /*0270*/  IMAD.IADD R174, R5, 0x1, -R0 ;  /* 0x0000000105ae7824 */ /* 0x000fe200078e0a00 */
[----:B------:R-:W-:Y:S02]  /*0280*/  SHF.R.S32.HI R6, RZ, 0x1f, R19 ;  /* 0x0000001fff067819 */ /* 0x000fe40000011413 */
[----:B------:R-:W-:Y:S02]  /*0290*/  LOP3.LUT R2, R3, 0xfffffffe, RZ, 0xc0, !PT ;  /* 0xfffffffe03027812 */ /* 0x000fe400078ec0ff */
[----:B------:R-:W-:Y:S02]  /*02a0*/  LEA.HI R0, R6, R8, RZ, 0x3 ;  /* 0x0000000806007211 */ /* 0x000fe400078f18ff */
[----:B------:R-:W-:Y:S01]  /*02b0*/  LOP3.LUT R3, R4, 0xffffffe0, RZ, 0xc0, !PT ;  /* 0xffffffe004037812 */ /* 0x000fe200078ec0ff */
[----:B------:R-:W-:Y:S01]  /*02c0*/  IMAD.IADD R12, R7, 0x1, -R2 ;  /* 0x00000001070c7824 */ /* 0x000fe200078e0a02 */
[----:B------:R-:W-:-:S02]  /*02d0*/  LEA.HI R14, R17, R11, RZ, 0x3 ;  /* 0x0000000b110e7211 */ /* 0x000fc400078f18ff */
[----:B------:R-:W-:Y:S01]  /*02e0*/  LOP3.LUT R0, R0, 0xfffffff8, RZ, 0xc0, !PT ;  /* 0xfffffff800007812 */ /* 0x000fe200078ec0ff */
[C---:B------:R-:W-:Y:S01]  /*02f0*/  IMAD.IADD R2, R11.reuse, 0x1, -R3 ;  /* 0x000000010b027824 */ /* 0x040fe200078e0a03 */
[----:B------:R-:W-:Y:S01]  /*0300*/  LOP3.LUT R4, R14, 0xfffffff8, RZ, 0xc0, !PT ;  /* 0xfffffff80e047812 */ /* 0x000fe200078ec0ff */
[----:B------:R-:W-:Y:S01]  /*0310*/  IMAD.SHL.U32 R10, R12, 0x200, RZ ;  /* 0x000002000c0a7824 */ /* 0x000fe200078e00ff */
[----:B------:R-:W-:Y:S01]  /*0320*/  SHF.R.S32.HI R3, RZ, 0x3, R14 ;  /* 0x00000003ff037819 */ /* 0x000fe2000001140e */
[----:B------:R-:W-:Y:S01]  /*0330*/  IMAD.IADD R8, R8, 0x1, -R0 ;  /* 0x0000000108087824 */ /* 0x000fe200078e0a00 */
[----:B------:R-:W-:Y:S01]  /*0340*/  SHF.R.S32.HI R5, RZ, 0x1f, R2 ;  /* 0x0000001fff057819 */ /* 0x000fe20000011402 */
[----:B------:R-:W-:Y:S01]  /*0350*/  IMAD.IADD R0, R11, 0x1, -R4 ;  /* 0x000000010b007824 */ /* 0x000fe200078e0a04 */
[----:B------:R-:W-:Y:S01]  /*0360*/  LOP3.LUT R4, R9, 0xfffffff0, RZ, 0xc0, !PT ;  /* 0xfffffff009047812 */ /* 0x000fe200078ec0ff */
[----:B------:R-:W-:Y:S01]  /*0370*/  IMAD.SHL.U32 R3, R3, 0x40, RZ ;  /* 0x0000004003037824 */ /* 0x000fe200078e00ff */
[----:B------:R-:W-:Y:S01]  /*0380*/  LEA.HI R18, R5, R2, RZ, 0x2 ;  /* 0x0000000205127211 */ /* 0x000fe200078f10ff */
[C---:B------:R-:W-:Y:S01]  /*0390*/  IMAD.SHL.U32 R186, R0.reuse, 0x8, RZ ;  /* 0x0000000800ba7824 */ /* 0x040fe200078e00ff */
[----:B------:R-:W-:Y:S01]  /*03a0*/  LOP3.LUT P4, RZ, R0, 0x2, RZ, 0xc0, !PT ;  /* 0x0000000200ff7812 */ /* 0x000fe2000788c0ff */
[----:B------:R-:W-:Y:S01]  /*03b0*/  IMAD.IADD R2, R11, 0x1, -R4 ;  /* 0x000000010b027824 */ /* 0x000fe200078e0a04 */
[----:B------:R-:W-:-:S02]  /*03c0*/  LOP3.LUT R3, R3, 0x1c0, RZ, 0xc0, !PT ;  /* 0x000001c003037812 */ /* 0x000fc400078ec0ff */
[C---:B------:R-:W-:Y:S01]  /*03d0*/  LOP3.LUT P3, RZ, R0.reuse, 0x4, RZ, 0xc0, !PT ;  /* 0x0000000400ff7812 */ /* 0x040fe2000786c0ff */
[----:B------:R-:W-:Y:S01]  /*03e0*/  IMAD.SHL.U32 R0, R0, 0x40, RZ ;  /* 0x0000004000007824 */ /* 0x000fe200078e00ff */
[----:B------:R-:W-:Y:S02]  /*03f0*/  SHF.R.S32.HI R5, RZ, 0x1f, R2 ;  /* 0x0000001fff057819 */ /* 0x000fe40000011402 */
[----:B------:R-:W-:Y:S02]  /*0400*/  SHF.R.U32.HI R4, RZ, 0x3, R3 ;  /* 0x00000003ff047819 */ /* 0x000fe40000011603 */
[----:B------:R-:W-:Y:S02]  /*0410*/  LOP3.LUT R3, R3, 0x38, R186, 0xf8, !PT ;  /* 0x0000003803037812 */ /* 0x000fe400078ef8ba */
[----:B------:R-:W-:Y:S02]  /*0420*/  LEA.HI R13, R5, R2, RZ, 0x3 ;  /* 0x00000002050d7211 */ /* 0x000fe400078f18ff */
[----:B------:R-:W-:-:S02]  /*0430*/  LEA.HI R6, R17, R11, RZ, 0x6 ;  /* 0x0000000b11067211 */ /* 0x000fc400078f30ff */
[----:B------:R-:W-:Y:S02]  /*0440*/  LOP3.LUT R0, R0, 0x1c0, RZ, 0xc0, !PT ;  /* 0x000001c000007812 */ /* 0x000fe400078ec0ff */
[----:B------:R-:W-:Y:S01]  /*0450*/  LOP3.LUT R243, R3, R4, RZ, 0x3c, !PT ;  /* 0x0000000403f37212 */ /* 0x000fe200078e3cff */
[----:B------:R-:W-:Y:S01]  /*0460*/  IMAD.SHL.U32 R3, R174, 0x10, RZ ;  /* 0x00000010ae037824 */ /* 0x000fe200078e00ff */
[----:B------:R-:W-:Y:S02]  /*0470*/  LOP3.LUT R5, R13, 0xfffffff8, RZ, 0xc0, !PT ;  /* 0xfffffff80d057812 */ /* 0x000fe400078ec0ff */
[----:B------:R-:W-:Y:S02]  /*0480*/  SHF.R.S32.HI R6, RZ, 0x6, R6 ;  /* 0x00000006ff067819 */ /* 0x000fe40000011406 */
[----:B------:R-:W-:Y:S01]  /*0490*/  LOP3.LUT R4, R0, 0x8, R14, 0xf8, !PT ;  /* 0x0000000800047812 */ /* 0x000fe200078ef80e */
[----:B------:R-:W-:Y:S01]  /*04a0*/  IMAD.IADD R15, R2, 0x1, -R5 ;  /* 0x00000001020f7824 */ /* 0x000fe200078e0a05 */
[----:B------:R-:W-:Y:S01]  /*04b0*/  SHF.R.U32.HI R9, RZ, 0x3, R0 ;  /* 0x00000003ff097819 */ /* 0x000fe20000011600 */
[----:B------:R-:W-:Y:S01]  /*04c0*/  IMAD R2, R6, 0x800, R10 ;  /* 0x0000080006027824 */ /* 0x000fe200078e020a */
[----:B------:R-:W-:Y:S01]  /*04d0*/  LOP3.LUT R7, R0, 0x30, R3, 0xf8, !PT ;  /* 0x0000003000077812 */ /* 0x000fe200078ef803 */
[----:B------:R-:W-:Y:S01]  /*04e0*/  IMAD R243, R6, 0x200, R243 ;  /* 0x0000020006f37824 */ /* 0x000fe200078e02f3 */
[----:B------:R-:W-:Y:S01]  /*04f0*/  LOP3.LUT R0, R4, R9, RZ, 0x3c, !PT ;  /* 0x0000000904007212 */ /* 0x000fe200078e3cff */
[----:B------:R-:W-:Y:S01]  /*0500*/  IMAD.SHL.U32 R4, R6, 0x20, RZ ;  /* 0x0000002006047824 */ /* 0x000fe200078e00ff */
[----:B------:R-:W-:-:S02]  /*0510*/  LEA.HI R5, R17, R11, RZ, 0x7 ;  /* 0x0000000b11057211 */ /* 0x000fc400078f38ff */
[----:B------:R-:W-:Y:S01]  /*0520*/  LOP3.LUT R3, R8, 0x1, RZ, 0xc0, !PT ;  /* 0x0000000108037812 */ /* 0x000fe200078ec0ff */
[----:B------:R-:W-:Y:S01]  /*0530*/  IMAD.IADD R182, R2, 0x1, R0 ;  /* 0x0000000102b67824 */ /* 0x000fe200078e0200 */
[----:B------:R-:W-:Y:S01]  /*0540*/  LOP3.LUT R0, R19, 0x7ffffffc, RZ, 0xc0, !PT ;  /* 0x7ffffffc13007812 */ /* 0x000fe200078ec0ff */
[C---:B------:R-:W-:Y:S01]  /*0550*/  IMAD.SHL.U32 R2, R8.reuse, 0x40, RZ ;  /* 0x0000004008027824 */ /* 0x040fe200078e00ff */
[----:B------:R-:W-:Y:S02]  /*0560*/  SHF.R.S32.HI R5, RZ, 0x7, R5 ;  /* 0x00000007ff057819 */ /* 0x000fe40000011405 */
[----:B------:R-:W-:Y:S01]  /*0570*/  ISETP.NE.U32.AND P0, PT, R3, 0x1, PT ;  /* 0x000000010300780c */ /* 0x000fe20003f05070 */
[----:B------:R-:W-:Y:S01]  /*0580*/  IMAD.IADD R0, R11, 0x1, -R0 ;  /* 0x000000010b007824 */ /* 0x000fe200078e0a00 */
[----:B------:R-:W-:Y:S01]  /*0590*/  LOP3.LUT R14, R7, 0x8, R14, 0xf8, !PT ;  /* 0x00000008070e7812 */ /* 0x000fe200078ef80e */
[----:B------:R-:W-:Y:S01]  /*05a0*/  IMAD.SHL.U32 R3, R5, 0x8, RZ ;  /* 0x0000000805037824 */ /* 0x000fe200078e00ff */
[----:B------:R-:W-:Y:S01]  /*05b0*/  R2P PR, R8, 0x6 ;  /* 0x0000000608007804 */ /* 0x000fe20000000000 */
[----:B------:R-:W-:Y:S01]  /*05c0*/  IMAD.SHL.U32 R7, R0, 0x2, RZ ;  /* 0x0000000200077824 */ /* 0x000fe200078e00ff */
[----:B------:R-:W-:Y:S01]  /*05d0*/  LOP3.LUT R0, R2, 0x1c0, RZ, 0xc0, !PT ;  /* 0x000001c002007812 */ /* 0x000fe200078ec0ff */
[----:B------:R-:W-:Y:S01]  /*05e0*/  IMAD.SHL.U32 R8, R12, 0x10, RZ ;  /* 0x000000100c087824 */ /* 0x000fe200078e00ff */
[----:B------:R-:W-:-:S02]  /*05f0*/  LOP3.LUT R2, R3, 0x8, RZ, 0xc0, !PT ;  /* 0x0000000803027812 */ /* 0x000fc400078ec0ff */
[----:B------:R-:W-:Y:S02]  /*0600*/  LOP3.LUT R244, R4, 0x6, R244, 0xf8, !PT ;  /* 0x0000000604f47812 */ /* 0x000fe400078ef8f4 */
[----:B------:R-:W-:Y:S02]  /*0610*/  SHF.R.U32.HI R3, RZ, 0x3, R0 ;  /* 0x00000003ff037819 */ /* 0x000fe40000011600 */
[----:B------:R-:W-:Y:S01]  /*0620*/  LOP3.LUT R6, R0, 0x20, R4, 0xf8, !PT ;  /* 0x0000002000067812 */ /* 0x000fe200078ef804 */
[--C-:B------:R-:W-:Y:S01]  /*0630*/  IMAD R4, R5, 0x1000, R7.reuse ;  /* 0x0000100005047824 */ /* 0x100fe200078e0207 */
[----:B------:R-:W-:Y:S02]  /*0640*/  LOP3.LUT R11, R2, 0x10, R8, 0xf8, !PT ;  /* 0x00000010020b7812 */ /* 0x000fe400078ef808 */
[----:B------:R-:W-:Y:S01]  /*0650*/  LOP3.LUT R8, R3, R0, R2, 0x1e, !PT ;  /* 0x0000000003087212 */ /* 0x000fe200078e1e02 */
[----:B------:R-:W-:Y:S01]  /*0660*/  IMAD R0, R16, 0x400, R4 ;  /* 0x0000040010007824 */ /* 0x000fe200078e0204 */
[----:B------:R-:W-:Y:S01]  /*0670*/  LOP3.LUT R6, R6, R3, RZ, 0x3c, !PT ;  /* 0x0000000306067212 */ /* 0x000fe200078e3cff */
[----:B------:R-:W-:Y:S01]  /*0680*/  IMAD.SHL.U32 R3, R15, 0x40, RZ ;  /* 0x000000400f037824 */ /* 0x000fe200078e00ff */
[----:B------:R-:W-:Y:S01]  /*0690*/  SHF.R.S32.HI R4, RZ, 0x2, R18 ;  /* 0x00000002ff047819 */ /* 0x000fe20000011412 */
[----:B------:R-:W-:Y:S01]  /*06a0*/  IMAD R2, R174, 0x400, R7 ;  /* 0x00000400ae027824 */ /* 0x000fe200078e0207 */
[----:B------:R-:W-:Y:S01]  /*06b0*/  SEL R191, R191, 0x10, !P0 ;  /* 0x00000010bfbf7807 */ /* 0x000fe20004000000 */
[----:B------:R-:W-:Y:S01]  /*06c0*/  IMAD.IADD R193, R6, 0x1, R0 ;  /* 0x0000000106c17824 */ /* 0x000fe200078e0200 */
[----:B------:R-:W-:Y:S01]  /*06d0*/  LOP3.LUT R3, R3, 0x1c0, RZ, 0xc0, !PT ;  /* 0x000001c003037812 */ /* 0x000fe200078ec0ff */
[----:B------:R-:W-:Y:S01]  /*06e0*/  IMAD.SHL.U32 R0, R12, 0x8, RZ ;  /* 0x000000080c007824 */ /* 0x000fe200078e00ff */
[----:B------:R-:W-:Y:S01]  /*06f0*/  LOP3.LUT R5, R10, R14, R9, 0xf6, !PT ;  /* 0x0000000e0a057212 */ /* 0x000fe200078ef609 */
[----:B------:R-:W-:Y:S01]  /*0700*/  IMAD.SHL.U32 R6, R13, 0x40, RZ ;  /* 0x000000400d067824 */ /* 0x000fe200078e00ff */
[----:B------:R-:W-:Y:S01]  /*0710*/  LEA R193, R193, UR4, 0x1 ;  /* 0x00000004c1c17c11 */ /* 0x000fe2000f8e08ff */
[----:B------:R-:W-:Y:S01]  /*0720*/  IMAD.IADD R8, R2, 0x1, R8 ;  /* 0x0000000102087824 */ /* 0x000fe200078e0208 */
[----:B------:R-:W-:Y:S01]  /*0730*/  SHF.R.U32.HI R2, RZ, 0x3, R3 ;  /* 0x00000003ff027819 */ /* 0x000fe20000011603 */
[----:B------:R-:W-:Y:S01]  /*0740*/  IMAD R245, R16, 0x10, R4 ;  /* 0x0000001010f57824 */ /* 0x000fe200078e0204 */
[----:B------:R-:W-:Y:S01]  /*0750*/  LOP3.LUT R7, R3, 0x8, R0, 0xf8, !PT ;  /* 0x0000000803077812 */ /* 0x000fe200078ef800 */
[----:B------:R-:W-:Y:S01]  /*0760*/  IMAD.IADD R194, R193, 0x1, R191 ;  /* 0x00000001c1c27824 */ /* 0x000fe200078e02bf */
[----:B------:R-:W-:Y:S01]  /*0770*/  LOP3.LUT R0, R6, 0xfffffe00, RZ, 0xc0, !PT ;  /* 0xfffffe0006007812 */ /* 0x000fe200078ec0ff */
[----:B------:R-:W-:Y:S01]  /*0780*/  IMAD.U32 R6, RZ, RZ, UR5 ;  /* 0x00000005ff067e24 */ /* 0x000fe2000f8e00ff */
[----:B------:R-:W-:Y:S01]  /*0790*/  LOP3.LUT R3, R2, R11, R3, 0x1e, !PT ;  /* 0x0000000b02037212 */ /* 0x000fe200078e1e03 */
[----:B------:R-:W-:Y:S01]  /*07a0*/  USHF.L.U32 UR5, UR49, 0x7, URZ ;  /* 0x0000000731057899 */ /* 0x000fe2000800063f */
[----:B------:R-:W-:Y:S01]  /*07b0*/  LOP3.LUT R2, R7, R2, RZ, 0x3c, !PT ;  /* 0x0000000207027212 */ /* 0x000fe200078e3cff */
[--C-:B------:R-:W-:Y:S01]  /*07c0*/  IMAD R4, R16, 0x400, R0.reuse ;  /* 0x0000040010047824 */ /* 0x100fe200078e0200 */
[----:B------:R-:W-:Y:S01]  /*07d0*/  LOP3.LUT R181, R3, R0, RZ, 0xfc, !PT ;  /* 0x0000000003b57212 */ /* 0x000fe200078efcff */
[----:B------:R-:W-:Y:S01]  /*07e0*/  IMAD R174, R174, 0x400, R0 ;  /* 0x00000400aeae7824 */ /* 0x000fe200078e0200 */
[----:B------:R-:W-:Y:S01]  /*07f0*/  LEA R248, R8, UR7, 0x1 ;  /* 0x0000000708f87c11 */ /* 0x000fe2000f8e08ff */
[----:B------:R-:W-:Y:S01]  /*0800*/  IMAD.IADD R180, R4, 0x1, R2 ;  /* 0x0000000104b47824 */ /* 0x000fe200078e0202 */
[----:B------:R-:W-:Y:S01]  /*0810*/  LEA R3, R5, UR4, 0x1 ;  /* 0x0000000405037c11 */ /* 0x000fe2000f8e08ff */
[----:B------:R-:W-:-:S02]  /*0820*/  IMAD.IADD R174, R2, 0x1, R174 ;  /* 0x0000000102ae7824 */ /* 0x000fc400078e02ae */
[----:B------:R-:W-:Y:S01]  /*0830*/  IMAD.U32 R0, RZ, RZ, UR5 ;  /* 0x00000005ff007e24 */ /* 0x000fe2000f8e00ff */
[----:B------:R-:W-:Y:S01]  /*0840*/  USHF.R.S32.HI UR5, URZ, 0x1f, UR59 ;  /* 0x0000001f3f057899 */ /* 0x000fe2000801143b */
[----:B------:R-:W-:Y:S01]  /*0850*/  IMAD.U32 R2, RZ, RZ, UR6 ;  /* 0x00000006ff027e24 */ /* 0x000fe2000f8e00ff */
[----:B------:R-:W-:Y:S01]  /*0860*/  UIADD3 UR6, UR4, 0xa000, URZ ;  /* 0x0000a00004067890 */ /* 0x000fe2000fffe03f */
[----:B------:R-:W-:Y:S02]  /*0870*/  IMAD.MOV.U32 R4, RZ, RZ, 0x20 ;  /* 0x00000020ff047424 */ /* 0x000fe400078e00ff */
[----:B------:R-:W-:Y:S02]  /*0880*/  IMAD.MOV.U32 R2, RZ, RZ, 0x40 ;  /* 0x00000040ff027424 */ /* 0x000fe400078e00ff */
[----:B------:R-:W-:Y:S01]  /*0890*/  IMAD.U32 R0, RZ, RZ, UR5 ;  /* 0x00000005ff007e24 */ /* 0x000fe2000f8e00ff */
[----:B------:R-:W-:Y:S01]  /*08a0*/  SEL R177, R4, 0xffffffe0, !P4 ;  /* 0xffffffe004b17807 */ /* 0x000fe20006000000 */
[----:B------:R-:W-:Y:S01]  /*08b0*/  VIADD R249, R248, 0x40 ;  /* 0x00000040f8f97836 */ /* 0x000fe20000000000 */
[----:B------:R-:W-:Y:S01]  /*08c0*/  SEL R2, R2, 0xffffffc0, !P3 ;  /* 0xffffffc002027807 */ /* 0x000fe20005800000 */
[----:B------:R-:W-:Y:S01]  /*08d0*/  @P2 VIADD R249, R248, 0xffffffc0 ;  /* 0xffffffc0f8f92836 */ /* 0x000fe20000000000 */
[----:B------:R-:W-:Y:S01]  /*08e0*/  LEA R0, R182, UR6, 0x1 ;  /* 0x00000006b6007c11 */ /* 0x000fe2000f8e08ff */
[----:B------:R-:W-:Y:S01]  /*08f0*/  VIADD R252, R248, 0x420 ;  /* 0x00000420f8fc7836 */ /* 0x000fe20000000000 */
[----:B------:R-:W-:Y:S01]  /*0900*/  SEL R4, R4, 0xffffffe0, !P1 ;  /* 0xffffffe004047807 */ /* 0x000fe20004800000 */
[----:B------:R-:W-:Y:S01]  /*0910*/  @P1 VIADD R252, R248, 0x3e0 ;  /* 0x000003e0f8fc1836 */ /* 0x000fe20000000000 */
[----:B------:R-:W-:Y:S01]  /*0920*/  LEA R174, R174, UR6, 0x1 ;  /* 0x00000006aeae7c11 */ /* 0x000fe2000f8e08ff */
[----:B------:R-:W-:Y:S01]  /*0930*/  IMAD.IADD R176, R0, 0x1, R2 ;  /* 0x0000000100b07824 */ /* 0x000fe200078e0202 */
[----:B------:R-:W-:Y:S01]  /*0940*/  UIADD3 UR5, UR4, 0x6000, URZ ;  /* 0x0000600004057890 */ /* 0x000fe2000fffe03f */
[----:B------:R-:W-:-:S02]  /*0950*/  IMAD.IADD R192, R193, 0x1, R4 ;  /* 0x00000001c1c07824 */ /* 0x000fc400078e0204 */
[----:B------:R-:W-:Y:S02]  /*0960*/  IMAD.IADD R178, R0, 0x1, R177 ;  /* 0x0000000100b27824 */ /* 0x000fe400078e02b1 */
[----:B------:R-:W-:Y:S02]  /*0970*/  IMAD.IADD R177, R177, 0x1, R176 ;  /* 0x00000001b1b17824 */ /* 0x000fe400078e02b0 */
[C---:B------:R-:W-:Y:S02]  /*0980*/  IMAD.IADD R251, R4.reuse, 0x1, R248 ;  /* 0x0000000104fb7824 */ /* 0x040fe400078e02f8 */
[----:B------:R-:W-:Y:S02]  /*0990*/  IMAD.IADD R191, R191, 0x1, R192 ;  /* 0x00000001bfbf7824 */ /* 0x000fe400078e02c0 */
[----:B------:R-:W-:-:S07]  /*09a0*/  IMAD.IADD R250, R4, 0x1, R249 ;  /* 0x0000000104fa7824 */ /* 0x000fce00078e02f9 */
.L_x_553:
        /* <DEDUP_REMOVED lines=30> */
[----:B--2-4-:R-:W2:Y:S05]  /*0b90*/  @P1 LDG.E R8, desc[UR8][R6.64] ;  /* 0x0000000806081981 */ /* 0x014eaa000c1e1900 */
        /* <DEDUP_REMOVED lines=36> */
.L_x_485:
        /* <DEDUP_REMOVED lines=14> */
[----:B------:R-:W-:Y:S01]  /*0ec0*/  ULDC UR61, c[0x0][0x2d4] ;  /* 0x0000b500003d7ab9 */ /* 0x000fe20000000800 */
[----:B------:R-:W-:Y:S01]  /*0ed0*/  ULDC UR25, c[0x0][0x2dc] ;  /* 0x0000b70000197ab9 */ /* 0x000fe20000000800 */
[----:B------:R-:W-:Y:S01]  /*0ee0*/  UIMAD UR21, UR49, UR13, UR12 ;  /* 0x0000000d311572a4 */ /* 0x000fe2000f8e020c */
[----:B------:R-:W-:-:S02]  /*0ef0*/  ULDC UR46, c[0x0][0x270] ;  /* 0x00009c00002e7ab9 */ /* 0x000fc40000000800 */
[----:B------:R-:W-:Y:S01]  /*0f00*/  @!UP1 ULDC.64 UR12, c[0x0][0x418] ;  /* 0x00010600000c9ab9 */ /* 0x000fe20000000a00 */
[----:B------:R-:W-:Y:S02]  /*0f10*/  USHF.R.S32.HI UR44, URZ, 0x1f, UR61 ;  /* 0x0000001f3f2c7899 */ /* 0x000fe4000801143d */
[----:B------:R-:W-:Y:S02]  /*0f20*/  @!UP1 UIMAD.WIDE.U32 UR40, UR49, UR12, URZ ;  /* 0x0000000c312892a5 */ /* 0x000fe4000f8e003f */
[----:B------:R-:W-:Y:S02]  /*0f30*/  UIMAD UR51, UR59, UR25, URZ ;  /* 0x000000193b3372a4 */ /* 0x000fe4000f8e023f */
[----:B------:R-:W-:Y:S02]  /*0f40*/  USHF.L.U32 UR18, UR49, 0x7, URZ ;  /* 0x0000000731127899 */ /* 0x000fe4000800063f */
[----:B------:R-:W-:Y:S01]  /*0f50*/  USHF.L.U64.HI UR11, UR49, 0x7, UR60 ;  /* 0x00000007310b7899 */ /* 0x000fe2000801023c */
[----:B-1----:R-:W-:Y:S01]  /*0f60*/  IABS R6, R7 ;  /* 0x0000000700067213 */ /* 0x002fe20000000000 */
[----:B------:R-:W-:Y:S01]  /*0f70*/  ULDC.U8 UR22, c[0x0][0x3d8] ;  /* 0x0000f60000167ab9 */ /* 0x000fe20000000000 */
[----:B------:R-:W-:Y:S01]  /*0f80*/  ULDC.64 UR30, c[0x0][0x240] ;  /* 0x00009000001e7ab9 */ /* 0x000fe20000000a00 */
[----:B------:R-:W-:Y:S01]  /*0f90*/  USEL UR39, UR18, URZ, UP2 ;  /* 0x0000003f12277287 */ /* 0x000fe20009000000 */
[----:B------:R-:W1:Y:S01]  /*0fa0*/  I2F.RP R4, R6 ;  /* 0x0000000600047306 */ /* 0x000e620000209400 */
[----:B------:R-:W-:Y:S01]  /*0fb0*/  UISETP.NE.AND UP3, UPT, UR22, URZ, UPT ;  /* 0x0000003f1600728c */ /* 0x000fe2000bf65270 */
[----:B------:R-:W-:Y:S01]  /*0fc0*/  ISETP.NE.AND P3, PT, R7, RZ, PT ;  /* 0x000000ff0700720c */ /* 0x000fe20003f65270 */
[----:B------:R-:W-:-:S02]  /*0fd0*/  UIMAD.WIDE.U32 UR18, UR6, UR30, URZ ;  /* 0x0000001e061272a5 */ /* 0x000fc4000f8e003f */
[----:B--2---:R-:W-:Y:S02]  /*0fe0*/  UIMAD.WIDE.U32 UR28, UR7, UR14, URZ ;  /* 0x0000000e071c72a5 */ /* 0x004fe4000f8e003f */
[----:B------:R-:W-:Y:S02]  /*0ff0*/  USEL UR38, UR11, URZ, UP2 ;  /* 0x0000003f0b267287 */ /* 0x000fe40009000000 */
[----:B------:R-:W-:Y:S02]  /*1000*/  UIMAD UR52, UR7, UR15, UR29 ;  /* 0x0000000f073472a4 */ /* 0x000fe4000f8e021d */
[----:B------:R-:W-:Y:S01]  /*1010*/  @!UP1 UIMAD UR7, UR60, UR12, URZ ;  /* 0x0000000c3c0792a4 */ /* 0x000fe2000f8e023f */
[----:B------:R-:W-:Y:S01]  /*1020*/  @UP1 ULDC.64 UR14, c[0x0][0x420] ;  /* 0x00010800000e1ab9 */ /* 0x000fe20000000a00 */
[----:B------:R-:W-:Y:S01]  /*1030*/  USEL UR58, UR16, UR18, !UP1 ;  /* 0x00000012103a7287 */ /* 0x000fe2000c800000 */
[----:B-1----:R-:W1:Y:S01]  /*1040*/  MUFU.RCP R4, R4 ;  /* 0x0000000400047308 */ /* 0x002e620000001000 */
[----:B------:R-:W-:-:S02]  /*1050*/  @!UP1 UIMAD UR37, UR49, UR13, UR7 ;  /* 0x0000000d312592a4 */ /* 0x000fc4000f8e0207 */
[----:B------:R-:W-:Y:S02]  /*1060*/  UIADD3 UR7, UR27, 0x3f, URZ ;  /* 0x0000003f1b077890 */ /* 0x000fe4000fffe03f */
[----:B------:R-:W-:Y:S02]  /*1070*/  UIMAD.WIDE UR12, UR25, UR46, URZ ;  /* 0x0000002e190c72a5 */ /* 0x000fe4000f8e023f */
[----:B------:R-:W-:Y:S02]  /*1080*/  USHF.R.S32.HI UR20, URZ, 0x1f, UR7 ;  /* 0x0000001f3f147899 */ /* 0x000fe40008011407 */
[----:B------:R-:W-:Y:S02]  /*1090*/  @UP1 UIMAD.WIDE.U32 UR42, UR6, UR14, URZ ;  /* 0x0000000e062a12a5 */ /* 0x000fe4000f8e003f */
[----:B------:R-:W-:Y:S02]  /*10a0*/  ULEA.HI UR25, UR20, UR7, URZ, 0x6 ;  /* 0x0000000714197291 */ /* 0x000fe4000f8f303f */
[----:B------:R-:W-:-:S02]  /*10b0*/  UIMAD UR7, UR44, UR49, URZ ;  /* 0x000000312c0772a4 */ /* 0x000fc4000f8e023f */
[----:B------:R-:W-:Y:S01]  /*10c0*/  @UP1 UIMAD UR53, UR6, UR15, UR43 ;  /* 0x0000000f063512a4 */ /* 0x000fe2000f8e022b */
        /* <DEDUP_REMOVED lines=12> */
[----:B------:R-:W-:Y:S01]  /*1190*/  ULDC UR45, c[0x0][0x2c4] ;  /* 0x0000b100002d7ab9 */ /* 0x000fe20000000800 */
[----:B------:R-:W-:Y:S01]  /*11a0*/  IMAD.MOV.U32 R4, RZ, RZ, RZ ;  /* 0x000000ffff047224 */ /* 0x000fe200078e00ff */
[----:B------:R-:W-:Y:S01]  /*11b0*/  UIADD3 UR48, UR17, UR7, URZ ;  /* 0x0000000711307290 */ /* 0x000fe2000fffe03f */
[----:B------:R-:W-:Y:S01]  /*11c0*/  IMAD R0, R0, R6, RZ ;  /* 0x0000000600007224 */ /* 0x000fe200078e02ff */
[----:B------:R-:W-:-:S02]  /*11d0*/  @UP1 UIADD3 UR48, UR15, UR11, URZ ;  /* 0x0000000b0f301290 */ /* 0x000fc4000fffe03f */
[----:B------:R-:W-:Y:S01]  /*11e0*/  @UP3 UIMAD UR7, UR49, UR45, URZ ;  /* 0x0000002d310732a4 */ /* 0x000fe2000f8e023f */
[----:B------:R-:W-:Y:S01]  /*11f0*/  IMAD.HI.U32 R0, R5, R0, R4 ;  /* 0x0000000005007227 */ /* 0x000fe200078e0004 */
[----:B------:R-:W-:Y:S02]  /*1200*/  ULOP3.LUT UR11, UR25, 0xffffffc0, URZ, 0xc0, !UPT ;  /* 0xffffffc0190b7892 */ /* 0x000fe4000f8ec03f */
[----:B------:R-:W-:Y:S02]  /*1210*/  UISETP.NE.AND UP0, UPT, UR36, -0x1, UPT ;  /* 0xffffffff2400788c */ /* 0x000fe4000bf05270 */
[----:B------:R-:W-:Y:S01]  /*1220*/  UIMAD UR32, UR6, UR31, URZ ;  /* 0x0000001f062072a4 */ /* 0x000fe2000f8e023f */
[----:B------:R-:W-:Y:S01]  /*1230*/  IMAD.HI.U32 R0, R0, R2, RZ ;  /* 0x0000000200007227 */ /* 0x000fe200078e00ff */
[----:B------:R-:W-:Y:S02]  /*1240*/  @UP3 USEL UR15, UR7, UR6, !UP1 ;  /* 0x00000006070f3287 */ /* 0x000fe4000c800000 */
[----:B------:R-:W-:-:S02]  /*1250*/  UIADD3 UR7, UR11, -0x40, URZ ;  /* 0xffffffc00b077890 */ /* 0x000fc4000fffe03f */
[----:B------:R-:W-:Y:S01]  /*1260*/  IADD3 R4, -R0, RZ, RZ ;  /* 0x000000ff00047210 */ /* 0x000fe20007ffe1ff */
[----:B------:R-:W-:Y:S02]  /*1270*/  USEL UR57, UR16, UR14, !UP1 ;  /* 0x0000000e10397287 */ /* 0x000fe4000c800000 */
[----:B------:R-:W-:Y:S02]  /*1280*/  @UP1 UIADD3 UR50, UR19, UR32, URZ ;  /* 0x0000002013321290 */ /* 0x000fe4000fffe03f */
[C---:B------:R-:W-:Y:S01]  /*1290*/  IMAD R2, R6.reuse, R4, R2 ;  /* 0x0000000406027224 */ /* 0x040fe200078e0202 */
[----:B------:R-:W-:Y:S01]  /*12a0*/  @!UP3 UIMAD UR14, UR49, UR46, UR59 ;  /* 0x0000002e310eb2a4 */ /* 0x000fe2000f8e023b */
[----:B------:R-:W-:Y:S01]  /*12b0*/  @UP3 ULDC UR18, c[0x0][0x2e4] ;  /* 0x0000b90000123ab9 */ /* 0x000fe20000000800 */
[----:B------:R-:W-:Y:S02]  /*12c0*/  USHF.R.S32.HI UR19, URZ, 0x1f, UR7 ;  /* 0x0000001f3f137899 */ /* 0x000fe40008011407 */
[----:B------:R-:W-:Y:S01]  /*12d0*/  ISETP.GT.U32.AND P1, PT, R6, R2, PT ;  /* 0x000000020600720c */ /* 0x000fe20003f24070 */
[----:B------:R-:W-:-:S02]  /*12e0*/  UIADD3 UR11, UP2, UR7, UR39, URZ ;  /* 0x00000027070b7290 */ /* 0x000fc4000ff5e03f */
[----:B------:R-:W-:Y:S02]  /*12f0*/  @UP3 UIMAD UR47, UR59, UR18, UR15 ;  /* 0x000000123b2f32a4 */ /* 0x000fe4000f8e020f */
[----:B------:R-:W-:Y:S01]  /*1300*/  @!UP3 UIMAD UR47, UR14, UR45, URZ ;  /* 0x0000002d0e2fb2a4 */ /* 0x000fe2000f8e023f */
[----:B------:R-:W-:Y:S01]  /*1310*/  ULDC.U8 UR23, c[0x0][0x480] ;  /* 0x0001200000177ab9 */ /* 0x000fe20000000000 */
[----:B------:R-:W-:Y:S02]  /*1320*/  UIADD3.X UR14, UR19, UR38, URZ, UP2, !UPT ;  /* 0x00000026130e7290 */ /* 0x000fe400097fe43f */
[----:B------:R-:W-:Y:S02]  /*1330*/  UIMAD UR13, UR13, UR11, URZ ;  /* 0x0000000b0d0d72a4 */ /* 0x000fe4000f8e023f */
[----:B------:R-:W-:Y:S02]  /*1340*/  @UP0 UIADD3 UR24, UR33, UR36, URZ ;  /* 0x0000002421180290 */ /* 0x000fe4000fffe03f */
[----:B------:R-:W-:Y:S01]  /*1350*/  @!P1 IMAD.IADD R2, R2, 0x1, -R6 ;  /* 0x0000000102029824 */ /* 0x000fe200078e0a06 */
[----:B------:R-:W-:Y:S01]  /*1360*/  @UP0 UIADD3 UR29, UR33, UR36, URZ ;  /* 0x00000024211d0290 */ /* 0x000fe2000fffe03f */
[----:B------:R-:W-:Y:S01]  /*1370*/  @!P1 VIADD R0, R0, 0x1 ;  /* 0x0000000100009836 */ /* 0x000fe20000000000 */
[----:B------:R-:W-:Y:S01]  /*1380*/  PLOP3.LUT P1, PT, PT, PT, UP0, 0x80, 0x0 ;  /* 0x000000000000781c */ /* 0x000fe20003f2f008 */
[----:B------:R-:W-:Y:S01]  /*1390*/  UISETP.NE.AND UP4, UPT, UR23, URZ, UPT ;  /* 0x0000003f1700728c */ /* 0x000fe2000bf85270 */
[----:B------:R-:W-:Y:S01]  /*13a0*/  ISETP.GE.U32.AND P0, PT, R2, R6, PT ;  /* 0x000000060200720c */ /* 0x000fe20003f06070 */
[----:B------:R-:W-:Y:S01]  /*13b0*/  @UP0 ULDC.64 UR20, c[0x0][0x250] ;  /* 0x0000940000140ab9 */ /* 0x000fe20000000a00 */
[----:B------:R-:W-:Y:S01]  /*13c0*/  LOP3.LUT R2, R7, UR59, RZ, 0x3c, !PT ;  /* 0x0000003b07027c12 */ /* 0x000fe2000f8e3cff */
[----:B------:R-:W-:Y:S01]  /*13d0*/  @UP0 ULDC.64 UR22, c[0x0][0x248] ;  /* 0x0000920000160ab9 */ /* 0x000fe20000000a00 */
[----:B------:R-:W-:-:S02]  /*13e0*/  UIMAD.WIDE.U32 UR38, UR12, UR11, URZ ;  /* 0x0000000b0c2672a5 */ /* 0x000fc4000f8e003f */
[----:B------:R-:W-:Y:S01]  /*13f0*/  ISETP.GE.AND P2, PT, R2, RZ, PT ;  /* 0x000000ff0200720c */ /* 0x000fe20003f46270 */
[----:B------:R-:W-:Y:S02]  /*1400*/  UIMAD UR11, UR12, UR14, UR13 ;  /* 0x0000000e0c0b72a4 */ /* 0x000fe4000f8e020d */
[----:B------:R-:W-:Y:S02]  /*1410*/  @UP0 UIMAD.WIDE.U32 UR16, UR24, UR22, URZ ;  /* 0x00000016181002a5 */ /* 0x000fe4000f8e003f */
[----:B------:R-:W-:Y:S02]  /*1420*/  @UP0 UIMAD.WIDE.U32 UR12, UR29, UR20, URZ ;  /* 0x000000141d0c02a5 */ /* 0x000fe4000f8e003f */
[----:B------:R-:W-:Y:S01]  /*1430*/  @P0 IADD3 R0, R0, 0x1, RZ ;  /* 0x0000000100000810 */ /* 0x000fe20007ffe0ff */
[----:B------:R-:W-:Y:S01]  /*1440*/  @UP0 UIMAD UR15, UR24, UR23, URZ ;  /* 0x00000017180f02a4 */ /* 0x000fe2000f8e023f */
[----:B------:R-:W-:Y:S01]  /*1450*/  PLOP3.LUT P0, PT, PT, PT, UP3, 0x80, 0x0 ;  /* 0x000000000000781c */ /* 0x000fe20003f0f038 */
[----:B------:R-:W-:-:S02]  /*1460*/  @UP0 UIMAD UR14, UR29, UR21, URZ ;  /* 0x000000151d0e02a4 */ /* 0x000fc4000f8e023f */
[----:B------:R-:W-:Y:S01]  /*1470*/  IMAD.MOV.U32 R11, RZ, RZ, R0 ;  /* 0x000000ffff0b7224 */ /* 0x000fe200078e0000 */
[----:B------:R-:W-:Y:S02]  /*1480*/  USEL UR54, UR52, URZ, UP4 ;  /* 0x0000003f34367287 */ /* 0x000fe4000a000000 */
[----:B------:R-:W-:Y:S02]  /*1490*/  USHF.R.S32.HI UR35, URZ, 0x1f, UR34 ;  /* 0x0000001f3f237899 */ /* 0x000fe40008011422 */
[----:B------:R-:W-:Y:S01]  /*14a0*/  @!UP1 UIADD3 UR53, UR41, UR37, URZ ;  /* 0x0000002529359290 */ /* 0x000fe2000fffe03f */
[----:B------:R-:W-:Y:S01]  /*14b0*/  @!P2 IADD3 R11, -R11, RZ, RZ ;  /* 0x000000ff0b0ba210 */ /* 0x000fe20007ffe1ff */
[----:B------:R-:W-:Y:S01]  /*14c0*/  USHF.R.S32.HI UR56, URZ, 0x1f, UR51 ;  /* 0x0000001f3f387899 */ /* 0x000fe20008011433 */
[----:B------:R-:W-:Y:S01]  /*14d0*/  @!P3 LOP3.LUT R11, RZ, R7, RZ, 0x33, !PT ;  /* 0x00000007ff0bb212 */ /* 0x000fe200078e33ff */
        /* <DEDUP_REMOVED lines=20> */
.L_x_487:
        /* <DEDUP_REMOVED lines=13> */
.L_x_488:
        /* <DEDUP_REMOVED lines=11> */
.L_x_489:
[----:B------:R-:W-:Y:S02]  /*17a0*/  ULDC UR6, c[0x0][0x270] ;  /* 0x00009c0000067ab9 */ /* 0x000fe40000000800 */
[----:B------:R-:W-:-:S04]  /*17b0*/  UIMAD UR6, UR49, UR6, UR59 ;  /* 0x00000006310672a4 */ /* 0x000fc8000f8e023b */
[----:B------:R-:W-:-:S12]  /*17c0*/  UIMAD UR6, UR6, UR61, URZ ;  /* 0x0000003d060672a4 */ /* 0x000fd8000f8e023f */
.L_x_490:
[----:B------:R-:W1:Y:S01]  /*17d0*/  S2R R20, SR_TID.X ;  /* 0x0000000000147919 */ /* 0x000e620000002100 */
[----:B------:R-:W2:Y:S01]  /*17e0*/  LDC.64 R12, c[0x0][0x420] ;  /* 0x00010800ff0c7b82 */ /* 0x000ea20000000a00 */
[----:B------:R-:W-:Y:S01]  /*17f0*/  ULDC UR13, c[0x0][0x270] ;  /* 0x00009c00000d7ab9 */ /* 0x000fe20000000800 */
[----:B------:R-:W-:Y:S01]  /*1800*/  ULDC UR12, c[0x0][0x2dc] ;  /* 0x0000b700000c7ab9 */ /* 0x000fe20000000800 */
[----:B------:R-:W-:Y:S01]  /*1810*/  UIADD3 UR37, UR7, UR6, URZ ;  /* 0x0000000607257290 */ /* 0x000fe2000fffe03f */
[----:B------:R-:W-:Y:S01]  /*1820*/  IADD3 R4, P0, R186, UR11, RZ ;  /* 0x0000000bba047c10 */ /* 0x000fe2000ff1e0ff */
[----:B------:R-:W-:Y:S01]  /*1830*/  UIMAD UR28, UR12, UR13, URZ ;  /* 0x0000000d0c1c72a4 */ /* 0x000fe2000f8e023f */
[--C-:B------:R-:W-:Y:S01]  /*1840*/  SHF.R.S32.HI R247, RZ, 0x1f, R186.reuse ;  /* 0x0000001ffff77819 */ /* 0x100fe200000114ba */
[----:B------:R-:W-:Y:S01]  /*1850*/  UIADD3 UR6, -UR10, UR27, UR34 ;  /* 0x0000001b0a067290 */ /* 0x000fe2000fffe122 */
[----:B------:R-:W-:Y:S01]  /*1860*/  IMAD.MOV.U32 R246, RZ, RZ, R186 ;  /* 0x000000fffff67224 */ /* 0x000fe200078e00ba */
[----:B------:R-:W-:Y:S01]  /*1870*/  USHF.L.U32 UR18, UR28, 0x6, URZ ;  /* 0x000000061c127899 */ /* 0x000fe2000800063f */
[----:B------:R-:W-:Y:S01]  /*1880*/  BSSY B1, `(.L_x_486) ;  /* 0x000076f000017945 */ /* 0x000fe20003800000 */
[----:B------:R-:W-:Y:S01]  /*1890*/  ULDC UR12, c[0x0][0x398] ;  /* 0x0000e600000c7ab9 */ /* 0x000fe20000000800 */
[----:B------:R-:W-:Y:S01]  /*18a0*/  ULDC.64 UR24, c[0x0][0x400] ;  /* 0x0001000000187ab9 */ /* 0x000fe20000000a00 */
[----:B------:R-:W-:-:S02]  /*18b0*/  UIADD3 UR6, UR6, -UR12, URZ ;  /* 0x8000000c06067290 */ /* 0x000fc4000fffe03f */
[----:B------:R-:W-:Y:S02]  /*18c0*/  USHF.R.S32.HI UR11, URZ, 0x1f, UR18 ;  /* 0x0000001f3f0b7899 */ /* 0x000fe40008011412 */
[----:B------:R-:W-:Y:S02]  /*18d0*/  UIADD3 UR12, UP2, UP1, UR38, UR18, UR51 ;  /* 0x00000012260c7290 */ /* 0x000fe4000f95e033 */
[----:B------:R-:W-:Y:S02]  /*18e0*/  USHF.R.S32.HI UR40, URZ, 0x1f, UR59 ;  /* 0x0000001f3f287899 */ /* 0x000fe4000801143b */
[----:B------:R-:W-:Y:S02]  /*18f0*/  UIADD3.X UR11, UR52, UR11, UR56, UP2, UP1 ;  /* 0x0000000b340b7290 */ /* 0x000fe400097e2438 */
[----:B------:R-:W-:Y:S01]  /*1900*/  UIADD3 UR12, UP2, UP1, UR55, UR12, UR57 ;  /* 0x0000000c370c7290 */ /* 0x000fe2000f95e039 */
[----:B--2---:R-:W-:Y:S01]  /*1910*/  IMAD R9, R12, UR19, RZ ;  /* 0x000000130c097c24 */ /* 0x004fe2000f8e02ff */
[----:B------:R-:W-:Y:S01]  /*1920*/  ULDC.64 UR16, c[0x0][0x258] ;  /* 0x0000960000107ab9 */ /* 0x000fe20000000a00 */
[----:B------:R-:W-:Y:S01]  /*1930*/  ULDC.64 UR14, c[0x0][0x428] ;  /* 0x00010a00000e7ab9 */ /* 0x000fe20000000a00 */
[----:B------:R-:W-:Y:S01]  /*1940*/  UIADD3.X UR11, UR54, UR11, UR48, UP2, UP1 ;  /* 0x0000000b360b7290 */ /* 0x000fe200097e2430 */
[----:B------:R-:W-:Y:S01]  /*1950*/  IMAD R9, R13, UR7, R9 ;  /* 0x000000070d097c24 */ /* 0x000fe2000f8e0209 */
[----:B------:R-:W-:Y:S01]  /*1960*/  UIMAD UR13, UR40, UR14, URZ ;  /* 0x0000000e280d72a4 */ /* 0x000fe2000f8e023f */
[----:B-1----:R-:W-:Y:S01]  /*1970*/  SHF.R.S32.HI R21, RZ, 0x1f, R20 ;  /* 0x0000001fff157819 */ /* 0x002fe20000011414 */
[----:B------:R-:W-:-:S02]  /*1980*/  ULDC.64 UR38, c[0x0][0x2b0] ;  /* 0x0000ac0000267ab9 */ /* 0x000fc40000000a00 */
[----:B------:R-:W-:Y:S01]  /*1990*/  UIMAD UR15, UR59, UR15, UR13 ;  /* 0x0000000f3b0f72a4 */ /* 0x000fe2000f8e020d */
[CC--:B------:R-:W-:Y:S02]  /*19a0*/  LEA.HI R8, R21.reuse, R20.reuse, RZ, 0x5 ;  /* 0x0000001415087211 */ /* 0x0c0fe400078f28ff */
[----:B------:R-:W-:Y:S02]  /*19b0*/  LEA.HI R0, R21, R20, RZ, 0x3 ;  /* 0x0000001415007211 */ /* 0x000fe400078f18ff */
[----:B------:R-:W-:Y:S02]  /*19c0*/  LOP3.LUT R2, R8, 0xffffffe0, RZ, 0xc0, !PT ;  /* 0xffffffe008027812 */ /* 0x000fe400078ec0ff */
[----:B------:R-:W-:Y:S02]  /*19d0*/  SHF.R.S32.HI R0, RZ, 0x3, R0 ;  /* 0x00000003ff007819 */ /* 0x000fe40000011400 */
[----:B------:R-:W-:Y:S01]  /*19e0*/  SHF.R.S32.HI R8, RZ, 0x5, R8 ;  /* 0x00000005ff087819 */ /* 0x000fe20000011408 */
[----:B------:R-:W-:Y:S01]  /*19f0*/  IMAD.IADD R5, R20, 0x1, -R2 ;  /* 0x0000000114057824 */ /* 0x000fe200078e0a02 */
[----:B------:R-:W-:-:S02]  /*1a00*/  SHF.R.S32.HI R19, RZ, 0x1f, R0 ;  /* 0x0000001fff137819 */ /* 0x000fc40000011400 */
[----:B------:R-:W-:Y:S01]  /*1a10*/  IADD3 R2, P2, R0, UR7, RZ ;  /* 0x0000000700027c10 */ /* 0x000fe2000ff5e0ff */
[----:B------:R-:W-:Y:S01]  /*1a20*/  IMAD R8, R8, UR28, R5 ;  /* 0x0000001c08087c24 */ /* 0x000fe2000f8e0205 */
[----:B------:R-:W-:Y:S02]  /*1a30*/  IADD3.X R5, R247, UR53, RZ, P0, !PT ;  /* 0x00000035f7057c10 */ /* 0x000fe400087fe4ff */
[----:B------:R-:W-:Y:S01]  /*1a40*/  IADD3.X R6, R19, UR19, RZ, P2, !PT ;  /* 0x0000001313067c10 */ /* 0x000fe200097fe4ff */
[----:B------:R-:W-:Y:S01]  /*1a50*/  USHF.R.S32.HI UR19, URZ, 0x1f, UR6 ;  /* 0x0000001f3f137899 */ /* 0x000fe20008011406 */
[----:B------:R-:W-:-:S03]  /*1a60*/  IMAD.WIDE.U32 R4, R12, UR7, R4 ;  /* 0x000000070c047c25 */ /* 0x000fc6000f8e0004 */
[----:B------:R-:W-:Y:S01]  /*1a70*/  ULEA.HI UR19, UR19, UR6, URZ, 0x6 ;  /* 0x0000000613137291 */ /* 0x000fe2000f8f303f */
[----:B------:R-:W-:-:S03]  /*1a80*/  IMAD R6, R6, UR30, RZ ;  /* 0x0000001e06067c24 */ /* 0x000fc6000f8e02ff */
[----:B------:R-:W-:Y:S01]  /*1a90*/  USHF.R.S32.HI UR19, URZ, 0x6, UR19 ;  /* 0x000000063f137899 */ /* 0x000fe20008011413 */
[----:B------:R-:W-:Y:S02]  /*1aa0*/  IMAD.IADD R5, R5, 0x1, R9 ;  /* 0x0000000105057824 */ /* 0x000fe400078e0209 */
[C---:B------:R-:W-:Y:S01]  /*1ab0*/  IMAD R10, R2.reuse, UR31, R6 ;  /* 0x0000001f020a7c24 */ /* 0x040fe2000f8e0206 */
[----:B------:R-:W-:Y:S01]  /*1ac0*/  UISETP.LT.AND UP1, UPT, URZ, UR19, UPT ;  /* 0x000000133f00728c */ /* 0x000fe2000bf21270 */
[----:B------:R-:W-:Y:S01]  /*1ad0*/  IMAD.WIDE.U32 R6, R2, UR30, R246 ;  /* 0x0000001e02067c25 */ /* 0x000fe2000f8e00f6 */
[C---:B------:R-:W-:Y:S01]  /*1ae0*/  IADD3 R2, P0, R8.reuse, UR12, RZ ;  /* 0x0000000c08027c10 */ /* 0x040fe2000ff1e0ff */
[----:B------:R-:W-:Y:S02]  /*1af0*/  UIMAD UR12, UR40, UR16, URZ ;  /* 0x00000010280c72a4 */ /* 0x000fe4000f8e023f */
[----:B------:R-:W-:Y:S01]  /*1b00*/  USEL UR19, URZ, UR19, !UP1 ;  /* 0x000000133f137287 */ /* 0x000fe2000c800000 */
[----:B------:R-:W-:Y:S01]  /*1b10*/  LEA.HI.X.SX32 R8, R8, UR11, 0x1, P0 ;  /* 0x0000000b08087c11 */ /* 0x000fe200080f0eff */
[----:B------:R-:W-:Y:S01]  /*1b20*/  UIMAD UR17, UR59, UR17, UR12 ;  /* 0x000000113b1172a4 */ /* 0x000fe2000f8e020c */
[----:B------:R-:W-:Y:S01]  /*1b30*/  IADD3 R6, P2, R6, UR58, RZ ;  /* 0x0000003a06067c10 */ /* 0x000fe2000ff5e0ff */
[----:B------:R-:W-:Y:S01]  /*1b40*/  UIADD3 UR12, UR7, UR47, URZ ;  /* 0x0000002f070c7290 */ /* 0x000fe2000fffe03f */
[C---:B------:R-:W-:Y:S01]  /*1b50*/  LEA R223, P0, R2.reuse, UR24, 0x2 ;  /* 0x0000001802df7c11 */ /* 0x040fe2000f8010ff */
[----:B------:R-:W-:Y:S01]  /*1b60*/  UISETP.GT.AND UP1, UPT, UR45, UR19, UPT ;  /* 0x000000132d00728c */ /* 0x000fe2000bf24270 */
[----:B------:R-:W-:Y:S01]  /*1b70*/  IADD3.X R7, R7, UR50, R10, P2, !PT ;  /* 0x0000003207077c10 */ /* 0x000fe200097fe40a */
[----:B------:R-:W-:Y:S01]  /*1b80*/  ULDC.64 UR6, c[0x0][0x210] ;  /* 0x0000840000067ab9 */ /* 0x000fe20000000a00 */
[----:B------:R-:W-:Y:S01]  /*1b90*/  LEA.HI.X R222, R2, UR25, R8, 0x2, P0 ;  /* 0x0000001902de7c11 */ /* 0x000fe200080f1408 */
[----:B------:R-:W-:Y:S01]  /*1ba0*/  IMAD.U32 R8, RZ, RZ, UR16 ;  /* 0x00000010ff087e24 */ /* 0x000fe2000f8e00ff */
[----:B------:R-:W-:Y:S01]  /*1bb0*/  ULDC.64 UR24, c[0x0][0x478] ;  /* 0x00011e0000187ab9 */ /* 0x000fe20000000a00 */
[----:B------:R-:W-:Y:S01]  /*1bc0*/  IMAD.U32 R2, RZ, RZ, UR14 ;  /* 0x0000000eff027e24 */ /* 0x000fe2000f8e00ff */
[----:B------:R-:W-:Y:S01]  /*1bd0*/  UIMAD.WIDE UR12, UR12, 0x4, UR38 ;  /* 0x000000040c0c78a5 */ /* 0x000fe2000f8e0226 */
[----:B------:R-:W-:-:S04]  /*1be0*/  IMAD.WIDE.U32 R6, R8, UR59, R6 ;  /* 0x0000003b08067c25 */ /* 0x000fc8000f8e0006 */
[----:B------:R-:W-:Y:S01]  /*1bf0*/  IMAD.WIDE.U32 R4, R2, UR59, R4 ;  /* 0x0000003b02047c25 */ /* 0x000fe2000f8e0004 */
[----:B------:R-:W-:-:S03]  /*1c00*/  LEA R198, P0, R6, UR6, 0x1 ;  /* 0x0000000606c67c11 */ /* 0x000fc6000f8008ff */
[----:B------:R-:W-:Y:S01]  /*1c10*/  VIADD R7, R7, UR17 ;  /* 0x0000001107077c36 */ /* 0x000fe20008000000 */
[----:B------:R-:W-:Y:S01]  /*1c20*/  UIMAD.WIDE UR16, UR37, 0x4, UR24 ;  /* 0x00000004251078a5 */ /* 0x000fe2000f8e0218 */
[----:B------:R-:W-:Y:S01]  /*1c30*/  VIADD R5, R5, UR15 ;  /* 0x0000000f05057c36 */ /* 0x000fe20008000000 */
[----:B------:R-:W-:Y:S01]  /*1c40*/  ULDC.64 UR14, c[0x0][0x3e0] ;  /* 0x0000f800000e7ab9 */ /* 0x000fe20000000a00 */
[-C--:B------:R-:W-:Y:S01]  /*1c50*/  IMAD R2, R19, R12.reuse, RZ ;  /* 0x0000000c13027224 */ /* 0x080fe200078e02ff */
[----:B------:R-:W-:Y:S01]  /*1c60*/  LEA.HI.X R199, R6, UR7, R7, 0x1, P0 ;  /* 0x0000000706c77c11 */ /* 0x000fe200080f0c07 */
[C---:B------:R-:W-:Y:S01]  /*1c70*/  IMAD.WIDE.U32 R4, R0.reuse, R12, R4 ;  /* 0x0000000c00047225 */ /* 0x040fe200078e0004 */
[----:B------:R-:W-:Y:S01]  /*1c80*/  PLOP3.LUT P0, PT, PT, PT, UP1, 0x80, 0x0 ;  /* 0x000000000000781c */ /* 0x000fe20003f0f018 */
[----:B------:R-:W-:Y:S02]  /*1c90*/  UIADD3 UR7, UR45, -0x1, URZ ;  /* 0xffffffff2d077890 */ /* 0x000fe4000fffe03f */
[----:B------:R-:W-:Y:S01]  /*1ca0*/  IMAD R2, R0, R13, R2 ;  /* 0x0000000d00027224 */ /* 0x000fe200078e0202 */
[----:B------:R-:W-:Y:S01]  /*1cb0*/  LEA R196, P2, R4, UR14, 0x1 ;  /* 0x0000000e04c47c11 */ /* 0x000fe2000f8408ff */
[----:B------:R-:W-:-:S02]  /*1cc0*/  UMOV UR14, UR12 ;  /* 0x0000000c000e7c82 */ /* 0x000fc40008000000 */
[----:B------:R-:W-:-:S05]  /*1cd0*/  IMAD.IADD R2, R5, 0x1, R2 ;  /* 0x0000000105027824 */ /* 0x000fca00078e0202 */
[----:B------:R-:W-:Y:S01]  /*1ce0*/  LEA.HI.X R197, R4, UR15, R2, 0x1, P2 ;  /* 0x0000000f04c57c11 */ /* 0x000fe200090f0c02 */
[----:B------:R-:W-:Y:S01]  /*1cf0*/  UMOV UR15, UR17 ;  /* 0x00000011000f7c82 */ /* 0x000fe20008000000 */
        /* <DEDUP_REMOVED lines=20> */
.L_x_492:
        /* <DEDUP_REMOVED lines=20> */
.L_x_493:
        /* <DEDUP_REMOVED lines=35> */
.L_x_495:
[----:B------:R-:W-:Y:S05]  /*21b0*/  BSYNC B0 ;  /* 0x0000000000007941 */ /* 0x000fea0003800000 */
.L_x_494:
        /* <DEDUP_REMOVED lines=14> */
.L_x_497:
[----:B------:R-:W-:Y:S05]  /*22a0*/  BSYNC B0 ;  /* 0x0000000000007941 */ /* 0x000fea0003800000 */
.L_x_496:
        /* <DEDUP_REMOVED lines=14> */
.L_x_499:
[----:B------:R-:W-:Y:S05]  /*2390*/  BSYNC B0 ;  /* 0x0000000000007941 */ /* 0x000fea0003800000 */
.L_x_498:
        /* <DEDUP_REMOVED lines=14> */
.L_x_501:
[----:B------:R-:W-:Y:S05]  /*2480*/  BSYNC B0 ;  /* 0x0000000000007941 */ /* 0x000fea0003800000 */
.L_x_500:
        /* <DEDUP_REMOVED lines=26> */
.L_x_503:
[----:B------:R-:W-:Y:S05]  /*2630*/  BSYNC B0 ;  /* 0x0000000000007941 */ /* 0x000fea0003800000 */
.L_x_502:
[----:B------:R-:W-:Y:S04]  /*2640*/  BSSY B0, `(.L_x_504) ;  /* 0x000000e000007945 */ /* 0x000fe80003800000 */
[----:B------:R-:W-:Y:S05]  /*2650*/  @P2 BRA `(.L_x_505) ;  /* 0x0000000000302947 */ /* 0x000fea0003800000 */
[----:B------:R-:W-:Y:S01]  /*2660*/  IADD3 R2, P2, R0, 0x20, RZ ;  /* 0x0000002000027810 */ /* 0x000fe20007f5e0ff */
[----:B------:R-:W-:Y:S01]  /*2670*/  ULDC.64 UR10, c[0x0][0x3f8] ;  /* 0x0000fe00000a7ab9 */ /* 0x000fe20000000a00 */
[----:B------:R-:W-:-:S03]  /*2680*/  MOV R7, R10 ;  /* 0x0000000a00077202 */ /* 0x000fc60000000f00 */
[----:B------:R-:W-:-:S04]  /*2690*/  IMAD.X R6, RZ, RZ, R19, P2 ;  /* 0x000000ffff067224 */ /* 0x000fc800010e0613 */
[----:B-1234-:R-:W-:Y:S02]  /*26a0*/  IMAD R8, R6, UR6, RZ ;  /* 0x0000000606087c24 */ /* 0x01efe4000f8e02ff */
[----:B------:R-:W-:-:S04]  /*26b0*/  IMAD.MOV.U32 R6, RZ, RZ, R4 ;  /* 0x000000ffff067224 */ /* 0x000fc800078e0004 */
[----:B------:R-:W-:-:S04]  /*26c0*/  IMAD.WIDE.U32 R6, R2, UR6, R6 ;  /* 0x0000000602067c25 */ /* 0x000fc8000f8e0006 */
[----:B------:R-:W-:Y:S01]  /*26d0*/  IMAD R2, R2, UR7, R8 ;  /* 0x0000000702027c24 */ /* 0x000fe2000f8e0208 */
[----:B------:R-:W-:-:S04]  /*26e0*/  LEA R8, P2, R6, UR10, 0x1 ;  /* 0x0000000a06087c11 */ /* 0x000fc8000f8408ff */
[----:B------:R-:W-:-:S04]  /*26f0*/  IADD3 R2, R7, R2, RZ ;  /* 0x0000000207027210 */ /* 0x000fc80007ffe0ff */
[----:B------:R-:W-:-:S05]  /*2700*/  LEA.HI.X R9, R6, UR11, R2, 0x1, P2 ;  /* 0x0000000b06097c11 */ /* 0x000fca00090f0c02 */
[----:B------:R1:W-:Y:S02]  /*2710*/  STG.E.128 desc[UR8][R8.64], RZ ;  /* 0x000000ff08007986 */ /* 0x0003e4000c101d08 */
.L_x_505:
[----:B------:R-:W-:Y:S05]  /*2720*/  BSYNC B0 ;  /* 0x0000000000007941 */ /* 0x000fea0003800000 */
.L_x_504:
        /* <DEDUP_REMOVED lines=14> */
.L_x_507:
[----:B------:R-:W-:Y:S05]  /*2810*/  BSYNC B0 ;  /* 0x0000000000007941 */ /* 0x000fea0003800000 */
.L_x_506:
        /* <DEDUP_REMOVED lines=14> */
.L_x_491:
[----:B------:R-:W-:Y:S01]  /*2900*/  PLOP3.LUT P4, PT, PT, PT, UP4, 0x80, 0x0 ;  /* 0x000000000000781c */ /* 0x000fe20003f8f048 */
[----:B------:R-:W-:Y:S01]  /*2910*/  UIMAD UR6, UR35, UR20, URZ ;  /* 0x00000014230672a4 */ /* 0x000fe2000f8e023f */
[----:B------:R-:W-:Y:S01]  /*2920*/  IMAD.U32 R4, RZ, RZ, UR20 ;  /* 0x00000014ff047e24 */ /* 0x000fe2000f8e00ff */
[----:B------:R-:W-:Y:S01]  /*2930*/  UIMAD UR11, UR26, -0x80, UR10 ;  /* 0xffffff801a0b78a4 */ /* 0x000fe2000f8e020a */
[----:B------:R-:W-:Y:S01]  /*2940*/  VIADD R6, R0, 0x60 ;  /* 0x0000006000067836 */ /* 0x000fe20000000000 */
[----:B------:R-:W-:Y:S01]  /*2950*/  UIMAD UR6, UR34, UR21, UR6 ;  /* 0x00000015220672a4 */ /* 0x000fe2000f8e0206 */
[----:B------:R-:W-:Y:S01]  /*2960*/  IMAD.WIDE.U32 R4, R4, UR34, R246 ;  /* 0x0000002204047c25 */ /* 0x000fe2000f8e00f6 */
[----:B------:R-:W-:Y:S01]  /*2970*/  ULDC.64 UR24, c[0x0][0x268] ;  /* 0x00009a0000187ab9 */ /* 0x000fe20000000a00 */
[----:B------:R-:W-:-:S05]  /*2980*/  ULEA.HI UR12, UR7, UR7, URZ, 0x1 ;  /* 0x00000007070c7291 */ /* 0x000fca000f8f083f */
[----:B------:R-:W-:Y:S01]  /*2990*/  @P4 BAR.SYNC.DEFER_BLOCKING 0x0 ;  /* 0x0000000000004b1d */ /* 0x000fe20000010000 */
[----:B------:R-:W-:Y:S01]  /*29a0*/  IMAD.U32 R2, RZ, RZ, UR6 ;  /* 0x00000006ff027e24 */ /* 0x000fe2000f8e00ff */
[----:B------:R-:W-:Y:S01]  /*29b0*/  IADD3 R4, P0, R4, UR44, RZ ;  /* 0x0000002c04047c10 */ /* 0x000fe2000ff1e0ff */
[----:B------:R-:W-:Y:S01]  /*29c0*/  ULOP3.LUT UR12, UR12, 0xfffffffe, URZ, 0xc0, !UPT ;  /* 0xfffffffe0c0c7892 */ /* 0x000fe2000f8ec03f */
[----:B------:R-:W-:Y:S01]  /*29d0*/  ISETP.GE.AND P1, PT, R6, UR11, PT ;  /* 0x0000000b06007c0c */ /* 0x000fe2000bf26270 */
[----:B------:R-:W-:Y:S01]  /*29e0*/  UIMAD UR6, UR7, -0x40, UR27 ;  /* 0xffffffc0070678a4 */ /* 0x000fe2000f8e021b */
[----:B------:R-:W-:Y:S01]  /*29f0*/  IADD3.X R5, R5, UR46, R2, P0, !PT ;  /* 0x0000002e05057c10 */ /* 0x000fe200087fe402 */
[----:B------:R-:W-:Y:S01]  /*2a00*/  IMAD R2, R15, UR24, RZ ;  /* 0x000000180f027c24 */ /* 0x000fe2000f8e02ff */
[C---:B------:R-:W-:Y:S01]  /*2a10*/  ISETP.GE.AND P0, PT, R0.reuse, UR11, PT ;  /* 0x0000000b00007c0c */ /* 0x040fe2000bf06270 */
[----:B------:R-:W-:Y:S01]  /*2a20*/  UIADD3 UR12, UR7, -UR12, URZ ;  /* 0x8000000c070c7290 */ /* 0x000fe2000fffe03f */
[----:B------:R-:W-:Y:S01]  /*2a30*/  VIADD R6, R0, 0x20 ;  /* 0x0000002000067836 */ /* 0x000fe20000000000 */
[----:B------:R-:W-:Y:S01]  /*2a40*/  BSSY B0, `(.L_x_509) ;  /* 0x0000021000007945 */ /* 0x000fe20003800000 */
[----:B------:R-:W-:Y:S01]  /*2a50*/  IMAD R10, R11, UR25, R2 ;  /* 0x000000190b0a7c24 */ /* 0x000fe2000f8e0202 */
[C---:B------:R-:W-:Y:S01]  /*2a60*/  LEA R2, R243.reuse, UR4, 0x1 ;  /* 0x00000004f3027c11 */ /* 0x040fe2000f8e08ff */
[----:B------:R-:W-:Y:S01]  /*2a70*/  UISETP.NE.AND UP0, UPT, UR12, 0x1, UPT ;  /* 0x000000010c00788c */ /* 0x000fe2000bf05270 */
[----:B------:R-:W-:Y:S01]  /*2a80*/  ISETP.GE.AND P3, PT, R6, UR11, PT ;  /* 0x0000000b06007c0c */ /* 0x000fe2000bf66270 */
[----:B------:R-:W-:Y:S01]  /*2a90*/  VIADD R7, R0, 0x40 ;  /* 0x0000004000077836 */ /* 0x000fe20000000000 */
[----:B------:R-:W-:Y:S01]  /*2aa0*/  ISETP.GE.AND P5, PT, R6, UR6, PT ;  /* 0x0000000606007c0c */ /* 0x000fe2000bfa6270 */
[----:B------:R-:W-:Y:S01]  /*2ab0*/  VIADD R6, R243, 0x1000 ;  /* 0x00001000f3067836 */ /* 0x000fe20000000000 */
[----:B------:R-:W-:Y:S01]  /*2ac0*/  ISETP.GE.AND P6, PT, R0, UR6, PT ;  /* 0x0000000600007c0c */ /* 0x000fe2000bfc6270 */
[----:B------:R-:W-:Y:S01]  /*2ad0*/  IMAD.WIDE.U32 R4, R11, UR24, R4 ;  /* 0x000000180b047c25 */ /* 0x000fe2000f8e0004 */
[----:B------:R-:W-:-:S02]  /*2ae0*/  PLOP3.LUT P4, PT, PT, PT, UP0, 0x40, 0x0 ;  /* 0x000000000000781c */ /* 0x000fc40003f8e808 */
[----:B------:R-:W-:Y:S01]  /*2af0*/  ISETP.GE.AND P2, PT, R7, UR11, PT ;  /* 0x0000000b07007c0c */ /* 0x000fe2000bf46270 */
[----:B------:R1:W-:Y:S01]  /*2b00*/  @P0 STS.128 [R2+0xa000], RZ ;  /* 0x00a000ff02000388 */ /* 0x0003e20000000c00 */
[----:B------:R-:W-:Y:S01]  /*2b10*/  SEL R183, R6, R243, P4 ;  /* 0x000000f306b77207 */ /* 0x000fe20002000000 */
[----:B------:R-:W-:Y:S01]  /*2b20*/  IMAD.IADD R10, R5, 0x1, R10 ;  /* 0x00000001050a7824 */ /* 0x000fe200078e020a */
[----:B------:R-:W-:Y:S09]  /*2b30*/  @P0 BRA `(.L_x_510) ;  /* 0x0000000000440947 */ /* 0x000ff20003800000 */
        /* <DEDUP_REMOVED lines=17> */
.L_x_510:
[----:B------:R-:W-:Y:S05]  /*2c50*/  BSYNC B0 ;  /* 0x0000000000007941 */ /* 0x000fea0003800000 */
.L_x_509:
        /* <DEDUP_REMOVED lines=22> */
.L_x_512:
[----:B------:R-:W-:Y:S05]  /*2dc0*/  BSYNC B0 ;  /* 0x0000000000007941 */ /* 0x000fea0003800000 */
.L_x_511:
        /* <DEDUP_REMOVED lines=22> */
.L_x_514:
[----:B------:R-:W-:Y:S05]  /*2f30*/  BSYNC B0 ;  /* 0x0000000000007941 */ /* 0x000fea0003800000 */
.L_x_513:
        /* <DEDUP_REMOVED lines=11> */
[----:B---3--:R-:W-:Y:S02]  /*2ff0*/  IMAD R8, R6, UR20, RZ ;  /* 0x0000001406087c24 */ /* 0x008fe4000f8e02ff */
        /* <DEDUP_REMOVED lines=10> */
.L_x_516:
[----:B------:R-:W-:Y:S05]  /*30a0*/  BSYNC B0 ;  /* 0x0000000000007941 */ /* 0x000fea0003800000 */
.L_x_515:
[----:B------:R-:W0:Y:S01]  /*30b0*/  LDGDEPBAR ;  /* 0x00000000000079af */ /* 0x000e220000000000 */
[----:B------:R-:W-:Y:S01]  /*30c0*/  BSSY B0, `(.L_x_517) ;  /* 0x000000d000007945 */ /* 0x000fe20003800000 */
[----:B---3--:R-:W-:Y:S02]  /*30d0*/  IADD3 R4, R245, 0x28, RZ ;  /* 0x00000028f5047810 */ /* 0x008fe40007ffe0ff */
[----:B------:R3:W-:Y:S01]  /*30e0*/  @P6 STS.128 [R2+0x4000], RZ ;  /* 0x004000ff02006388 */ /* 0x0007e20000000c00 */
[----:B------:R-:W-:Y:S01]  /*30f0*/  LEA R183, R183, UR4, 0x1 ;  /* 0x00000004b7b77c11 */ /* 0x000fe2000f8e08ff */
        /* <DEDUP_REMOVED lines=9> */
.L_x_518:
[----:B------:R-:W-:Y:S05]  /*3190*/  BSYNC B0 ;  /* 0x0000000000007941 */ /* 0x000fea0003800000 */
.L_x_517:
[----:B------:R1:W-:Y:S01]  /*31a0*/  @P5 STS.128 [R2+0x5000], RZ ;  /* 0x005000ff02005388 */ /* 0x0003e20000000c00 */
[----:B------:R-:W-:Y:S04]  /*31b0*/  BSSY B0, `(.L_x_519) ;  /* 0x000000c000007945 */ /* 0x000fe80003800000 */
[----:B------:R-:W-:Y:S05]  /*31c0*/  @P5 BRA `(.L_x_520) ;  /* 0x0000000000285947 */ /* 0x000fea0003800000 */
        /* <DEDUP_REMOVED lines=10> */
.L_x_520:
[----:B------:R-:W-:Y:S05]  /*3270*/  BSYNC B0 ;  /* 0x0000000000007941 */ /* 0x000fea0003800000 */
.L_x_519:
[----:B------:R1:W-:Y:S01]  /*3280*/  @P6 STS [R183], RZ ;  /* 0x000000ffb7006388 */ /* 0x0003e20000000800 */
[----:B------:R-:W-:Y:S01]  /*3290*/  BSSY B0, `(.L_x_521) ;  /* 0x0000012000007945 */ /* 0x000fe20003800000 */
[----:B------:R-:W-:Y:S02]  /*32a0*/  ISETP.GE.AND P4, PT, R4, UR6, PT ;  /* 0x0000000604007c0c */ /* 0x000fe4000bf86270 */
[----:B------:R1:W-:Y:S01]  /*32b0*/  @P6 STS [R183+0x4], RZ ;  /* 0x000004ffb7006388 */ /* 0x0003e20000000800 */
[----:B------:R-:W-:-:S03]  /*32c0*/  MOV R5, UR22 ;  /* 0x0000001600057c02 */ /* 0x000fc60008000f00 */
        /* <DEDUP_REMOVED lines=14> */
.L_x_522:
[----:B------:R-:W-:Y:S05]  /*33b0*/  BSYNC B0 ;  /* 0x0000000000007941 */ /* 0x000fea0003800000 */
.L_x_521:
        /* <DEDUP_REMOVED lines=13> */
[----:B-1----:R-:W-:Y:S02]  /*3490*/  IMAD.U32 R7, RZ, RZ, UR30 ;  /* 0x0000001eff077e24 */ /* 0x002fe4000f8e00ff */
[----:B------:R-:W-:-:S03]  /*34a0*/  IMAD.U32 R8, RZ, RZ, UR31 ;  /* 0x0000001fff087e24 */ /* 0x000fc6000f8e00ff */
[----:B------:R-:W-:-:S04]  /*34b0*/  LEA R6, P5, R7, R198, 0x6 ;  /* 0x000000c607067211 */ /* 0x000fc800078a30ff */
[----:B------:R-:W-:-:S05]  /*34c0*/  LEA.HI.X R7, R7, R199, R8, 0x6, P5 ;  /* 0x000000c707077211 */ /* 0x000fca00028f3408 */
[----:B------:R-:W-:Y:S01]  /*34d0*/  @!PT LDS RZ, [RZ] ;  /* 0x00000000fffff984 */ /* 0x000fe20000000800 */
[----:B------:R-:W-:Y:S01]  /*34e0*/  @!PT LDS RZ, [RZ] ;  /* 0x00000000fffff984 */ /* 0x000fe20000000800 */
[----:B------:R-:W-:Y:S01]  /*34f0*/  @!PT LDS RZ, [RZ] ;  /* 0x00000000fffff984 */ /* 0x000fe20000000800 */
[----:B------:R1:W-:Y:S04]  /*3500*/  LDGSTS.E.BYPASS.LTC128B.128 [R183+0x1000], desc[UR8][R6.64] ;  /* 0x0100000006b77fae */ /* 0x0003e8000b901d48 */
.L_x_524:
[----:B------:R-:W-:Y:S05]  /*3510*/  BSYNC B0 ;  /* 0x0000000000007941 */ /* 0x000fea0003800000 */
.L_x_523:
[----:B------:R-:W-:Y:S01]  /*3520*/  UIMAD UR11, UR35, UR22, URZ ;  /* 0x00000016230b72a4 */ /* 0x000fe2000f8e023f */
[----:B-1----:R-:W-:Y:S01]  /*3530*/  IMAD.WIDE.U32 R6, R5, UR34, R246 ;  /* 0x0000002205067c25 */ /* 0x002fe2000f8e00f6 */
[----:B------:R1:W-:Y:S01]  /*3540*/  @P0 STS.128 [R2+0x6000], RZ ;  /* 0x006000ff02000388 */ /* 0x0003e20000000c00 */
[----:B------:R-:W-:Y:S01]  /*3550*/  SHF.R.S32.HI R5, RZ, 0x1f, R4 ;  /* 0x0000001fff057819 */ /* 0x000fe20000011404 */
[----:B------:R-:W-:Y:S01]  /*3560*/  UIMAD UR11, UR34, UR23, UR11 ;  /* 0x00000017220b72a4 */ /* 0x000fe2000f8e020b */
[----:B------:R-:W-:Y:S01]  /*3570*/  @!P4 LEA R16, P6, R4, UR14, 0x2 ;  /* 0x0000000e0410cc11 */ /* 0x000fe2000f8c10ff */
[----:B------:R-:W-:Y:S01]  /*3580*/  ULDC.64 UR20, c[0x0][0x260] ;  /* 0x0000980000147ab9 */ /* 0x000fe20000000a00 */
[----:B------:R-:W-:Y:S01]  /*3590*/  IADD3 R8, P5, R6, UR29, RZ ;  /* 0x0000001d06087c10 */ /* 0x000fe2000ffbe0ff */
[----:B------:R-:W-:Y:S01]  /*35a0*/  VIADD R13, R245, 0x8 ;  /* 0x00000008f50d7836 */ /* 0x000fe20000000000 */
[----:B------:R-:W-:Y:S01]  /*35b0*/  @!P4 LEA.HI.X R17, R4, UR13, R5, 0x2, P6 ;  /* 0x0000000d0411cc11 */ /* 0x000fe2000b0f1405 */
[----:B------:R-:W-:Y:S01]  /*35c0*/  IMAD.U32 R6, RZ, RZ, UR11 ;  /* 0x0000000bff067e24 */ /* 0x000fe2000f8e00ff */
[----:B------:R-:W-:Y:S01]  /*35d0*/  SHF.R.S32.HI R18, RZ, 0x1f, R245 ;  /* 0x0000001fff127819 */ /* 0x000fe200000114f5 */
[----:B------:R-:W-:Y:S01]  /*35e0*/  IMAD R4, R15, UR20, RZ ;  /* 0x000000140f047c24 */ /* 0x000fe2000f8e02ff */
[----:B------:R-:W-:Y:S01]  /*35f0*/  P2R R14, PR, RZ, 0x2 ;  /* 0x00000002ff0e7803 */ /* 0x000fe20000000000 */
[----:B------:R-:W-:Y:S01]  /*3600*/  VIADD R10, R245, 0x20 ;  /* 0x00000020f50a7836 */ /* 0x000fe20000000000 */
[----:B------:R-:W-:Y:S01]  /*3610*/  IADD3.X R9, R7, UR32, R6, P5, !PT ;  /* 0x0000002007097c10 */ /* 0x000fe2000affe406 */
[C---:B------:R-:W-:Y:S01]  /*3620*/  IMAD.SHL.U32 R6, R245.reuse, 0x4, RZ ;  /* 0x00000004f5067824 */ /* 0x040fe200078e00ff */
[----:B------:R-:W-:Y:S01]  /*3630*/  SHF.L.U64.HI R7, R245, 0x2, R18 ;  /* 0x00000002f5077819 */ /* 0x000fe20000010212 */
[----:B------:R-:W-:Y:S01]  /*3640*/  IMAD R12, R11, UR21, R4 ;  /* 0x000000150b0c7c24 */ /* 0x000fe2000f8e0204 */
[----:B------:R-:W-:Y:S01]  /*3650*/  ISETP.GE.AND P1, PT, R245, UR6, PT ;  /* 0x00000006f5007c0c */ /* 0x000fe2000bf26270 */
[----:B------:R-:W-:Y:S01]  /*3660*/  IMAD.WIDE.U32 R4, R11, UR20, R8 ;  /* 0x000000140b047c25 */ /* 0x000fe2000f8e0008 */
[----:B------:R-:W-:Y:S01]  /*3670*/  IADD3 R6, P5, R6, UR14, RZ ;  /* 0x0000000e06067c10 */ /* 0x000fe2000ffbe0ff */
[----:B------:R-:W-:Y:S01]  /*3680*/  BSSY B0, `(.L_x_525) ;  /* 0x0000019000007945 */ /* 0x000fe20003800000 */
[----:B------:R-:W-:Y:S01]  /*3690*/  ISETP.GE.AND P6, PT, R13, UR6, PT ;  /* 0x000000060d007c0c */ /* 0x000fe2000bfc6270 */
[----:B------:R-:W-:Y:S01]  /*36a0*/  IMAD.IADD R12, R5, 0x1, R12 ;  /* 0x00000001050c7824 */ /* 0x000fe200078e020c */
[----:B------:R-:W-:-:S02]  /*36b0*/  IADD3.X R7, R7, UR13, RZ, P5, !PT ;  /* 0x0000000d07077c10 */ /* 0x000fc4000affe4ff */
[----:B------:R-:W-:Y:S02]  /*36c0*/  P2R R13, PR, RZ, 0x2 ;  /* 0x00000002ff0d7803 */ /* 0x000fe40000000000 */
[----:B------:R-:W-:Y:S02]  /*36d0*/  ISETP.GE.AND P5, PT, R10, UR6, PT ;  /* 0x000000060a007c0c */ /* 0x000fe4000bfa6270 */
[----:B------:R-:W-:Y:S01]  /*36e0*/  ISETP.NE.AND P1, PT, R14, RZ, PT ;  /* 0x000000ff0e00720c */ /* 0x000fe20003f25270 */
[----:B-1----:R-:W-:-:S12]  /*36f0*/  @P0 BRA `(.L_x_526) ;  /* 0x0000000000440947 */ /* 0x002fd80003800000 */
        /* <DEDUP_REMOVED lines=17> */
.L_x_526:
[----:B------:R-:W-:Y:S05]  /*3810*/  BSYNC B0 ;  /* 0x0000000000007941 */ /* 0x000fea0003800000 */
.L_x_525:
        /* <DEDUP_REMOVED lines=22> */
.L_x_528:
[----:B------:R-:W-:Y:S05]  /*3980*/  BSYNC B0 ;  /* 0x0000000000007941 */ /* 0x000fea0003800000 */
.L_x_527:
        /* <DEDUP_REMOVED lines=22> */
.L_x_530:
[----:B------:R-:W-:Y:S05]  /*3af0*/  BSYNC B0 ;  /* 0x0000000000007941 */ /* 0x000fea0003800000 */
.L_x_529:
        /* <DEDUP_REMOVED lines=22> */
.L_x_532:
[----:B------:R-:W-:Y:S05]  /*3c60*/  BSYNC B0 ;  /* 0x0000000000007941 */ /* 0x000fea0003800000 */
.L_x_531:
[----:B------:R-:W0:Y:S01]  /*3c70*/  LDGDEPBAR ;  /* 0x00000000000079af */ /* 0x000e220000000000 */
[----:B------:R-:W-:Y:S01]  /*3c80*/  ISETP.NE.AND P0, PT, R13, RZ, PT ;  /* 0x000000ff0d00720c */ /* 0x000fe20003f05270 */
[----:B------:R-:W-:Y:S02]  /*3c90*/  IMAD.MOV.U32 R234, RZ, RZ, 0x7f800000 ;  /* 0x7f800000ffea7424 */ /* 0x000fe400078e00ff */
[----:B------:R-:W-:Y:S02]  /*3ca0*/  IMAD.MOV.U32 R235, RZ, RZ, 0x7f800000 ;  /* 0x7f800000ffeb7424 */ /* 0x000fe400078e00ff */
[----:B------:R-:W-:Y:S02]  /*3cb0*/  IMAD.MOV.U32 R236, RZ, RZ, 0x7f800000 ;  /* 0x7f800000ffec7424 */ /* 0x000fe400078e00ff */
[----:B------:R-:W-:Y:S01]  /*3cc0*/  IMAD.MOV.U32 R233, RZ, RZ, 0x7f800000 ;  /* 0x7f800000ffe97424 */ /* 0x000fe200078e00ff */
[----:B------:R2:W5:Y:S01]  /*3cd0*/  @!P4 LDG.E R234, desc[UR8][R16.64] ;  /* 0x0000000810eac981 */ /* 0x000562000c1e1900 */
[----:B------:R-:W-:Y:S01]  /*3ce0*/  LEA.HI R0, R21, R20, RZ, 0x4 ;  /* 0x0000001415007211 */ /* 0x000fe200078f20ff */
[----:B-1----:R-:W-:Y:S01]  /*3cf0*/  VIADD R5, R245, 0x1 ;  /* 0x00000001f5057836 */ /* 0x002fe20000000000 */
[----:B------:R-:W-:Y:S01]  /*3d00*/  LEA R144, R182, UR4, 0x1 ;  /* 0x00000004b6907c11 */ /* 0x000fe2000f8e08ff */
[----:B------:R1:W5:Y:S01]  /*3d10*/  @!P6 LDG.E R236, desc[UR8][R6.64+0x20] ;  /* 0x0000200806ece981 */ /* 0x000362000c1e1900 */
[----:B------:R-:W-:Y:S01]  /*3d20*/  USHF.L.U32 UR25, UR28, 0x4, URZ ;  /* 0x000000041c197899 */ /* 0x000fe2000800063f */
[----:B------:R-:W-:Y:S01]  /*3d30*/  IMAD R237, RZ, RZ, -UR18 ;  /* 0x80000012ffed7e24 */ /* 0x000fe2000f8e02ff */
[----:B------:R-:W-:Y:S01]  /*3d40*/  ULDC UR35, c[0x0][0x2d0] ;  /* 0x0000b40000237ab9 */ /* 0x000fe20000000800 */
[----:B------:R1:W5:Y:S01]  /*3d50*/  @!P0 LDG.E R235, desc[UR8][R6.64] ;  /* 0x0000000806eb8981 */ /* 0x000362000c1e1900 */
[----:B------:R-:W-:Y:S01]  /*3d60*/  IMAD.MOV.U32 R179, RZ, RZ, 0x20 ;  /* 0x00000020ffb37424 */ /* 0x000fe200078e00ff */
[----:B------:R-:W-:Y:S01]  /*3d70*/  PLOP3.LUT P3, PT, PT, PT, UP0, 0x40, 0x0 ;  /* 0x000000000000781c */ /* 0x000fe20003f6e808 */
[----:B------:R-:W-:Y:S01]  /*3d80*/  VIADD R173, R180, 0x1000 ;  /* 0x00001000b4ad7836 */ /* 0x000fe20000000000 */
[----:B------:R1:W5:Y:S01]  /*3d90*/  @!P5 LDG.E R233, desc[UR8][R6.64+0x80] ;  /* 0x0000800806e9d981 */ /* 0x000362000c1e1900 */
[----:B------:R-:W-:Y:S01]  /*3da0*/  VIADD R172, R181, 0x1000 ;  /* 0x00001000b5ac7836 */ /* 0x000fe20000000000 */
[----:B------:R-:W-:Y:S01]  /*3db0*/  PLOP3.LUT P2, PT, PT, PT, UP0, 0x40, 0x0 ;  /* 0x000000000000781c */ /* 0x000fe20003f4e808 */
[----:B------:R-:W-:-:S04]  /*3dc0*/  DEPBAR.LE SB0, 0x1 ;  /* 0x000080400000791a */ /* 0x000fc80000000000 */
[----:B------:R-:W-:Y:S01]  /*3dd0*/  BAR.SYNC.DEFER_BLOCKING 0x0 ;  /* 0x0000000000007b1d */ /* 0x000fe20000010000 */
[----:B------:R-:W-:-:S05]  /*3de0*/  LOP3.LUT R0, R0, 0xfffffff0, RZ, 0xc0, !PT ;  /* 0xfffffff000007812 */ /* 0x000fca00078ec0ff */
[----:B------:R-:W-:Y:S02]  /*3df0*/  IMAD.IADD R0, R20, 0x1, -R0 ;  /* 0x0000000114007824 */ /* 0x000fe400078e0a00 */
[----:B------:R-:W-:Y:S02]  /*3e00*/  IMAD.U32 R4, RZ, RZ, UR27 ;  /* 0x0000001bff047e24 */ /* 0x000fe4000f8e00ff */
[----:B------:R-:W-:Y:S01]  /*3e10*/  IMAD.MOV.U32 R128, RZ, RZ, 0x40 ;  /* 0x00000040ff807424 */ /* 0x000fe200078e00ff */
[----:B--234-:R-:W-:Y:S01]  /*3e20*/  SHF.R.S32.HI R2, RZ, 0x1f, R0 ;  /* 0x0000001fff027819 */ /* 0x01cfe20000011400 */
[----:B------:R-:W-:Y:S01]  /*3e30*/  UIADD3 UR34, UR27, 0x80, UR34 ;  /* 0x000000801b227890 */ /* 0x000fe2000fffe022 */
[----:B------:R-:W-:Y:S01]  /*3e40*/  IMAD.SHL.U32 R241, R245, 0x4, RZ ;  /* 0x00000004f5f17824 */ /* 0x000fe200078e00ff */
        /* <DEDUP_REMOVED lines=10> */
[----:B------:R1:W2:Y:S01]  /*3ef0*/  LDSM.16.M88.4 R140, [R144+0xa000] ;  /* 0x00a00000908c783b */ /* 0x0002a20000000200 */
[----:B------:R-:W-:Y:S02]  /*3f00*/  CS2R R82, SRZ ;  /* 0x0000000000527805 */ /* 0x000fe4000001ff00 */
[----:B------:R-:W-:Y:S02]  /*3f10*/  CS2R R80, SRZ ;  /* 0x0000000000507805 */ /* 0x000fe4000001ff00 */
[----:B------:R-:W-:Y:S01]  /*3f20*/  CS2R R74, SRZ ;  /* 0x00000000004a7805 */ /* 0x000fe2000001ff00 */
[----:B------:R-:W3:Y:S01]  /*3f30*/  LDSM.16.M88.4 R144, [R144+0xa800] ;  /* 0x00a800009090783b */ /* 0x000ee20000000200 */
[----:B------:R-:W-:-:S02]  /*3f40*/  CS2R R72, SRZ ;  /* 0x0000000000487805 */ /* 0x000fc4000001ff00 */
[----:B------:R-:W-:Y:S02]  /*3f50*/  CS2R R70, SRZ ;  /* 0x0000000000467805 */ /* 0x000fe4000001ff00 */
[----:B------:R-:W-:Y:S01]  /*3f60*/  CS2R R68, SRZ ;  /* 0x0000000000447805 */ /* 0x000fe2000001ff00 */
[----:B------:R1:W4:Y:S01]  /*3f70*/  LDSM.16.M88.4 R148, [R178] ;  /* 0x00000000b294783b */ /* 0x0003220000000200 */
[----:B------:R-:W-:Y:S02]  /*3f80*/  CS2R R62, SRZ ;  /* 0x00000000003e7805 */ /* 0x000fe4000001ff00 */
[----:B------:R-:W-:Y:S02]  /*3f90*/  CS2R R60, SRZ ;  /* 0x00000000003c7805 */ /* 0x000fe4000001ff00 */
[----:B------:R-:W-:Y:S01]  /*3fa0*/  CS2R R66, SRZ ;  /* 0x0000000000427805 */ /* 0x000fe2000001ff00 */
[----:B------:R1:W1:Y:S01]  /*3fb0*/  LDSM.16.M88.4 R152, [R178+0x800] ;  /* 0x00080000b298783b */ /* 0x0002620000000200 */
[----:B------:R-:W-:-:S02]  /*3fc0*/  CS2R R64, SRZ ;  /* 0x0000000000407805 */ /* 0x000fc4000001ff00 */
[----:B------:R-:W-:Y:S02]  /*3fd0*/  CS2R R58, SRZ ;  /* 0x00000000003a7805 */ /* 0x000fe4000001ff00 */
[----:B------:R-:W-:Y:S01]  /*3fe0*/  CS2R R56, SRZ ;  /* 0x0000000000387805 */ /* 0x000fe2000001ff00 */
[----:B------:R1:W1:Y:S01]  /*3ff0*/  LDSM.16.M88.4 R156, [R176] ;  /* 0x00000000b09c783b */ /* 0x0002620000000200 */
        /* <DEDUP_REMOVED lines=12> */
[----:B------:R-:W-:Y:S01]  /*40c0*/  LEA.HI R2, R2, R0, RZ, 0x3 ;  /* 0x0000000002027211 */ /* 0x000fe200078f18ff */
[----:B------:R-:W-:Y:S01]  /*40d0*/  USHF.L.U32 UR18, UR28, 0x3, URZ ;  /* 0x000000031c127899 */ /* 0x000fe2000800063f */
[----:B------:R-:W-:-:S02]  /*40e0*/  CS2R R36, SRZ ;  /* 0x0000000000247805 */ /* 0x000fc4000001ff00 */
[----:B------:R-:W-:Y:S01]  /*40f0*/  SHF.L.U64.HI R240, R245, 0x2, R18 ;  /* 0x00000002f5f07819 */ /* 0x000fe20000010212 */
[----:B------:R-:W-:Y:S01]  /*4100*/  IMAD.MOV.U32 R226, RZ, RZ, R183 ;  /* 0x000000ffffe27224 */ /* 0x000fe200078e00b7 */
[----:B------:R-:W-:Y:S01]  /*4110*/  LOP3.LUT R2, R2, 0xfffffff8, RZ, 0xc0, !PT ;  /* 0xfffffff802027812 */ /* 0x000fe200078ec0ff */
[----:B------:R-:W-:Y:S02]  /*4120*/  UIADD3 UR24, UR25, 0x20, URZ ;  /* 0x0000002019187890 */ /* 0x000fe4000fffe03f */
[----:B------:R-:W-:Y:S02]  /*4130*/  UIMAD UR32, UR28, 0x18, URZ ;  /* 0x000000181c2078a4 */ /* 0x000fe4000f8e023f */
[----:B------:R-:W-:Y:S01]  /*4140*/  IMAD.IADD R0, R0, 0x1, -R2 ;  /* 0x0000000100007824 */ /* 0x000fe200078e0a02 */
[----:B------:R-:W-:Y:S02]  /*4150*/  UIADD3 UR23, UR18, UR24, URZ ;  /* 0x0000001812177290 */ /* 0x000fe4000fffe03f */
[----:B------:R-:W-:-:S02]  /*4160*/  USHF.L.U32 UR31, UR28, 0x5, URZ ;  /* 0x000000051c1f7899 */ /* 0x000fc4000800063f */
[C---:B------:R-:W-:Y:S01]  /*4170*/  LOP3.LUT P0, RZ, R0.reuse, 0x2, RZ, 0xc0, !PT ;  /* 0x0000000200ff7812 */ /* 0x040fe2000780c0ff */
[----:B------:R-:W-:Y:S01]  /*4180*/  UIADD3 UR22, UR18, UR23, URZ ;  /* 0x0000001712167290 */ /* 0x000fe2000fffe03f */
[----:B------:R-:W-:Y:S01]  /*4190*/  LOP3.LUT P1, RZ, R0, 0x4, RZ, 0xc0, !PT ;  /* 0x0000000400ff7812 */ /* 0x000fe2000782c0ff */
[----:B------:R-:W-:Y:S01]  /*41a0*/  VIADD R0, R245, 0xffffffc0 ;  /* 0xffffffc0f5007836 */ /* 0x000fe20000000000 */
[----:B------:R-:W-:Y:S01]  /*41b0*/  SEL R179, R179, 0xffffffe0, !P0 ;  /* 0xffffffe0b3b37807 */ /* 0x000fe20004000000 */
[----:B------:R-:W-:Y:S01]  /*41c0*/  UIADD3 UR21, UR18, UR22, URZ ;  /* 0x0000001612157290 */ /* 0x000fe2000fffe03f */
[----:B------:R-:W-:Y:S01]  /*41d0*/  SEL R173, R173, R180, P3 ;  /* 0x000000b4adad7207 */ /* 0x000fe20001800000 */
[----:B------:R-:W-:Y:S01]  /*41e0*/  UIMAD UR30, UR28, 0x28, URZ ;  /* 0x000000281c1e78a4 */ /* 0x000fe2000f8e023f */
[----:B------:R-:W-:Y:S01]  /*41f0*/  SHF.R.S32.HI R2, RZ, 0x1f, R0 ;  /* 0x0000001fff027819 */ /* 0x000fe20000011400 */
[----:B------:R-:W-:Y:S01]  /*4200*/  UIMAD UR29, UR28, 0x30, URZ ;  /* 0x000000301c1d78a4 */ /* 0x000fe2000f8e023f */
[----:B------:R-:W-:Y:S01]  /*4210*/  SEL R172, R172, R181, P2 ;  /* 0x000000b5acac7207 */ /* 0x000fe20001000000 */
[----:B------:R-:W-:Y:S01]  /*4220*/  UIADD3 UR20, UR18, UR21, URZ ;  /* 0x0000001512147290 */ /* 0x000fe2000fffe03f */
[----:B------:R-:W-:Y:S01]  /*4230*/  IADD3 R242, R5, UR10, -R4 ;  /* 0x0000000a05f27c10 */ /* 0x000fe2000fffe804 */
[C---:B------:R-:W-:Y:S01]  /*4240*/  IMAD.SHL.U32 R238, R0.reuse, 0x4, RZ ;  /* 0x0000000400ee7824 */ /* 0x040fe200078e00ff */
[----:B------:R-:W-:Y:S01]  /*4250*/  SHF.L.U64.HI R239, R0, 0x2, R2 ;  /* 0x0000000200ef7819 */ /* 0x000fe20000010202 */
[----:B------:R-:W-:Y:S01]  /*4260*/  IMAD.IADD R175, R174, 0x1, R179 ;  /* 0x00000001aeaf7824 */ /* 0x000fe200078e02b3 */
[----:B------:R-:W-:Y:S01]  /*4270*/  LEA R173, R173, UR4, 0x1 ;  /* 0x00000004adad7c11 */ /* 0x000fe2000f8e08ff */
[----:B------:R-:W-:Y:S01]  /*4280*/  ULDC UR6, c[0x0][0x39c] ;  /* 0x0000e70000067ab9 */ /* 0x000fe20000000800 */
[----:B------:R-:W-:Y:S01]  /*4290*/  LEA R172, R172, UR4, 0x1 ;  /* 0x00000004acac7c11 */ /* 0x000fe2000f8e08ff */
[----:B------:R-:W-:Y:S01]  /*42a0*/  ULDC UR11, c[0x0][0x2ec] ;  /* 0x0000bb00000b7ab9 */ /* 0x000fe20000000800 */
[----:B------:R-:W-:Y:S01]  /*42b0*/  SEL R128, R128, 0xffffffc0, !P1 ;  /* 0xffffffc080807807 */ /* 0x000fe20004800000 */
[----:B------:R-:W-:-:S02]  /*42c0*/  UIMAD UR28, UR28, 0x38, URZ ;  /* 0x000000381c1c78a4 */ /* 0x000fc4000f8e023f */
[----:B------:R-:W-:Y:S02]  /*42d0*/  UIADD3 UR34, UR34, -UR10, URZ ;  /* 0x8000000a22227290 */ /* 0x000fe4000fffe03f */
[----:B-1234-:R-:W-:-:S12]  /*42e0*/  UIADD3 UR27, UR18, UR20, URZ ;  /* 0x00000014121b7290 */ /* 0x01efd8000fffe03f */
.L_x_535:
[----:B------:R-:W0:Y:S01]  /*42f0*/  LDGDEPBAR ;  /* 0x00000000000079af */ /* 0x000e220000000000 */
[----:B------:R-:W-:Y:S01]  /*4300*/  LEA R100, R182, UR4, 0x1 ;  /* 0x00000004b6647c11 */ /* 0x000fe2000f8e08ff */
[----:B------:R-:W-:Y:S01]  /*4310*/  USHF.L.U32 UR12, UR7, 0x6, URZ ;  /* 0x00000006070c7899 */ /* 0x000fe2000800063f */
[C---:B------:R-:W-:Y:S01]  /*4320*/  IADD3 R0, R173.reuse, R179, RZ ;  /* 0x000000b3ad007210 */ /* 0x040fe20007ffe0ff */
[----:B------:R-:W-:Y:S01]  /*4330*/  USHF.L.U32 UR17, UR26, 0x7, URZ ;  /* 0x000000071a117899 */ /* 0x000fe2000800063f */
[-C--:B------:R-:W-:Y:S01]  /*4340*/  IADD3 R2, R173, R128.reuse, RZ ;  /* 0x00000080ad027210 */ /* 0x080fe20007ffe0ff */
[----:B------:R-:W-:Y:S01]  /*4350*/  UISETP.GE.AND UP0, UPT, UR12, UR34, UPT ;  /* 0x000000220c00728c */ /* 0x000fe2000bf06270 */
[----:B-----5:R-:W-:Y:S01]  /*4360*/  FSETP.NEU.FTZ.AND P3, PT, R235, -INF , PT ;  /* 0xff800000eb00780b */ /* 0x020fe20003f7d000 */
[----:B------:R-:W-:Y:S01]  /*4370*/  UIADD3 UR17, UR17, 0x80, URZ ;  /* 0x0000008011117890 */ /* 0x000fe2000fffe03f */
[----:B------:R-:W-:Y:S01]  /*4380*/  MOV R184, 0x8 ;  /* 0x0000000800b87802 */ /* 0x000fe20000000f00 */
[----:B------:R-:W-:Y:S01]  /*4390*/  IMAD.MOV.U32 R185, RZ, RZ, 0x20 ;  /* 0x00000020ffb97424 */ /* 0x000fe200078e00ff */
[----:B------:R-:W-:Y:S01]  /*43a0*/  FSETP.NEU.FTZ.AND P2, PT, R236, -INF , PT ;  /* 0xff800000ec00780b */ /* 0x000fe20003f5d000 */
[----:B------:R-:W-:Y:S02]  /*43b0*/  UISETP.LT.AND UP0, UPT, UR17, UR10, UP0 ;  /* 0x0000000a1100728c */ /* 0x000fe40008701270 */
[----:B------:R-:W-:Y:S04]  /*43c0*/  UISETP.GT.AND UP3, UPT, UR7, UR19, UPT ;  /* 0x000000130700728c */ /* 0x000fe8000bf64270 */
[----:B------:R-:W-:Y:S01]  /*43d0*/  PLOP3.LUT P0, PT, PT, PT, UP0, 0x80, 0x0 ;  /* 0x000000000000781c */ /* 0x000fe20003f0f008 */
        /* <DEDUP_REMOVED lines=17> */
[----:B-1----:R-:W-:Y:S03]  /*44f0*/  IADD3 R0, R0, R128, RZ ;  /* 0x0000008000007210 */ /* 0x002fe60007ffe0ff */
[C---:B------:R-:W-:Y:S01]  /*4500*/  HMMA.16816.F32 R24, R28.reuse, R100, RZ ;  /* 0x000000641c18723c */ /* 0x040fe200000018ff */
[----:B------:R-:W-:Y:S05]  /*4510*/  LDSM.16.M88.4 R128, [R176+-0x3800] ;  /* 0xffc80000b080783b */ /* 0x000fea0000000200 */
[-C--:B------:R-:W-:Y:S03]  /*4520*/  HMMA.16816.F32 R28, R28, R102.reuse, RZ ;  /* 0x000000661c1c723c */ /* 0x080fe600000018ff */
[----:B------:R-:W-:Y:S03]  /*4530*/  LDSM.16.M88.4 R132, [R0] ;  /* 0x000000000084783b */ /* 0x000fe60000000200 */
[----:B------:R-:W-:Y:S05]  /*4540*/  HMMA.16816.F32 R32, R32, R102, RZ ;  /* 0x000000662020723c */ /* 0x000fea00000018ff */
[----:B------:R-:W1:Y:S01]  /*4550*/  LDSM.16.M88.4 R100, [R2+0x1000] ;  /* 0x001000000264783b */ /* 0x000e620000000200 */
[-C--:B----4-:R-:W-:Y:S06]  /*4560*/  HMMA.16816.F32 R4, R104, R108.reuse, R4 ;  /* 0x0000006c6804723c */ /* 0x090fec0000001804 */
[C---:B------:R-:W-:Y:S01]  /*4570*/  HMMA.16816.F32 R8, R112.reuse, R108, R8 ;  /* 0x0000006c7008723c */ /* 0x040fe20000001808 */
[----:B------:R-:W3:Y:S05]  /*4580*/  LDSM.16.M88.4 R136, [R177+-0x4000] ;  /* 0xffc00000b188783b */ /* 0x000eea0000000200 */
[-C--:B------:R-:W-:Y:S01]  /*4590*/  HMMA.16816.F32 R12, R112, R110.reuse, R12 ;  /* 0x0000006e700c723c */ /* 0x080fe2000000180c */
[----:B------:R-:W-:Y:S05]  /*45a0*/  MOV R108, 0x40 ;  /* 0x00000040006c7802 */ /* 0x000fea0000000f00 */
[C---:B------:R-:W-:Y:S06]  /*45b0*/  HMMA.16816.F32 R16, R104.reuse, R110, R16 ;  /* 0x0000006e6810723c */ /* 0x040fec0000001810 */
        /* <DEDUP_REMOVED lines=8> */
[C---:B------:R-:W-:Y:S01]  /*4640*/  HMMA.16816.F32 R16, R120.reuse, R126, R16 ;  /* 0x0000007e7810723c */ /* 0x040fe20000001810 */
[----:B--2---:R-:W-:Y:S04]  /*4650*/  MOV R0, UR26 ;  /* 0x0000001a00007c02 */ /* 0x004fe80008000f00 */
[----:B------:R-:W-:Y:S01]  /*4660*/  @!P0 LEA R0, R0, R244, 0x7 ;  /* 0x000000f400008211 */ /* 0x000fe200078e38ff */
[-C--:B------:R-:W-:Y:S05]  /*4670*/  HMMA.16816.F32 R20, R120, R128.reuse, R20 ;  /* 0x000000807814723c */ /* 0x080fea0000001814 */
[----:B------:R-:W-:Y:S01]  /*4680*/  @!P0 IADD3 R2, R0, 0x1, RZ ;  /* 0x0000000100028810 */ /* 0x000fe20007ffe0ff */
[C---:B------:R-:W-:Y:S06]  /*4690*/  HMMA.16816.F32 R24, R100.reuse, R128, R24 ;  /* 0x000000806418723c */ /* 0x040fec0000001818 */
[-C--:B------:R-:W-:Y:S05]  /*46a0*/  HMMA.16816.F32 R28, R100, R130.reuse, R28 ;  /* 0x00000082641c723c */ /* 0x080fea000000181c */
[----:B------:R-:W-:Y:S01]  /*46b0*/  SEL R128, R108, 0xffffffc0, !P1 ;  /* 0xffffffc06c807807 */ /* 0x000fe20004800000 */
[----:B------:R-:W-:Y:S06]  /*46c0*/  HMMA.16816.F32 R32, R120, R130, R32 ;  /* 0x000000827820723c */ /* 0x000fec0000001820 */
[-C--:B---3--:R-:W-:Y:S06]  /*46d0*/  HMMA.16816.F32 R4, R132, R136.reuse, R4 ;  /* 0x000000888404723c */ /* 0x088fec0000001804 */
[C---:B----4-:R-:W-:Y:S06]  /*46e0*/  HMMA.16816.F32 R8, R104.reuse, R136, R8 ;  /* 0x000000886808723c */ /* 0x050fec0000001808 */
[-C--:B------:R-:W-:Y:S06]  /*46f0*/  HMMA.16816.F32 R12, R104, R138.reuse, R12 ;  /* 0x0000008a680c723c */ /* 0x080fec000000180c */
[C---:B------:R-:W-:Y:S06]  /*4700*/  HMMA.16816.F32 R16, R132.reuse, R138, R16 ;  /* 0x0000008a8410723c */ /* 0x040fec0000001810 */
[----:B------:R-:W-:Y:S01]  /*4710*/  FMUL.FTZ R4, R4, UR6 ;  /* 0x0000000604047c20 */ /* 0x000fe20008410000 */
[----:B------:R-:W-:Y:S01]  /*4720*/  FMUL.FTZ R5, R5, UR6 ;  /* 0x0000000605057c20 */ /* 0x000fe20008410000 */
[----:B------:R-:W-:Y:S02]  /*4730*/  FMUL.FTZ R6, R6, UR6 ;  /* 0x0000000606067c20 */ /* 0x000fe40008410000 */
[----:B------:R-:W-:Y:S01]  /*4740*/  MUFU.TANH R118, R4 ;  /* 0x0000000400767308 */ /* 0x000fe20000002400 */
[----:B------:R-:W-:Y:S01]  /*4750*/  FMUL.FTZ R7, R7, UR6 ;  /* 0x0000000607077c20 */ /* 0x000fe20008410000 */
[----:B------:R-:W-:Y:S01]  /*4760*/  FMUL.FTZ R11, R11, UR6 ;  /* 0x000000060b0b7c20 */ /* 0x000fe20008410000 */
[----:B------:R-:W-:Y:S01]  /*4770*/  FMUL.FTZ R10, R10, UR6 ;  /* 0x000000060a0a7c20 */ /* 0x000fe20008410000 */
[----:B------:R-:W-:Y:S01]  /*4780*/  FMUL.FTZ R9, R9, UR6 ;  /* 0x0000000609097c20 */ /* 0x000fe20008410000 */
[----:B------:R-:W-:Y:S05]  /*4790*/  FMUL.FTZ R8, R8, UR6 ;  /* 0x0000000608087c20 */ /* 0x000fea0008410000 */
[----:B------:R1:W-:Y:S01]  /*47a0*/  MUFU.TANH R137, R10 ;  /* 0x0000000a00897308 */ /* 0x0003e20000002400 */
[----:B------:R-:W-:Y:S01]  /*47b0*/  FMUL.FTZ R12, R12, UR6 ;  /* 0x000000060c0c7c20 */ /* 0x000fe20008410000 */
[----:B------:R-:W-:Y:S01]  /*47c0*/  FMUL.FTZ R13, R13, UR6 ;  /* 0x000000060d0d7c20 */ /* 0x000fe20008410000 */
[----:B------:R-:W-:Y:S01]  /*47d0*/  FMUL.FTZ R14, R14, UR6 ;  /* 0x000000060e0e7c20 */ /* 0x000fe20008410000 */
[----:B------:R-:W-:Y:S01]  /*47e0*/  FMUL.FTZ R15, R15, UR6 ;  /* 0x000000060f0f7c20 */ /* 0x000fe20008410000 */
[----:B------:R-:W-:Y:S01]  /*47f0*/  FMUL.FTZ R16, R16, UR6 ;  /* 0x0000000610107c20 */ /* 0x000fe20008410000 */
[----:B------:R-:W-:Y:S04]  /*4800*/  FMUL.FTZ R17, R17, UR6 ;  /* 0x0000000611117c20 */ /* 0x000fe80008410000 */
[----:B------:R-:W2:Y:S01]  /*4810*/  MUFU.TANH R207, R5 ;  /* 0x0000000500cf7308 */ /* 0x000ea20000002400 */
[----:B------:R-:W-:Y:S01]  /*4820*/  FMUL.FTZ R18, R18, UR6 ;  /* 0x0000000612127c20 */ /* 0x000fe20008410000 */
[----:B------:R-:W-:Y:S08]  /*4830*/  FMUL.FTZ R19, R19, UR6 ;  /* 0x0000000613137c20 */ /* 0x000ff00008410000 */
[----:B------:R-:W-:Y:S01]  /*4840*/  MUFU.TANH R120, R12 ;  /* 0x0000000c00787308 */ /* 0x000fe20000002400 */
[----:B-1----:R-:W-:Y:S05]  /*4850*/  FMUL.FTZ R10, R235, 1.4426950216293334961 ;  /* 0x3fb8aa3beb0a7820 */ /* 0x002fea0000410000 */
[----:B------:R-:W-:Y:S04]  /*4860*/  FSEL R10, R10, RZ, P3 ;  /* 0x000000ff0a0a7208 */ /* 0x000fe80001800000 */
[----:B------:R-:W-:Y:S10]  /*4870*/  MUFU.TANH R215, R6 ;  /* 0x0000000600d77308 */ /* 0x000ff40000002400 */
[----:B------:R1:W-:Y:S10]  /*4880*/  MUFU.TANH R122, R9 ;  /* 0x00000009007a7308 */ /* 0x0003f40000002400 */
[----:B------:R3:W4:Y:S10]  /*4890*/  MUFU.TANH R214, R7 ;  /* 0x0000000700d67308 */ /* 0x0007340000002400 */
[----:B------:R-:W-:Y:S01]  /*48a0*/  MUFU.TANH R136, R11 ;  /* 0x0000000b00887308 */ /* 0x000fe20000002400 */
[----:B-1----:R-:W-:Y:S05]  /*48b0*/  FMUL.FTZ R9, R236, 1.4426950216293334961 ;  /* 0x3fb8aa3bec097820 */ /* 0x002fea0000410000 */
[----:B------:R-:W-:Y:S04]  /*48c0*/  FSEL R9, R9, RZ, P2 ;  /* 0x000000ff09097208 */ /* 0x000fe80001000000 */
[----:B------:R2:W-:Y:S01]  /*48d0*/  MUFU.TANH R119, R13 ;  /* 0x0000000d00777308 */ /* 0x0005e20000002400 */
[----:B---3--:R-:W1:Y:S09]  /*48e0*/  LDSM.16.M88.4 R4, [R177+-0x3800] ;  /* 0xffc80000b104783b */ /* 0x008e720000000200 */
[----:B------:R4:W3:Y:S10]  /*48f0*/  MUFU.TANH R124, R8 ;  /* 0x00000008007c7308 */ /* 0x0008f40000002400 */
[----:B------:R3:W-:Y:S01]  /*4900*/  MUFU.TANH R129, R14 ;  /* 0x0000000e00817308 */ /* 0x0007e20000002400 */
[----:B--2---:R-:W-:Y:S09]  /*4910*/  MOV R13, R207 ;  /* 0x000000cf000d7202 */ /* 0x004ff20000000f00 */
[----:B------:R2:W2:Y:S01]  /*4920*/  MUFU.TANH R127, R15 ;  /* 0x0000000f007f7308 */ /* 0x0004a20000002400 */
[----:B----4-:R-:W-:Y:S09]  /*4930*/  MOV R8, R214 ;  /* 0x000000d600087202 */ /* 0x010ff20000000f00 */
[----:B------:R-:W-:Y:S01]  /*4940*/  MUFU.TANH R206, R16 ;  /* 0x0000001000ce7308 */ /* 0x000fe20000002400 */
[----:B---3--:R-:W-:Y:S09]  /*4950*/  MOV R14, R124 ;  /* 0x0000007c000e7202 */ /* 0x008ff20000000f00 */
[----:B------:R-:W3:Y:S01]  /*4960*/  MUFU.TANH R205, R17 ;  /* 0x0000001100cd7308 */ /* 0x000ee20000002400 */
[-C--:B-1----:R-:W-:Y:S03]  /*4970*/  HMMA.16816.F32 R20, R132, R4.reuse, R20 ;  /* 0x000000048414723c */ /* 0x082fe60000001814 */
[----:B--2---:R-:W-:Y:S03]  /*4980*/  FMUL.FTZ R15, R234, 1.4426950216293334961 ;  /* 0x3fb8aa3bea0f7820 */ /* 0x004fe60000410000 */
[C---:B------:R-:W-:Y:S03]  /*4990*/  HMMA.16816.F32 R24, R104.reuse, R4, R24 ;  /* 0x000000046818723c */ /* 0x040fe60000001818 */
[----:B------:R-:W-:Y:S03]  /*49a0*/  MUFU.TANH R211, R18 ;  /* 0x0000001200d37308 */ /* 0x000fe60000002400 */
[-C--:B------:R-:W-:Y:S07]  /*49b0*/  HMMA.16816.F32 R28, R104, R6.reuse, R28 ;  /* 0x00000006681c723c */ /* 0x080fee000000181c */
[----:B------:R-:W-:Y:S01]  /*49c0*/  MUFU.TANH R210, R19 ;  /* 0x0000001300d27308 */ /* 0x000fe20000002400 */
[----:B------:R-:W-:Y:S01]  /*49d0*/  @!P0 IADD3 R5, R242, UR12, RZ ;  /* 0x0000000cf2058c10 */ /* 0x000fe2000fffe0ff */
[----:B------:R-:W-:Y:S04]  /*49e0*/  HMMA.16816.F32 R32, R132, R6, R32 ;  /* 0x000000068420723c */ /* 0x000fe80000001820 */
[----:B------:R-:W-:Y:S01]  /*49f0*/  @!P0 VIMNMX R12, R5, UR10, PT ;  /* 0x0000000a050c8c48 */ /* 0x000fe2000bfe0100 */
[----:B------:R-:W-:Y:S01]  /*4a00*/  FMUL.FTZ R20, R20, UR6 ;  /* 0x0000000614147c20 */ /* 0x000fe20008410000 */
[----:B------:R-:W-:Y:S01]  /*4a10*/  MOV R4, R118 ;  /* 0x0000007600047202 */ /* 0x000fe20000000f00 */
[----:B------:R-:W-:Y:S01]  /*4a20*/  FMUL.FTZ R21, R21, UR6 ;  /* 0x0000000615157c20 */ /* 0x000fe20008410000 */
[----:B------:R-:W-:Y:S01]  /*4a30*/  @!P0 ISETP.GE.AND P4, PT, R0, R12, PT ;  /* 0x0000000c0000820c */ /* 0x000fe20003f86270 */
[----:B------:R-:W-:Y:S02]  /*4a40*/  MUFU.TANH R204, R20 ;  /* 0x0000001400cc7308 */ /* 0x000fe40000002400 */
[----:B------:R-:W-:Y:S01]  /*4a50*/  @!P0 VIADDMNMX R11, R5, R184, UR10, PT ;  /* 0x0000000a050b8e46 */ /* 0x000fe2000b8001b8 */
[----:B------:R-:W-:Y:S01]  /*4a60*/  FMUL.FTZ R22, R22, UR6 ;  /* 0x0000000616167c20 */ /* 0x000fe20008410000 */
[----:B------:R-:W-:Y:S01]  /*4a70*/  @!P0 FSEL R4, R118, -INF , !P4 ;  /* 0xff80000076048808 */ /* 0x000fe20006000000 */
[----:B------:R-:W-:Y:S01]  /*4a80*/  FMUL.FTZ R23, R23, UR6 ;  /* 0x0000000617177c20 */ /* 0x000fe20008410000 */
[-C--:B------:R-:W-:Y:S01]  /*4a90*/  @!P0 ISETP.GE.AND P2, PT, R0, R11.reuse, PT ;  /* 0x0000000b0000820c */ /* 0x080fe20003f46270 */
[----:B------:R-:W-:Y:S01]  /*4aa0*/  FMUL.FTZ R24, R24, UR6 ;  /* 0x0000000618187c20 */ /* 0x000fe20008410000 */
[----:B------:R-:W-:Y:S02]  /*4ab0*/  @!P0 ISETP.GE.AND P3, PT, R2, R12, PT ;  /* 0x0000000c0200820c */ /* 0x000fe40003f66270 */
[----:B------:R-:W1:Y:S01]  /*4ac0*/  MUFU.TANH R203, R21 ;  /* 0x0000001500cb7308 */ /* 0x000e620000002400 */
[--C-:B------:R-:W-:Y:S01]  /*4ad0*/  FFMA.FTZ R4, R4, UR11, -R10.reuse ;  /* 0x0000000b04047c23 */ /* 0x100fe2000801080a */
[----:B------:R-:W-:Y:S01]  /*4ae0*/  FMUL.FTZ R28, R28, UR6 ;  /* 0x000000061c1c7c20 */ /* 0x000fe20008410000 */
[----:B------:R-:W-:Y:S01]  /*4af0*/  FMUL.FTZ R29, R29, UR6 ;  /* 0x000000061d1d7c20 */ /* 0x000fe20008410000 */
[----:B------:R-:W-:Y:S01]  /*4b00*/  FMUL.FTZ R30, R30, UR6 ;  /* 0x000000061e1e7c20 */ /* 0x000fe20008410000 */
[----:B------:R-:W-:Y:S01]  /*4b10*/  FMUL.FTZ R31, R31, UR6 ;  /* 0x000000061f1f7c20 */ /* 0x000fe20008410000 */
[----:B------:R-:W-:Y:S01]  /*4b20*/  FMUL.FTZ R32, R32, UR6 ;  /* 0x0000000620207c20 */ /* 0x000fe20008410000 */
[----:B------:R-:W-:Y:S03]  /*4b30*/  FMUL.FTZ R33, R33, UR6 ;  /* 0x0000000621217c20 */ /* 0x000fe60008410000 */
[----:B------:R-:W-:Y:S01]  /*4b40*/  MUFU.TANH R113, R28 ;  /* 0x0000001c00717308 */ /* 0x000fe20000002400 */
[----:B------:R-:W-:Y:S01]  /*4b50*/  FMUL.FTZ R34, R34, UR6 ;  /* 0x0000000622227c20 */ /* 0x000fe20008410000 */
[----:B------:R-:W-:Y:S01]  /*4b60*/  FMUL.FTZ R35, R35, UR6 ;  /* 0x0000000623237c20 */ /* 0x000fe20008410000 */
[----:B------:R-:W-:Y:S01]  /*4b70*/  @!P0 FSEL R13, R207, -INF , !P3 ;  /* 0xff800000cf0d8808 */ /* 0x000fe20005800000 */
[----:B------:R-:W-:Y:S01]  /*4b80*/  FMUL.FTZ R25, R25, UR6 ;  /* 0x0000000619197c20 */ /* 0x000fe20008410000 */
[----:B------:R-:W-:Y:S01]  /*4b90*/  @!P0 ISETP.GE.AND P3, PT, R2, R11, PT ;  /* 0x0000000b0200820c */ /* 0x000fe20003f66270 */
[----:B------:R-:W-:Y:S01]  /*4ba0*/  FMUL.FTZ R26, R26, UR6 ;  /* 0x000000061a1a7c20 */ /* 0x000fe20008410000 */
[----:B------:R-:W-:Y:S03]  /*4bb0*/  MOV R184, 0x28 ;  /* 0x0000002800b87802 */ /* 0x000fe60000000f00 */
[----:B------:R2:W-:Y:S01]  /*4bc0*/  MUFU.EX2 R224, R4 ;  /* 0x0000000400e07308 */ /* 0x0005e20000000800 */
[----:B------:R-:W-:Y:S01]  /*4bd0*/  @!P0 FSEL R8, R214, -INF , !P3 ;  /* 0xff800000d6088808 */ /* 0x000fe20005800000 */
[----:B------:R-:W-:Y:S01]  /*4be0*/  FFMA.FTZ R13, R13, UR11, -R10 ;  /* 0x0000000b0d0d7c23 */ /* 0x000fe2000801080a */
[----:B------:R-:W-:Y:S01]  /*4bf0*/  FMUL.FTZ R27, R27, UR6 ;  /* 0x000000061b1b7c20 */ /* 0x000fe20008410000 */
[----:B------:R-:W-:Y:S06]  /*4c00*/  MOV R6, R119 ;  /* 0x0000007700067202 */ /* 0x000fec0000000f00 */
[----:B------:R4:W-:Y:S10]  /*4c10*/  MUFU.EX2 R225, R13 ;  /* 0x0000000d00e17308 */ /* 0x0009f40000000800 */
[----:B------:R-:W1:Y:S01]  /*4c20*/  MUFU.TANH R209, R22 ;  /* 0x0000001600d17308 */ /* 0x000e620000002400 */
[----:B--2---:R-:W-:Y:S02]  /*4c30*/  MOV R4, R215 ;  /* 0x000000d700047202 */ /* 0x004fe40000000f00 */
[----:B------:R-:W-:Y:S02]  /*4c40*/  @!P0 FSEL R4, R215, -INF , !P2 ;  /* 0xff800000d7048808 */ /* 0x000fe40005000000 */
[----:B------:R-:W-:Y:S05]  /*4c50*/  FSETP.NEU.FTZ.AND P2, PT, R233, -INF , PT ;  /* 0xff800000e900780b */ /* 0x000fea0003f5d000 */
[----:B------:R-:W-:Y:S01]  /*4c60*/  MUFU.TANH R112, R29 ;  /* 0x0000001d00707308 */ /* 0x000fe20000002400 */
[--C-:B------:R-:W-:Y:S01]  /*4c70*/  FFMA.FTZ R4, R4, UR11, -R9.reuse ;  /* 0x0000000b04047c23 */ /* 0x100fe20008010809 */
[----:B----4-:R-:W-:Y:S08]  /*4c80*/  MOV R13, R122 ;  /* 0x0000007a000d7202 */ /* 0x010ff00000000f00 */
[----:B------:R-:W2:Y:S10]  /*4c90*/  MUFU.TANH R208, R23 ;  /* 0x0000001700d07308 */ /* 0x000eb40000002400 */
[----:B------:R4:W-:Y:S10]  /*4ca0*/  MUFU.EX2 R231, R4 ;  /* 0x0000000400e77308 */ /* 0x0009f40000000800 */
[----:B------:R-:W2:Y:S10]  /*4cb0*/  MUFU.TANH R115, R24 ;  /* 0x0000001800737308 */ /* 0x000eb40000002400 */
[----:B------:R-:W-:Y:S01]  /*4cc0*/  MUFU.TANH R195, R32 ;  /* 0x0000002000c37308 */ /* 0x000fe20000002400 */
[----:B----4-:R-:W-:Y:S01]  /*4cd0*/  FFMA.FTZ R4, R8, UR11, -R9 ;  /* 0x0000000b08047c23 */ /* 0x010fe20008010809 */
[C---:B------:R-:W-:Y:S02]  /*4ce0*/  @!P0 VIADDMNMX R8, R5.reuse, R185, UR10, PT ;  /* 0x0000000a05088e46 */ /* 0x040fe4000b8001b9 */
[----:B------:R-:W-:Y:S02]  /*4cf0*/  @!P0 VIADDMNMX R5, R5, R184, UR10, PT ;  /* 0x0000000a05058e46 */ /* 0x000fe4000b8001b8 */
[-C--:B------:R-:W-:Y:S04]  /*4d00*/  @!P0 ISETP.GE.AND P4, PT, R0, R8.reuse, PT ;  /* 0x000000080000820c */ /* 0x080fe80003f86270 */
[----:B------:R-:W4:Y:S01]  /*4d10*/  MUFU.TANH R114, R25 ;  /* 0x0000001900727308 */ /* 0x000f220000002400 */
[----:B------:R-:W-:Y:S02]  /*4d20*/  @!P0 ISETP.GE.AND P5, PT, R2, R8, PT ;  /* 0x000000080200820c */ /* 0x000fe40003fa6270 */
[----:B------:R-:W-:Y:S02]  /*4d30*/  @!P0 FSEL R14, R124, -INF , !P4 ;  /* 0xff8000007c0e8808 */ /* 0x000fe40006000000 */
[-C--:B------:R-:W-:Y:S02]  /*4d40*/  @!P0 ISETP.GE.AND P3, PT, R2, R5.reuse, PT ;  /* 0x000000050200820c */ /* 0x080fe40003f66270 */
[----:B------:R-:W-:Y:S03]  /*4d50*/  @!P0 FSEL R13, R122, -INF , !P5 ;  /* 0xff8000007a0d8808 */ /* 0x000fe60006800000 */
[----:B------:R3:W-:Y:S01]  /*4d60*/  MUFU.EX2 R232, R4 ;  /* 0x0000000400e87308 */ /* 0x0007e20000000800 */
[----:B------:R-:W-:Y:S09]  /*4d70*/  @!P0 ISETP.GE.AND P4, PT, R0, R5, PT ;  /* 0x000000050000820c */ /* 0x000ff20003f86270 */
[----:B------:R-:W4:Y:S10]  /*4d80*/  MUFU.TANH R123, R26 ;  /* 0x0000001a007b7308 */ /* 0x000f340000002400 */
[----:B------:R-:W-:Y:S01]  /*4d90*/  MUFU.TANH R200, R33 ;  /* 0x0000002100c87308 */ /* 0x000fe20000002400 */
[----:B---3--:R-:W-:Y:S05]  /*4da0*/  FMUL.FTZ R4, R233, 1.4426950216293334961 ;  /* 0x3fb8aa3be9047820 */ /* 0x008fea0000410000 */
[----:B------:R-:W-:Y:S04]  /*4db0*/  FSEL R4, R4, RZ, P2 ;  /* 0x000000ff04047208 */ /* 0x000fe80001000000 */
[----:B------:R-:W3:Y:S01]  /*4dc0*/  MUFU.TANH R121, R27 ;  /* 0x0000001b00797308 */ /* 0x000ee20000002400 */
[----:B------:R-:W-:Y:S01]  /*4dd0*/  FSETP.NEU.FTZ.AND P2, PT, R234, -INF , PT ;  /* 0xff800000ea00780b */ /* 0x000fe20003f5d000 */
[--C-:B------:R-:W-:Y:S01]  /*4de0*/  FFMA.FTZ R2, R14, UR11, -R4.reuse ;  /* 0x0000000b0e027c23 */ /* 0x100fe20008010804 */
[----:B------:R-:W-:Y:S01]  /*4df0*/  FFMA.FTZ R13, R13, UR11, -R4 ;  /* 0x0000000b0d0d7c23 */ /* 0x000fe20008010804 */
[----:B------:R-:W-:Y:S02]  /*4e00*/  MOV R14, R137 ;  /* 0x00000089000e7202 */ /* 0x000fe40000000f00 */
[----:B------:R-:W-:Y:S04]  /*4e10*/  @!P0 FSEL R14, R137, -INF , !P4 ;  /* 0xff800000890e8808 */ /* 0x000fe80006000000 */
[----:B------:R1:W-:Y:S10]  /*4e20*/  MUFU.EX2 R185, R2 ;  /* 0x0000000200b97308 */ /* 0x0003f40000000800 */
[----:B------:R2:W-:Y:S10]  /*4e30*/  MUFU.EX2 R184, R13 ;  /* 0x0000000d00b87308 */ /* 0x0005f40000000800 */
[----:B------:R-:W-:Y:S01]  /*4e40*/  MUFU.TANH R202, R34 ;  /* 0x0000002200ca7308 */ /* 0x000fe20000002400 */
[----:B-1----:R-:W-:Y:S02]  /*4e50*/  FSEL R2, R15, RZ, P2 ;  /* 0x000000ff0f027208 */ /* 0x002fe40001000000 */
[----:B------:R-:W-:Y:S02]  /*4e60*/  MOV R15, R136 ;  /* 0x00000088000f7202 */ /* 0x000fe40000000f00 */
[----:B------:R-:W-:Y:S05]  /*4e70*/  @!P0 FSEL R15, R136, -INF , !P3 ;  /* 0xff800000880f8808 */ /* 0x000fea0005800000 */
[----:B------:R-:W-:Y:S01]  /*4e80*/  MUFU.TANH R201, R35 ;  /* 0x0000002300c97308 */ /* 0x000fe20000002400 */
[--C-:B--2---:R-:W-:Y:S01]  /*4e90*/  FFMA.FTZ R13, R14, UR11, -R2.reuse ;  /* 0x0000000b0e0d7c23 */ /* 0x104fe20008010802 */
[----:B------:R-:W-:Y:S04]  /*4ea0*/  @!P0 IADD3 R14, R0, 0x8, RZ ;  /* 0x00000008000e8810 */ /* 0x000fe80007ffe0ff */
[C---:B------:R-:W-:Y:S04]  /*4eb0*/  @!P0 ISETP.GE.AND P2, PT, R14.reuse, R8, PT ;  /* 0x000000080e00820c */ /* 0x040fe80003f46270 */
[----:B------:R1:W-:Y:S01]  /*4ec0*/  MUFU.EX2 R190, R13 ;  /* 0x0000000d00be7308 */ /* 0x0003e20000000800 */
[----:B------:R-:W-:Y:S09]  /*4ed0*/  @!P0 ISETP.GE.AND P3, PT, R14, R5, PT ;  /* 0x000000050e00820c */ /* 0x000ff20003f66270 */
[----:B------:R-:W2:Y:S10]  /*4ee0*/  MUFU.TANH R117, R30 ;  /* 0x0000001e00757308 */ /* 0x000eb40000002400 */
[----:B------:R-:W2:Y:S01]  /*4ef0*/  MUFU.TANH R116, R31 ;  /* 0x0000001f00747308 */ /* 0x000ea20000002400 */
[----:B-1----:R-:W-:Y:S01]  /*4f00*/  FFMA.FTZ R13, R15, UR11, -R2 ;  /* 0x0000000b0f0d7c23 */ /* 0x002fe20008010802 */
[----:B------:R-:W-:Y:S02]  /*4f10*/  MOV R15, R120 ;  /* 0x00000078000f7202 */ /* 0x000fe40000000f00 */
[----:B------:R-:W-:Y:S06]  /*4f20*/  @!P0 FSEL R15, R120, -INF , !P2 ;  /* 0xff800000780f8808 */ /* 0x000fec0005000000 */
[----:B------:R1:W-:Y:S01]  /*4f30*/  MUFU.EX2 R189, R13 ;  /* 0x0000000d00bd7308 */ /* 0x0003e20000000800 */
[--C-:B------:R-:W-:Y:S01]  /*4f40*/  FFMA.FTZ R7, R15, UR11, -R4.reuse ;  /* 0x0000000b0f077c23 */ /* 0x100fe20008010804 */
[----:B------:R-:W-:Y:S08]  /*4f50*/  MOV R15, R127 ;  /* 0x0000007f000f7202 */ /* 0x000ff00000000f00 */
[----:B------:R4:W-:Y:S01]  /*4f60*/  MUFU.EX2 R135, R7 ;  /* 0x0000000700877308 */ /* 0x0009e20000000800 */
[----:B-1----:R-:W-:Y:S04]  /*4f70*/  @!P0 IADD3 R13, R0, 0x9, RZ ;  /* 0x00000009000d8810 */ /* 0x002fe80007ffe0ff */
[----:B------:R-:W-:Y:S04]  /*4f80*/  @!P0 ISETP.GE.AND P2, PT, R13, R8, PT ;  /* 0x000000080d00820c */ /* 0x000fe80003f46270 */
[----:B------:R-:W-:Y:S01]  /*4f90*/  @!P0 FSEL R6, R119, -INF , !P2 ;  /* 0xff80000077068808 */ /* 0x000fe20005000000 */
[----:B----4-:R-:W-:Y:S01]  /*4fa0*/  IMAD.MOV.U32 R7, RZ, RZ, R129 ;  /* 0x000000ffff077224 */ /* 0x010fe200078e0081 */
[----:B------:R-:W-:Y:S02]  /*4fb0*/  @!P0 FSEL R7, R129, -INF , !P3 ;  /* 0xff80000081078808 */ /* 0x000fe40005800000 */
[----:B------:R-:W-:Y:S01]  /*4fc0*/  @!P0 ISETP.GE.AND P2, PT, R13, R5, PT ;  /* 0x000000050d00820c */ /* 0x000fe20003f46270 */
[----:B------:R-:W-:Y:S03]  /*4fd0*/  FFMA.FTZ R6, R6, UR11, -R4 ;  /* 0x0000000b06067c23 */ /* 0x000fe60008010804 */
[----:B------:R-:W-:Y:S01]  /*4fe0*/  @!P0 FSEL R15, R127, -INF , !P2 ;  /* 0xff8000007f0f8808 */ /* 0x000fe20005000000 */
[----:B------:R1:W-:Y:S01]  /*4ff0*/  MUFU.EX2 R134, R6 ;  /* 0x0000000600867308 */ /* 0x0003e20000000800 */
[----:B------:R-:W-:Y:S01]  /*5000*/  @!P0 ISETP.GE.AND P2, PT, R14, R12, PT ;  /* 0x0000000c0e00820c */ /* 0x000fe20003f46270 */
[--C-:B-1----:R-:W-:Y:S01]  /*5010*/  FFMA.FTZ R6, R7, UR11, -R2.reuse ;  /* 0x0000000b07067c23 */ /* 0x102fe20008010802 */
[----:B------:R-:W-:Y:S07]  /*5020*/  MOV R7, R205 ;  /* 0x000000cd00077202 */ /* 0x000fee0000000f00 */
[----:B------:R1:W-:Y:S02]  /*5030*/  MUFU.EX2 R188, R6 ;  /* 0x0000000600bc7308 */ /* 0x0003e40000000800 */
[----:B-1----:R-:W-:Y:S01]  /*5040*/  FFMA.FTZ R6, R15, UR11, -R2 ;  /* 0x0000000b0f067c23 */ /* 0x002fe20008010802 */
[----:B------:R-:W-:Y:S07]  /*5050*/  MOV R15, R203 ;  /* 0x000000cb000f7202 */ /* 0x000fee0000000f00 */
[----:B------:R1:W-:Y:S02]  /*5060*/  MUFU.EX2 R187, R6 ;  /* 0x0000000600bb7308 */ /* 0x0003e40000000800 */
[----:B-1----:R-:W-:Y:S02]  /*5070*/  MOV R6, R206 ;  /* 0x000000ce00067202 */ /* 0x002fe40000000f00 */
[----:B------:R-:W-:Y:S02]  /*5080*/  @!P0 FSEL R6, R206, -INF , !P2 ;  /* 0xff800000ce068808 */ /* 0x000fe40005000000 */
[----:B------:R-:W-:Y:S03]  /*5090*/  @!P0 ISETP.GE.AND P2, PT, R13, R12, PT ;  /* 0x0000000c0d00820c */ /* 0x000fe60003f46270 */
[--C-:B------:R-:W-:Y:S01]  /*50a0*/  FFMA.FTZ R6, R6, UR11, -R10.reuse ;  /* 0x0000000b06067c23 */ /* 0x100fe2000801080a */
[----:B------:R-:W-:Y:S02]  /*50b0*/  @!P0 FSEL R7, R205, -INF , !P2 ;  /* 0xff800000cd078808 */ /* 0x000fe40005000000 */
[----:B------:R-:W-:Y:S01]  /*50c0*/  @!P0 ISETP.GE.AND P2, PT, R14, R11, PT ;  /* 0x0000000b0e00820c */ /* 0x000fe20003f46270 */
[----:B------:R1:W-:Y:S01]  /*50d0*/  MUFU.EX2 R219, R6 ;  /* 0x0000000600db7308 */ /* 0x0003e20000000800 */
[----:B------:R-:W-:Y:S01]  /*50e0*/  MOV R14, R204 ;  /* 0x000000cc000e7202 */ /* 0x000fe20000000f00 */
[--C-:B------:R-:W-:Y:S08]  /*50f0*/  FFMA.FTZ R7, R7, UR11, -R10.reuse ;  /* 0x0000000b07077c23 */ /* 0x100ff0000801080a */
[----:B------:R4:W2:Y:S01]  /*5100*/  MUFU.EX2 R218, R7 ;  /* 0x0000000700da7308 */ /* 0x0008a20000000800 */
[----:B-1----:R-:W-:Y:S02]  /*5110*/  MOV R6, R211 ;  /* 0x000000d300067202 */ /* 0x002fe40000000f00 */
[----:B------:R-:W-:Y:S02]  /*5120*/  @!P0 FSEL R6, R211, -INF , !P2 ;  /* 0xff800000d3068808 */ /* 0x000fe40005000000 */
[-C--:B------:R-:W-:Y:S02]  /*5130*/  @!P0 ISETP.GE.AND P2, PT, R13, R11.reuse, PT ;  /* 0x0000000b0d00820c */ /* 0x080fe40003f46270 */
[----:B------:R-:W-:Y:S01]  /*5140*/  MOV R13, R210 ;  /* 0x000000d2000d7202 */ /* 0x000fe20000000f00 */
[--C-:B------:R-:W-:Y:S01]  /*5150*/  FFMA.FTZ R6, R6, UR11, -R9.reuse ;  /* 0x0000000b06067c23 */ /* 0x100fe20008010809 */
[----:B------:R-:W-:Y:S02]  /*5160*/  @!P0 FSEL R13, R210, -INF , !P2 ;  /* 0xff800000d20d8808 */ /* 0x000fe40005000000 */
[----:B----4-:R-:W-:Y:S01]  /*5170*/  @!P0 IADD3 R7, R0, 0x10, RZ ;  /* 0x0000001000078810 */ /* 0x010fe20007ffe0ff */
[----:B------:R1:W-:Y:S02]  /*5180*/  MUFU.EX2 R230, R6 ;  /* 0x0000000600e67308 */ /* 0x0003e40000000800 */
[----:B------:R-:W-:Y:S01]  /*5190*/  FFMA.FTZ R13, R13, UR11, -R9 ;  /* 0x0000000b0d0d7c23 */ /* 0x000fe20008010809 */
[-C--:B------:R-:W-:Y:S04]  /*51a0*/  @!P0 ISETP.GE.AND P2, PT, R7, R12.reuse, PT ;  /* 0x0000000c0700820c */ /* 0x080fe80003f46270 */
[----:B------:R-:W-:Y:S03]  /*51b0*/  @!P0 FSEL R14, R204, -INF , !P2 ;  /* 0xff800000cc0e8808 */ /* 0x000fe60005000000 */
[----:B------:R4:W2:Y:S01]  /*51c0*/  MUFU.EX2 R229, R13 ;  /* 0x0000000d00e57308 */ /* 0x0008a20000000800 */
[----:B-1----:R-:W-:Y:S04]  /*51d0*/  @!P0 IADD3 R6, R0, 0x11, RZ ;  /* 0x0000001100068810 */ /* 0x002fe80007ffe0ff */
[----:B------:R-:W-:Y:S01]  /*51e0*/  @!P0 ISETP.GE.AND P2, PT, R6, R12, PT ;  /* 0x0000000c0600820c */ /* 0x000fe20003f46270 */
[--C-:B----4-:R-:W-:Y:S03]  /*51f0*/  FFMA.FTZ R13, R14, UR11, -R10.reuse ;  /* 0x0000000b0e0d7c23 */ /* 0x110fe6000801080a */
[----:B------:R-:W-:Y:S02]  /*5200*/  @!P0 FSEL R15, R203, -INF , !P2 ;  /* 0xff800000cb0f8808 */ /* 0x000fe40005000000 */
[-C--:B------:R-:W-:Y:S01]  /*5210*/  @!P0 ISETP.GE.AND P2, PT, R7, R11.reuse, PT ;  /* 0x0000000b0700820c */ /* 0x080fe20003f46270 */
[----:B------:R1:W-:Y:S02]  /*5220*/  MUFU.EX2 R216, R13 ;  /* 0x0000000d00d87308 */ /* 0x0003e40000000800 */
[----:B------:R-:W-:Y:S08]  /*5230*/  FFMA.FTZ R14, R15, UR11, -R10 ;  /* 0x0000000b0f0e7c23 */ /* 0x000ff0000801080a */
[----:B------:R4:W-:Y:S01]  /*5240*/  MUFU.EX2 R217, R14 ;  /* 0x0000000e00d97308 */ /* 0x0009e20000000800 */
[----:B-1----:R-:W-:Y:S01]  /*5250*/  IMAD.MOV.U32 R13, RZ, RZ, R209 ;  /* 0x000000ffff0d7224 */ /* 0x002fe200078e00d1 */
[----:B------:R-:W-:Y:S02]  /*5260*/  @!P0 FSEL R13, R209, -INF , !P2 ;  /* 0xff800000d10d8808 */ /* 0x000fe40005000000 */
[----:B------:R-:W-:Y:S03]  /*5270*/  @!P0 ISETP.GE.AND P2, PT, R6, R11, PT ;  /* 0x0000000b0600820c */ /* 0x000fe60003f46270 */
[--C-:B------:R-:W-:Y:S01]  /*5280*/  FFMA.FTZ R13, R13, UR11, -R9.reuse ;  /* 0x0000000b0d0d7c23 */ /* 0x100fe20008010809 */
[----:B----4-:R-:W-:Y:S03]  /*5290*/  MOV R14, R208 ;  /* 0x000000d0000e7202 */ /* 0x010fe60000000f00 */
[----:B------:R1:W-:Y:S01]  /*52a0*/  MUFU.EX2 R227, R13 ;  /* 0x0000000d00e37308 */ /* 0x0003e20000000800 */
[----:B------:R-:W-:Y:S02]  /*52b0*/  @!P0 FSEL R14, R208, -INF , !P2 ;  /* 0xff800000d00e8808 */ /* 0x000fe40005000000 */
[-C--:B------:R-:W-:Y:S03]  /*52c0*/  @!P0 ISETP.GE.AND P2, PT, R7, R8.reuse, PT ;  /* 0x000000080700820c */ /* 0x080fe60003f46270 */
[----:B------:R-:W-:Y:S04]  /*52d0*/  FFMA.FTZ R14, R14, UR11, -R9 ;  /* 0x0000000b0e0e7c23 */ /* 0x000fe80008010809 */
[----:B------:R4:W-:Y:S01]  /*52e0*/  MUFU.EX2 R228, R14 ;  /* 0x0000000e00e47308 */ /* 0x0009e20000000800 */
[----:B-1----:R-:W-:Y:S02]  /*52f0*/  MOV R13, R115 ;  /* 0x00000073000d7202 */ /* 0x002fe40000000f00 */
[----:B------:R-:W-:Y:S02]  /*5300*/  @!P0 FSEL R13, R115, -INF , !P2 ;  /* 0xff800000730d8808 */ /* 0x000fe40005000000 */
[----:B------:R-:W-:Y:S03]  /*5310*/  @!P0 ISETP.GE.AND P2, PT, R6, R8, PT ;  /* 0x000000080600820c */ /* 0x000fe60003f46270 */
[----:B------:R-:W-:Y:S01]  /*5320*/  FFMA.FTZ R13, R13, UR11, -R4 ;  /* 0x0000000b0d0d7c23 */ /* 0x000fe20008010804 */
[----:B----4-:R-:W-:Y:S03]  /*5330*/  MOV R14, R114 ;  /* 0x00000072000e7202 */ /* 0x010fe60000000f00 */
[----:B------:R1:W-:Y:S01]  /*5340*/  MUFU.EX2 R131, R13 ;  /* 0x0000000d00837308 */ /* 0x0003e20000000800 */
[----:B------:R-:W-:Y:S02]  /*5350*/  @!P0 FSEL R14, R114, -INF , !P2 ;  /* 0xff800000720e8808 */ /* 0x000fe40005000000 */
[----:B------:R-:W-:Y:S02]  /*5360*/  @!P0 ISETP.GE.AND P2, PT, R7, R5, PT ;  /* 0x000000050700820c */ /* 0x000fe40003f46270 */
[----:B------:R-:W-:Y:S02]  /*5370*/  MOV R7, R123 ;  /* 0x0000007b00077202 */ /* 0x000fe40000000f00 */
[----:B------:R-:W-:Y:S02]  /*5380*/  @!P0 FSEL R7, R123, -INF , !P2 ;  /* 0xff8000007b078808 */ /* 0x000fe40005000000 */
[-C--:B------:R-:W-:Y:S02]  /*5390*/  @!P0 ISETP.GE.AND P2, PT, R6, R5.reuse, PT ;  /* 0x000000050600820c */ /* 0x080fe40003f46270 */
[C---:B------:R-:W-:Y:S01]  /*53a0*/  @!P0 IADD3 R6, R0.reuse, 0x18, RZ ;  /* 0x0000001800068810 */ /* 0x040fe20007ffe0ff */
[----:B------:R-:W-:Y:S01]  /*53b0*/  FFMA.FTZ R7, R7, UR11, -R2 ;  /* 0x0000000b07077c23 */ /* 0x000fe20008010802 */
[----:B------:R-:W-:Y:S02]  /*53c0*/  @!P0 IADD3 R0, R0, 0x19, RZ ;  /* 0x0000001900008810 */ /* 0x000fe40007ffe0ff */
[----:B------:R-:W-:Y:S01]  /*53d0*/  @!P0 ISETP.GE.AND P3, PT, R6, R5, PT ;  /* 0x000000050600820c */ /* 0x000fe20003f66270 */
[----:B------:R-:W-:Y:S01]  /*53e0*/  MUFU.EX2 R139, R7 ;  /* 0x00000007008b7308 */ /* 0x000fe20000000800 */
[----:B-1----:R-:W-:Y:S01]  /*53f0*/  FFMA.FTZ R13, R14, UR11, -R4 ;  /* 0x0000000b0e0d7c23 */ /* 0x002fe20008010804 */
[----:B------:R-:W-:Y:S08]  /*5400*/  MOV R14, R113 ;  /* 0x00000071000e7202 */ /* 0x000ff00000000f00 */
[----:B------:R3:W-:Y:S02]  /*5410*/  MUFU.EX2 R130, R13 ;  /* 0x0000000d00827308 */ /* 0x0007e40000000800 */
[----:B---3--:R-:W-:Y:S02]  /*5420*/  MOV R13, R121 ;  /* 0x00000079000d7202 */ /* 0x008fe40000000f00 */
[----:B------:R-:W-:Y:S02]  /*5430*/  @!P0 FSEL R13, R121, -INF , !P2 ;  /* 0xff800000790d8808 */ /* 0x000fe40005000000 */
[-C--:B------:R-:W-:Y:S03]  /*5440*/  @!P0 ISETP.GE.AND P2, PT, R6, R8.reuse, PT ;  /* 0x000000080600820c */ /* 0x080fe60003f46270 */
[----:B------:R-:W-:Y:S01]  /*5450*/  FFMA.FTZ R7, R13, UR11, -R2 ;  /* 0x0000000b0d077c23 */ /* 0x000fe20008010802 */
[----:B------:R-:W-:Y:S02]  /*5460*/  @!P0 FSEL R14, R113, -INF , !P2 ;  /* 0xff800000710e8808 */ /* 0x000fe40005000000 */
[----:B------:R-:W-:Y:S01]  /*5470*/  @!P0 ISETP.GE.AND P2, PT, R0, R8, PT ;  /* 0x000000080000820c */ /* 0x000fe20003f46270 */
[----:B------:R1:W-:Y:S02]  /*5480*/  MUFU.EX2 R138, R7 ;  /* 0x00000007008a7308 */ /* 0x0003e40000000800 */
[--C-:B------:R-:W-:Y:S08]  /*5490*/  FFMA.FTZ R8, R14, UR11, -R4.reuse ;  /* 0x0000000b0e087c23 */ /* 0x100ff00008010804 */
[----:B------:R3:W-:Y:S01]  /*54a0*/  MUFU.EX2 R126, R8 ;  /* 0x00000008007e7308 */ /* 0x0007e20000000800 */
[----:B-1----:R-:W-:Y:S02]  /*54b0*/  MOV R7, R112 ;  /* 0x0000007000077202 */ /* 0x002fe40000000f00 */
[----:B------:R-:W-:Y:S02]  /*54c0*/  @!P0 FSEL R7, R112, -INF , !P2 ;  /* 0xff80000070078808 */ /* 0x000fe40005000000 */
[-C--:B------:R-:W-:Y:S03]  /*54d0*/  @!P0 ISETP.GE.AND P2, PT, R6, R12.reuse, PT ;  /* 0x0000000c0600820c */ /* 0x080fe60003f46270 */
[----:B------:R-:W-:Y:S01]  /*54e0*/  FFMA.FTZ R4, R7, UR11, -R4 ;  /* 0x0000000b07047c23 */ /* 0x000fe20008010804 */
[----:B---3--:R-:W-:Y:S01]  /*54f0*/  IMAD.MOV.U32 R8, RZ, RZ, R195 ;  /* 0x000000ffff087224 */ /* 0x008fe200078e00c3 */
[----:B------:R-:W-:Y:S02]  /*5500*/  @!P0 FSEL R8, R195, -INF , !P2 ;  /* 0xff800000c3088808 */ /* 0x000fe40005000000 */
[----:B------:R1:W-:Y:S01]  /*5510*/  MUFU.EX2 R125, R4 ;  /* 0x00000004007d7308 */ /* 0x0003e20000000800 */
[----:B------:R-:W-:Y:S02]  /*5520*/  @!P0 ISETP.GE.AND P2, PT, R0, R12, PT ;  /* 0x0000000c0000820c */ /* 0x000fe40003f46270 */
[--C-:B------:R-:W-:Y:S07]  /*5530*/  FFMA.FTZ R7, R8, UR11, -R10.reuse ;  /* 0x0000000b08077c23 */ /* 0x100fee000801080a */
[----:B------:R3:W-:Y:S01]  /*5540*/  MUFU.EX2 R213, R7 ;  /* 0x0000000700d57308 */ /* 0x0007e20000000800 */
[----:B-1----:R-:W-:Y:S02]  /*5550*/  MOV R4, R200 ;  /* 0x000000c800047202 */ /* 0x002fe40000000f00 */
[----:B------:R-:W-:Y:S02]  /*5560*/  @!P0 FSEL R4, R200, -INF , !P2 ;  /* 0xff800000c8048808 */ /* 0x000fe40005000000 */
[----:B------:R-:W-:Y:S02]  /*5570*/  @!P0 ISETP.GE.AND P2, PT, R6, R11, PT ;  /* 0x0000000b0600820c */ /* 0x000fe40003f46270 */
[----:B--2---:R-:W-:Y:S01]  /*5580*/  MOV R6, R117 ;  /* 0x0000007500067202 */ /* 0x004fe20000000f00 */
[----:B------:R-:W-:Y:S01]  /*5590*/  FFMA.FTZ R10, R4, UR11, -R10 ;  /* 0x0000000b040a7c23 */ /* 0x000fe2000801080a */
[----:B---3--:R-:W-:Y:S02]  /*55a0*/  MOV R7, R202 ;  /* 0x000000ca00077202 */ /* 0x008fe40000000f00 */
[----:B------:R-:W-:Y:S01]  /*55b0*/  @!P0 FSEL R7, R202, -INF , !P2 ;  /* 0xff800000ca078808 */ /* 0x000fe20005000000 */
[----:B------:R-:W1:Y:S01]  /*55c0*/  MUFU.EX2 R212, R10 ;  /* 0x0000000a00d47308 */ /* 0x000e620000000800 */
[C---:B------:R-:W-:Y:S02]  /*55d0*/  @!P0 ISETP.GE.AND P2, PT, R0.reuse, R11, PT ;  /* 0x0000000b0000820c */ /* 0x040fe40003f46270 */
[----:B------:R-:W-:Y:S01]  /*55e0*/  MOV R4, R201 ;  /* 0x000000c900047202 */ /* 0x000fe20000000f00 */
[--C-:B------:R-:W-:Y:S01]  /*55f0*/  FFMA.FTZ R7, R7, UR11, -R9.reuse ;  /* 0x0000000b07077c23 */ /* 0x100fe20008010809 */
[----:B------:R-:W-:Y:S02]  /*5600*/  @!P0 FSEL R4, R201, -INF , !P2 ;  /* 0xff800000c9048808 */ /* 0x000fe40005000000 */
[----:B------:R-:W-:Y:S03]  /*5610*/  @!P0 ISETP.GE.AND P2, PT, R0, R5, PT ;  /* 0x000000050000820c */ /* 0x000fe60003f46270 */
[----:B------:R-:W-:Y:S01]  /*5620*/  MUFU.EX2 R221, R7 ;  /* 0x0000000700dd7308 */ /* 0x000fe20000000800 */
[----:B------:R-:W-:Y:S01]  /*5630*/  F2FP.F16.F32.PACK_AB R0, R225, R224 ;  /* 0x000000e0e100723e */ /* 0x000fe200000000ff */
[----:B------:R-:W-:Y:S01]  /*5640*/  FFMA.FTZ R9, R4, UR11, -R9 ;  /* 0x0000000b04097c23 */ /* 0x000fe20008010809 */
[----:B------:R-:W-:Y:S02]  /*5650*/  F2FP.F16.F32.PACK_AB R4, R232, R231 ;  /* 0x000000e7e804723e */ /* 0x000fe400000000ff */
[----:B------:R-:W-:Y:S01]  /*5660*/  @!P0 FSEL R6, R117, -INF , !P3 ;  /* 0xff80000075068808 */ /* 0x000fe20005800000 */
[----:B------:R2:W-:Y:S01]  /*5670*/  STS [R193+0xe000], R0 ;  /* 0x00e00000c1007388 */ /* 0x0005e20000000800 */
[----:B------:R-:W-:Y:S03]  /*5680*/  MOV R5, R116 ;  /* 0x0000007400057202 */ /* 0x000fe60000000f00 */
[----:B------:R-:W3:Y:S01]  /*5690*/  MUFU.EX2 R220, R9 ;  /* 0x0000000900dc7308 */ /* 0x000ee20000000800 */
[----:B------:R-:W-:Y:S01]  /*56a0*/  @!P0 FSEL R5, R116, -INF , !P2 ;  /* 0xff80000074058808 */ /* 0x000fe20005000000 */
[----:B------:R4:W-:Y:S01]  /*56b0*/  STS [R193+0xe400], R4 ;  /* 0x00e40004c1007388 */ /* 0x0009e20000000800 */
[--C-:B------:R-:W-:Y:S01]  /*56c0*/  FFMA.FTZ R6, R6, UR11, -R2.reuse ;  /* 0x0000000b06067c23 */ /* 0x100fe20008010802 */
[----:B------:R-:W-:Y:S02]  /*56d0*/  IADD3 R110, P0, R241, UR16, RZ ;  /* 0x00000010f16e7c10 */ /* 0x000fe4000ff1e0ff */
[----:B------:R-:W-:Y:S01]  /*56e0*/  FFMA.FTZ R2, R5, UR11, -R2 ;  /* 0x0000000b05027c23 */ /* 0x000fe20008010802 */
[----:B------:R-:W-:Y:S03]  /*56f0*/  F2FP.F16.F32.PACK_AB R5, R184, R185 ;  /* 0x000000b9b805723e */ /* 0x000fe600000000ff */
[----:B------:R1:W-:Y:S01]  /*5700*/  MUFU.EX2 R133, R6 ;  /* 0x0000000600857308 */ /* 0x0003e20000000800 */
[----:B------:R-:W-:Y:S02]  /*5710*/  IADD3.X R111, R240, UR15, RZ, P0, !PT ;  /* 0x0000000ff06f7c10 */ /* 0x000fe400087fe4ff */
[----:B------:R-:W-:Y:S03]  /*5720*/  PLOP3.LUT P2, PT, PT, PT, UP3, 0x80, 0x0 ;  /* 0x000000000000781c */ /* 0x000fe60003f4f038 */
[----:B------:R-:W3:Y:S04]  /*5730*/  LDG.E R108, desc[UR8][R110.64] ;  /* 0x000000086e6c7981 */ /* 0x000ee8000c1e1900 */
[----:B------:R4:W3:Y:S01]  /*5740*/  MUFU.EX2 R132, R2 ;  /* 0x0000000200847308 */ /* 0x0008e20000000800 */
[----:B--2---:R-:W-:Y:S02]  /*5750*/  F2FP.F16.F32.PACK_AB R0, R218, R219 ;  /* 0x000000dbda00723e */ /* 0x004fe400000000ff */
[----:B-1----:R-:W-:Y:S02]  /*5760*/  F2FP.F16.F32.PACK_AB R6, R229, R230 ;  /* 0x000000e6e506723e */ /* 0x002fe400000000ff */
[----:B----4-:R-:W-:Y:S01]  /*5770*/  F2FP.F16.F32.PACK_AB R4, R189, R190 ;  /* 0x000000bebd04723e */ /* 0x010fe200000000ff */
[----:B------:R1:W-:Y:S04]  /*5780*/  STS [R194+0xe000], R0 ;  /* 0x00e00000c2007388 */ /* 0x0003e80000000800 */
        /* <DEDUP_REMOVED lines=11> */
[----:B------:R4:W-:Y:S04]  /*5840*/  STS [R192+0xe400], R4 ;  /* 0x00e40004c0007388 */ /* 0x0009e80000000800 */
[----:B------:R4:W-:Y:S01]  /*5850*/  STS [R191+0xe000], R2 ;  /* 0x00e00002bf007388 */ /* 0x0009e20000000800 */
[----:B---3--:R-:W-:Y:S02]  /*5860*/  F2FP.F16.F32.PACK_AB R0, R220, R221 ;  /* 0x000000dddc00723e */ /* 0x008fe400000000ff */
[----:B-1----:R-:W-:Y:S03]  /*5870*/  F2FP.F16.F32.PACK_AB R6, R130, R131 ;  /* 0x000000838206723e */ /* 0x002fe600000000ff */
[----:B------:R1:W-:Y:S01]  /*5880*/  STS [R191+0xe400], R0 ;  /* 0x00e40000bf007388 */ /* 0x0003e20000000800 */
[----:B--2---:R-:W-:Y:S03]  /*5890*/  F2FP.F16.F32.PACK_AB R5, R138, R139 ;  /* 0x0000008b8a05723e */ /* 0x004fe600000000ff */
[----:B------:R-:W-:Y:S01]  /*58a0*/  STS [R192+0xf000], R6 ;  /* 0x00f00006c0007388 */ /* 0x000fe20000000800 */
[----:B----4-:R-:W-:Y:S03]  /*58b0*/  F2FP.F16.F32.PACK_AB R4, R125, R126 ;  /* 0x0000007e7d04723e */ /* 0x010fe600000000ff */
[----:B------:R-:W-:Y:S01]  /*58c0*/  STS [R192+0xf400], R5 ;  /* 0x00f40005c0007388 */ /* 0x000fe20000000800 */
[----:B------:R-:W-:Y:S03]  /*58d0*/  F2FP.F16.F32.PACK_AB R2, R132, R133 ;  /* 0x000000858402723e */ /* 0x000fe600000000ff */
[----:B------:R-:W-:Y:S04]  /*58e0*/  STS [R191+0xf000], R4 ;  /* 0x00f00004bf007388 */ /* 0x000fe80000000800 */
[----:B------:R2:W-:Y:S01]  /*58f0*/  STS [R191+0xf400], R2 ;  /* 0x00f40002bf007388 */ /* 0x0005e20000000800 */
[----:B-1----:R-:W-:Y:S05]  /*5900*/  LEA R0, R180, UR4, 0x1 ;  /* 0x00000004b4007c11 */ /* 0x002fea000f8e08ff */
[----:B------:R-:W1:Y:S08]  /*5910*/  LDSM.16.M88.4 R32, [R0+0x4000] ;  /* 0x004000000020783b */ /* 0x000e700000000200 */
[----:B------:R3:W4:Y:S01]  /*5920*/  LDSM.16.M88.4 R28, [R0+0x5000] ;  /* 0x00500000001c783b */ /* 0x0007220000000200 */
[-C--:B--2---:R-:W-:Y:S07]  /*5930*/  IADD3 R2, R179, R0.reuse, RZ ;  /* 0x00000000b3027210 */ /* 0x084fee0007ffe0ff */
[----:B------:R-:W2:Y:S08]  /*5940*/  LDSM.16.M88.4 R100, [R2+0x4000] ;  /* 0x004000000264783b */ /* 0x000eb00000000200 */
[----:B------:R-:W2:Y:S01]  /*5950*/  LDSM.16.M88.4 R104, [R2+0x5000] ;  /* 0x005000000268783b */ /* 0x000ea20000000200 */
[----:B---3--:R-:W-:Y:S01]  /*5960*/  IADD3 R0, R128, R0, RZ ;  /* 0x0000000080007210 */ /* 0x008fe20007ffe0ff */
[-C--:B-1----:R-:W-:Y:S06]  /*5970*/  HMMA.16816.F32 R4, R32, R140.reuse, RZ ;  /* 0x0000008c2004723c */ /* 0x082fec00000018ff */
[C---:B----4-:R-:W-:Y:S06]  /*5980*/  HMMA.16816.F32 R8, R28.reuse, R140, RZ ;  /* 0x0000008c1c08723c */ /* 0x050fec00000018ff */
[-C--:B------:R-:W-:Y:S06]  /*5990*/  HMMA.16816.F32 R12, R28, R142.reuse, RZ ;  /* 0x0000008e1c0c723c */ /* 0x080fec00000018ff */
[C---:B------:R-:W-:Y:S06]  /*59a0*/  HMMA.16816.F32 R16, R32.reuse, R142, RZ ;  /* 0x0000008e2010723c */ /* 0x040fec00000018ff */
[-C--:B------:R-:W-:Y:S06]  /*59b0*/  HMMA.16816.F32 R20, R32, R144.reuse, RZ ;  /* 0x000000902014723c */ /* 0x080fec00000018ff */
[C---:B------:R-:W-:Y:S06]  /*59c0*/  HMMA.16816.F32 R24, R28.reuse, R144, RZ ;  /* 0x000000901c18723c */ /* 0x040fec00000018ff */
[-C--:B------:R-:W-:Y:S06]  /*59d0*/  HMMA.16816.F32 R28, R28, R146.reuse, RZ ;  /* 0x000000921c1c723c */ /* 0x080fec00000018ff */
[----:B------:R-:W-:Y:S06]  /*59e0*/  HMMA.16816.F32 R32, R32, R146, RZ ;  /* 0x000000922020723c */ /* 0x000fec00000018ff */
[-C--:B--2---:R-:W-:Y:S06]  /*59f0*/  HMMA.16816.F32 R4, R100, R148.reuse, R4 ;  /* 0x000000946404723c */ /* 0x084fec0000001804 */
[C---:B------:R-:W-:Y:S06]  /*5a00*/  HMMA.16816.F32 R8, R104.reuse, R148, R8 ;  /* 0x000000946808723c */ /* 0x040fec0000001808 */
[-C--:B------:R-:W-:Y:S06]  /*5a10*/  HMMA.16816.F32 R12, R104, R150.reuse, R12 ;  /* 0x00000096680c723c */ /* 0x080fec000000180c */
[C---:B------:R-:W-:Y:S06]  /*5a20*/  HMMA.16816.F32 R16, R100.reuse, R150, R16 ;  /* 0x000000966410723c */ /* 0x040fec0000001810 */
[-C--:B------:R-:W-:Y:S06]  /*5a30*/  HMMA.16816.F32 R20, R100, R152.reuse, R20 ;  /* 0x000000986414723c */ /* 0x080fec0000001814 */
[C---:B------:R-:W-:Y:S06]  /*5a40*/  HMMA.16816.F32 R24, R104.reuse, R152, R24 ;  /* 0x000000986818723c */ /* 0x040fec0000001818 */
[-C--:B------:R-:W-:Y:S01]  /*5a50*/  HMMA.16816.F32 R28, R104, R154.reuse, R28 ;  /* 0x0000009a681c723c */ /* 0x080fe2000000181c */
[----:B------:R-:W-:Y:S05]  /*5a60*/  LDSM.16.M88.4 R104, [R0+0x5000] ;  /* 0x005000000068783b */ /* 0x000fea0000000200 */
[----:B------:R-:W-:Y:S03]  /*5a70*/  HMMA.16816.F32 R32, R100, R154, R32 ;  /* 0x0000009a6420723c */ /* 0x000fe60000001820 */
[----:B------:R1:W2:Y:S02]  /*5a80*/  LDSM.16.M88.4 R100, [R0+0x4000] ;  /* 0x004000000064783b */ /* 0x0002a40000000200 */
[----:B-1----:R-:W-:Y:S06]  /*5a90*/  FFMA.FTZ R0, -R118, R118, 1 ;  /* 0x3f80000076007423 */ /* 0x002fec0000010176 */
[----:B------:R-:W-:Y:S01]  /*5aa0*/  FMUL.FTZ R0, R0, UR6 ;  /* 0x0000000600007c20 */ /* 0x000fe20008410000 */
[-C--:B--2---:R-:W-:Y:S06]  /*5ab0*/  HMMA.16816.F32 R4, R100, R156.reuse, R4 ;  /* 0x0000009c6404723c */ /* 0x084fec0000001804 */
[C---:B------:R-:W-:Y:S06]  /*5ac0*/  HMMA.16816.F32 R8, R104.reuse, R156, R8 ;  /* 0x0000009c6808723c */ /* 0x040fec0000001808 */
[-C--:B------:R-:W-:Y:S06]  /*5ad0*/  HMMA.16816.F32 R12, R104, R158.reuse, R12 ;  /* 0x0000009e680c723c */ /* 0x080fec000000180c */
[C---:B------:R-:W-:Y:S06]  /*5ae0*/  HMMA.16816.F32 R16, R100.reuse, R158, R16 ;  /* 0x0000009e6410723c */ /* 0x040fec0000001810 */
[-C--:B------:R-:W-:Y:S06]  /*5af0*/  HMMA.16816.F32 R20, R100, R160.reuse, R20 ;  /* 0x000000a06414723c */ /* 0x080fec0000001814 */
[C---:B------:R-:W-:Y:S06]  /*5b00*/  HMMA.16816.F32 R24, R104.reuse, R160, R24 ;  /* 0x000000a06818723c */ /* 0x040fec0000001818 */
[-C--:B------:R-:W-:Y:S06]  /*5b10*/  HMMA.16816.F32 R28, R104, R162.reuse, R28 ;  /* 0x000000a2681c723c */ /* 0x080fec000000181c */
[----:B------:R-:W-:Y:S05]  /*5b20*/  HMMA.16816.F32 R32, R100, R162, R32 ;  /* 0x000000a26420723c */ /* 0x000fea0000001820 */
[----:B------:R-:W-:Y:S02]  /*5b30*/  IADD3 R104, R128, R2, RZ ;  /* 0x0000000280687210 */ /* 0x000fe40007ffe0ff */
[----:B------:R1:W5:Y:S04]  /*5b40*/  LDG.E R2, desc[UR8][R110.64+0x80] ;  /* 0x000080086e027981 */ /* 0x000368000c1e1900 */
[----:B------:R-:W2:Y:S08]  /*5b50*/  LDSM.16.M88.4 R100, [R104+0x4000] ;  /* 0x004000006864783b */ /* 0x000eb00000000200 */
[----:B------:R-:W3:Y:S01]  /*5b60*/  LDSM.16.M88.4 R104, [R104+0x5000] ;  /* 0x005000006868783b */ /* 0x000ee20000000200 */
[-C--:B--2---:R-:W-:Y:S06]  /*5b70*/  HMMA.16816.F32 R4, R100, R164.reuse, R4 ;  /* 0x000000a46404723c */ /* 0x084fec0000001804 */
[C---:B---3--:R-:W-:Y:S06]  /*5b80*/  HMMA.16816.F32 R8, R104.reuse, R164, R8 ;  /* 0x000000a46808723c */ /* 0x048fec0000001808 */
[-C--:B------:R-:W-:Y:S06]  /*5b90*/  HMMA.16816.F32 R12, R104, R166.reuse, R12 ;  /* 0x000000a6680c723c */ /* 0x080fec000000180c */
[C---:B------:R-:W-:Y:S06]  /*5ba0*/  HMMA.16816.F32 R16, R100.reuse, R166, R16 ;  /* 0x000000a66410723c */ /* 0x040fec0000001810 */
[----:B------:R-:W-:Y:S01]  /*5bb0*/  FADD.FTZ R109, -R108, R4 ;  /* 0x000000046c6d7221 */ /* 0x000fe20000010100 */
[-C--:B------:R-:W-:Y:S01]  /*5bc0*/  HMMA.16816.F32 R20, R100, R168.reuse, R20 ;  /* 0x000000a86414723c */ /* 0x080fe20000001814 */
[----:B------:R-:W2:Y:S03]  /*5bd0*/  LDG.E R4, desc[UR8][R110.64+0x20] ;  /* 0x000020086e047981 */ /* 0x000ea6000c1e1900 */
[----:B------:R-:W-:Y:S02]  /*5be0*/  FMUL.FTZ R109, R224, R109 ;  /* 0x0000006de06d7220 */ /* 0x000fe40000410000 */
[C---:B------:R-:W-:Y:S05]  /*5bf0*/  HMMA.16816.F32 R24, R104.reuse, R168, R24 ;  /* 0x000000a86818723c */ /* 0x040fea0000001818 */
[----:B------:R-:W-:Y:S01]  /*5c00*/  FMUL.FTZ R109, R109, R0 ;  /* 0x000000006d6d7220 */ /* 0x000fe20000410000 */
[-C--:B------:R-:W-:Y:S01]  /*5c10*/  HMMA.16816.F32 R28, R104, R170.reuse, R28 ;  /* 0x000000aa681c723c */ /* 0x080fe2000000181c */
[----:B------:R1:W5:Y:S04]  /*5c20*/  LDG.E R0, desc[UR8][R110.64+0xa0] ;  /* 0x0000a0086e007981 */ /* 0x000368000c1e1900 */
[C---:B------:R-:W-:Y:S01]  /*5c30*/  FADD.FTZ R5, -R108.reuse, R5 ;  /* 0x000000056c057221 */ /* 0x040fe20000010100 */
[----:B------:R-:W-:Y:S05]  /*5c40*/  HMMA.16816.F32 R32, R100, R170, R32 ;  /* 0x000000aa6420723c */ /* 0x000fea0000001820 */
[----:B------:R-:W-:Y:S01]  /*5c50*/  FMUL.FTZ R118, R225, R5 ;  /* 0x00000005e1767220 */ /* 0x000fe20000410000 */
[----:B------:R-:W-:Y:S01]  /*5c60*/  FFMA.FTZ R5, -R207, R207, 1 ;  /* 0x3f800000cf057423 */ /* 0x000fe200000101cf */
[C---:B------:R-:W-:Y:S01]  /*5c70*/  FADD.FTZ R20, -R108.reuse, R20 ;  /* 0x000000146c147221 */ /* 0x040fe20000010100 */
[----:B------:R-:W-:Y:S03]  /*5c80*/  FADD.FTZ R100, -R108, R16 ;  /* 0x000000106c647221 */ /* 0x000fe60000010100 */
[----:B------:R-:W-:Y:S01]  /*5c90*/  FMUL.FTZ R5, R5, UR6 ;  /* 0x0000000605057c20 */ /* 0x000fe20008410000 */
[----:B------:R-:W-:Y:S01]  /*5ca0*/  FMUL.FTZ R102, R216, R20 ;  /* 0x00000014d8667220 */ /* 0x000fe20000410000 */
[----:B------:R-:W-:Y:S01]  /*5cb0*/  FFMA.FTZ R20, -R206, R206, 1 ;  /* 0x3f800000ce147423 */ /* 0x000fe200000101ce */
[----:B------:R-:W-:Y:S01]  /*5cc0*/  FADD.FTZ R101, -R108, R17 ;  /* 0x000000116c657221 */ /* 0x000fe20000010100 */
[----:B------:R-:W-:Y:S01]  /*5cd0*/  FMUL.FTZ R5, R118, R5 ;  /* 0x0000000576057220 */ /* 0x000fe20000410000 */
[----:B------:R-:W-:Y:S01]  /*5ce0*/  FMUL.FTZ R17, R219, R100 ;  /* 0x00000064db117220 */ /* 0x000fe20000410000 */
[----:B------:R-:W-:Y:S01]  /*5cf0*/  FMUL.FTZ R20, R20, UR6 ;  /* 0x0000000614147c20 */ /* 0x000fe20008410000 */
[----:B------:R-:W-:Y:S01]  /*5d00*/  FMUL.FTZ R101, R218, R101 ;  /* 0x00000065da657220 */ /* 0x000fe20000410000 */
[----:B------:R-:W-:Y:S01]  /*5d10*/  FADD.FTZ R21, -R108, R21 ;  /* 0x000000156c157221 */ /* 0x000fe20000010100 */
[----:B------:R-:W-:Y:S01]  /*5d20*/  F2FP.F16.F32.PACK_AB R16, R5, R109 ;  /* 0x0000006d0510723e */ /* 0x000fe200000000ff */
[----:B------:R-:W-:Y:S01]  /*5d30*/  FFMA.FTZ R5, -R205, R205, 1 ;  /* 0x3f800000cd057423 */ /* 0x000fe200000101cd */
[----:B------:R-:W-:Y:S01]  /*5d40*/  FMUL.FTZ R20, R17, R20 ;  /* 0x0000001411147220 */ /* 0x000fe20000410000 */
[----:B------:R-:W-:Y:S01]  /*5d50*/  FMUL.FTZ R103, R217, R21 ;  /* 0x00000015d9677220 */ /* 0x000fe20000410000 */
[----:B------:R-:W-:Y:S01]  /*5d60*/  FFMA.FTZ R17, -R203, R203, 1 ;  /* 0x3f800000cb117423 */ /* 0x000fe200000101cb */
[----:B------:R-:W-:Y:S01]  /*5d70*/  FMUL.FTZ R5, R5, UR6 ;  /* 0x0000000605057c20 */ /* 0x000fe20008410000 */
[----:B------:R-:W-:Y:S01]  /*5d80*/  FFMA.FTZ R21, -R195, R195, 1 ;  /* 0x3f800000c3157423 */ /* 0x000fe200000101c3 */
[----:B------:R-:W-:Y:S01]  /*5d90*/  FFMA.FTZ R100, -R204, R204, 1 ;  /* 0x3f800000cc647423 */ /* 0x000fe200000101cc */
[C---:B------:R-:W-:Y:S01]  /*5da0*/  FADD.FTZ R33, -R108.reuse, R33 ;  /* 0x000000216c217221 */ /* 0x040fe20000010100 */
[----:B------:R-:W-:Y:S01]  /*5db0*/  FMUL.FTZ R5, R101, R5 ;  /* 0x0000000565057220 */ /* 0x000fe20000410000 */
[----:B------:R-:W-:Y:S01]  /*5dc0*/  FADD.FTZ R101, -R108, R32 ;  /* 0x000000206c657221 */ /* 0x000fe20000010100 */
[----:B------:R-:W-:Y:S01]  /*5dd0*/  FMUL.FTZ R32, R17, UR6 ;  /* 0x0000000611207c20 */ /* 0x000fe20008410000 */
[----:B------:R-:W-:Y:S01]  /*5de0*/  FMUL.FTZ R21, R21, UR6 ;  /* 0x0000000615157c20 */ /* 0x000fe20008410000 */
[----:B------:R-:W-:Y:S01]  /*5df0*/  FMUL.FTZ R100, R100, UR6 ;  /* 0x0000000664647c20 */ /* 0x000fe20008410000 */
[----:B------:R-:W-:Y:S01]  /*5e00*/  FMUL.FTZ R17, R213, R101 ;  /* 0x00000065d5117220 */ /* 0x000fe20000410000 */
[----:B------:R-:W-:Y:S01]  /*5e10*/  FMUL.FTZ R32, R103, R32 ;  /* 0x0000002067207220 */ /* 0x000fe20000410000 */
[----:B------:R-:W-:Y:S01]  /*5e20*/  FMUL.FTZ R103, R212, R33 ;  /* 0x00000021d4677220 */ /* 0x000fe20000410000 */
[----:B------:R-:W-:Y:S01]  /*5e30*/  FMUL.FTZ R100, R102, R100 ;  /* 0x0000006466647220 */ /* 0x000fe20000410000 */
[----:B------:R-:W-:Y:S01]  /*5e40*/  FMUL.FTZ R21, R17, R21 ;  /* 0x0000001511157220 */ /* 0x000fe20000410000 */
[----:B------:R-:W-:Y:S01]  /*5e50*/  FFMA.FTZ R17, -R200, R200, 1 ;  /* 0x3f800000c8117423 */ /* 0x000fe200000101c8 */
[----:B------:R-:W-:Y:S02]  /*5e60*/  FFMA.FTZ R33, -R214, R214, 1 ;  /* 0x3f800000d6217423 */ /* 0x000fe400000101d6 */
[----:B------:R-:W-:Y:S01]  /*5e70*/  F2FP.F16.F32.PACK_AB R32, R32, R100 ;  /* 0x000000642020723e */ /* 0x000fe200000000ff */
[----:B------:R-:W-:Y:S01]  /*5e80*/  FMUL.FTZ R17, R17, UR6 ;  /* 0x0000000611117c20 */ /* 0x000fe20008410000 */
[----:B------:R-:W-:Y:S03]  /*5e90*/  FMUL.FTZ R33, R33, UR6 ;  /* 0x0000000621217c20 */ /* 0x000fe60008410000 */
[----:B------:R-:W-:Y:S05]  /*5ea0*/  FMUL.FTZ R17, R103, R17 ;  /* 0x0000001167117220 */ /* 0x000fea0000410000 */
[----:B------:R-:W-:Y:S01]  /*5eb0*/  F2FP.F16.F32.PACK_AB R21, R17, R21 ;  /* 0x000000151115723e */ /* 0x000fe200000000ff */
[----:B------:R-:W-:Y:S04]  /*5ec0*/  FFMA.FTZ R17, -R210, R210, 1 ;  /* 0x3f800000d2117423 */ /* 0x000fe800000101d2 */
[----:B------:R-:W-:Y:S01]  /*5ed0*/  FMUL.FTZ R17, R17, UR6 ;  /* 0x0000000611117c20 */ /* 0x000fe20008410000 */
[C---:B--2---:R-:W-:Y:S01]  /*5ee0*/  FADD.FTZ R6, -R4.reuse, R6 ;  /* 0x0000000604067221 */ /* 0x044fe20000010100 */
[C---:B------:R-:W-:Y:S01]  /*5ef0*/  FADD.FTZ R7, -R4.reuse, R7 ;  /* 0x0000000704077221 */ /* 0x040fe20000010100 */
[C---:B------:R-:W-:Y:S01]  /*5f00*/  FADD.FTZ R18, -R4.reuse, R18 ;  /* 0x0000001204127221 */ /* 0x040fe20000010100 */
[----:B------:R-:W-:Y:S01]  /*5f10*/  FADD.FTZ R19, -R4, R19 ;  /* 0x0000001304137221 */ /* 0x000fe20000010100 */
[----:B------:R-:W-:Y:S01]  /*5f20*/  FMUL.FTZ R102, R231, R6 ;  /* 0x00000006e7667220 */ /* 0x000fe20000410000 */
[----:B------:R-:W-:Y:S01]  /*5f30*/  FFMA.FTZ R6, -R215, R215, 1 ;  /* 0x3f800000d7067423 */ /* 0x000fe200000101d7 */
[----:B------:R-:W-:Y:S01]  /*5f40*/  FMUL.FTZ R101, R232, R7 ;  /* 0x00000007e8657220 */ /* 0x000fe20000410000 */
[----:B------:R-:W-:Y:S01]  /*5f50*/  F2FP.F16.F32.PACK_AB R7, R5, R20 ;  /* 0x000000140507723e */ /* 0x000fe200000000ff */
[----:B------:R-:W-:Y:S01]  /*5f60*/  FADD.FTZ R22, -R4, R22 ;  /* 0x0000001604167221 */ /* 0x000fe20000010100 */
[----:B------:R-:W-:Y:S01]  /*5f70*/  FMUL.FTZ R6, R6, UR6 ;  /* 0x0000000606067c20 */ /* 0x000fe20008410000 */
[----:B------:R-:W-:Y:S01]  /*5f80*/  FMUL.FTZ R19, R229, R19 ;  /* 0x00000013e5137220 */ /* 0x000fe20000410000 */
[C---:B------:R-:W-:Y:S01]  /*5f90*/  FADD.FTZ R23, -R4.reuse, R23 ;  /* 0x0000001704177221 */ /* 0x040fe20000010100 */
[----:B------:R-:W-:Y:S01]  /*5fa0*/  FADD.FTZ R34, -R4, R34 ;  /* 0x0000002204227221 */ /* 0x000fe20000010100 */
[----:B------:R-:W-:Y:S01]  /*5fb0*/  FMUL.FTZ R5, R102, R6 ;  /* 0x0000000666057220 */ /* 0x000fe20000410000 */
[----:B------:R-:W-:Y:S01]  /*5fc0*/  FMUL.FTZ R6, R101, R33 ;  /* 0x0000002165067220 */ /* 0x000fe20000410000 */
[----:B------:R-:W-:Y:S01]  /*5fd0*/  FMUL.FTZ R33, R227, R22 ;  /* 0x00000016e3217220 */ /* 0x000fe20000410000 */
[----:B------:R-:W-:Y:S01]  /*5fe0*/  FMUL.FTZ R100, R228, R23 ;  /* 0x00000017e4647220 */ /* 0x000fe20000410000 */
[----:B------:R-:W-:Y:S01]  /*5ff0*/  FMUL.FTZ R17, R19, R17 ;  /* 0x0000001113117220 */ /* 0x000fe20000410000 */
[----:B------:R-:W-:Y:S01]  /*6000*/  FADD.FTZ R35, -R4, R35 ;  /* 0x0000002304237221 */ /* 0x000fe20000010100 */
[----:B------:R-:W-:Y:S01]  /*6010*/  F2FP.F16.F32.PACK_AB R6, R6, R5 ;  /* 0x000000050606723e */ /* 0x000fe200000000ff */
[----:B------:R-:W-:Y:S01]  /*6020*/  FMUL.FTZ R5, R230, R18 ;  /* 0x00000012e6057220 */ /* 0x000fe20000410000 */
[----:B------:R-:W-:Y:S01]  /*6030*/  FFMA.FTZ R18, -R211, R211, 1 ;  /* 0x3f800000d3127423 */ /* 0x000fe200000101d3 */
[----:B------:R-:W-:Y:S01]  /*6040*/  FFMA.FTZ R20, -R209, R209, 1 ;  /* 0x3f800000d1147423 */ /* 0x000fe200000101d1 */
[----:B------:R-:W-:Y:S01]  /*6050*/  FFMA.FTZ R19, -R208, R208, 1 ;  /* 0x3f800000d0137423 */ /* 0x000fe200000101d0 */
[----:B------:R-:W-:Y:S01]  /*6060*/  FFMA.FTZ R23, -R202, R202, 1 ;  /* 0x3f800000ca177423 */ /* 0x000fe200000101ca */
[----:B------:R-:W-:Y:S01]  /*6070*/  FMUL.FTZ R18, R18, UR6 ;  /* 0x0000000612127c20 */ /* 0x000fe20008410000 */
[----:B------:R-:W-:Y:S01]  /*6080*/  FFMA.FTZ R22, -R201, R201, 1 ;  /* 0x3f800000c9167423 */ /* 0x000fe200000101c9 */
[----:B------:R-:W-:Y:S01]  /*6090*/  FMUL.FTZ R4, R221, R34 ;  /* 0x00000022dd047220 */ /* 0x000fe20000410000 */
[----:B------:R-:W-:Y:S01]  /*60a0*/  FMUL.FTZ R20, R20, UR6 ;  /* 0x0000000614147c20 */ /* 0x000fe20008410000 */
[----:B------:R-:W-:Y:S01]  /*60b0*/  FMUL.FTZ R18, R5, R18 ;  /* 0x0000001205127220 */ /* 0x000fe20000410000 */
[----:B------:R-:W-:Y:S01]  /*60c0*/  FMUL.FTZ R5, R220, R35 ;  /* 0x00000023dc057220 */ /* 0x000fe20000410000 */
[----:B------:R-:W-:Y:S01]  /*60d0*/  FMUL.FTZ R19, R19, UR6 ;  /* 0x0000000613137c20 */ /* 0x000fe20008410000 */
[----:B------:R-:W-:Y:S01]  /*60e0*/  FMUL.FTZ R23, R23, UR6 ;  /* 0x0000000617177c20 */ /* 0x000fe20008410000 */
[----:B------:R-:W-:Y:S01]  /*60f0*/  FMUL.FTZ R22, R22, UR6 ;  /* 0x0000000616167c20 */ /* 0x000fe20008410000 */
[----:B------:R-:W-:Y:S01]  /*6100*/  FMUL.FTZ R20, R33, R20 ;  /* 0x0000001421147220 */ /* 0x000fe20000410000 */
[----:B------:R-:W-:Y:S01]  /*6110*/  FMUL.FTZ R19, R100, R19 ;  /* 0x0000001364137220 */ /* 0x000fe20000410000 */
[----:B------:R-:W-:Y:S01]  /*6120*/  FMUL.FTZ R23, R4, R23 ;  /* 0x0000001704177220 */ /* 0x000fe20000410000 */
[----:B------:R-:W-:Y:S01]  /*6130*/  FMUL.FTZ R22, R5, R22 ;  /* 0x0000001605167220 */ /* 0x000fe20000410000 */
[----:B-1----:R-:W-:Y:S06]  /*6140*/  @!P2 BRA `(.L_x_533) ;  /* 0x000000000088a947 */ /* 0x002fec0003800000 */
[----:B------:R-:W1:Y:S01]  /*6150*/  LDC R34, c[0x0][0x240] ;  /* 0x00009000ff227b82 */ /* 0x000e620000000800 */
[----:B------:R-:W-:Y:S01]  /*6160*/  ISETP.GE.AND P3, PT, R186, UR35, PT ;  /* 0x00000023ba007c0c */ /* 0x000fe2000bf66270 */
[----:B------:R-:W-:Y:S01]  /*6170*/  ULOP3.LUT UR12, UR7, 0x1, URZ, 0xc0, !UPT ;  /* 0x00000001070c7892 */ /* 0x000fe2000f8ec03f */
[----:B------:R-:W-:Y:S03]  /*6180*/  UMOV UR17, 0xffffe000 ;  /* 0xffffe00000117882 */ /* 0x000fe60000000000 */
[----:B------:R-:W-:Y:S04]  /*6190*/  UISETP.NE.U32.AND UP0, UPT, UR12, 0x1, UPT ;  /* 0x000000010c00788c */ /* 0x000fe8000bf05070 */
[----:B------:R-:W-:Y:S04]  /*61a0*/  USEL UR12, UR17, 0x2000, !UP0 ;  /* 0x00002000110c7887 */ /* 0x000fe8000c000000 */
[----:B------:R-:W2:Y:S02]  /*61b0*/  @!P3 LDC R33, c[0x0][0x244] ;  /* 0x00009100ff21bb82 */ /* 0x000ea40000000800 */
[----:B------:R-:W-:Y:S01]  /*61c0*/  VIADD R183, R183, UR12 ;  /* 0x0000000cb7b77c36 */ /* 0x000fe20008000000 */
[----:B------:R-:W-:Y:S01]  /*61d0*/  IADD3 R173, R173, UR12, RZ ;  /* 0x0000000cadad7c10 */ /* 0x000fe2000fffe0ff */
[----:B------:R-:W-:Y:S03]  /*61e0*/  VIADD R226, R226, UR12 ;  /* 0x0000000ce2e27c36 */ /* 0x000fe60008000000 */
[----:B------:R3:W-:Y:S04]  /*61f0*/  @P3 STS [R183], RZ ;  /* 0x000000ffb7003388 */ /* 0x0007e80000000800 */
[----:B------:R3:W-:Y:S04]  /*6200*/  @P3 STS [R183+0x4], RZ ;  /* 0x000004ffb7003388 */ /* 0x0007e80000000800 */
[----:B------:R3:W-:Y:S04]  /*6210*/  @P3 STS [R183+0x8], RZ ;  /* 0x000008ffb7003388 */ /* 0x0007e80000000800 */
[----:B------:R3:W-:Y:S01]  /*6220*/  @P3 STS [R183+0xc], RZ ;  /* 0x00000cffb7003388 */ /* 0x0007e20000000800 */
[----:B-1----:R-:W-:Y:S05]  /*6230*/  IMAD.U32 R4, R34, -0x40, RZ ;  /* 0xffffffc022047824 */ /* 0x002fea00078e00ff */
[C---:B------:R-:W-:Y:S04]  /*6240*/  LEA R5, P0, R4.reuse, R198, 0x1 ;  /* 0x000000c604057211 */ /* 0x040fe800078008ff */
[----:B------:R-:W-:Y:S02]  /*6250*/  LEA.HI.X.SX32 R4, R4, R199, 0x1, P0 ;  /* 0x000000c704047211 */ /* 0x000fe400000f0eff */
[----:B------:R-:W-:Y:S03]  /*6260*/  MOV R198, R5 ;  /* 0x0000000500c67202 */ /* 0x000fe60000000f00 */
        /* <DEDUP_REMOVED lines=16> */
.L_x_533:
[----:B------:R1:W-:Y:S01]  /*6370*/  STS [R193+0xa000], R16 ;  /* 0x00a00010c1007388 */ /* 0x0003e20000000800 */
[----:B---3--:R-:W-:Y:S01]  /*6380*/  F2FP.F16.F32.PACK_AB R4, R17, R18 ;  /* 0x000000121104723e */ /* 0x008fe200000000ff */
[C---:B-----5:R-:W-:Y:S01]  /*6390*/  FADD.FTZ R8, -R2.reuse, R8 ;  /* 0x0000000802087221 */ /* 0x060fe20000010100 */
[C---:B------:R-:W-:Y:S01]  /*63a0*/  FADD.FTZ R9, -R2.reuse, R9 ;  /* 0x0000000902097221 */ /* 0x040fe20000010100 */
[----:B------:R2:W-:Y:S01]  /*63b0*/  STS [R193+0xa400], R6 ;  /* 0x00a40006c1007388 */ /* 0x0005e20000000800 */
[----:B------:R-:W-:Y:S01]  /*63c0*/  FADD.FTZ R25, -R2, R25 ;  /* 0x0000001902197221 */ /* 0x000fe20000010100 */
[----:B------:R-:W-:Y:S01]  /*63d0*/  FMUL.FTZ R18, R185, R8 ;  /* 0x00000008b9127220 */ /* 0x000fe20000410000 */
[----:B------:R-:W-:Y:S01]  /*63e0*/  FFMA.FTZ R8, -R124, R124, 1 ;  /* 0x3f8000007c087423 */ /* 0x000fe2000001017c */
[----:B------:R3:W-:Y:S01]  /*63f0*/  STS [R194+0xa000], R7 ;  /* 0x00a00007c2007388 */ /* 0x0007e20000000800 */
[C---:B------:R-:W-:Y:S01]  /*6400*/  FADD.FTZ R29, -R2.reuse, R29 ;  /* 0x0000001d021d7221 */ /* 0x040fe20000010100 */
[----:B------:R-:W-:Y:S01]  /*6410*/  FADD.FTZ R13, -R2, R13 ;  /* 0x0000000d020d7221 */ /* 0x000fe20000010100 */
[----:B------:R-:W-:Y:S01]  /*6420*/  FMUL.FTZ R8, R8, UR6 ;  /* 0x0000000608087c20 */ /* 0x000fe20008410000 */
[----:B------:R4:W-:Y:S01]  /*6430*/  STS [R194+0xa400], R4 ;  /* 0x00a40004c2007388 */ /* 0x0009e20000000800 */
[C---:B------:R-:W-:Y:S01]  /*6440*/  FADD.FTZ R24, -R2.reuse, R24 ;  /* 0x0000001802187221 */ /* 0x040fe20000010100 */
[C---:B------:R-:W-:Y:S01]  /*6450*/  FADD.FTZ R28, -R2.reuse, R28 ;  /* 0x0000001c021c7221 */ /* 0x040fe20000010100 */
[----:B------:R-:W-:Y:S01]  /*6460*/  FADD.FTZ R12, -R2, R12 ;  /* 0x0000000c020c7221 */ /* 0x000fe20000010100 */
[----:B------:R-:W-:Y:S01]  /*6470*/  FMUL.FTZ R9, R184, R9 ;  /* 0x00000009b8097220 */ /* 0x000fe20000410000 */
[----:B------:R-:W-:Y:S01]  /*6480*/  FFMA.FTZ R2, -R112, R112, 1 ;  /* 0x3f80000070027423 */ /* 0x000fe20000010170 */
[----:B------:R-:W-:Y:S01]  /*6490*/  FMUL.FTZ R29, R125, R29 ;  /* 0x0000001d7d1d7220 */ /* 0x000fe20000410000 */
[----:B------:R-:W-:Y:S01]  /*64a0*/  FFMA.FTZ R5, -R119, R119, 1 ;  /* 0x3f80000077057423 */ /* 0x000fe20000010177 */
[----:B------:R-:W-:Y:S01]  /*64b0*/  FMUL.FTZ R12, R135, R12 ;  /* 0x0000000c870c7220 */ /* 0x000fe20000410000 */
[----:B------:R-:W-:Y:S01]  /*64c0*/  FMUL.FTZ R2, R2, UR6 ;  /* 0x0000000602027c20 */ /* 0x000fe20008410000 */
[----:B------:R-:W-:Y:S01]  /*64d0*/  FMUL.FTZ R13, R134, R13 ;  /* 0x0000000d860d7220 */ /* 0x000fe20000410000 */
[----:B------:R-:W-:Y:S01]  /*64e0*/  FMUL.FTZ R5, R5, UR6 ;  /* 0x0000000605057c20 */ /* 0x000fe20008410000 */
[----:B------:R-:W-:Y:S01]  /*64f0*/  FMUL.FTZ R24, R131, R24 ;  /* 0x0000001883187220 */ /* 0x000fe20000410000 */
[----:B-1----:R-:W-:Y:S01]  /*6500*/  F2FP.F16.F32.PACK_AB R16, R19, R20 ;  /* 0x000000141310723e */ /* 0x002fe200000000ff */
[----:B------:R-:W-:Y:S01]  /*6510*/  FMUL.FTZ R19, R18, R8 ;  /* 0x0000000812137220 */ /* 0x000fe20000410000 */
[----:B------:R-:W-:Y:S01]  /*6520*/  FMUL.FTZ R8, R29, R2 ;  /* 0x000000021d087220 */ /* 0x000fe20000410000 */
[----:B------:R-:W-:Y:S01]  /*6530*/  FMUL.FTZ R13, R13, R5 ;  /* 0x000000050d0d7220 */ /* 0x000fe20000410000 */
[----:B--2---:R-:W-:Y:S01]  /*6540*/  FFMA.FTZ R6, -R120, R120, 1 ;  /* 0x3f80000078067423 */ /* 0x004fe20000010178 */
[----:B------:R-:W-:Y:S01]  /*6550*/  FMUL.FTZ R25, R130, R25 ;  /* 0x0000001982197220 */ /* 0x000fe20000410000 */
[----:B------:R-:W-:Y:S01]  /*6560*/  FADD.FTZ R10, -R0, R10 ;  /* 0x0000000a000a7221 */ /* 0x000fe20000010100 */
[----:B------:R-:W-:Y:S01]  /*6570*/  FFMA.FTZ R5, -R113, R113, 1 ;  /* 0x3f80000071057423 */ /* 0x000fe20000010171 */
[----:B---3--:R-:W-:Y:S01]  /*6580*/  FFMA.FTZ R7, -R122, R122, 1 ;  /* 0x3f8000007a077423 */ /* 0x008fe2000001017a */
[----:B------:R-:W-:Y:S01]  /*6590*/  FMUL.FTZ R6, R6, UR6 ;  /* 0x0000000606067c20 */ /* 0x000fe20008410000 */
[----:B------:R-:W-:Y:S01]  /*65a0*/  FADD.FTZ R15, -R0, R15 ;  /* 0x0000000f000f7221 */ /* 0x000fe20000010100 */
[----:B------:R-:W-:Y:S01]  /*65b0*/  FMUL.FTZ R28, R126, R28 ;  /* 0x0000001c7e1c7220 */ /* 0x000fe20000410000 */
[----:B------:R-:W-:Y:S01]  /*65c0*/  FMUL.FTZ R7, R7, UR6 ;  /* 0x0000000607077c20 */ /* 0x000fe20008410000 */
[----:B------:R-:W-:Y:S01]  /*65d0*/  FMUL.FTZ R12, R12, R6 ;  /* 0x000000060c0c7220 */ /* 0x000fe20000410000 */
[----:B------:R-:W-:Y:S01]  /*65e0*/  FFMA.FTZ R6, -R114, R114, 1 ;  /* 0x3f80000072067423 */ /* 0x000fe20000010172 */
[----:B----4-:R-:W-:Y:S01]  /*65f0*/  FFMA.FTZ R4, -R127, R127, 1 ;  /* 0x3f8000007f047423 */ /* 0x010fe2000001017f */
[----:B------:R-:W-:Y:S01]  /*6600*/  FMUL.FTZ R18, R9, R7 ;  /* 0x0000000709127220 */ /* 0x000fe20000410000 */
[----:B------:R-:W-:Y:S01]  /*6610*/  FFMA.FTZ R7, -R115, R115, 1 ;  /* 0x3f80000073077423 */ /* 0x000fe20000010173 */
[----:B------:R-:W-:Y:S01]  /*6620*/  FMUL.FTZ R6, R6, UR6 ;  /* 0x0000000606067c20 */ /* 0x000fe20008410000 */
[----:B------:R-:W-:Y:S01]  /*6630*/  FMUL.FTZ R5, R5, UR6 ;  /* 0x0000000605057c20 */ /* 0x000fe20008410000 */
[----:B------:R-:W-:Y:S01]  /*6640*/  FMUL.FTZ R15, R187, R15 ;  /* 0x0000000fbb0f7220 */ /* 0x000fe20000410000 */
[----:B------:R-:W-:Y:S01]  /*6650*/  F2FP.F16.F32.PACK_AB R2, R18, R19 ;  /* 0x000000131202723e */ /* 0x000fe200000000ff */
[----:B------:R-:W-:Y:S01]  /*6660*/  FMUL.FTZ R7, R7, UR6 ;  /* 0x0000000607077c20 */ /* 0x000fe20008410000 */
[----:B------:R-:W-:Y:S01]  /*6670*/  FMUL.FTZ R9, R25, R6 ;  /* 0x0000000619097220 */ /* 0x000fe20000410000 */
[----:B------:R-:W-:Y:S01]  /*6680*/  FMUL.FTZ R4, R4, UR6 ;  /* 0x0000000604047c20 */ /* 0x000fe20008410000 */
[----:B------:R-:W-:Y:S01]  /*6690*/  FADD.FTZ R11, -R0, R11 ;  /* 0x0000000b000b7221 */ /* 0x000fe20000010100 */
[----:B------:R1:W-:Y:S01]  /*66a0*/  STS [R193+0xb000], R2 ;  /* 0x00b00002c1007388 */ /* 0x0003e20000000800 */
[----:B------:R-:W-:Y:S01]  /*66b0*/  FMUL.FTZ R24, R24, R7 ;  /* 0x0000000718187220 */ /* 0x000fe20000410000 */
[----:B------:R-:W-:Y:S01]  /*66c0*/  F2FP.F16.F32.PACK_AB R7, R13, R12 ;  /* 0x0000000c0d07723e */ /* 0x000fe200000000ff */
[----:B------:R-:W-:Y:S01]  /*66d0*/  FMUL.FTZ R12, R190, R10 ;  /* 0x0000000abe0c7220 */ /* 0x000fe20000410000 */
[----:B------:R-:W-:Y:S01]  /*66e0*/  FFMA.FTZ R10, -R137, R137, 1 ;  /* 0x3f800000890a7423 */ /* 0x000fe20000010189 */
[----:B------:R-:W-:Y:S01]  /*66f0*/  FFMA.FTZ R6, -R136, R136, 1 ;  /* 0x3f80000088067423 */ /* 0x000fe20000010188 */
[----:B------:R-:W-:Y:S01]  /*6700*/  FMUL.FTZ R28, R28, R5 ;  /* 0x000000051c1c7220 */ /* 0x000fe20000410000 */
[----:B------:R-:W-:Y:S01]  /*6710*/  FMUL.FTZ R15, R15, R4 ;  /* 0x000000040f0f7220 */ /* 0x000fe20000410000 */
[----:B------:R-:W-:Y:S01]  /*6720*/  FMUL.FTZ R11, R189, R11 ;  /* 0x0000000bbd0b7220 */ /* 0x000fe20000410000 */
[----:B------:R-:W-:Y:S01]  /*6730*/  FMUL.FTZ R10, R10, UR6 ;  /* 0x000000060a0a7c20 */ /* 0x000fe20008410000 */
[----:B------:R-:W-:Y:S01]  /*6740*/  FMUL.FTZ R6, R6, UR6 ;  /* 0x0000000606067c20 */ /* 0x000fe20008410000 */
[C---:B------:R-:W-:Y:S01]  /*6750*/  FADD.FTZ R14, -R0.reuse, R14 ;  /* 0x0000000e000e7221 */ /* 0x040fe20000010100 */
[----:B------:R-:W-:Y:S01]  /*6760*/  FFMA.FTZ R5, -R129, R129, 1 ;  /* 0x3f80000081057423 */ /* 0x000fe20000010181 */
[----:B------:R-:W-:Y:S01]  /*6770*/  FADD.FTZ R30, -R0, R30 ;  /* 0x0000001e001e7221 */ /* 0x000fe20000010100 */
[----:B------:R-:W-:Y:S01]  /*6780*/  FFMA.FTZ R4, -R117, R117, 1 ;  /* 0x3f80000075047423 */ /* 0x000fe20000010175 */
[----:B------:R-:W-:Y:S01]  /*6790*/  FMUL.FTZ R10, R12, R10 ;  /* 0x0000000a0c0a7220 */ /* 0x000fe20000410000 */
[----:B------:R-:W-:Y:S01]  /*67a0*/  FMUL.FTZ R11, R11, R6 ;  /* 0x000000060b0b7220 */ /* 0x000fe20000410000 */
[----:B------:R-:W-:Y:S01]  /*67b0*/  FMUL.FTZ R14, R188, R14 ;  /* 0x0000000ebc0e7220 */ /* 0x000fe20000410000 */
[----:B------:R-:W-:Y:S01]  /*67c0*/  FMUL.FTZ R5, R5, UR6 ;  /* 0x0000000605057c20 */ /* 0x000fe20008410000 */
[----:B------:R-:W-:Y:S01]  /*67d0*/  FMUL.FTZ R30, R133, R30 ;  /* 0x0000001e851e7220 */ /* 0x000fe20000410000 */
[----:B------:R-:W-:Y:S01]  /*67e0*/  FMUL.FTZ R4, R4, UR6 ;  /* 0x0000000604047c20 */ /* 0x000fe20008410000 */
[----:B------:R-:W-:Y:S01]  /*67f0*/  FADD.FTZ R26, -R0, R26 ;  /* 0x0000001a001a7221 */ /* 0x000fe20000010100 */
[----:B------:R-:W-:Y:S01]  /*6800*/  FMUL.FTZ R14, R14, R5 ;  /* 0x000000050e0e7220 */ /* 0x000fe20000410000 */
[----:B------:R-:W-:Y:S01]  /*6810*/  FFMA.FTZ R6, -R123, R123, 1 ;  /* 0x3f8000007b067423 */ /* 0x000fe2000001017b */
[----:B------:R-:W-:Y:S01]  /*6820*/  FMUL.FTZ R30, R30, R4 ;  /* 0x000000041e1e7220 */ /* 0x000fe20000410000 */
[----:B------:R-:W-:Y:S01]  /*6830*/  F2FP.F16.F32.PACK_AB R4, R11, R10 ;  /* 0x0000000a0b04723e */ /* 0x000fe200000000ff */
[C---:B------:R-:W-:Y:S01]  /*6840*/  FADD.FTZ R27, -R0.reuse, R27 ;  /* 0x0000001b001b7221 */ /* 0x040fe20000010100 */
[----:B------:R-:W-:Y:S01]  /*6850*/  FFMA.FTZ R5, -R121, R121, 1 ;  /* 0x3f80000079057423 */ /* 0x000fe20000010179 */
[----:B-1----:R-:W-:Y:S01]  /*6860*/  F2FP.F16.F32.PACK_AB R2, R15, R14 ;  /* 0x0000000e0f02723e */ /* 0x002fe200000000ff */
[----:B------:R-:W-:Y:S01]  /*6870*/  FADD.FTZ R31, -R0, R31 ;  /* 0x0000001f001f7221 */ /* 0x000fe20000010100 */
[----:B------:R-:W-:Y:S01]  /*6880*/  STS [R193+0xb400], R4 ;  /* 0x00b40004c1007388 */ /* 0x000fe20000000800 */
[----:B------:R-:W-:Y:S01]  /*6890*/  FMUL.FTZ R26, R139, R26 ;  /* 0x0000001a8b1a7220 */ /* 0x000fe20000410000 */
[----:B------:R-:W-:Y:S01]  /*68a0*/  FMUL.FTZ R6, R6, UR6 ;  /* 0x0000000606067c20 */ /* 0x000fe20008410000 */
[----:B------:R-:W-:Y:S01]  /*68b0*/  FMUL.FTZ R27, R138, R27 ;  /* 0x0000001b8a1b7220 */ /* 0x000fe20000410000 */
[----:B------:R-:W-:Y:S01]  /*68c0*/  FMUL.FTZ R5, R5, UR6 ;  /* 0x0000000605057c20 */ /* 0x000fe20008410000 */
[----:B------:R-:W-:Y:S01]  /*68d0*/  FFMA.FTZ R0, -R116, R116, 1 ;  /* 0x3f80000074007423 */ /* 0x000fe20000010174 */
[----:B------:R-:W-:Y:S01]  /*68e0*/  STS [R194+0xb000], R7 ;  /* 0x00b00007c2007388 */ /* 0x000fe20000000800 */
[----:B------:R-:W-:Y:S01]  /*68f0*/  FMUL.FTZ R26, R26, R6 ;  /* 0x000000061a1a7220 */ /* 0x000fe20000410000 */
[----:B------:R-:W-:Y:S01]  /*6900*/  FMUL.FTZ R31, R132, R31 ;  /* 0x0000001f841f7220 */ /* 0x000fe20000410000 */
[----:B------:R-:W-:Y:S01]  /*6910*/  FMUL.FTZ R6, R27, R5 ;  /* 0x000000051b067220 */ /* 0x000fe20000410000 */
[----:B------:R1:W-:Y:S01]  /*6920*/  STS [R194+0xb400], R2 ;  /* 0x00b40002c2007388 */ /* 0x0003e20000000800 */
[----:B------:R-:W-:Y:S01]  /*6930*/  FMUL.FTZ R0, R0, UR6 ;  /* 0x0000000600007c20 */ /* 0x000fe20008410000 */
[----:B------:R-:W-:Y:S02]  /*6940*/  F2FP.F16.F32.PACK_AB R17, R22, R23 ;  /* 0x000000171611723e */ /* 0x000fe400000000ff */
[----:B------:R-:W-:Y:S01]  /*6950*/  STS [R192+0xa000], R32 ;  /* 0x00a00020c0007388 */ /* 0x000fe20000000800 */
[----:B------:R-:W-:Y:S01]  /*6960*/  FMUL.FTZ R5, R31, R0 ;  /* 0x000000001f057220 */ /* 0x000fe20000410000 */
[----:B------:R-:W-:Y:S02]  /*6970*/  F2FP.F16.F32.PACK_AB R9, R9, R24 ;  /* 0x000000180909723e */ /* 0x000fe400000000ff */
[----:B------:R-:W-:Y:S01]  /*6980*/  STS [R192+0xa400], R16 ;  /* 0x00a40010c0007388 */ /* 0x000fe20000000800 */
[----:B------:R-:W-:Y:S02]  /*6990*/  F2FP.F16.F32.PACK_AB R6, R6, R26 ;  /* 0x0000001a0606723e */ /* 0x000fe400000000ff */
[----:B------:R-:W-:Y:S01]  /*69a0*/  F2FP.F16.F32.PACK_AB R8, R8, R28 ;  /* 0x0000001c0808723e */ /* 0x000fe200000000ff */
[----:B------:R-:W-:Y:S01]  /*69b0*/  STS [R191+0xa000], R21 ;  /* 0x00a00015bf007388 */ /* 0x000fe20000000800 */
[----:B------:R-:W-:Y:S02]  /*69c0*/  F2FP.F16.F32.PACK_AB R5, R5, R30 ;  /* 0x0000001e0505723e */ /* 0x000fe400000000ff */
[----:B------:R-:W-:Y:S01]  /*69d0*/  SHF.L.U32 R100, R181, 0x1, RZ ;  /* 0x00000001b5647819 */ /* 0x000fe200000006ff */
[----:B------:R-:W-:Y:S01]  /*69e0*/  STS [R191+0xa400], R17 ;  /* 0x00a40011bf007388 */ /* 0x000fe20000000800 */
[----:B------:R-:W-:Y:S02]  /*69f0*/  MOV R0, UR4 ;  /* 0x0000000400007c02 */ /* 0x000fe40008000f00 */
[----:B------:R-:W-:Y:S01]  /*6a00*/  LEA R116, R243, UR4, 0x1 ;  /* 0x00000004f3747c11 */ /* 0x000fe2000f8e08ff */
[----:B------:R-:W-:Y:S01]  /*6a10*/  STS [R192+0xb000], R9 ;  /* 0x00b00009c0007388 */ /* 0x000fe20000000800 */
[----:B------:R-:W-:Y:S02]  /*6a20*/  IADD3 R0, R100, 0x4000, R0 ;  /* 0x0000400064007810 */ /* 0x000fe40007ffe000 */
[----:B------:R-:W-:Y:S01]  /*6a30*/  MOV R114, R223 ;  /* 0x000000df00727202 */ /* 0x000fe20000000f00 */
[----:B------:R-:W-:Y:S01]  /*6a40*/  STS [R192+0xb400], R6 ;  /* 0x00b40006c0007388 */ /* 0x000fe20000000800 */
[C---:B-1----:R-:W-:Y:S02]  /*6a50*/  IADD3 R2, R0.reuse, 0x40, RZ ;  /* 0x0000004000027810 */ /* 0x042fe40007ffe0ff */
[----:B------:R-:W-:Y:S01]  /*6a60*/  @P1 IADD3 R2, R0, -0x40, RZ ;  /* 0xffffffc000021810 */ /* 0x000fe20007ffe0ff */
[----:B------:R-:W-:Y:S01]  /*6a70*/  STS [R191+0xb000], R8 ;  /* 0x00b00008bf007388 */ /* 0x000fe20000000800 */
[----:B------:R-:W-:Y:S03]  /*6a80*/  MOV R115, R222 ;  /* 0x000000de00737202 */ /* 0x000fe60000000f00 */
        /* <DEDUP_REMOVED lines=76> */
.L_x_534:
[----:B------:R-:W-:Y:S01]  /*6f50*/  LDSM.16.M88.4 R16, [R174] ;  /* 0x00000000ae10783b */ /* 0x000fe20000000200 */
[----:B------:R-:W-:Y:S01]  /*6f60*/  VIADD R2, R100, UR5 ;  /* 0x0000000564027c36 */ /* 0x000fe20008000000 */
[C---:B------:R-:W-:Y:S01]  /*6f70*/  LEA R223, P0, R237.reuse, R114, 0x2 ;  /* 0x00000072eddf7211 */ /* 0x040fe200078010ff */
[--C-:B------:R-:W-:Y:S01]  /*6f80*/  IMAD.IADD R112, R174, 0x1, R128.reuse ;  /* 0x00000001ae707824 */ /* 0x100fe200078e0280 */
[----:B------:R-:W2:Y:S01]  /*6f90*/  LDSM.16.MT88.4 R8, [R0+0x2000] ;  /* 0x002000000008783b */ /* 0x000ea20000004200 */
[----:B------:R-:W-:Y:S01]  /*6fa0*/  IMAD.IADD R2, R2, 0x1, R128 ;  /* 0x0000000102027824 */ /* 0x000fe200078e0280 */
[----:B------:R-:W-:Y:S01]  /*6fb0*/  LEA.HI.X.SX32 R222, R237, R115, 0x2, P0 ;  /* 0x00000073edde7211 */ /* 0x000fe200000f16ff */
[----:B------:R-:W-:Y:S01]  /*6fc0*/  IMAD.IADD R113, R128, 0x1, R175 ;  /* 0x0000000180717824 */ /* 0x000fe200078e02af */
[----:B------:R-:W-:Y:S01]  /*6fd0*/  LDSM.16.M88.4 R24, [R175] ;  /* 0x00000000af18783b */ /* 0x000fe20000000200 */
[----:B------:R-:W-:Y:S02]  /*6fe0*/  ULOP3.LUT UR12, UR7, 0x1, URZ, 0xc0, !UPT ;  /* 0x00000001070c7892 */ /* 0x000fe4000f8ec03f */
[----:B------:R-:W-:Y:S01]  /*6ff0*/  UISETP.GT.AND UP2, UPT, UR7, UR19, UPT ;  /* 0x000000130700728c */ /* 0x000fe2000bf44270 */
[----:B------:R-:W1:Y:S01]  /*7000*/  LDSM.16.MT88.4 R20, [R2] ;  /* 0x000000000214783b */ /* 0x000e620000004200 */
[----:B------:R-:W-:Y:S02]  /*7010*/  UISETP.NE.U32.AND UP0, UPT, UR12, 0x1, UPT ;  /* 0x000000010c00788c */ /* 0x000fe4000bf05070 */
[----:B------:R-:W-:Y:S01]  /*7020*/  UIADD3 UR7, UR7, -0x1, URZ ;  /* 0xffffffff07077890 */ /* 0x000fe2000fffe03f */
        /* <DEDUP_REMOVED lines=43> */
[----:B------:R3:W3:Y:S04]  /*72e0*/  LDSM.16.MT88.4 R24, [R2+0x3800] ;  /* 0x003800000218783b */ /* 0x0006e80000004200 */
[----:B------:R-:W-:Y:S01]  /*72f0*/  LDSM.16.MT88.4 R100, [R172+0x1000] ;  /* 0x00100000ac64783b */ /* 0x000fe20000004200 */
[C---:B----4-:R-:W-:Y:S06]  /*7300*/  HMMA.16816.F32 R4, R28.reuse, R104, R4 ;  /* 0x000000681c04723c */ /* 0x050fec0000001804 */
[C---:B------:R-:W-:Y:S01]  /*7310*/  HMMA.16816.F32 R8, R28.reuse, R106, R8 ;  /* 0x0000006a1c08723c */ /* 0x040fe20000001808 */
[----:B------:R-:W-:Y:S01]  /*7320*/  LDSM.16.MT88.4 R104, [R3+0xd000] ;  /* 0x00d000000368783b */ /* 0x000fe20000004200 */
[----:B--2---:R-:W-:Y:S04]  /*7330*/  IMAD.U32 R0, RZ, RZ, UR18 ;  /* 0x00000012ff007e24 */ /* 0x004fe8000f8e00ff */
[C---:B-1----:R-:W-:Y:S06]  /*7340*/  HMMA.16816.F32 R12, R28.reuse, R20, R12 ;  /* 0x000000141c0c723c */ /* 0x042fec000000180c */
[----:B------:R-:W-:Y:S01]  /*7350*/  HMMA.16816.F32 R16, R28, R22, R16 ;  /* 0x000000161c10723c */ /* 0x000fe20000001810 */
[----:B---3--:R-:W-:Y:S04]  /*7360*/  IMAD.U32 R2, RZ, RZ, UR32 ;  /* 0x00000020ff027e24 */ /* 0x008fe8000f8e00ff */
[----:B------:R-:W-:Y:S01]  /*7370*/  @P2 IADD3 R20, P3, R238, UR14, RZ ;  /* 0x0000000eee142c10 */ /* 0x000fe2000ff7e0ff */
[C---:B------:R-:W-:Y:S01]  /*7380*/  HMMA.16816.F32 R4, R32.reuse, R108, R4 ;  /* 0x0000006c2004723c */ /* 0x040fe20000001804 */
[----:B------:R-:W-:Y:S01]  /*7390*/  IMAD.U32 R22, RZ, RZ, UR18 ;  /* 0x00000012ff167e24 */ /* 0x000fe2000f8e00ff */
[----:B------:R-:W-:Y:S03]  /*73a0*/  @UP3 UIADD3 UR14, UP1, UR14, -0x100, URZ ;  /* 0xffffff000e0e3890 */ /* 0x000fe6000ff3e03f */
[----:B------:R-:W-:Y:S01]  /*73b0*/  @P2 IADD3.X R21, R239, UR13, RZ, P3, !PT ;  /* 0x0000000def152c10 */ /* 0x000fe20009ffe4ff */
[C---:B------:R-:W-:Y:S01]  /*73c0*/  HMMA.16816.F32 R8, R32.reuse, R110, R8 ;  /* 0x0000006e2008723c */ /* 0x040fe20000001808 */
[----:B------:R-:W-:Y:S01]  /*73d0*/  IMAD.U32 R28, RZ, RZ, UR25 ;  /* 0x00000019ff1c7e24 */ /* 0x000fe2000f8e00ff */
[----:B------:R-:W-:Y:S02]  /*73e0*/  @UP3 UIADD3.X UR13, UR13, -0x1, URZ, UP1, !UPT ;  /* 0xffffffff0d0d3890 */ /* 0x000fe40008ffe43f */
[----:B------:R-:W5:Y:S02]  /*73f0*/  @P2 LDG.E R235, desc[UR8][R20.64] ;  /* 0x0000000814eb2981 */ /* 0x000f64000c1e1900 */
[C---:B------:R-:W-:Y:S02]  /*7400*/  HMMA.16816.F32 R12, R32.reuse, R24, R12 ;  /* 0x00000018200c723c */ /* 0x040fe4000000180c */
[----:B------:R-:W5:Y:S04]  /*7410*/  @P2 LDG.E R236, desc[UR8][R20.64+0x20] ;  /* 0x0000200814ec2981 */ /* 0x000f68000c1e1900 */
[----:B------:R-:W-:Y:S01]  /*7420*/  HMMA.16816.F32 R16, R32, R26, R16 ;  /* 0x0000001a2010723c */ /* 0x000fe20000001810 */
[----:B------:R-:W5:Y:S01]  /*7430*/  @P2 LDG.E R233, desc[UR8][R20.64+0x80] ;  /* 0x0000800814e92981 */ /* 0x000f62000c1e1900 */
[----:B------:R-:W-:Y:S03]  /*7440*/  IMAD.U32 R24, RZ, RZ, UR32 ;  /* 0x00000020ff187e24 */ /* 0x000fe6000f8e00ff */
[----:B------:R1:W5:Y:S01]  /*7450*/  @P2 LDG.E R234, desc[UR8][R20.64+0xa0] ;  /* 0x0000a00814ea2981 */ /* 0x000362000c1e1900 */
[----:B------:R-:W-:Y:S01]  /*7460*/  IMAD.U32 R25, RZ, RZ, UR25 ;  /* 0x00000019ff197e24 */ /* 0x000fe2000f8e00ff */
[----:B------:R-:W-:Y:S02]  /*7470*/  MOV R26, UR31 ;  /* 0x0000001f001a7c02 */ /* 0x000fe40008000f00 */
[----:B------:R-:W-:Y:S02]  /*7480*/  LDSM.16.MT88.4 R32, [R3+0xc800] ;  /* 0x00c800000320783b */ /* 0x000fe40000004200 */
[----:B-1----:R-:W-:Y:S02]  /*7490*/  IMAD.MOV.U32 R20, RZ, RZ, R223 ;  /* 0x000000ffff147224 */ /* 0x002fe400078e00df */
[----:B------:R-:W-:Y:S03]  /*74a0*/  IMAD.MOV.U32 R21, RZ, RZ, R222 ;  /* 0x000000ffff157224 */ /* 0x000fe600078e00de */
[-C--:B------:R-:W-:Y:S02]  /*74b0*/  LEA R22, P3, R22, R20.reuse, 0x2 ;  /* 0x0000001416167211 */ /* 0x080fe400078610ff */
[-C--:B------:R-:W-:Y:S01]  /*74c0*/  LEA R28, P2, R28, R20.reuse, 0x2 ;  /* 0x000000141c1c7211 */ /* 0x080fe200078410ff */
[----:B------:R1:W-:Y:S01]  /*74d0*/  REDG.E.ADD.F32.FTZ.RN.STRONG.GPU desc[UR8][R20.64], R4 ;  /* 0x00000004140079a6 */ /* 0x0003e2000c10f388 */
[-C--:B------:R-:W-:Y:S01]  /*74e0*/  LEA.HI.X.SX32 R23, R0, R21.reuse, 0x2, P3 ;  /* 0x0000001500177211 */ /* 0x080fe200018f16ff */
[----:B------:R-:W-:Y:S01]  /*74f0*/  IMAD.U32 R0, RZ, RZ, UR31 ;  /* 0x0000001fff007e24 */ /* 0x000fe2000f8e00ff */
[-C--:B------:R-:W-:Y:S02]  /*7500*/  LEA R24, P0, R24, R20.reuse, 0x2 ;  /* 0x0000001418187211 */ /* 0x080fe400078010ff */
[-C--:B------:R-:W-:Y:S01]  /*7510*/  LEA.HI.X.SX32 R29, R25, R21.reuse, 0x2, P2 ;  /* 0x00000015191d7211 */ /* 0x080fe200010f16ff */
[----:B------:R2:W-:Y:S01]  /*7520*/  REDG.E.ADD.F32.FTZ.RN.STRONG.GPU desc[UR8][R22.64], R5 ;  /* 0x00000005160079a6 */ /* 0x0005e2000c10f388 */
[-C--:B------:R-:W-:Y:S01]  /*7530*/  LEA.HI.X.SX32 R25, R2, R21.reuse, 0x2, P0 ;  /* 0x0000001502197211 */ /* 0x080fe200000f16ff */
[----:B------:R-:W-:Y:S01]  /*7540*/  IMAD.U32 R2, RZ, RZ, UR29 ;  /* 0x0000001dff027e24 */ /* 0x000fe2000f8e00ff */
[-C--:B------:R-:W-:Y:S01]  /*7550*/  LEA R26, P0, R26, R20.reuse, 0x2 ;  /* 0x000000141a1a7211 */ /* 0x080fe200078010ff */
[----:B------:R3:W-:Y:S03]  /*7560*/  REDG.E.ADD.F32.FTZ.RN.STRONG.GPU desc[UR8][R28.64], R6 ;  /* 0x000000061c0079a6 */ /* 0x0007e6000c10f388 */
[-C--:B------:R-:W-:Y:S01]  /*7570*/  LEA.HI.X.SX32 R27, R0, R21.reuse, 0x2, P0 ;  /* 0x00000015001b7211 */ /* 0x080fe200000f16ff */
[----:B------:R4:W-:Y:S01]  /*7580*/  REDG.E.ADD.F32.FTZ.RN.STRONG.GPU desc[UR8][R24.64], R7 ;  /* 0x00000007180079a6 */ /* 0x0009e2000c10f388 */
[----:B------:R-:W-:Y:S03]  /*7590*/  IMAD.U32 R0, RZ, RZ, UR28 ;  /* 0x0000001cff007e24 */ /* 0x000fe6000f8e00ff */
[----:B------:R4:W-:Y:S04]  /*75a0*/  REDG.E.ADD.F32.FTZ.RN.STRONG.GPU desc[UR8][R26.64], R8 ;  /* 0x000000081a0079a6 */ /* 0x0009e8000c10f388 */
[----:B------:R-:W-:Y:S01]  /*75b0*/  LDSM.16.MT88.4 R28, [R3+0xa800] ;  /* 0x00a80000031c783b */ /* 0x000fe20000004200 */
[----:B-1----:R-:W-:Y:S05]  /*75c0*/  IMAD.U32 R4, RZ, RZ, UR28 ;  /* 0x0000001cff047e24 */ /* 0x002fea000f8e00ff */
[-C--:B------:R-:W-:Y:S01]  /*75d0*/  LEA R4, P0, R4, R20.reuse, 0x2 ;  /* 0x0000001404047211 */ /* 0x080fe200078010ff */
[----:B--2---:R-:W-:Y:S02]  /*75e0*/  IMAD.U32 R5, RZ, RZ, UR30 ;  /* 0x0000001eff057e24 */ /* 0x004fe4000f8e00ff */
[----:B---3--:R-:W-:Y:S02]  /*75f0*/  IMAD.U32 R6, RZ, RZ, UR29 ;  /* 0x0000001dff067e24 */ /* 0x008fe4000f8e00ff */
[----:B----4-:R-:W-:Y:S03]  /*7600*/  IMAD.U32 R24, RZ, RZ, UR30 ;  /* 0x0000001eff187e24 */ /* 0x010fe6000f8e00ff */
[-C--:B------:R-:W-:Y:S01]  /*7610*/  LEA R6, P2, R6, R20.reuse, 0x2 ;  /* 0x0000001406067211 */ /* 0x080fe200078410ff */
[----:B------:R-:W-:Y:S01]  /*7620*/  IMAD.U32 R26, RZ, RZ, UR24 ;  /* 0x00000018ff1a7e24 */ /* 0x000fe2000f8e00ff */
[-C--:B------:R-:W-:Y:S01]  /*7630*/  LEA R24, P3, R24, R20.reuse, 0x2 ;  /* 0x0000001418187211 */ /* 0x080fe200078610ff */
[----:B------:R-:W-:Y:S01]  /*7640*/  IMAD.U32 R8, RZ, RZ, UR21 ;  /* 0x00000015ff087e24 */ /* 0x000fe2000f8e00ff */
[-C--:B------:R-:W-:Y:S01]  /*7650*/  LEA.HI.X.SX32 R7, R2, R21.reuse, 0x2, P2 ;  /* 0x0000001502077211 */ /* 0x080fe200010f16ff */
[----:B------:R-:W-:Y:S01]  /*7660*/  IMAD.U32 R2, RZ, RZ, UR20 ;  /* 0x00000014ff027e24 */ /* 0x000fe2000f8e00ff */
[-C--:B------:R-:W-:Y:S02]  /*7670*/  LEA.HI.X.SX32 R25, R5, R21.reuse, 0x2, P3 ;  /* 0x0000001505197211 */ /* 0x080fe400018f16ff */
[-C--:B------:R-:W-:Y:S01]  /*7680*/  LEA.HI.X.SX32 R5, R0, R21.reuse, 0x2, P0 ;  /* 0x0000001500057211 */ /* 0x080fe200000f16ff */
[----:B------:R-:W-:Y:S01]  /*7690*/  IMAD.U32 R0, RZ, RZ, UR27 ;  /* 0x0000001bff007e24 */ /* 0x000fe2000f8e00ff */
[-C--:B------:R-:W-:Y:S01]  /*76a0*/  LEA R26, P6, R26, R20.reuse, 0x2 ;  /* 0x000000141a1a7211 */ /* 0x080fe200078c10ff */
[----:B------:R1:W-:Y:S01]  /*76b0*/  REDG.E.ADD.F32.FTZ.RN.STRONG.GPU desc[UR8][R24.64], R9 ;  /* 0x00000009180079a6 */ /* 0x0003e2000c10f388 */
[-C--:B------:R-:W-:Y:S03]  /*76c0*/  LEA R8, P3, R8, R20.reuse, 0x2 ;  /* 0x0000001408087211 */ /* 0x080fe600078610ff */
[----:B------:R2:W-:Y:S04]  /*76d0*/  REDG.E.ADD.F32.FTZ.RN.STRONG.GPU desc[UR8][R6.64], R10 ;  /* 0x0000000a060079a6 */ /* 0x0005e8000c10f388 */
[----:B------:R3:W-:Y:S04]  /*76e0*/  REDG.E.ADD.F32.FTZ.RN.STRONG.GPU desc[UR8][R4.64], R11 ;  /* 0x0000000b040079a6 */ /* 0x0007e8000c10f388 */
[----:B------:R-:W-:Y:S04]  /*76f0*/  REDG.E.ADD.F32.FTZ.RN.STRONG.GPU desc[UR8][R20.64+0x80], R12 ;  /* 0x0000800c140079a6 */ /* 0x000fe8000c10f388 */
[----:B------:R-:W-:Y:S01]  /*7700*/  REDG.E.ADD.F32.FTZ.RN.STRONG.GPU desc[UR8][R22.64+0x80], R13 ;  /* 0x0000800d160079a6 */ /* 0x000fe2000c10f388 */
[----:B-1----:R-:W-:Y:S01]  /*7710*/  MOV R24, UR23 ;  /* 0x0000001700187c02 */ /* 0x002fe20008000f00 */
[----:B------:R-:W-:Y:S02]  /*7720*/  IMAD.U32 R9, RZ, RZ, UR23 ;  /* 0x00000017ff097e24 */ /* 0x000fe4000f8e00ff */
[----:B--2---:R-:W-:Y:S01]  /*7730*/  IMAD.U32 R10, RZ, RZ, UR22 ;  /* 0x00000016ff0a7e24 */ /* 0x004fe2000f8e00ff */
[-C--:B------:R-:W-:Y:S01]  /*7740*/  LEA R24, P5, R24, R20.reuse, 0x2 ;  /* 0x0000001418187211 */ /* 0x080fe200078a10ff */
[----:B------:R-:W-:Y:S02]  /*7750*/  IMAD.U32 R7, RZ, RZ, UR22 ;  /* 0x00000016ff077e24 */ /* 0x000fe4000f8e00ff */
[----:B---3--:R-:W-:Y:S01]  /*7760*/  IMAD.U32 R11, RZ, RZ, UR24 ;  /* 0x00000018ff0b7e24 */ /* 0x008fe2000f8e00ff */
[-C--:B------:R-:W-:Y:S01]  /*7770*/  LEA R10, P4, R10, R20.reuse, 0x2 ;  /* 0x000000140a0a7211 */ /* 0x080fe200078810ff */
[----:B------:R-:W-:Y:S01]  /*7780*/  IMAD.U32 R6, RZ, RZ, UR20 ;  /* 0x00000014ff067e24 */ /* 0x000fe2000f8e00ff */
[-C--:B------:R-:W-:Y:S01]  /*7790*/  LEA.HI.X.SX32 R25, R9, R21.reuse, 0x2, P5 ;  /* 0x0000001509197211 */ /* 0x080fe200028f16ff */
[----:B------:R-:W-:Y:S01]  /*77a0*/  IMAD.U32 R4, RZ, RZ, UR27 ;  /* 0x0000001bff047e24 */ /* 0x000fe2000f8e00ff */
[-C--:B------:R-:W-:Y:S02]  /*77b0*/  LEA.HI.X.SX32 R27, R11, R21.reuse, 0x2, P6 ;  /* 0x000000150b1b7211 */ /* 0x080fe400030f16ff */
[-C--:B------:R-:W-:Y:S02]  /*77c0*/  LEA.HI.X.SX32 R11, R7, R21.reuse, 0x2, P4 ;  /* 0x00000015070b7211 */ /* 0x080fe400020f16ff */
[----:B------:R-:W-:Y:S01]  /*77d0*/  MOV R5, UR21 ;  /* 0x0000001500057c02 */ /* 0x000fe20008000f00 */
[----:B------:R-:W-:Y:S01]  /*77e0*/  REDG.E.ADD.F32.FTZ.RN.STRONG.GPU desc[UR8][R26.64], R14 ;  /* 0x0000000e1a0079a6 */ /* 0x000fe2000c10f388 */
        /* <DEDUP_REMOVED lines=66> */
[----:B------:R-:W-:Y:S01]  /*7c10*/  F2FP.F16.F32.PACK_AB R36, R37, R36 ;  /* 0x000000242524723e */ /* 0x000fe200000000ff */
[----:B------:R-:W-:Y:S01]  /*7c20*/  UISETP.NE.AND UP0, UPT, UR36, -0x1, UPT ;  /* 0xffffffff2400788c */ /* 0x000fe2000bf05270 */
        /* <DEDUP_REMOVED lines=41> */
[----:B------:R-:W-:Y:S01]  /*7ec0*/  STS [R248], R17 ;  /* 0x00000011f8007388 */ /* 0x000fe20000000800 */
[----:B------:R-:W-:Y:S01]  /*7ed0*/  F2FP.F16.F32.PACK_AB R14, R14, R74 ;  /* 0x0000004a0e0e723e */ /* 0x000fe200000000ff */
[----:B------:R-:W-:Y:S01]  /*7ee0*/  @UP0 UIADD3 UR11, UR33, UR36, URZ ;  /* 0x00000024210b0290 */ /* 0x000fe2000fffe03f */
[----:B------:R-:W-:Y:S01]  /*7ef0*/  F2FP.F16.F32.PACK_AB R11, R11, R76 ;  /* 0x0000004c0b0b723e */ /* 0x000fe200000000ff */
[----:B------:R-:W-:Y:S01]  /*7f00*/  STS [R248+0x400], R16 ;  /* 0x00040010f8007388 */ /* 0x000fe20000000800 */
[----:B------:R-:W-:Y:S01]  /*7f10*/  F2FP.F16.F32.PACK_AB R10, R10, R78 ;  /* 0x0000004e0a0a723e */ /* 0x000fe200000000ff */
[----:B------:R-:W-:Y:S01]  /*7f20*/  @UP0 ULDC.64 UR6, c[0x0][0x450] ;  /* 0x0001140000060ab9 */ /* 0x000fe20000000a00 */
[----:B------:R-:W-:Y:S01]  /*7f30*/  F2FP.F16.F32.PACK_AB R9, R9, R84 ;  /* 0x000000540909723e */ /* 0x000fe200000000ff */
[----:B------:R-:W-:Y:S01]  /*7f40*/  STS [R251], R13 ;  /* 0x0000000dfb007388 */ /* 0x000fe20000000800 */
[----:B------:R-:W-:Y:S01]  /*7f50*/  F2FP.F16.F32.PACK_AB R8, R8, R86 ;  /* 0x000000560808723e */ /* 0x000fe200000000ff */
[----:B------:R-:W-:Y:S01]  /*7f60*/  @UP0 UIMAD.WIDE.U32 UR12, UR11, UR6, URZ ;  /* 0x000000060b0c02a5 */ /* 0x000fe2000f8e003f */
[----:B------:R-:W-:Y:S01]  /*7f70*/  F2FP.F16.F32.PACK_AB R5, R5, R96 ;  /* 0x000000600505723e */ /* 0x000fe200000000ff */
[----:B------:R-:W-:Y:S01]  /*7f80*/  STS [R252], R12 ;  /* 0x0000000cfc007388 */ /* 0x000fe20000000800 */
[----:B------:R-:W-:Y:S01]  /*7f90*/  F2FP.F16.F32.PACK_AB R4, R4, R98 ;  /* 0x000000620404723e */ /* 0x000fe200000000ff */
[----:B------:R-:W-:Y:S01]  /*7fa0*/  @UP0 UIMAD UR11, UR11, UR7, URZ ;  /* 0x000000070b0b02a4 */ /* 0x000fe2000f8e023f */
[----:B------:R-:W-:Y:S01]  /*7fb0*/  F2FP.F16.F32.PACK_AB R7, R7, R88 ;  /* 0x000000580707723e */ /* 0x000fe200000000ff */
[----:B------:R-:W-:Y:S01]  /*7fc0*/  STS [R248+0x2000], R15 ;  /* 0x0020000ff8007388 */ /* 0x000fe20000000800 */
[----:B------:R-:W-:Y:S01]  /*7fd0*/  F2FP.F16.F32.PACK_AB R6, R6, R90 ;  /* 0x0000005a0606723e */ /* 0x000fe200000000ff */
[----:B------:R-:W-:Y:S01]  /*7fe0*/  @UP0 UIADD3 UR21, UR13, UR11, URZ ;  /* 0x0000000b0d150290 */ /* 0x000fe2000fffe03f */
[----:B------:R-:W-:Y:S01]  /*7ff0*/  F2FP.F16.F32.PACK_AB R2, R2, R92 ;  /* 0x0000005c0202723e */ /* 0x000fe200000000ff */
[----:B------:R-:W-:Y:S01]  /*8000*/  STS [R248+0x2400], R14 ;  /* 0x0024000ef8007388 */ /* 0x000fe20000000800 */
[----:B------:R-:W-:Y:S01]  /*8010*/  F2FP.F16.F32.PACK_AB R0, R0, R94 ;  /* 0x0000005e0000723e */ /* 0x000fe200000000ff */
[----:B------:R-:W-:Y:S01]  /*8020*/  @UP0 UMOV UR20, UR12 ;  /* 0x0000000c00140c82 */ /* 0x000fe20008000000 */
        /* <DEDUP_REMOVED lines=14> */
[----:B------:R-:W-:Y:S02]  /*8110*/  F2FP.F16.F32.PACK_AB R58, R59, R58 ;  /* 0x0000003a3b3a723e */ /* 0x000fe400000000ff */
[----:B------:R-:W-:Y:S01]  /*8120*/  F2FP.F16.F32.PACK_AB R60, R61, R60 ;  /* 0x0000003c3d3c723e */ /* 0x000fe200000000ff */
[----:B------:R1:W-:Y:S01]  /*8130*/  STS [R250+0x400], R4 ;  /* 0x00040004fa007388 */ /* 0x0003e20000000800 */
[----:B------:R-:W-:Y:S02]  /*8140*/  F2FP.F16.F32.PACK_AB R62, R63, R62 ;  /* 0x0000003e3f3e723e */ /* 0x000fe400000000ff */
[----:B------:R-:W-:Y:S01]  /*8150*/  PLOP3.LUT P0, PT, PT, PT, UP0, 0x80, 0x0 ;  /* 0x000000000000781c */ /* 0x000fe20003f0f008 */
        /* <DEDUP_REMOVED lines=35> */
.L_x_536:
        /* <DEDUP_REMOVED lines=23> */
.L_x_537:
[----:B------:R-:W-:Y:S01]  /*8500*/  BAR.SYNC.DEFER_BLOCKING 0x0 ;  /* 0x0000000000007b1d */ /* 0x000fe20000010000 */
[----:B------:R-:W-:Y:S01]  /*8510*/  LEA.HI R2, R2, R4, RZ, 0x3 ;  /* 0x0000000402027211 */ /* 0x000fe200078f18ff */
[----:B------:R-:W-:Y:S01]  /*8520*/  IMAD.MOV.U32 R17, RZ, RZ, R0 ;  /* 0x000000ffff117224 */ /* 0x000fe200078e0000 */
[----:B------:R-:W-:Y:S01]  /*8530*/  USHF.R.S32.HI UR14, URZ, 0x1f, UR11 ;  /* 0x0000001f3f0e7899 */ /* 0x000fe2000801140b */
[----:B------:R-:W-:Y:S01]  /*8540*/  IMAD.MOV.U32 R16, RZ, RZ, R186 ;  /* 0x000000ffff107224 */ /* 0x000fe200078e00ba */
[----:B------:R-:W-:Y:S01]  /*8550*/  SHF.R.S32.HI R0, RZ, 0x3, R2 ;  /* 0x00000003ff007819 */ /* 0x000fe20000011402 */
[----:B------:R-:W-:Y:S01]  /*8560*/  UIMAD UR10, UR26, -0x80, UR10 ;  /* 0xffffff801a0a78a4 */ /* 0x000fe2000f8e020a */
[----:B------:R-:W-:Y:S01]  /*8570*/  IMAD.U32 R2, RZ, RZ, UR6 ;  /* 0x00000006ff027e24 */ /* 0x000fe2000f8e00ff */
[----:B------:R-:W-:Y:S01]  /*8580*/  UIMAD UR15, UR14, UR6, URZ ;  /* 0x000000060e0f72a4 */ /* 0x000fe2000f8e023f */
[C---:B------:R-:W-:Y:S01]  /*8590*/  IADD3 R7, R0.reuse, 0x40, RZ ;  /* 0x0000004000077810 */ /* 0x040fe20007ffe0ff */
[----:B------:R-:W-:Y:S01]  /*85a0*/  ULDC UR16, c[0x0][0x2d0] ;  /* 0x0000b40000107ab9 */ /* 0x000fe20000000800 */
[----:B------:R-:W-:Y:S01]  /*85b0*/  VIADD R6, R0, 0x20 ;  /* 0x0000002000067836 */ /* 0x000fe20000000000 */
[----:B------:R-:W-:Y:S01]  /*85c0*/  ISETP.GE.AND P4, PT, R186, UR16, PT ;  /* 0x00000010ba007c0c */ /* 0x000fe2000bf86270 */
[----:B------:R-:W-:Y:S01]  /*85d0*/  UIMAD UR15, UR11, UR7, UR15 ;  /* 0x000000070b0f72a4 */ /* 0x000fe2000f8e020f */
[----:B------:R-:W-:Y:S01]  /*85e0*/  IMAD.WIDE.U32 R4, R2, UR11, R16 ;  /* 0x0000000b02047c25 */ /* 0x000fe2000f8e0010 */
[----:B------:R-:W-:Y:S01]  /*85f0*/  USHF.R.S32.HI UR22, URZ, 0x1f, UR59 ;  /* 0x0000001f3f167899 */ /* 0x000fe2000801143b */
[----:B------:R-:W-:Y:S01]  /*8600*/  ISETP.GE.OR P3, PT, R6, UR10, P4 ;  /* 0x0000000a06007c0c */ /* 0x000fe2000a766670 */
[----:B------:R-:W-:Y:S01]  /*8610*/  ULDC.64 UR16, c[0x0][0x468] ;  /* 0x00011a0000107ab9 */ /* 0x000fe20000000a00 */
[----:B------:R-:W-:Y:S01]  /*8620*/  VIADD R6, R0, 0x60 ;  /* 0x0000006000067836 */ /* 0x000fe20000000000 */
[----:B------:R-:W-:Y:S01]  /*8630*/  IADD3 R4, P0, R4, UR20, RZ ;  /* 0x0000001404047c10 */ /* 0x000fe2000ff1e0ff */
[----:B------:R-:W-:Y:S01]  /*8640*/  IMAD.U32 R2, RZ, RZ, UR15 ;  /* 0x0000000fff027e24 */ /* 0x000fe2000f8e00ff */
[----:B------:R-:W-:Y:S01]  /*8650*/  ISETP.GE.OR P2, PT, R7, UR10, P4 ;  /* 0x0000000a07007c0c */ /* 0x000fe2000a746670 */
[----:B------:R-:W-:Y:S01]  /*8660*/  UIMAD UR15, UR22, UR16, URZ ;  /* 0x00000010160f72a4 */ /* 0x000fe2000f8e023f */
[----:B------:R-:W-:Y:S01]  /*8670*/  ISETP.GE.OR P1, PT, R6, UR10, P4 ;  /* 0x0000000a06007c0c */ /* 0x000fe2000a726670 */
[----:B------:R1:W2:Y:S01]  /*8680*/  LDS.128 R20, [R116+0x7000] ;  /* 0x0070000074147984 */ /* 0x0002a20000000c00 */
[----:B------:R-:W-:Y:S01]  /*8690*/  ISETP.GE.OR P4, PT, R0, UR10, P4 ;  /* 0x0000000a00007c0c */ /* 0x000fe2000a786670 */
[----:B------:R-:W-:Y:S01]  /*86a0*/  UIMAD UR17, UR59, UR17, UR15 ;  /* 0x000000113b1172a4 */ /* 0x000fe2000f8e020f */
[----:B------:R-:W-:Y:S01]  /*86b0*/  IADD3.X R5, R5, UR21, R2, P0, !PT ;  /* 0x0000001505057c10 */ /* 0x000fe200087fe402 */
[----:B------:R1:W3:Y:S01]  /*86c0*/  LDS.128 R24, [R116+0xb000] ;  /* 0x00b0000074187984 */ /* 0x0002e20000000c00 */
[----:B------:R-:W-:Y:S01]  /*86d0*/  MOV R2, UR16 ;  /* 0x0000001000027c02 */ /* 0x000fe20008000f00 */
[----:B------:R-:W-:Y:S01]  /*86e0*/  BSSY B0, `(.L_x_538) ;  /* 0x0000012000007945 */ /* 0x000fe20003800000 */
        /* <DEDUP_REMOVED lines=17> */
.L_x_539:
[----:B------:R-:W-:Y:S05]  /*8800*/  BSYNC B0 ;  /* 0x0000000000007941 */ /* 0x000fea0003800000 */
.L_x_538:
[----:B------:R-:W-:Y:S04]  /*8810*/  BSSY B0, `(.L_x_540) ;  /* 0x000000e000007945 */ /* 0x000fe80003800000 */
[----:B------:R-:W-:Y:S05]  /*8820*/  @P3 BRA `(.L_x_541) ;  /* 0x0000000000303947 */ /* 0x000fea0003800000 */
[----:B------:R-:W-:Y:S01]  /*8830*/  IADD3 R2, P0, R0, 0x20, RZ ;  /* 0x0000002000027810 */ /* 0x000fe20007f1e0ff */
[----:B------:R-:W-:Y:S01]  /*8840*/  ULDC.64 UR16, c[0x0][0x3f0] ;  /* 0x0000fc0000107ab9 */ /* 0x000fe20000000a00 */
[----:B------:R-:W-:-:S03]  /*8850*/  MOV R7, R10 ;  /* 0x0000000a00077202 */ /* 0x000fc60000000f00 */
[----:B------:R-:W-:-:S04]  /*8860*/  IMAD.X R6, RZ, RZ, R11, P0 ;  /* 0x000000ffff067224 */ /* 0x000fc800000e060b */
[----:B--2---:R-:W-:Y:S02]  /*8870*/  IMAD R8, R6, UR6, RZ ;  /* 0x0000000606087c24 */ /* 0x004fe4000f8e02ff */
[----:B------:R-:W-:-:S04]  /*8880*/  IMAD.MOV.U32 R6, RZ, RZ, R4 ;  /* 0x000000ffff067224 */ /* 0x000fc800078e0004 */
[----:B------:R-:W-:-:S04]  /*8890*/  IMAD.WIDE.U32 R6, R2, UR6, R6 ;  /* 0x0000000602067c25 */ /* 0x000fc8000f8e0006 */
[----:B------:R-:W-:Y:S01]  /*88a0*/  IMAD R2, R2, UR7, R8 ;  /* 0x0000000702027c24 */ /* 0x000fe2000f8e0208 */
[----:B------:R-:W-:-:S04]  /*88b0*/  LEA R8, P0, R6, UR16, 0x1 ;  /* 0x0000001006087c11 */ /* 0x000fc8000f8008ff */
[----:B------:R-:W-:-:S04]  /*88c0*/  IADD3 R2, R2, R7, RZ ;  /* 0x0000000702027210 */ /* 0x000fc80007ffe0ff */
[----:B------:R-:W-:-:S05]  /*88d0*/  LEA.HI.X R9, R6, UR17, R2, 0x1, P0 ;  /* 0x0000001106097c11 */ /* 0x000fca00080f0c02 */
[----:B------:R2:W-:Y:S02]  /*88e0*/  STG.E.128 desc[UR8][R8.64], R20 ;  /* 0x0000001408007986 */ /* 0x0005e4000c101d08 */
.L_x_541:
[----:B------:R-:W-:Y:S05]  /*88f0*/  BSYNC B0 ;  /* 0x0000000000007941 */ /* 0x000fea0003800000 */
.L_x_540:
        /* <DEDUP_REMOVED lines=8> */
[----:B------:R-:W-:-:S04]  /*8980*/  IMAD.MOV.U32 R6, RZ, RZ, R4 ;  /* 0x000000ffff067224 */ /* 0x000fc800078e0004 */
[----:B------:R-:W-:-:S04]  /*8990*/  IMAD.WIDE.U32 R6, R2, UR6, R6 ;  /* 0x0000000602067c25 */ /* 0x000fc8000f8e0006 */
[----:B------:R-:W-:Y:S01]  /*89a0*/  IMAD R2, R2, UR7, R8 ;  /* 0x0000000702027c24 */ /* 0x000fe2000f8e0208 */
[----:B------:R-:W-:-:S04]  /*89b0*/  LEA R8, P0, R6, UR16, 0x1 ;  /* 0x0000001006087c11 */ /* 0x000fc8000f8008ff */
[----:B------:R-:W-:-:S04]  /*89c0*/  IADD3 R2, R2, R7, RZ ;  /* 0x0000000702027210 */ /* 0x000fc80007ffe0ff */
[----:B------:R-:W-:-:S05]  /*89d0*/  LEA.HI.X R9, R6, UR17, R2, 0x1, P0 ;  /* 0x0000001106097c11 */ /* 0x000fca00080f0c02 */
[----:B-1----:R1:W-:Y:S02]  /*89e0*/  STG.E.128 desc[UR8][R8.64], R12 ;  /* 0x0000000c08007986 */ /* 0x0023e4000c101d08 */
.L_x_543:
[----:B------:R-:W-:Y:S05]  /*89f0*/  BSYNC B0 ;  /* 0x0000000000007941 */ /* 0x000fea0003800000 */
.L_x_542:
[----:B-1----:R1:W1:Y:S01]  /*8a00*/  LDS.128 R12, [R116+0x9000] ;  /* 0x00900000740c7984 */ /* 0x0022620000000c00 */
        /* <DEDUP_REMOVED lines=13> */
[----:B-1----:R1:W-:Y:S02]  /*8ae0*/  STG.E.128 desc[UR8][R4.64], R12 ;  /* 0x0000000c04007986 */ /* 0x0023e4000c101d08 */
.L_x_545:
[----:B------:R-:W-:Y:S05]  /*8af0*/  BSYNC B0 ;  /* 0x0000000000007941 */ /* 0x000fea0003800000 */
.L_x_544:
        /* <DEDUP_REMOVED lines=8> */
[----:B------:R-:W-:Y:S01]  /*8b80*/  IADD3 R4, P0, R4, UR18, RZ ;  /* 0x0000001204047c10 */ /* 0x000fe2000ff1e0ff */
[----:B------:R-:W-:-:S03]  /*8b90*/  UIMAD UR10, UR10, UR6, URZ ;  /* 0x000000060a0a72a4 */ /* 0x000fc6000f8e023f */
[----:B------:R-:W-:Y:S01]  /*8ba0*/  IMAD.U32 R2, RZ, RZ, UR11 ;  /* 0x0000000bff027e24 */ /* 0x000fe2000f8e00ff */
[----:B------:R-:W-:-:S04]  /*8bb0*/  UIMAD UR7, UR59, UR7, UR10 ;  /* 0x000000073b0772a4 */ /* 0x000fc8000f8e020a */
[----:B------:R-:W-:Y:S02]  /*8bc0*/  IADD3.X R5, R5, UR19, R2, P0, !PT ;  /* 0x0000001305057c10 */ /* 0x000fe400087fe402 */
        /* <DEDUP_REMOVED lines=14> */
.L_x_547:
[----:B------:R-:W-:Y:S05]  /*8cb0*/  BSYNC B0 ;  /* 0x0000000000007941 */ /* 0x000fea0003800000 */
.L_x_546:
        /* <DEDUP_REMOVED lines=13> */
[----:B---3--:R2:W-:Y:S02]  /*8d90*/  STG.E.128 desc[UR8][R8.64], R24 ;  /* 0x0000001808007986 */ /* 0x0085e4000c101d08 */
.L_x_549:
[----:B------:R-:W-:Y:S05]  /*8da0*/  BSYNC B0 ;  /* 0x0000000000007941 */ /* 0x000fea0003800000 */
.L_x_548:
        /* <DEDUP_REMOVED lines=13> */
[----:B----4-:R2:W-:Y:S02]  /*8e80*/  STG.E.128 desc[UR8][R8.64], R28 ;  /* 0x0000001c08007986 */ /* 0x0105e4000c101d08 */
.L_x_551:
[----:B------:R-:W-:Y:S05]  /*8e90*/  BSYNC B0 ;  /* 0x0000000000007941 */ /* 0x000fea0003800000 */
.L_x_550:
        /* <DEDUP_REMOVED lines=13> */
.L_x_508:
[----:B------:R-:W-:Y:S05]  /*8f70*/  BSYNC B1 ;  /* 0x0000000000017941 */ /* 0x000fea0003800000 */
.L_x_486:
[----:B------:R-:W3:Y:S01]  /*8f80*/  LDL R2, [R1] ;  /* 0x0000000001027983 */ /* 0x000ee20000100800 */
[----:B------:R-:W-:Y:S02]  /*8f90*/  ULDC UR6, c[0x0][0xc] ;  /* 0x0000030000067ab9 */ /* 0x000fe40000000800 */
[----:B------:R-:W-:Y:S01]  /*8fa0*/  UIADD3 UR26, UR6, UR26, URZ ;  /* 0x0000001a061a7290 */ /* 0x000fe2000fffe03f */
[----:B---3--:R-:W-:-:S13]  /*8fb0*/  R2UR UR7, R2 ;  /* 0x00000000020772ca */ /* 0x008fda00000e0000 */
[----:B------:R-:W-:-:S06]  /*8fc0*/  UISETP.GE.AND UP0, UPT, UR26, UR7, UPT ;  /* 0x000000071a00728c */ /* 0x000fcc000bf06270 */
[----:B------:R-:W-:-:S13]  /*8fd0*/  PLOP3.LUT P0, PT, PT, PT, UP0, 0x80, 0x0 ;  /* 0x000000000000781c */ /* 0x000fda0003f0f008 */
[----:B------:R-:W-:Y:S05]  /*8fe0*/  @P0 BRA `(.L_x_552) ;  /* 0x0000000000040947 */ /* 0x000fea0003800000 */
[----:B------:R-:W-:Y:S05]  /*8ff0*/  BRA `(.L_x_553) ;  /* 0xffffff78006c7947 */ /* 0x000fea000383ffff */
.L_x_552:
[----:B------:R-:W-:Y:S05]  /*9000*/  EXIT ;  /* 0x000000000000794d */ /* 0x000fea0003800000 */
.L_x_554:
        /* <DEDUP_REMOVED lines=15> */
.L_x_1265:


//--------------------- .text._ZN5flash44flash_bwd_dq_dk_dv_loop_seqk_parallel_kernelI23Flash_bwd_kernel_traitsILi64ELi64ELi128ELi8ELi2ELi4ELi4ELb1ELb0EN7cutlass6half_tE19Flash_kernel_traitsILi64ELi64ELi128ELi8ES3_EELb1ELb1ELb0ELb0ELb1ELb1ELb0EEEvNS_16Flash_bwd_paramsE --------------------------
	.section	.text._ZN5flash44flash_bwd_dq_dk_dv_loop_seqk_parallel_kernelI23Flash_bwd_kernel_traitsILi64ELi64ELi128ELi8ELi2ELi4ELi4ELb1ELb0EN7cutlass6half_tE19Flash_kernel_traitsILi64ELi64ELi128ELi8ES3_EELb1ELb1ELb0ELb0ELb1ELb1ELb0EEEvNS_16Flash_bwd_paramsE,"ax",@progbits
	.align	128
        .global         _ZN5flash44flash_bwd_dq_dk_dv_loop_seqk_parallel_kernelI23Flash_bwd_kernel_traitsILi64ELi64ELi128ELi8ELi2ELi4ELi4ELb1ELb0EN7cutlass6half_tE19Flash_kernel_traitsILi64ELi64ELi128ELi8ES3_EELb1ELb1ELb0ELb0ELb1ELb1ELb0EEEvNS_16Flash_bwd_paramsE
        .type           _ZN5flash44flash_bwd_dq_dk_dv_loop_seqk_parallel_kernelI23Flash_bwd_kernel_traitsILi64ELi64ELi128ELi8ELi2ELi4ELi4ELb1ELb0EN7cutlass6half_tE19Flash_kernel_traitsILi64ELi64ELi128ELi8ES3_EELb1ELb1ELb0ELb0ELb1ELb1ELb0EEEvNS_16Flash_bwd_paramsE,@function
        .size           _ZN5flash44flash_bwd_dq_dk_dv_loop_seqk_parallel_kernelI23Flash_bwd_kernel_traitsILi64ELi64ELi128ELi8ELi2ELi4ELi4ELb1ELb0EN7cutlass6half_tE19Flash_kernel_traitsILi64ELi64ELi128ELi8ES3_EELb1ELb1ELb0ELb0ELb1ELb1ELb0EEEvNS_16Flash_bwd_paramsE,(.L_x_1266 - _ZN5flash44flash_bwd_dq_dk_dv_loop_seqk_parallel_kernelI23Flash_bwd_kernel_traitsILi64ELi64ELi128ELi8ELi2ELi4ELi4ELb1ELb0EN7cutlass6half_tE19Flash_kernel_traitsILi64ELi64ELi128ELi8ES3_EELb1ELb1ELb0ELb0ELb1ELb1ELb0EEEvNS_16Flash_bwd_paramsE)
        .other          _ZN5flash44flash_bwd_dq_dk_dv_loop_seqk_parallel_kernelI23Flash_bwd_kernel_traitsILi64ELi64ELi128ELi8ELi2ELi4ELi4ELb1ELb0EN7cutlass6half_tE19Flash_kernel_traitsILi64ELi64ELi128ELi8ES3_EELb1ELb1ELb0ELb0ELb1ELb1ELb0EEEvNS_16Flash_bwd_paramsE,@"STO_CUDA_ENTRY STV_DEFAULT"
_ZN5flash44flash_bwd_dq_dk_dv_loop_seqk_parallel_kernelI23Flash_bwd_kernel_traitsILi64ELi64ELi128ELi8ELi2ELi4ELi4ELb1ELb0EN7cutlass6half_tE19Flash_kernel_traitsILi64ELi64ELi128ELi8ES3_EELb1ELb1ELb0ELb0ELb1ELb1ELb0EEEvNS_16Flash_bwd_paramsE:
.text._ZN5flash44flash_bwd_dq_dk_dv_loop_seqk_parallel_kernelI23Flash_bwd_kernel_traitsILi64ELi64ELi128ELi8ELi2ELi4ELi4ELb1ELb0EN7cutlass6half_tE19Flash_kernel_traitsILi64ELi64ELi128ELi8ES3_EELb1ELb1ELb0ELb0ELb1ELb1ELb0EEEvNS_16Flash_bwd_paramsE:
        /* <DEDUP_REMOVED lines=13> */
[----:B------:R-:W-:Y:S01]  /*00d0*/  IMAD.MOV.U32 R209, RZ, RZ, 0x20 ;  /* 0x00000020ffd17424 */ /* 0x000fe200078e00ff */
[----:B------:R-:W-:Y:S01]  /*00e0*/  ULDC.64 UR40, c[0x0][0x208] ;  /* 0x0000820000287ab9 */ /* 0x000fe20000000a00 */
[----:B------:R-:W-:-:S04]  /*00f0*/  UMOV UR25, 0xffffe000 ;  /* 0xffffe00000197882 */ /* 0x000fc80000000000 */
        /* <DEDUP_REMOVED lines=8> */
[----:B------:R-:W-:Y:S01]  /*0180*/  IMAD.U32 R179, RZ, RZ, UR6 ;  /* 0x00000006ffb37e24 */ /* 0x000fe2000f8e00ff */
[CC--:B------:R-:W-:Y:S01]  /*0190*/  LEA.HI R188, R0.reuse, R15.reuse, RZ, 0x5 ;  /* 0x0000000f00bc7211 */ /* 0x0c0fe200078f28ff */
[----:B---3--:R-:W-:Y:S01]  /*01a0*/  USHF.R.S32.HI UR21, URZ, 0x1f, UR15 ;  /* 0x0000001f3f157899 */ /* 0x008fe2000801140f */
[CC--:B------:R-:W-:Y:S01]  /*01b0*/  LEA.HI R7, R0.reuse, R15.reuse, RZ, 0x2 ;  /* 0x0000000f00077211 */ /* 0x0c0fe200078f10ff */
[----:B------:R-:W-:Y:S01]  /*01c0*/  UIMAD.WIDE UR22, UR15, 0x80, URZ ;  /* 0x000000800f1678a5 */ /* 0x000fe2000f8e023f */
[CC--:B------:R-:W-:Y:S01]  /*01d0*/  LEA.HI R17, R0.reuse, R15.reuse, RZ, 0x3 ;  /* 0x0000000f00117211 */ /* 0x0c0fe200078f18ff */
[----:B----4-:R-:W-:Y:S01]  /*01e0*/  USHF.R.S32.HI UR20, URZ, 0x1f, UR16 ;  /* 0x0000001f3f147899 */ /* 0x010fe20008011410 */
[----:B------:R-:W-:-:S02]  /*01f0*/  LEA.HI R3, R0, R15, RZ, 0x4 ;  /* 0x0000000f00037211 */ /* 0x000fc400078f20ff */
[----:B------:R-:W-:Y:S02]  /*0200*/  LOP3.LUT R2, R188, 0xffffffe0, RZ, 0xc0, !PT ;  /* 0xffffffe0bc027812 */ /* 0x000fe400078ec0ff */
[CC--:B------:R-:W-:Y:S02]  /*0210*/  LEA.HI R190, R0.reuse, R15.reuse, RZ, 0x6 ;  /* 0x0000000f00be7211 */ /* 0x0c0fe400078f30ff */
[----:B------:R-:W-:Y:S01]  /*0220*/  LEA.HI R5, R0, R15, RZ, 0x7 ;  /* 0x0000000f00057211 */ /* 0x000fe200078f38ff */
[----:B------:R-:W-:Y:S01]  /*0230*/  IMAD.IADD R9, R15, 0x1, -R2 ;  /* 0x000000010f097824 */ /* 0x000fe200078e0a02 */
[----:B------:R-:W-:Y:S01]  /*0240*/  LOP3.LUT R6, R7, 0x7ffffffc, RZ, 0xc0, !PT ;  /* 0x7ffffffc07067812 */ /* 0x000fe200078ec0ff */
[----:B-----5:R-:W-:Y:S01]  /*0250*/  USHF.R.S32.HI UR19, URZ, 0x1f, UR14 ;  /* 0x0000001f3f137899 */ /* 0x020fe2000801140e */
[----:B------:R-:W-:Y:S02]  /*0260*/  LOP3.LUT R8, R17, 0xfffffff8, RZ, 0xc0, !PT ;  /* 0xfffffff811087812 */ /* 0x000fe400078ec0ff */
[----:B------:R-:W-:Y:S01]  /*0270*/  LOP3.LUT R0, R3, 0xfffffff0, RZ, 0xc0, !PT ;  /* 0xfffffff003007812 */ /* 0x000fe200078ec0ff */
[C---:B------:R-:W-:Y:S01]  /*0280*/  IMAD.IADD R6, R15.reuse, 0x1, -R6 ;  /* 0x000000010f067824 */ /* 0x040fe200078e0a06 */
[----:B------:R-:W-:Y:S01]  /*0290*/  SHF.R.S32.HI R2, RZ, 0x4, R3 ;  /* 0x00000004ff027819 */ /* 0x000fe20000011403 */
[C---:B------:R-:W-:Y:S01]  /*02a0*/  IMAD.IADD R8, R15.reuse, 0x1, -R8 ;  /* 0x000000010f087824 */ /* 0x040fe200078e0a08 */
[--C-:B------:R-:W-:Y:S01]  /*02b0*/  SHF.R.S32.HI R4, RZ, 0x2, R7.reuse ;  /* 0x00000002ff047819 */ /* 0x100fe20000011407 */
[----:B------:R-:W-:Y:S01]  /*02c0*/  IMAD.IADD R15, R15, 0x1, -R0 ;  /* 0x000000010f0f7824 */ /* 0x000fe200078e0a00 */
[--C-:B------:R-:W-:Y:S01]  /*02d0*/  SHF.R.S32.HI R13, RZ, 0x5, R188.reuse ;  /* 0x00000005ff0d7819 */ /* 0x100fe200000114bc */
[----:B------:R-:W-:Y:S01]  /*02e0*/  IMAD.SHL.U32 R192, R8, 0x8, RZ ;  /* 0x0000000808c07824 */ /* 0x000fe200078e00ff */
[----:B------:R-:W-:Y:S01]  /*02f0*/  SHF.R.S32.HI R0, RZ, 0x1f, R188 ;  /* 0x0000001fff007819 */ /* 0x000fe200000114bc */
[----:B-1----:R-:W-:Y:S01]  /*0300*/  USHF.R.S32.HI UR18, URZ, 0x1f, UR7 ;  /* 0x0000001f3f127899 */ /* 0x002fe20008011407 */
[----:B------:R-:W-:-:S02]  /*0310*/  SHF.R.S32.HI R7, RZ, 0x1f, R7 ;  /* 0x0000001fff077819 */ /* 0x000fc40000011407 */
[----:B------:R-:W-:Y:S02]  /*0320*/  LEA.HI R3, R3, R2, RZ, 0x1 ;  /* 0x0000000203037211 */ /* 0x000fe400078f08ff */
[----:B------:R-:W-:Y:S02]  /*0330*/  LEA.HI R0, R0, R13, RZ, 0x2 ;  /* 0x0000000d00007211 */ /* 0x000fe400078f10ff */
[----:B------:R-:W-:Y:S02]  /*0340*/  SHF.R.S32.HI R191, RZ, 0x3, R17 ;  /* 0x00000003ffbf7819 */ /* 0x000fe40000011411 */
[----:B------:R-:W-:Y:S02]  /*0350*/  LEA.HI R7, R7, R4, RZ, 0x3 ;  /* 0x0000000407077211 */ /* 0x000fe400078f18ff */
[----:B------:R-:W-:Y:S01]  /*0360*/  LOP3.LUT R3, R3, 0xfffffffe, RZ, 0xc0, !PT ;  /* 0xfffffffe03037812 */ /* 0x000fe200078ec0ff */
[----:B------:R-:W-:Y:S01]  /*0370*/  IMAD.SHL.U32 R11, R191, 0x40, RZ ;  /* 0x00000040bf0b7824 */ /* 0x000fe200078e00ff */
[----:B------:R-:W-:-:S02]  /*0380*/  LOP3.LUT R0, R0, 0xfffffffc, RZ, 0xc0, !PT ;  /* 0xfffffffc00007812 */ /* 0x000fc400078ec0ff */
[----:B------:R-:W-:Y:S01]  /*0390*/  LOP3.LUT R7, R7, 0xfffffff8, RZ, 0xc0, !PT ;  /* 0xfffffff807077812 */ /* 0x000fe200078ec0ff */
[----:B------:R-:W-:Y:S01]  /*03a0*/  IMAD.IADD R3, R2, 0x1, -R3 ;  /* 0x0000000102037824 */ /* 0x000fe200078e0a03 */
[----:B------:R-:W-:Y:S01]  /*03b0*/  LOP3.LUT P4, RZ, R8, 0x2, RZ, 0xc0, !PT ;  /* 0x0000000208ff7812 */ /* 0x000fe2000788c0ff */
[----:B------:R-:W-:Y:S01]  /*03c0*/  IMAD.IADD R0, R13, 0x1, -R0 ;  /* 0x000000010d007824 */ /* 0x000fe200078e0a00 */
[----:B------:R-:W-:Y:S01]  /*03d0*/  SHF.R.S32.HI R2, RZ, 0x1f, R9 ;  /* 0x0000001fff027819 */ /* 0x000fe20000011409 */
[----:B------:R-:W-:Y:S01]  /*03e0*/  IMAD.IADD R7, R4, 0x1, -R7 ;  /* 0x0000000104077824 */ /* 0x000fe200078e0a07 */
[C---:B------:R-:W-:Y:S01]  /*03f0*/  LOP3.LUT P3, RZ, R8.reuse, 0x4, RZ, 0xc0, !PT ;  /* 0x0000000408ff7812 */ /* 0x040fe2000786c0ff */
[----:B------:R-:W-:Y:S01]  /*0400*/  IMAD.SHL.U32 R8, R8, 0x40, RZ ;  /* 0x0000004008087824 */ /* 0x000fe200078e00ff */
[----:B------:R-:W-:Y:S02]  /*0410*/  LOP3.LUT R11, R11, 0x1c0, RZ, 0xc0, !PT ;  /* 0x000001c00b0b7812 */ /* 0x000fe400078ec0ff */
[----:B------:R-:W-:Y:S01]  /*0420*/  LEA.HI R2, R2, R9, RZ, 0x2 ;  /* 0x0000000902027211 */ /* 0x000fe200078f10ff */
[----:B------:R-:W-:Y:S01]  /*0430*/  IMAD.SHL.U32 R9, R0, 0x10, RZ ;  /* 0x0000001000097824 */ /* 0x000fe200078e00ff */
[----:B------:R-:W-:-:S02]  /*0440*/  LOP3.LUT R8, R8, 0x1c0, RZ, 0xc0, !PT ;  /* 0x000001c008087812 */ /* 0x000fc400078ec0ff */
[----:B------:R-:W-:Y:S02]  /*0450*/  SHF.R.U32.HI R189, RZ, 0x3, R11 ;  /* 0x00000003ffbd7819 */ /* 0x000fe4000001160b */
[----:B------:R-:W-:Y:S01]  /*0460*/  LOP3.LUT R4, R11, 0x38, R192, 0xf8, !PT ;  /* 0x000000380b047812 */ /* 0x000fe200078ef8c0 */
[----:B------:R-:W-:Y:S01]  /*0470*/  IMAD.SHL.U32 R11, R3, 0x200, RZ ;  /* 0x00000200030b7824 */ /* 0x000fe200078e00ff */
[----:B------:R-:W-:Y:S02]  /*0480*/  LOP3.LUT R10, R7, 0x1, RZ, 0xc0, !PT ;  /* 0x00000001070a7812 */ /* 0x000fe400078ec0ff */
[----:B------:R-:W-:Y:S02]  /*0490*/  LOP3.LUT R180, R8, 0x30, R9, 0xf8, !PT ;  /* 0x0000003008b47812 */ /* 0x000fe400078ef809 */
[----:B------:R-:W-:Y:S02]  /*04a0*/  LOP3.LUT R189, R4, R189, RZ, 0x3c, !PT ;  /* 0x000000bd04bd7212 */ /* 0x000fe400078e3cff */
[----:B------:R-:W-:Y:S01]  /*04b0*/  ISETP.NE.U32.AND P0, PT, R10, 0x1, PT ;  /* 0x000000010a00780c */ /* 0x000fe20003f05070 */
[----:B------:R-:W-:Y:S01]  /*04c0*/  IMAD.SHL.U32 R10, R6, 0x2, RZ ;  /* 0x00000002060a7824 */ /* 0x000fe200078e00ff */
[----:B------:R-:W-:-:S02]  /*04d0*/  SHF.R.S32.HI R4, RZ, 0x1f, R15 ;  /* 0x0000001fff047819 */ /* 0x000fc4000001140f */
[--C-:B------:R-:W-:Y:S02]  /*04e0*/  LOP3.LUT R174, R8, 0x8, R17.reuse, 0xf8, !PT ;  /* 0x0000000808ae7812 */ /* 0x100fe400078ef811 */
[----:B------:R-:W-:Y:S02]  /*04f0*/  SHF.R.U32.HI R9, RZ, 0x3, R8 ;  /* 0x00000003ff097819 */ /* 0x000fe40000011608 */
[----:B------:R-:W-:Y:S02]  /*0500*/  LOP3.LUT R180, R180, 0x8, R17, 0xf8, !PT ;  /* 0x00000008b4b47812 */ /* 0x000fe400078ef811 */
[----:B------:R-:W-:Y:S02]  /*0510*/  SHF.R.S32.HI R5, RZ, 0x7, R5 ;  /* 0x00000007ff057819 */ /* 0x000fe40000011405 */
[C---:B------:R-:W-:Y:S01]  /*0520*/  R2P PR, R7.reuse, 0x6 ;  /* 0x0000000607007804 */ /* 0x040fe20000000000 */
[----:B------:R-:W-:Y:S01]  /*0530*/  IMAD.SHL.U32 R7, R7, 0x40, RZ ;  /* 0x0000004007077824 */ /* 0x000fe200078e00ff */
[----:B------:R-:W-:-:S02]  /*0540*/  LEA.HI R4, R4, R15, RZ, 0x3 ;  /* 0x0000000f04047211 */ /* 0x000fc400078f18ff */
[----:B------:R-:W-:Y:S02]  /*0550*/  LOP3.LUT R174, R174, R9, RZ, 0x3c, !PT ;  /* 0x00000009aeae7212 */ /* 0x000fe400078e3cff */
[----:B------:R-:W-:Y:S01]  /*0560*/  LOP3.LUT R180, R11, R180, R9, 0xf6, !PT ;  /* 0x000000b40bb47212 */ /* 0x000fe200078ef609 */
[----:B------:R-:W-:Y:S01]  /*0570*/  IMAD.SHL.U32 R9, R5, 0x8, RZ ;  /* 0x0000000805097824 */ /* 0x000fe200078e00ff */
[----:B------:R-:W-:Y:S01]  /*0580*/  SHF.R.S32.HI R190, RZ, 0x6, R190 ;  /* 0x00000006ffbe7819 */ /* 0x000fe200000114be */
[C---:B------:R-:W-:Y:S01]  /*0590*/  IMAD.SHL.U32 R187, R4.reuse, 0x40, RZ ;  /* 0x0000004004bb7824 */ /* 0x040fe200078e00ff */
[----:B------:R-:W-:Y:S02]  /*05a0*/  LOP3.LUT R8, R4, 0xfffffff8, RZ, 0xc0, !PT ;  /* 0xfffffff804087812 */ /* 0x000fe400078ec0ff */
[----:B------:R-:W-:Y:S01]  /*05b0*/  LOP3.LUT R7, R7, 0x1c0, RZ, 0xc0, !PT ;  /* 0x000001c007077812 */ /* 0x000fe200078ec0ff */
[----:B------:R-:W-:Y:S01]  /*05c0*/  IMAD.SHL.U32 R12, R190, 0x20, RZ ;  /* 0x00000020be0c7824 */ /* 0x000fe200078e00ff */
[----:B------:R-:W-:Y:S01]  /*05d0*/  LEA.HI R188, R188, R13, RZ, 0x1 ;  /* 0x0000000dbcbc7211 */ /* 0x000fe200078f08ff */
[----:B------:R-:W-:Y:S01]  /*05e0*/  IMAD.IADD R8, R15, 0x1, -R8 ;  /* 0x000000010f087824 */ /* 0x000fe200078e0a08 */
[----:B------:R-:W-:Y:S01]  /*05f0*/  LOP3.LUT R6, R9, 0x8, RZ, 0xc0, !PT ;  /* 0x0000000809067812 */ /* 0x000fe200078ec0ff */
[----:B------:R-:W-:Y:S01]  /*0600*/  IMAD R189, R190, 0x200, R189 ;  /* 0x00000200bebd7824 */ /* 0x000fe200078e02bd */
[----:B------:R-:W-:Y:S01]  /*0610*/  SHF.R.U32.HI R9, RZ, 0x3, R7 ;  /* 0x00000003ff097819 */ /* 0x000fe20000011607 */
[----:B------:R-:W-:Y:S01]  /*0620*/  IMAD.SHL.U32 R8, R8, 0x40, RZ ;  /* 0x0000004008087824 */ /* 0x000fe200078e00ff */
[----:B------:R-:W-:-:S02]  /*0630*/  LOP3.LUT R188, R188, 0xfffffffe, RZ, 0xc0, !PT ;  /* 0xfffffffebcbc7812 */ /* 0x000fc400078ec0ff */
[----:B------:R-:W-:Y:S02]  /*0640*/  LOP3.LUT R12, R7, 0x20, R12, 0xf8, !PT ;  /* 0x00000020070c7812 */ /* 0x000fe400078ef80c */
[----:B------:R-:W-:Y:S01]  /*0650*/  LOP3.LUT R194, R9, R7, R6, 0x1e, !PT ;  /* 0x0000000709c27212 */ /* 0x000fe200078e1e06 */
[----:B------:R-:W-:Y:S01]  /*0660*/  IMAD R7, R0, 0x400, R10 ;  /* 0x0000040000077824 */ /* 0x000fe200078e020a */
[----:B------:R-:W-:Y:S01]  /*0670*/  LOP3.LUT R8, R8, 0x1c0, RZ, 0xc0, !PT ;  /* 0x000001c008087812 */ /* 0x000fe200078ec0ff */
[----:B------:R-:W-:Y:S01]  /*0680*/  IMAD.IADD R188, R13, 0x1, -R188 ;  /* 0x000000010dbc7824 */ /* 0x000fe200078e0abc */
[----:B------:R-:W-:Y:S01]  /*0690*/  LOP3.LUT R187, R187, 0xfffffe00, RZ, 0xc0, !PT ;  /* 0xfffffe00bbbb7812 */ /* 0x000fe200078ec0ff */
[----:B------:R-:W-:Y:S01]  /*06a0*/  IMAD R13, R190, 0x800, R11 ;  /* 0x00000800be0d7824 */ /* 0x000fe200078e020b */
[----:B------:R-:W-:Y:S01]  /*06b0*/  LOP3.LUT R12, R12, R9, RZ, 0x3c, !PT ;  /* 0x000000090c0c7212 */ /* 0x000fe200078e3cff */
[----:B------:R-:W-:Y:S01]  /*06c0*/  IMAD.SHL.U32 R11, R3, 0x10, RZ ;  /* 0x00000010030b7824 */ /* 0x000fe200078e00ff */
[----:B------:R-:W-:Y:S01]  /*06d0*/  LEA R180, R180, UR6, 0x1 ;  /* 0x00000006b4b47c11 */ /* 0x000fe2000f8e08ff */
[----:B------:R-:W-:-:S02]  /*06e0*/  IMAD.IADD R194, R7, 0x1, R194 ;  /* 0x0000000107c27824 */ /* 0x000fc400078e02c2 */
[----:B------:R-:W-:Y:S01]  /*06f0*/  IMAD.SHL.U32 R7, R3, 0x8, RZ ;  /* 0x0000000803077824 */ /* 0x000fe200078e00ff */
[----:B------:R-:W-:Y:S01]  /*0700*/  SHF.R.U32.HI R3, RZ, 0x3, R8 ;  /* 0x00000003ff037819 */ /* 0x000fe20000011608 */
[----:B------:R-:W-:Y:S01]  /*0710*/  IMAD.IADD R174, R13, 0x1, R174 ;  /* 0x000000010dae7824 */ /* 0x000fe200078e02ae */
[----:B------:R-:W-:Y:S01]  /*0720*/  LEA R194, R194, UR4, 0x1 ;  /* 0x00000004c2c27c11 */ /* 0x000fe2000f8e08ff */
[----:B------:R-:W-:Y:S01]  /*0730*/  IMAD R13, R5, 0x1000, R10 ;  /* 0x00001000050d7824 */ /* 0x000fe200078e020a */
[----:B------:R-:W-:Y:S01]  /*0740*/  LOP3.LUT R5, R6, 0x10, R11, 0xf8, !PT ;  /* 0x0000001006057812 */ /* 0x000fe200078ef80b */
[----:B------:R-:W-:Y:S01]  /*0750*/  IMAD R182, R0, 0x400, R187 ;  /* 0x0000040000b67824 */ /* 0x000fe200078e02bb */
[----:B------:R-:W-:Y:S01]  /*0760*/  LOP3.LUT R4, R8, 0x8, R7, 0xf8, !PT ;  /* 0x0000000808047812 */ /* 0x000fe200078ef807 */
[----:B------:R-:W-:Y:S01]  /*0770*/  IMAD R13, R188, 0x400, R13 ;  /* 0x00000400bc0d7824 */ /* 0x000fe200078e020d */
[----:B------:R-:W-:Y:S01]  /*0780*/  LOP3.LUT R5, R3, R5, R8, 0x1e, !PT ;  /* 0x0000000503057212 */ /* 0x000fe200078e1e08 */
[----:B------:R-:W-:Y:S01]  /*0790*/  IMAD.MOV.U32 R0, RZ, RZ, -0x10 ;  /* 0xfffffff0ff007424 */ /* 0x000fe200078e00ff */
[----:B------:R-:W-:Y:S01]  /*07a0*/  LOP3.LUT R3, R4, R3, RZ, 0x3c, !PT ;  /* 0x0000000304037212 */ /* 0x000fe200078e3cff */
[----:B------:R-:W-:Y:S01]  /*07b0*/  IMAD R4, R188, 0x400, R187 ;  /* 0x00000400bc047824 */ /* 0x000fe200078e02bb */
[----:B------:R-:W-:Y:S01]  /*07c0*/  LOP3.LUT R187, R5, R187, RZ, 0xfc, !PT ;  /* 0x000000bb05bb7212 */ /* 0x000fe200078efcff */
[----:B------:R-:W-:Y:S01]  /*07d0*/  IMAD.IADD R195, R12, 0x1, R13 ;  /* 0x000000010cc37824 */ /* 0x000fe200078e020d */
[----:B------:R-:W-:Y:S01]  /*07e0*/  LEA R174, R174, UR6, 0x1 ;  /* 0x00000006aeae7c11 */ /* 0x000fe2000f8e08ff */
[----:B------:R-:W-:Y:S01]  /*07f0*/  IMAD.MOV.U32 R5, RZ, RZ, 0x40 ;  /* 0x00000040ff057424 */ /* 0x000fe200078e00ff */
[----:B------:R-:W-:Y:S01]  /*0800*/  SHF.R.S32.HI R7, RZ, 0x2, R2 ;  /* 0x00000002ff077819 */ /* 0x000fe20000011402 */
[----:B------:R-:W-:Y:S01]  /*0810*/  IMAD.IADD R181, R4, 0x1, R3 ;  /* 0x0000000104b57824 */ /* 0x000fe200078e0203 */
[----:B------:R-:W-:Y:S01]  /*0820*/  LEA R195, R195, UR6, 0x1 ;  /* 0x00000006c3c37c11 */ /* 0x000fe2000f8e08ff */
[----:B------:R-:W-:Y:S01]  /*0830*/  IMAD.IADD R182, R3, 0x1, R182 ;  /* 0x0000000103b67824 */ /* 0x000fe200078e02b6 */
[----:B------:R-:W-:Y:S01]  /*0840*/  SEL R3, R209, 0xffffffe0, !P4 ;  /* 0xffffffe0d1037807 */ /* 0x000fe20006000000 */
[----:B------:R-:W-:Y:S01]  /*0850*/  IMAD.SHL.U32 R178, R187, 0x2, RZ ;  /* 0x00000002bbb27824 */ /* 0x000fe200078e00ff */
[----:B------:R-:W-:Y:S01]  /*0860*/  SEL R5, R5, 0xffffffc0, !P3 ;  /* 0xffffffc005057807 */ /* 0x000fe20005800000 */
[C---:B------:R-:W-:Y:S01]  /*0870*/  VIADD R196, R194.reuse, 0x40 ;  /* 0x00000040c2c47836 */ /* 0x040fe20000000000 */
[----:B------:R-:W-:Y:S01]  /*0880*/  SEL R209, R209, 0xffffffe0, !P1 ;  /* 0xffffffe0d1d17807 */ /* 0x000fe20004800000 */
[----:B------:R-:W-:Y:S01]  /*0890*/  @P2 VIADD R196, R194, 0xffffffc0 ;  /* 0xffffffc0c2c42836 */ /* 0x000fe20000000000 */
[----:B------:R-:W-:Y:S01]  /*08a0*/  SEL R0, R0, 0x10, !P0 ;  /* 0x0000001000007807 */ /* 0x000fe20004000000 */
[--C-:B------:R-:W-:Y:S01]  /*08b0*/  IMAD.IADD R172, R5, 0x1, R174.reuse ;  /* 0x0000000105ac7824 */ /* 0x100fe200078e02ae */
[----:B------:R-:W-:Y:S01]  /*08c0*/  IADD3 R179, R178, 0x4000, R179 ;  /* 0x00004000b2b37810 */ /* 0x000fe20007ffe0b3 */
[----:B------:R-:W-:Y:S01]  /*08d0*/  IMAD.IADD R199, R195, 0x1, R209 ;  /* 0x00000001c3c77824 */ /* 0x000fe200078e02d1 */
[----:B------:R-:W-:Y:S01]  /*08e0*/  LEA R182, R182, UR5, 0x1 ;  /* 0x00000005b6b67c11 */ /* 0x000fe2000f8e08ff */
[----:B------:R-:W-:-:S02]  /*08f0*/  IMAD.IADD R173, R3, 0x1, R174 ;  /* 0x0000000103ad7824 */ /* 0x000fc400078e02ae */
[----:B------:R-:W-:Y:S02]  /*0900*/  VIADD R197, R194, 0x420 ;  /* 0x00000420c2c57836 */ /* 0x000fe40000000000 */
[----:B------:R-:W-:Y:S02]  /*0910*/  IMAD.IADD R198, R209, 0x1, R194 ;  /* 0x00000001d1c67824 */ /* 0x000fe400078e02c2 */
[----:B------:R-:W-:Y:S02]  /*0920*/  IMAD R186, R188, 0x10, R7 ;  /* 0x00000010bcba7824 */ /* 0x000fe400078e0207 */
[----:B------:R-:W-:Y:S02]  /*0930*/  IMAD.IADD R3, R3, 0x1, R172 ;  /* 0x0000000103037824 */ /* 0x000fe400078e02ac */
[----:B------:R-:W-:Y:S02]  /*0940*/  IMAD.IADD R200, R195, 0x1, R0 ;  /* 0x00000001c3c87824 */ /* 0x000fe400078e0200 */
[----:B------:R-:W-:-:S02]  /*0950*/  @P1 VIADD R197, R194, 0x3e0 ;  /* 0x000003e0c2c51836 */ /* 0x000fc40000000000 */
[----:B------:R-:W-:Y:S02]  /*0960*/  IMAD.IADD R201, R0, 0x1, R199 ;  /* 0x0000000100c97824 */ /* 0x000fe400078e02c7 */
[----:B------:R-:W-:Y:S02]  /*0970*/  VIADD R178, R178, UR4 ;  /* 0x00000004b2b27c36 */ /* 0x000fe40008000000 */
[----:B------:R-:W-:-:S07]  /*0980*/  IMAD.IADD R209, R209, 0x1, R196 ;  /* 0x00000001d1d17824 */ /* 0x000fce00078e02c4 */
.L_x_563:
        /* <DEDUP_REMOVED lines=12> */
[----:B--2---:R-:W-:-:S05]  /*0a50*/  @P1 IMAD.WIDE R6, R2, 0x4, R4 ;  /* 0x0000000402061825 */ /* 0x004fca00078e0204 */
[----:B------:R-:W2:Y:S07]  /*0a60*/  @P1 LDG.E R2, desc[UR40][R6.64] ;  /* 0x0000002806021981 */ /* 0x000eae000c1e1900 */
        /* <DEDUP_REMOVED lines=22> */
[----:B------:R-:W-:Y:S02]  /*0bd0*/  UISETP.NE.U32.AND UP1, UPT, UR4, URZ, UPT ;  /* 0x0000003f0400728c */ /* 0x000fe4000bf25070 */
        /* <DEDUP_REMOVED lines=35> */
[----:B------:R-:W-:Y:S02]  /*0e10*/  IMAD.HI.U32 R9, R9, R4, R8 ;  /* 0x0000000409097227 */ /* 0x000fe400078e0008 */
[----:B------:R-:W1:Y:S04]  /*0e20*/  LDC.64 R4, c[0x0][0x488] ;  /* 0x00012200ff047b82 */ /* 0x000e680000000a00 */
[----:B------:R-:W-:-:S04]  /*0e30*/  IMAD.HI.U32 R15, R9, R2, RZ ;  /* 0x00000002090f7227 */ /* 0x000fc800078e00ff */
[----:B------:R-:W-:-:S04]  /*0e40*/  IMAD.MOV R7, RZ, RZ, -R15 ;  /* 0x000000ffff077224 */ /* 0x000fc800078e0a0f */
[C---:B------:R-:W-:Y:S02]  /*0e50*/  IMAD R7, R6.reuse, R7, R2 ;  /* 0x0000000706077224 */ /* 0x040fe400078e0202 */
[----:B------:R-:W1:Y:S03]  /*0e60*/  S2R R2, SR_CTAID.X ;  /* 0x0000000000027919 */ /* 0x000e660000002500 */
[----:B------:R-:W-:-:S13]  /*0e70*/  ISETP.GT.U32.AND P2, PT, R6, R7, PT ;  /* 0x000000070600720c */ /* 0x000fda0003f44070 */
[----:B------:R-:W-:Y:S01]  /*0e80*/  @!P2 IADD3 R7, R7, -R6, RZ ;  /* 0x800000060707a210 */ /* 0x000fe20007ffe0ff */
[----:B------:R-:W-:-:S03]  /*0e90*/  @!P2 VIADD R15, R15, 0x1 ;  /* 0x000000010f0fa836 */ /* 0x000fc60000000000 */
[----:B------:R-:W-:Y:S02]  /*0ea0*/  ISETP.GE.U32.AND P3, PT, R7, R6, PT ;  /* 0x000000060700720c */ /* 0x000fe40003f66070 */
[----:B------:R-:W-:-:S04]  /*0eb0*/  LOP3.LUT R6, R0, UR16, RZ, 0x3c, !PT ;  /* 0x0000001000067c12 */ /* 0x000fc8000f8e3cff */
[----:B------:R-:W-:Y:S01]  /*0ec0*/  ISETP.GE.AND P0, PT, R6, RZ, PT ;  /* 0x000000ff0600720c */ /* 0x000fe20003f06270 */
[----:B-1----:R-:W-:-:S06]  /*0ed0*/  IMAD.WIDE.U32 R6, R2, R4, RZ ;  /* 0x0000000402067225 */ /* 0x002fcc00078e00ff */
[----:B------:R-:W-:Y:S01]  /*0ee0*/  @P3 VIADD R15, R15, 0x1 ;  /* 0x000000010f0f3836 */ /* 0x000fe20000000000 */
[----:B------:R-:W-:Y:S01]  /*0ef0*/  ISETP.NE.AND P3, PT, RZ, UR5, PT ;  /* 0x00000005ff007c0c */ /* 0x000fe2000bf65270 */
[----:B------:R-:W-:-:S04]  /*0f00*/  IMAD R2, R2, R5, R7 ;  /* 0x0000000502027224 */ /* 0x000fc800078e0207 */
[----:B------:R-:W-:Y:S02]  /*0f10*/  @!P0 IADD3 R15, -R15, RZ, RZ ;  /* 0x000000ff0f0f8210 */ /* 0x000fe40007ffe1ff */
[----:B------:R-:W-:Y:S02]  /*0f20*/  PLOP3.LUT P0, PT, PT, PT, UP0, 0x80, 0x0 ;  /* 0x000000000000781c */ /* 0x000fe40003f0f008 */
[----:B------:R-:W-:Y:S02]  /*0f30*/  @!P1 LOP3.LUT R15, RZ, R0, RZ, 0x33, !PT ;  /* 0x00000000ff0f9212 */ /* 0x000fe400078e33ff */
[----:B------:R-:W-:Y:S02]  /*0f40*/  SEL R14, R6, RZ, P3 ;  /* 0x000000ff060e7207 */ /* 0x000fe40001800000 */
[----:B------:R-:W-:Y:S02]  /*0f50*/  SEL R2, R2, RZ, P3 ;  /* 0x000000ff02027207 */ /* 0x000fe40001800000 */
[----:B------:R-:W-:-:S05]  /*0f60*/  SHF.R.S32.HI R0, RZ, 0x1f, R15 ;  /* 0x0000001fff007819 */ /* 0x000fca000001140f */
        /* <DEDUP_REMOVED lines=9> */
.L_x_556:
[----:B------:R-:W-:Y:S01]  /*1000*/  UIMAD UR34, UR15, UR28, UR16 ;  /* 0x0000001c0f2272a4 */ /* 0x000fe2000f8e0210 */
[----:B------:R-:W-:-:S03]  /*1010*/  ULDC UR26, c[0x0][0x2d4] ;  /* 0x0000b500001a7ab9 */ /* 0x000fc60000000800 */
[----:B------:R-:W-:-:S12]  /*1020*/  UIMAD UR34, UR34, UR26, URZ ;  /* 0x0000001a222272a4 */ /* 0x000fd8000f8e023f */
.L_x_557:
        /* <DEDUP_REMOVED lines=11> */
[----:B------:R-:W-:Y:S01]  /*10e0*/  IMAD.WIDE.U32 R26, R191, UR4, RZ ;  /* 0x00000004bf1a7c25 */ /* 0x000fe2000f8e00ff */
[----:B------:R-:W-:Y:S01]  /*10f0*/  UIMAD UR45, UR20, UR10, URZ ;  /* 0x0000000a142d72a4 */ /* 0x000fe2000f8e023f */
[----:B------:R-:W-:Y:S01]  /*1100*/  LEA R215, R189, UR6, 0x1 ;  /* 0x00000006bdd77c11 */ /* 0x000fe2000f8e08ff */
[----:B------:R-:W-:Y:S01]  /*1110*/  UIADD3 UR24, UP0, UR38, UR24, URZ ;  /* 0x0000001826187290 */ /* 0x000fe2000ff1e03f */
[C---:B------:R-:W-:Y:S01]  /*1120*/  IMAD R17, R191.reuse, UR5, R4 ;  /* 0x00000005bf117c24 */ /* 0x040fe2000f8e0204 */
[----:B------:R-:W3:Y:S01]  /*1130*/  LDC.64 R12, c[0x0][0x228] ;  /* 0x00008a00ff0c7b82 */ /* 0x000ee20000000a00 */
[----:B------:R-:W-:Y:S01]  /*1140*/  IMAD.WIDE.U32 R28, R191, UR8, RZ ;  /* 0x00000008bf1c7c25 */ /* 0x000fe2000f8e00ff */
[----:B------:R-:W-:Y:S01]  /*1150*/  UIMAD UR45, UR16, UR11, UR45 ;  /* 0x0000000b102d72a4 */ /* 0x000fe2000f8e022d */
[----:B------:R-:W-:-:S02]  /*1160*/  ULDC.64 UR12, c[0x0][0x428] ;  /* 0x00010a00000c7ab9 */ /* 0x000fc40000000a00 */
[----:B------:R-:W-:Y:S01]  /*1170*/  IMAD R24, R191, UR9, R24 ;  /* 0x00000009bf187c24 */ /* 0x000fe2000f8e0218 */
[----:B------:R-:W-:Y:S01]  /*1180*/  UIMAD UR46, UR20, UR12, URZ ;  /* 0x0000000c142e72a4 */ /* 0x000fe2000f8e023f */
[----:B------:R-:W-:Y:S01]  /*1190*/  IMAD.IADD R17, R27, 0x1, R17 ;  /* 0x000000011b117824 */ /* 0x000fe200078e0211 */
[----:B------:R-:W4:Y:S01]  /*11a0*/  LDC.64 R6, c[0x0][0x420] ;  /* 0x00010800ff067b82 */ /* 0x000f220000000a00 */
[-C--:B-1----:R-:W-:Y:S01]  /*11b0*/  IMAD R16, R21, R8.reuse, RZ ;  /* 0x0000000815107224 */ /* 0x082fe200078e02ff */
[----:B------:R-:W-:Y:S01]  /*11c0*/  UIADD3.X UR44, UR47, UR44, URZ, UP0, !UPT ;  /* 0x0000002c2f2c7290 */ /* 0x000fe200087fe43f */
[C---:B------:R-:W-:Y:S01]  /*11d0*/  IMAD.WIDE.U32 R30, R23.reuse, R8, R192 ;  /* 0x00000008171e7225 */ /* 0x040fe200078e00c0 */
[----:B------:R-:W-:Y:S02]  /*11e0*/  UIMAD UR46, UR16, UR13, UR46 ;  /* 0x0000000d102e72a4 */ /* 0x000fe4000f8e022e */
[----:B------:R-:W-:Y:S01]  /*11f0*/  UIMAD UR47, UR44, UR8, URZ ;  /* 0x000000082c2f72a4 */ /* 0x000fe2000f8e023f */
[----:B------:R-:W-:Y:S01]  /*1200*/  IMAD R19, R23, R9, R16 ;  /* 0x0000000917137224 */ /* 0x000fe200078e0210 */
[----:B------:R-:W1:Y:S01]  /*1210*/  LDC.64 R4, c[0x0][0x238] ;  /* 0x00008e00ff047b82 */ /* 0x000e620000000a00 */
[C---:B--2---:R-:W-:Y:S01]  /*1220*/  IMAD R18, R10.reuse, UR21, RZ ;  /* 0x000000150a127c24 */ /* 0x044fe2000f8e02ff */
[----:B------:R-:W-:Y:S01]  /*1230*/  UIMAD UR47, UR24, UR9, UR47 ;  /* 0x00000009182f72a4 */ /* 0x000fe2000f8e022f */
[----:B------:R-:W-:Y:S01]  /*1240*/  IMAD.MOV.U32 R16, RZ, RZ, R26 ;  /* 0x000000ffff107224 */ /* 0x000fe200078e001a */
[----:B------:R-:W-:Y:S01]  /*1250*/  UIADD3 UR35, UR42, UR35, URZ ;  /* 0x000000232a237290 */ /* 0x000fe2000fffe03f */
[----:B------:R-:W-:-:S04]  /*1260*/  IMAD.WIDE.U32 R26, R10, UR15, R192 ;  /* 0x0000000f0a1a7c25 */ /* 0x000fc8000f8e00c0 */
        /* <DEDUP_REMOVED lines=13> */
[----:B------:R-:W-:Y:S01]  /*1340*/  IMAD.U32 R20, RZ, RZ, UR10 ;  /* 0x0000000aff147e24 */ /* 0x000fe2000f8e00ff */
[----:B------:R-:W-:Y:S01]  /*1350*/  ULDC.64 UR10, c[0x0][0x268] ;  /* 0x00009a00000a7ab9 */ /* 0x000fe20000000a00 */
[----:B------:R-:W-:Y:S02]  /*1360*/  IMAD R5, R5, UR15, R10 ;  /* 0x0000000f05057c24 */ /* 0x000fe4000f8e020a */
[----:B------:R-:W-:Y:S02]  /*1370*/  IMAD.IADD R27, R27, 0x1, R11 ;  /* 0x000000011b1b7824 */ /* 0x000fe400078e020b */
[----:B------:R-:W-:-:S04]  /*1380*/  IMAD.WIDE.U32 R10, R4, UR15, R192 ;  /* 0x0000000f040a7c25 */ /* 0x000fc8000f8e00c0 */
[----:B------:R-:W-:Y:S02]  /*1390*/  IMAD R4, R0, UR10, RZ ;  /* 0x0000000a00047c24 */ /* 0x000fe4000f8e02ff */
[----:B------:R-:W-:Y:S02]  /*13a0*/  IMAD.IADD R11, R11, 0x1, R5 ;  /* 0x000000010b0b7824 */ /* 0x000fe400078e0205 */
[----:B------:R-:W-:Y:S02]  /*13b0*/  IMAD R13, R15, UR11, R4 ;  /* 0x0000000b0f0d7c24 */ /* 0x000fe4000f8e0204 */
[----:B------:R-:W1:Y:S01]  /*13c0*/  LDC.64 R4, c[0x0][0x230] ;  /* 0x00008c00ff047b82 */ /* 0x000e620000000a00 */
[----:B------:R-:W-:Y:S02]  /*13d0*/  IMAD.U32 R19, RZ, RZ, UR8 ;  /* 0x00000008ff137e24 */ /* 0x000fe4000f8e00ff */
[----:B------:R-:W-:Y:S01]  /*13e0*/  IMAD.U32 R22, RZ, RZ, UR12 ;  /* 0x0000000cff167e24 */ /* 0x000fe2000f8e00ff */
[----:B------:R-:W-:Y:S01]  /*13f0*/  ULDC.64 UR12, c[0x0][0x210] ;  /* 0x00008400000c7ab9 */ /* 0x000fe20000000a00 */
[----:B------:R-:W-:-:S04]  /*1400*/  IMAD.WIDE.U32 R24, R19, UR24, R24 ;  /* 0x0000001813187c25 */ /* 0x000fc8000f8e0018 */
[----:B------:R-:W-:-:S04]  /*1410*/  IMAD.WIDE.U32 R20, R20, UR16, R28 ;  /* 0x0000001014147c25 */ /* 0x000fc8000f8e001c */
[----:B------:R-:W-:Y:S01]  /*1420*/  IMAD.WIDE.U32 R22, R22, UR16, R26 ;  /* 0x0000001016167c25 */ /* 0x000fe2000f8e001a */
[----:B------:R-:W-:Y:S01]  /*1430*/  LEA R224, P2, R20, UR12, 0x1 ;  /* 0x0000000c14e07c11 */ /* 0x000fe2000f8408ff */
[----:B------:R-:W-:Y:S02]  /*1440*/  UIADD3 UR12, UR37, -0x1, URZ ;  /* 0xffffffff250c7890 */ /* 0x000fe4000fffe03f */
[----:B------:R-:W-:Y:S01]  /*1450*/  IMAD.WIDE.U32 R18, R15, UR10, R10 ;  /* 0x0000000a0f127c25 */ /* 0x000fe2000f8e000a */
[----:B------:R-:W-:Y:S02]  /*1460*/  ULDC.64 UR10, c[0x0][0x3e0] ;  /* 0x0000f800000a7ab9 */ /* 0x000fe40000000a00 */
[----:B------:R-:W-:Y:S01]  /*1470*/  LEA R222, P1, R22, UR10, 0x1 ;  /* 0x0000000a16de7c11 */ /* 0x000fe2000f8208ff */
[----:B------:R-:W-:Y:S01]  /*1480*/  VIADD R12, R23, UR46 ;  /* 0x0000002e170c7c36 */ /* 0x000fe20008000000 */
[----:B------:R-:W-:Y:S01]  /*1490*/  IADD3 R18, P0, R18, R24, RZ ;  /* 0x0000001812127210 */ /* 0x000fe20007f1e0ff */
[----:B------:R-:W-:Y:S01]  /*14a0*/  VIADD R10, R21, UR45 ;  /* 0x0000002d150a7c36 */ /* 0x000fe20008000000 */
[----:B------:R-:W-:Y:S01]  /*14b0*/  USHF.L.U64.HI UR45, UR8, 0x6, UR9 ;  /* 0x00000006082d7899 */ /* 0x000fe20008010209 */
[----:B------:R-:W-:Y:S01]  /*14c0*/  IMAD.IADD R13, R19, 0x1, R13 ;  /* 0x00000001130d7824 */ /* 0x000fe200078e020d */
[----:B------:R-:W-:Y:S01]  /*14d0*/  LEA.HI.X R223, R22, UR11, R12, 0x1, P1 ;  /* 0x0000000b16df7c11 */ /* 0x000fe200088f0c0c */
[----:B------:R-:W-:Y:S01]  /*14e0*/  IMAD.U32 R11, RZ, RZ, UR4 ;  /* 0x00000004ff0b7e24 */ /* 0x000fe2000f8e00ff */
[----:B------:R-:W-:Y:S01]  /*14f0*/  LEA.HI.X R225, R20, UR13, R10, 0x1, P2 ;  /* 0x0000000d14e17c11 */ /* 0x000fe200090f0c0a */
[----:B------:R-:W-:Y:S01]  /*1500*/  ULDC.64 UR10, c[0x0][0x220] ;  /* 0x00008800000a7ab9 */ /* 0x000fe20000000a00 */
[----:B------:R-:W-:Y:S01]  /*1510*/  IADD3.X R13, R13, UR47, R25, P0, !PT ;  /* 0x0000002f0d0d7c10 */ /* 0x000fe200087fe419 */
[----:B------:R-:W-:Y:S01]  /*1520*/  USHF.L.U32 UR13, UR8, 0x6, URZ ;  /* 0x00000006080d7899 */ /* 0x000fe2000800063f */
[----:B------:R-:W-:Y:S01]  /*1530*/  LEA R10, P0, R8, R224, 0x6 ;  /* 0x000000e0080a7211 */ /* 0x000fe200078030ff */
[----:B------:R-:W-:Y:S01]  /*1540*/  IMAD.WIDE.U32 R16, R11, UR24, R16 ;  /* 0x000000180b107c25 */ /* 0x000fe2000f8e0010 */
[----:B------:R-:W-:Y:S01]  /*1550*/  LEA R20, P1, R6, R222, 0x6 ;  /* 0x000000de06147211 */ /* 0x000fe200078230ff */
[----:B------:R-:W-:Y:S01]  /*1560*/  ULEA.HI UR46, UR12, UR12, URZ, 0x1 ;  /* 0x0000000c0c2e7291 */ /* 0x000fe2000f8f083f */
[----:B------:R-:W-:Y:S01]  /*1570*/  LEA R12, P2, R18, UR10, 0x1 ;  /* 0x0000000a120c7c11 */ /* 0x000fe2000f8408ff */
[----:B------:R-:W-:Y:S01]  /*1580*/  ULDC.64 UR8, c[0x0][0x218] ;  /* 0x0000860000087ab9 */ /* 0x000fe20000000a00 */
[----:B------:R-:W-:Y:S01]  /*1590*/  LEA.HI.X R11, R8, R225, R9, 0x6, P0 ;  /* 0x000000e1080b7211 */ /* 0x000fe200000f3409 */
[----:B------:R-:W-:Y:S01]  /*15a0*/  ULOP3.LUT UR46, UR46, 0xfffffffe, URZ, 0xc0, !UPT ;  /* 0xfffffffe2e2e7892 */ /* 0x000fe2000f8ec03f */
[----:B------:R-:W-:Y:S01]  /*15b0*/  LEA.HI.X R21, R6, R223, R7, 0x6, P1 ;  /* 0x000000df06157211 */ /* 0x000fe200008f3407 */
[----:B-1----:R-:W-:Y:S01]  /*15c0*/  IMAD R6, R4, UR21, RZ ;  /* 0x0000001504067c24 */ /* 0x002fe2000f8e02ff */
[----:B------:R-:W-:Y:S01]  /*15d0*/  LEA.HI.X R13, R18, UR11, R13, 0x1, P2 ;  /* 0x0000000b120d7c11 */ /* 0x000fe200090f0c0d */
[----:B------:R-:W-:Y:S01]  /*15e0*/  @P3 BAR.SYNC.DEFER_BLOCKING 0x0 ;  /* 0x0000000000003b1d */ /* 0x000fe20000010000 */
[----:B------:R-:W-:Y:S01]  /*15f0*/  IADD3 R8, P0, R12, UR13, RZ ;  /* 0x0000000d0c087c10 */ /* 0x000fe2000ff1e0ff */
[----:B------:R-:W-:Y:S01]  /*1600*/  IMAD R5, R5, UR15, R6 ;  /* 0x0000000f05057c24 */ /* 0x000fe2000f8e0206 */
[----:B------:R-:W-:Y:S01]  /*1610*/  UIADD3 UR46, UR12, -UR46, URZ ;  /* 0x8000002e0c2e7290 */ /* 0x000fe2000fffe03f */
[----:B------:R-:W-:Y:S01]  /*1620*/  IMAD.WIDE.U32 R18, R4, UR15, R192 ;  /* 0x0000000f04127c25 */ /* 0x000fe2000f8e00c0 */
[----:B------:R-:W-:Y:S01]  /*1630*/  IADD3.X R9, R13, UR45, RZ, P0, !PT ;  /* 0x0000002d0d097c10 */ /* 0x000fe200087fe4ff */
[----:B------:R-:W-:Y:S01]  /*1640*/  ULDC.64 UR10, c[0x0][0x260] ;  /* 0x00009800000a7ab9 */ /* 0x000fe20000000a00 */
[----:B------:R-:W-:Y:S01]  /*1650*/  IADD3 R6, P0, R8, UR13, RZ ;  /* 0x0000000d08067c10 */ /* 0x000fe2000ff1e0ff */
[----:B------:R-:W-:Y:S01]  /*1660*/  IMAD.IADD R19, R19, 0x1, R5 ;  /* 0x0000000113137824 */ /* 0x000fe200078e0205 */
[----:B------:R-:W-:Y:S01]  /*1670*/  UISETP.NE.AND UP0, UPT, UR46, 0x1, UPT ;  /* 0x000000012e00788c */ /* 0x000fe2000bf05270 */
[----:B------:R-:W-:Y:S01]  /*1680*/  IMAD R0, R0, UR10, RZ ;  /* 0x0000000a00007c24 */ /* 0x000fe2000f8e02ff */
[----:B------:R-:W-:Y:S01]  /*1690*/  IADD3.X R7, R9, UR45, RZ, P0, !PT ;  /* 0x0000002d09077c10 */ /* 0x000fe200087fe4ff */
[----:B------:R-:W-:Y:S01]  /*16a0*/  IMAD.WIDE.U32 R18, R15, UR10, R18 ;  /* 0x0000000a0f127c25 */ /* 0x000fe2000f8e0012 */
[----:B------:R-:W-:-:S02]  /*16b0*/  UIMAD UR10, UR44, UR4, URZ ;  /* 0x000000042c0a72a4 */ /* 0x000fc4000f8e023f */
[----:B------:R-:W-:Y:S01]  /*16c0*/  PLOP3.LUT P2, PT, PT, PT, UP0, 0x80, 0x0 ;  /* 0x000000000000781c */ /* 0x000fe20003f4f008 */
[----:B------:R-:W-:Y:S01]  /*16d0*/  IMAD R0, R15, UR11, R0 ;  /* 0x0000000b0f007c24 */ /* 0x000fe2000f8e0200 */
[----:B------:R-:W-:Y:S01]  /*16e0*/  UIMAD UR10, UR24, UR5, UR10 ;  /* 0x00000005180a72a4 */ /* 0x000fe2000f8e020a */
[----:B------:R-:W-:Y:S02]  /*16f0*/  VIADD R214, R189, 0x1000 ;  /* 0x00001000bdd67836 */ /* 0x000fe40000000000 */
[----:B------:R-:W-:-:S03]  /*1700*/  IMAD.IADD R5, R19, 0x1, R0 ;  /* 0x0000000113057824 */ /* 0x000fc600078e0200 */
[----:B------:R-:W-:Y:S01]  /*1710*/  SEL R214, R214, R189, !P2 ;  /* 0x000000bdd6d67207 */ /* 0x000fe20005000000 */
[----:B------:R-:W-:Y:S01]  /*1720*/  @!PT LDS RZ, [RZ] ;  /* 0x00000000fffff984 */ /* 0x000fe20000000800 */
[----:B------:R-:W-:Y:S01]  /*1730*/  @!PT LDS RZ, [RZ] ;  /* 0x00000000fffff984 */ /* 0x000fe20000000800 */
[----:B------:R-:W-:Y:S01]  /*1740*/  @!PT LDS RZ, [RZ] ;  /* 0x00000000fffff984 */ /* 0x000fe20000000800 */
[----:B------:R1:W-:Y:S03]  /*1750*/  LDGSTS.E.BYPASS.LTC128B.128 [R215+0xa000], desc[UR40][R12.64] ;  /* 0x0a0000000cd77fae */ /* 0x0003e6000b901d68 */
[----:B------:R-:W-:Y:S01]  /*1760*/  LEA R214, R214, UR6, 0x1 ;  /* 0x00000006d6d67c11 */ /* 0x000fe2000f8e08ff */
[----:B------:R-:W-:Y:S04]  /*1770*/  LDGSTS.E.BYPASS.LTC128B.128 [R215+0xb000], desc[UR40][R8.64] ;  /* 0x0b00000008d77fae */ /* 0x000fe8000b901d68 */
[----:B------:R2:W-:Y:S01]  /*1780*/  LDGSTS.E.BYPASS.LTC128B.128 [R215+0xc000], desc[UR40][R6.64] ;  /* 0x0c00000006d77fae */ /* 0x0005e2000b901d68 */
[----:B-1----:R-:W-:Y:S01]  /*1790*/  IADD3 R12, P0, R6, UR13, RZ ;  /* 0x0000000d060c7c10 */ /* 0x002fe2000ff1e0ff */
[----:B------:R-:W-:-:S02]  /*17a0*/  USHF.L.U32 UR13, UR4, 0x6, URZ ;  /* 0x00000006040d7899 */ /* 0x000fc4000800063f */
[----:B------:R-:W-:Y:S01]  /*17b0*/  USHF.L.U64.HI UR4, UR4, 0x6, UR5 ;  /* 0x0000000604047899 */ /* 0x000fe20008010205 */
[----:B------:R-:W-:Y:S02]  /*17c0*/  IADD3.X R13, R7, UR45, RZ, P0, !PT ;  /* 0x0000002d070d7c10 */ /* 0x000fe400087fe4ff */
[----:B------:R-:W-:Y:S01]  /*17d0*/  IADD3 R0, P0, R18, R16, RZ ;  /* 0x0000001012007210 */ /* 0x000fe20007f1e0ff */
[----:B--2---:R-:W1:Y:S03]  /*17e0*/  S2R R7, SR_TID.X ;  /* 0x0000000000077919 */ /* 0x004e660000002100 */
[----:B------:R-:W-:Y:S01]  /*17f0*/  IADD3.X R5, R5, UR10, R17, P0, !PT ;  /* 0x0000000a05057c10 */ /* 0x000fe200087fe411 */
[----:B------:R-:W-:Y:S01]  /*1800*/  ULDC.64 UR10, c[0x0][0x2b0] ;  /* 0x0000ac00000a7ab9 */ /* 0x000fe20000000a00 */
[C---:B------:R-:W-:Y:S01]  /*1810*/  LEA R8, P0, R0.reuse, UR8, 0x1 ;  /* 0x0000000800087c11 */ /* 0x040fe2000f8008ff */
[----:B------:R-:W-:Y:S01]  /*1820*/  UIMAD.WIDE UR10, UR35, 0x4, UR10 ;  /* 0x00000004230a78a5 */ /* 0x000fe2000f8e020a */
[----:B------:R2:W-:Y:S02]  /*1830*/  LDGSTS.E.BYPASS.LTC128B.128 [R215+0xd000], desc[UR40][R12.64] ;  /* 0x0d0000000cd77fae */ /* 0x0005e4000b901d68 */
[----:B------:R-:W-:Y:S01]  /*1840*/  LEA.HI.X R9, R0, UR9, R5, 0x1, P0 ;  /* 0x0000000900097c11 */ /* 0x000fe200080f0c05 */
[----:B------:R-:W-:Y:S01]  /*1850*/  IMAD.MOV.U32 R5, RZ, RZ, 0x4 ;  /* 0x00000004ff057424 */ /* 0x000fe200078e00ff */
[----:B------:R-:W0:Y:S03]  /*1860*/  LDGDEPBAR ;  /* 0x00000000000079af */ /* 0x000e260000000000 */
[----:B------:R-:W-:Y:S01]  /*1870*/  IMAD.WIDE R18, R186, R5, UR10 ;  /* 0x0000000aba127e25 */ /* 0x000fe2000f8e0205 */
[----:B------:R-:W-:Y:S04]  /*1880*/  LDGSTS.E.BYPASS.LTC128B.128 [R215+0x4000], desc[UR40][R222.64] ;  /* 0x04000000ded77fae */ /* 0x000fe8000b901d68 */
[----:B------:R3:W-:Y:S04]  /*1890*/  LDGSTS.E.BYPASS.LTC128B.128 [R215+0x5000], desc[UR40][R20.64] ;  /* 0x0500000014d77fae */ /* 0x0007e8000b901d68 */
[----:B------:R-:W-:Y:S04]  /*18a0*/  LDGSTS.E.BYPASS.LTC128B.128 [R214], desc[UR40][R224.64] ;  /* 0x00000000e0d67fae */ /* 0x000fe8000b901d68 */
[----:B------:R-:W-:Y:S04]  /*18b0*/  LDGSTS.E.BYPASS.LTC128B.128 [R214+0x1000], desc[UR40][R10.64] ;  /* 0x010000000ad67fae */ /* 0x000fe8000b901d68 */
[----:B------:R4:W-:Y:S01]  /*18c0*/  LDGSTS.E.BYPASS.LTC128B.128 [R215+0x6000], desc[UR40][R8.64] ;  /* 0x0600000008d77fae */ /* 0x0009e2000b901d68 */
[----:B-1----:R-:W-:-:S02]  /*18d0*/  SHF.R.S32.HI R0, RZ, 0x1f, R7 ;  /* 0x0000001fff007819 */ /* 0x002fc40000011407 */
[----:B--2---:R-:W-:Y:S01]  /*18e0*/  IADD3 R12, P0, R8, UR13, RZ ;  /* 0x0000000d080c7c10 */ /* 0x004fe2000ff1e0ff */
[----:B------:R-:W-:Y:S01]  /*18f0*/  UIMAD UR8, UR28, UR27, URZ ;  /* 0x0000001b1c0872a4 */ /* 0x000fe2000f8e023f */
[----:B------:R-:W-:Y:S01]  /*1900*/  LEA.HI R5, R0, R7, RZ, 0x5 ;  /* 0x0000000700057211 */ /* 0x000fe200078f28ff */
[----:B------:R-:W-:Y:S01]  /*1910*/  IMAD.U32 R4, RZ, RZ, UR32 ;  /* 0x00000020ff047e24 */ /* 0x000fe2000f8e00ff */
[----:B------:R-:W-:Y:S01]  /*1920*/  IADD3.X R13, R9, UR4, RZ, P0, !PT ;  /* 0x00000004090d7c10 */ /* 0x000fe200087fe4ff */
[----:B------:R-:W-:Y:S01]  /*1930*/  UIMAD.WIDE UR46, UR15, UR26, UR42 ;  /* 0x0000001a0f2e72a5 */ /* 0x000fe2000f8e022a */
[----:B------:R-:W-:Y:S01]  /*1940*/  IADD3 R16, P0, R12, UR13, RZ ;  /* 0x0000000d0c107c10 */ /* 0x000fe2000ff1e0ff */
[----:B------:R-:W-:Y:S01]  /*1950*/  UIMAD.WIDE.U32 UR48, UR27, UR28, URZ ;  /* 0x0000001c1b3072a5 */ /* 0x000fe2000f8e003f */
[----:B------:R-:W-:Y:S01]  /*1960*/  LOP3.LUT R218, R5, 0xffffffe0, RZ, 0xc0, !PT ;  /* 0xffffffe005da7812 */ /* 0x000fe200078ec0ff */
[----:B------:R-:W-:Y:S01]  /*1970*/  USHF.L.U32 UR5, UR8, 0x6, URZ ;  /* 0x0000000608057899 */ /* 0x000fe2000800063f */
[----:B------:R-:W-:Y:S01]  /*1980*/  IADD3.X R17, R13, UR4, RZ, P0, !PT ;  /* 0x000000040d117c10 */ /* 0x000fe200087fe4ff */
[----:B------:R1:W-:Y:S01]  /*1990*/  LDGSTS.E.BYPASS.LTC128B.128 [R215+0x7000], desc[UR40][R12.64] ;  /* 0x070000000cd77fae */ /* 0x0003e2000b901d68 */
[----:B---3--:R-:W-:Y:S01]  /*19a0*/  IADD3 R20, P0, R16, UR13, RZ ;  /* 0x0000000d10147c10 */ /* 0x008fe2000ff1e0ff */
[----:B------:R-:W-:Y:S01]  /*19b0*/  IMAD.IADD R218, R7, 0x1, -R218 ;  /* 0x0000000107da7824 */ /* 0x000fe200078e0ada */
[----:B------:R-:W-:Y:S01]  /*19c0*/  SHF.R.S32.HI R5, RZ, 0x5, R5 ;  /* 0x00000005ff057819 */ /* 0x000fe20000011405 */
[----:B------:R-:W-:Y:S01]  /*19d0*/  USHF.R.S32.HI UR9, URZ, 0x1f, UR5 ;  /* 0x0000001f3f097899 */ /* 0x000fe20008011405 */
[----:B------:R-:W-:Y:S01]  /*19e0*/  IADD3.X R21, R17, UR4, RZ, P0, !PT ;  /* 0x0000000411157c10 */ /* 0x000fe200087fe4ff */
[----:B------:R-:W-:Y:S01]  /*19f0*/  USHF.R.S32.HI UR4, URZ, 0x1f, UR27 ;  /* 0x0000001f3f047899 */ /* 0x000fe2000801141b */
[----:B------:R1:W-:Y:S01]  /*1a00*/  LDGSTS.E.BYPASS.LTC128B.128 [R215+0x8000], desc[UR40][R16.64] ;  /* 0x0800000010d77fae */ /* 0x0003e2000b901d68 */
[----:B------:R-:W-:-:S02]  /*1a10*/  IMAD R6, R5, UR8, R218 ;  /* 0x0000000805067c24 */ /* 0x000fc4000f8e02da */
[----:B------:R-:W-:Y:S01]  /*1a20*/  IMAD.U32 R5, RZ, RZ, UR36 ;  /* 0x00000024ff057e24 */ /* 0x000fe2000f8e00ff */
[----:B------:R-:W-:Y:S01]  /*1a30*/  UIMAD UR4, UR4, UR28, URZ ;  /* 0x0000001c040472a4 */ /* 0x000fe2000f8e023f */
[----:B------:R1:W-:Y:S01]  /*1a40*/  LDGSTS.E.BYPASS.LTC128B.128 [R215+0x9000], desc[UR40][R20.64] ;  /* 0x0900000014d77fae */ /* 0x0003e2000b901d68 */
[----:B----4-:R-:W-:Y:S02]  /*1a50*/  SHF.R.S32.HI R9, RZ, 0x1f, R6 ;  /* 0x0000001fff097819 */ /* 0x010fe40000011406 */
[----:B------:R-:W-:Y:S01]  /*1a60*/  IADD3 R5, P1, P0, R6, UR5, R5 ;  /* 0x0000000506057c10 */ /* 0x000fe2000f83e005 */
[----:B------:R-:W-:Y:S01]  /*1a70*/  UIMAD UR4, UR33, UR27, UR4 ;  /* 0x0000001b210472a4 */ /* 0x000fe2000f8e0204 */
[----:B------:R-:W0:Y:S01]  /*1a80*/  LDGDEPBAR ;  /* 0x00000000000079af */ /* 0x000e220000000000 */
[----:B------:R-:W-:Y:S01]  /*1a90*/  UIADD3 UR31, UP0, UR46, UR31, URZ ;  /* 0x0000001f2e1f7290 */ /* 0x000fe2000ff1e03f */
[----:B------:R-:W-:Y:S01]  /*1aa0*/  IADD3.X R9, R9, UR9, R4, P1, P0 ;  /* 0x0000000909097c10 */ /* 0x000fe20008fe0404 */
[----:B------:R-:W-:Y:S01]  /*1ab0*/  UIADD3 UR4, UR49, UR4, URZ ;  /* 0x0000000431047290 */ /* 0x000fe2000fffe03f */
[----:B------:R-:W-:Y:S01]  /*1ac0*/  IADD3 R14, P0, R5, R14, RZ ;  /* 0x0000000e050e7210 */ /* 0x000fe20007f1e0ff */
[----:B------:R-:W-:Y:S01]  /*1ad0*/  UIADD3.X UR30, UR47, UR30, URZ, UP0, !UPT ;  /* 0x0000001e2f1e7290 */ /* 0x000fe200087fe43f */
[----:B------:R1:W5:Y:S01]  /*1ae0*/  LDG.E R213, desc[UR40][R18.64] ;  /* 0x0000002812d57981 */ /* 0x000362000c1e1900 */
[----:B------:R-:W-:Y:S01]  /*1af0*/  UIMAD UR4, UR4, UR31, URZ ;  /* 0x0000001f040472a4 */ /* 0x000fe2000f8e023f */
[----:B------:R-:W-:Y:S01]  /*1b00*/  IMAD.U32 R4, RZ, RZ, UR48 ;  /* 0x00000030ff047e24 */ /* 0x000fe2000f8e00ff */
[----:B------:R-:W-:Y:S01]  /*1b10*/  UIADD3 UR34, UR42, UR34, URZ ;  /* 0x000000222a227290 */ /* 0x000fe2000fffe03f */
[----:B------:R-:W-:Y:S01]  /*1b20*/  IMAD.X R15, R9, 0x1, R2, P0 ;  /* 0x00000001090f7824 */ /* 0x000fe200000e0602 */
[----:B------:R-:W-:Y:S01]  /*1b30*/  UIMAD UR30, UR30, UR48, UR4 ;  /* 0x000000301e1e72a4 */ /* 0x000fe2000f8e0204 */
[----:B------:R1:W5:Y:S01]  /*1b40*/  LDG.E R212, desc[UR40][R18.64+0x20] ;  /* 0x0000202812d47981 */ /* 0x000362000c1e1900 */
[----:B------:R-:W-:Y:S01]  /*1b50*/  ULDC.64 UR26, c[0x0][0x478] ;  /* 0x00011e00001a7ab9 */ /* 0x000fe20000000a00 */
[----:B------:R-:W-:Y:S01]  /*1b60*/  IMAD.WIDE.U32 R14, R4, UR31, R14 ;  /* 0x0000001f040e7c25 */ /* 0x000fe2000f8e000e */
[----:B------:R-:W-:Y:S01]  /*1b70*/  ULDC.64 UR4, c[0x0][0x400] ;  /* 0x0001000000047ab9 */ /* 0x000fe20000000a00 */
[----:B------:R1:W5:Y:S02]  /*1b80*/  LDG.E R211, desc[UR40][R18.64+0x80] ;  /* 0x0000802812d37981 */ /* 0x000364000c1e1900 */
[----:B------:R-:W-:Y:S01]  /*1b90*/  VIADD R2, R15, UR30 ;  /* 0x0000001e0f027c36 */ /* 0x000fe20008000000 */
[C---:B------:R-:W-:Y:S01]  /*1ba0*/  LEA R220, P0, R14.reuse, UR4, 0x2 ;  /* 0x000000040edc7c11 */ /* 0x040fe2000f8010ff */
[----:B------:R-:W-:Y:S01]  /*1bb0*/  UIADD3 UR4, -UR39, UR29, UR38 ;  /* 0x0000001d27047290 */ /* 0x000fe2000fffe126 */
[----:B------:R1:W5:Y:S01]  /*1bc0*/  LDG.E R210, desc[UR40][R18.64+0xa0] ;  /* 0x0000a02812d27981 */ /* 0x000362000c1e1900 */
[----:B------:R-:W-:Y:S01]  /*1bd0*/  IMAD.U32 R5, RZ, RZ, UR49 ;  /* 0x00000031ff057e24 */ /* 0x000fe2000f8e00ff */
[----:B------:R-:W-:Y:S01]  /*1be0*/  LEA.HI.X R221, R14, UR5, R2, 0x2, P0 ;  /* 0x000000050edd7c11 */ /* 0x000fe200080f1402 */
[----:B------:R-:W-:Y:S01]  /*1bf0*/  ULDC UR5, c[0x0][0x398] ;  /* 0x0000e60000057ab9 */ /* 0x000fe20000000800 */
[----:B------:R-:W-:-:S04]  /*1c00*/  DEPBAR.LE SB0, 0x1 ;  /* 0x000080400000791a */ /* 0x000fc80000000000 */
[----:B------:R-:W-:Y:S01]  /*1c10*/  UIADD3 UR5, UR4, -UR5, URZ ;  /* 0x8000000504057290 */ /* 0x000fe2000fffe03f */
[----:B------:R-:W-:Y:S01]  /*1c20*/  BAR.SYNC.DEFER_BLOCKING 0x0 ;  /* 0x0000000000007b1d */ /* 0x000fe20000010000 */
[----:B------:R-:W-:Y:S01]  /*1c30*/  UIMAD.WIDE UR34, UR34, 0x4, UR26 ;  /* 0x00000004222278a5 */ /* 0x000fe2000f8e021a */
[----:B------:R-:W-:Y:S01]  /*1c40*/  CS2R R94, SRZ ;  /* 0x00000000005e7805 */ /* 0x000fe2000001ff00 */
[----:B------:R-:W-:Y:S01]  /*1c50*/  USHF.R.S32.HI UR4, URZ, 0x1f, UR5 ;  /* 0x0000001f3f047899 */ /* 0x000fe20008011405 */
[----:B------:R-:W-:Y:S02]  /*1c60*/  CS2R R92, SRZ ;  /* 0x00000000005c7805 */ /* 0x000fe4000001ff00 */
[----:B------:R-:W-:Y:S02]  /*1c70*/  CS2R R98, SRZ ;  /* 0x0000000000627805 */ /* 0x000fe4000001ff00 */
[----:B------:R-:W-:Y:S01]  /*1c80*/  CS2R R96, SRZ ;  /* 0x0000000000607805 */ /* 0x000fe2000001ff00 */
[----:B------:R-:W-:Y:S01]  /*1c90*/  ULEA.HI UR4, UR4, UR5, URZ, 0x6 ;  /* 0x0000000504047291 */ /* 0x000fe2000f8f303f */
[----:B------:R-:W-:-:S02]  /*1ca0*/  CS2R R90, SRZ ;  /* 0x00000000005a7805 */ /* 0x000fc4000001ff00 */
[----:B------:R-:W-:Y:S02]  /*1cb0*/  CS2R R88, SRZ ;  /* 0x0000000000587805 */ /* 0x000fe4000001ff00 */
[----:B------:R-:W-:Y:S01]  /*1cc0*/  CS2R R86, SRZ ;  /* 0x0000000000567805 */ /* 0x000fe2000001ff00 */
[----:B------:R-:W-:Y:S01]  /*1cd0*/  USHF.R.S32.HI UR4, URZ, 0x6, UR4 ;  /* 0x000000063f047899 */ /* 0x000fe20008011404 */
[----:B------:R-:W-:Y:S02]  /*1ce0*/  CS2R R84, SRZ ;  /* 0x0000000000547805 */ /* 0x000fe4000001ff00 */
[----:B------:R-:W-:Y:S02]  /*1cf0*/  CS2R R78, SRZ ;  /* 0x00000000004e7805 */ /* 0x000fe4000001ff00 */
[----:B------:R-:W-:Y:S01]  /*1d00*/  CS2R R76, SRZ ;  /* 0x00000000004c7805 */ /* 0x000fe2000001ff00 */
[----:B------:R-:W-:Y:S01]  /*1d10*/  UISETP.LT.AND UP0, UPT, URZ, UR4, UPT ;  /* 0x000000043f00728c */ /* 0x000fe2000bf01270 */
[----:B------:R-:W-:-:S02]  /*1d20*/  CS2R R82, SRZ ;  /* 0x0000000000527805 */ /* 0x000fc4000001ff00 */
[----:B------:R-:W-:Y:S02]  /*1d30*/  CS2R R80, SRZ ;  /* 0x0000000000507805 */ /* 0x000fe4000001ff00 */
[----:B------:R-:W-:Y:S01]  /*1d40*/  CS2R R74, SRZ ;  /* 0x00000000004a7805 */ /* 0x000fe2000001ff00 */
[----:B------:R-:W-:Y:S01]  /*1d50*/  USEL UR4, URZ, UR4, !UP0 ;  /* 0x000000043f047287 */ /* 0x000fe2000c000000 */
[----:B------:R-:W-:Y:S02]  /*1d60*/  CS2R R72, SRZ ;  /* 0x0000000000487805 */ /* 0x000fe4000001ff00 */
[----:B------:R-:W-:Y:S02]  /*1d70*/  CS2R R70, SRZ ;  /* 0x0000000000467805 */ /* 0x000fe4000001ff00 */
[----:B------:R-:W-:Y:S01]  /*1d80*/  CS2R R68, SRZ ;  /* 0x0000000000447805 */ /* 0x000fe2000001ff00 */
[----:B------:R-:W-:Y:S01]  /*1d90*/  UISETP.GT.AND UP0, UPT, UR37, UR4, UPT ;  /* 0x000000042500728c */ /* 0x000fe2000bf04270 */
[----:B------:R1:W2:Y:S01]  /*1da0*/  LDSM.16.M88.4 R140, [R174+0xa000] ;  /* 0x00a00000ae8c783b */ /* 0x0002a20000000200 */
[----:B------:R-:W-:-:S02]  /*1db0*/  CS2R R62, SRZ ;  /* 0x00000000003e7805 */ /* 0x000fc4000001ff00 */
[----:B------:R-:W-:Y:S02]  /*1dc0*/  CS2R R60, SRZ ;  /* 0x00000000003c7805 */ /* 0x000fe4000001ff00 */
[----:B------:R-:W-:Y:S01]  /*1dd0*/  CS2R R66, SRZ ;  /* 0x0000000000427805 */ /* 0x000fe2000001ff00 */
[----:B------:R1:W3:Y:S01]  /*1de0*/  LDSM.16.M88.4 R144, [R174+0xa800] ;  /* 0x00a80000ae90783b */ /* 0x0002e20000000200 */
[----:B------:R-:W-:Y:S02]  /*1df0*/  PLOP3.LUT P0, PT, PT, PT, UP0, 0x80, 0x0 ;  /* 0x000000000000781c */ /* 0x000fe40003f0f008 */
        /* <DEDUP_REMOVED lines=8> */
[----:B------:R-:W-:Y:S02]  /*1e80*/  CS2R R44, SRZ ;  /* 0x00000000002c7805 */ /* 0x000fe4000001ff00 */
[----:B------:R-:W-:Y:S01]  /*1e90*/  CS2R R50, SRZ ;  /* 0x0000000000327805 */ /* 0x000fe2000001ff00 */
[----:B------:R1:W1:Y:S01]  /*1ea0*/  LDSM.16.M88.4 R156, [R172+0xa000] ;  /* 0x00a00000ac9c783b */ /* 0x0002620000000200 */
[----:B------:R-:W-:-:S02]  /*1eb0*/  CS2R R48, SRZ ;  /* 0x0000000000307805 */ /* 0x000fc4000001ff00 */
[----:B------:R-:W-:Y:S02]  /*1ec0*/  CS2R R42, SRZ ;  /* 0x00000000002a7805 */ /* 0x000fe4000001ff00 */
[----:B------:R-:W-:Y:S01]  /*1ed0*/  CS2R R40, SRZ ;  /* 0x0000000000287805 */ /* 0x000fe2000001ff00 */
[----:B------:R1:W1:Y:S01]  /*1ee0*/  LDSM.16.M88.4 R160, [R172+0xa800] ;  /* 0x00a80000aca0783b */ /* 0x0002620000000200 */
[----:B------:R-:W-:Y:S02]  /*1ef0*/  CS2R R38, SRZ ;  /* 0x0000000000267805 */ /* 0x000fe4000001ff00 */
[----:B------:R-:W-:Y:S01]  /*1f00*/  CS2R R36, SRZ ;  /* 0x0000000000247805 */ /* 0x000fe2000001ff00 */
[----:B------:R1:W1:Y:S04]  /*1f10*/  LDSM.16.M88.4 R164, [R3+0xa000] ;  /* 0x00a0000003a4783b */ /* 0x0002680000000200 */
[----:B------:R1:W1:Y:S01]  /*1f20*/  LDSM.16.M88.4 R168, [R3+0xa800] ;  /* 0x00a8000003a8783b */ /* 0x0002620000000200 */
[----:B------:R-:W-:Y:S05]  /*1f30*/  @!P0 BRA `(.L_x_558) ;  /* 0x0000003c00b48947 */ /* 0x000fea0003800000 */
[----:B------:R-:W2:Y:S01]  /*1f40*/  LDC.64 R8, c[0x0][0x3b8] ;  /* 0x0000ee00ff087b82 */ /* 0x000ea20000000a00 */
[----:B------:R-:W-:Y:S01]  /*1f50*/  LEA.HI R0, R0, R7, RZ, 0x4 ;  /* 0x0000000700007211 */ /* 0x000fe200078f20ff */
[----:B------:R-:W-:-:S06]  /*1f60*/  UIMAD UR5, UR15, UR28, UR16 ;  /* 0x0000001c0f0572a4 */ /* 0x000fcc000f8e0210 */
[----:B------:R-:W1:Y:S01]  /*1f70*/  LDC R207, c[0x0][0x2dc] ;  /* 0x0000b700ffcf7b82 */ /* 0x000e620000000800 */
[----:B--2---:R-:W2:Y:S04]  /*1f80*/  LDG.E.64 R4, desc[UR40][R8.64] ;  /* 0x0000002808047981 */ /* 0x004ea8000c1e1b00 */
[----:B------:R-:W3:Y:S01]  /*1f90*/  LDG.E.64 R216, desc[UR40][R8.64+0x8] ;  /* 0x0000082808d87981 */ /* 0x000ee2000c1e1b00 */
[----:B------:R-:W-:Y:S01]  /*1fa0*/  LOP3.LUT R0, R0, 0xfffffff0, RZ, 0xc0, !PT ;  /* 0xfffffff000007812 */ /* 0x000fe200078ec0ff */
[----:B------:R-:W-:Y:S01]  /*1fb0*/  USHF.L.U32 UR5, UR5, 0x5, URZ ;  /* 0x0000000505057899 */ /* 0x000fe2000800063f */
[----:B------:R-:W-:Y:S01]  /*1fc0*/  VIADD R2, R187, 0x1000 ;  /* 0x00001000bb027836 */ /* 0x000fe20000000000 */
[----:B------:R-:W-:Y:S01]  /*1fd0*/  USHF.L.U32 UR31, UR8, 0x4, URZ ;  /* 0x00000004081f7899 */ /* 0x000fe2000800063f */
[----:B------:R-:W-:Y:S01]  /*1fe0*/  VIADD R176, R181, 0x1000 ;  /* 0x00001000b5b07836 */ /* 0x000fe20000000000 */
[----:B------:R-:W-:Y:S01]  /*1ff0*/  USHF.R.S32.HI UR27, URZ, 0x1f, UR5 ;  /* 0x0000001f3f1b7899 */ /* 0x000fe20008011405 */
[----:B------:R-:W-:Y:S01]  /*2000*/  IMAD.IADD R7, R7, 0x1, -R0 ;  /* 0x0000000107077824 */ /* 0x000fe200078e0a00 */
[----:B------:R-:W-:Y:S01]  /*2010*/  USHF.L.U32 UR32, UR8, 0x3, URZ ;  /* 0x0000000308207899 */ /* 0x000fe2000800063f */
[----:B------:R-:W-:Y:S01]  /*2020*/  IMAD.MOV.U32 R175, RZ, RZ, 0x20 ;  /* 0x00000020ffaf7424 */ /* 0x000fe200078e00ff */
[----:B------:R-:W-:Y:S01]  /*2030*/  UIADD3 UR47, UR31, 0x20, URZ ;  /* 0x000000201f2f7890 */ /* 0x000fe2000fffe03f */
[----:B------:R-:W-:Y:S01]  /*2040*/  IMAD.MOV.U32 R183, RZ, RZ, 0x40 ;  /* 0x00000040ffb77424 */ /* 0x000fe200078e00ff */
[----:B------:R-:W-:Y:S01]  /*2050*/  SHF.R.S32.HI R0, RZ, 0x1f, R7 ;  /* 0x0000001fff007819 */ /* 0x000fe20000011407 */
[----:B------:R-:W-:Y:S01]  /*2060*/  UIADD3 UR37, UR38, UR29, URZ ;  /* 0x0000001d26257290 */ /* 0x000fe2000fffe03f */
[----:B------:R-:W-:Y:S01]  /*2070*/  SHF.L.U32 R206, R190, 0x5, RZ ;  /* 0x00000005bece7819 */ /* 0x000fe200000006ff */
[----:B------:R-:W-:Y:S01]  /*2080*/  UIADD3 UR46, UR32, UR47, URZ ;  /* 0x0000002f202e7290 */ /* 0x000fe2000fffe03f */
[----:B------:R-:W-:Y:S01]  /*2090*/  LEA.HI R0, R0, R7, RZ, 0x3 ;  /* 0x0000000700007211 */ /* 0x000fe200078f18ff */
[----:B------:R-:W-:Y:S01]  /*20a0*/  IMAD.MOV.U32 R205, RZ, RZ, 0x8 ;  /* 0x00000008ffcd7424 */ /* 0x000fe200078e00ff */
[----:B------:R-:W-:Y:S01]  /*20b0*/  MOV R202, 0x4 ;  /* 0x0000000400ca7802 */ /* 0x000fe20000000f00 */
[----:B------:R-:W-:Y:S01]  /*20c0*/  UIADD3 UR45, UR32, UR46, URZ ;  /* 0x0000002e202d7290 */ /* 0x000fe2000fffe03f */
[----:B------:R-:W-:Y:S01]  /*20d0*/  LOP3.LUT R0, R0, 0xfffffff8, RZ, 0xc0, !PT ;  /* 0xfffffff800007812 */ /* 0x000fe200078ec0ff */
[----:B------:R-:W-:Y:S01]  /*20e0*/  IMAD.MOV.U32 R204, RZ, RZ, 0x20 ;  /* 0x00000020ffcc7424 */ /* 0x000fe200078e00ff */
[----:B------:R-:W-:Y:S01]  /*20f0*/  SEL R177, R2, R187, !P2 ;  /* 0x000000bb02b17207 */ /* 0x000fe20005000000 */
[----:B------:R-:W-:Y:S01]  /*2100*/  IMAD.MOV.U32 R203, RZ, RZ, 0x28 ;  /* 0x00000028ffcb7424 */ /* 0x000fe200078e00ff */
[----:B------:R-:W-:Y:S01]  /*2110*/  SEL R176, R176, R181, !P2 ;  /* 0x000000b5b0b07207 */ /* 0x000fe20005000000 */
[----:B------:R-:W-:Y:S01]  /*2120*/  IMAD.IADD R0, R7, 0x1, -R0 ;  /* 0x0000000107007824 */ /* 0x000fe200078e0a00 */
[----:B------:R-:W-:Y:S01]  /*2130*/  UMOV UR26, UR34 ;  /* 0x00000022001a7c82 */ /* 0x000fe20008000000 */
[----:B------:R-:W-:Y:S01]  /*2140*/  IMAD.MOV.U32 R208, RZ, RZ, 0x40 ;  /* 0x00000040ffd07424 */ /* 0x000fe200078e00ff */
[----:B------:R-:W-:Y:S01]  /*2150*/  UIMAD UR30, UR8, 0x18, URZ ;  /* 0x00000018081e78a4 */ /* 0x000fe2000f8e023f */
[----:B------:R-:W-:Y:S01]  /*2160*/  IMAD.MOV.U32 R95, RZ, RZ, RZ ;  /* 0x000000ffff5f7224 */ /* 0x000fe200078e00ff */
[C---:B------:R-:W-:Y:S01]  /*2170*/  LOP3.LUT P0, RZ, R0.reuse, 0x2, RZ, 0xc0, !PT ;  /* 0x0000000200ff7812 */ /* 0x040fe2000780c0ff */
[----:B------:R-:W-:Y:S01]  /*2180*/  USHF.L.U32 UR29, UR8, 0x5, URZ ;  /* 0x00000005081d7899 */ /* 0x000fe2000800063f */
[----:B------:R-:W-:Y:S01]  /*2190*/  LOP3.LUT P1, RZ, R0, 0x4, RZ, 0xc0, !PT ;  /* 0x0000000400ff7812 */ /* 0x000fe2000782c0ff */
[----:B------:R-:W-:Y:S01]  /*21a0*/  IMAD.SHL.U32 R0, R181, 0x2, RZ ;  /* 0x00000002b5007824 */ /* 0x000fe200078e00ff */
[----:B------:R-:W-:-:S02]  /*21b0*/  UIMAD UR28, UR8, 0x28, URZ ;  /* 0x00000028081c78a4 */ /* 0x000fc4000f8e023f */
[----:B------:R-:W-:Y:S01]  /*21c0*/  UIMAD UR48, UR8, 0x38, URZ ;  /* 0x00000038083078a4 */ /* 0x000fe2000f8e023f */
[----:B------:R-:W-:Y:S01]  /*21d0*/  ULDC UR34, c[0x0][0x270] ;  /* 0x00009c0000227ab9 */ /* 0x000fe20000000800 */
[----:B------:R-:W-:Y:S02]  /*21e0*/  UIADD3 UR37, -UR39, 0x80, UR37 ;  /* 0x0000008027257890 */ /* 0x000fe4000fffe125 */
[----:B------:R-:W-:Y:S01]  /*21f0*/  UIADD3 UR43, UR32, UR45, URZ ;  /* 0x0000002d202b7290 */ /* 0x000fe2000fffe03f */
[----:B--2---:R-:W-:Y:S02]  /*2200*/  R2UR UR9, R5 ;  /* 0x00000000050972ca */ /* 0x004fe400000e0000 */
[--C-:B------:R-:W-:Y:S02]  /*2210*/  SHF.R.S32.HI R5, RZ, 0x1f, R218.reuse ;  /* 0x0000001fff057819 */ /* 0x100fe400000114da */
[----:B---3--:R-:W-:Y:S01]  /*2220*/  IADD3 R218, P4, P3, R216, UR5, R218 ;  /* 0x00000005d8da7c10 */ /* 0x008fe2000fb9e0da */
[----:B------:R-:W-:Y:S01]  /*2230*/  UMOV UR5, UR35 ;  /* 0x0000002300057c82 */ /* 0x000fe20008000000 */
[----:B------:R-:W-:-:S02]  /*2240*/  R2UR UR13, R4 ;  /* 0x00000000040d72ca */ /* 0x000fc400000e0000 */
[----:B------:R-:W-:Y:S01]  /*2250*/  IADD3.X R216, R217, UR27, R5, P4, P3 ;  /* 0x0000001bd9d87c10 */ /* 0x000fe2000a7e6405 */
[----:B------:R-:W-:Y:S01]  /*2260*/  IMAD.U32 R5, RZ, RZ, UR17 ;  /* 0x00000011ff057e24 */ /* 0x000fe2000f8e00ff */
[----:B------:R-:W-:Y:S01]  /*2270*/  UIMAD UR27, UR8, 0x30, URZ ;  /* 0x00000030081b78a4 */ /* 0x000fe2000f8e023f */
[----:B------:R-:W-:-:S04]  /*2280*/  IMAD.WIDE.U32 R218, R218, -0x2daee0ad, RZ ;  /* 0xd2511f53dada7825 */ /* 0x000fc800078e00ff */
[----:B------:R-:W-:-:S05]  /*2290*/  IMAD R5, R5, 0x4, R190 ;  /* 0x0000000405057824 */ /* 0x000fca00078e02be */
[----:B------:R-:W-:-:S04]  /*22a0*/  LOP3.LUT R5, R5, UR9, RZ, 0x3c, !PT ;  /* 0x0000000905057c12 */ /* 0x000fc8000f8e3cff */
[----:B------:R-:W-:Y:S01]  /*22b0*/  LOP3.LUT R226, R219, R5, RZ, 0x3c, !PT ;  /* 0x00000005dbe27212 */ /* 0x000fe200078e3cff */
[----:B------:R-:W-:Y:S01]  /*22c0*/  UIADD3 UR33, UR32, UR43, URZ ;  /* 0x0000002b20217290 */ /* 0x000fe2000fffe03f */
[----:B------:R-:W-:Y:S01]  /*22d0*/  SEL R175, R175, 0xffffffe0, !P0 ;  /* 0xffffffe0afaf7807 */ /* 0x000fe20004000000 */
[----:B------:R-:W-:Y:S01]  /*22e0*/  ULDC.U8 UR42, c[0x0][0x388] ;  /* 0x0000e200002a7ab9 */ /* 0x000fe20000000000 */
[----:B------:R-:W-:Y:S01]  /*22f0*/  LEA R177, R177, UR6, 0x1 ;  /* 0x00000006b1b17c11 */ /* 0x000fe2000f8e08ff */
[----:B------:R-:W-:Y:S01]  /*2300*/  IMAD.WIDE.U32 R226, R226, -0x326172a9, RZ ;  /* 0xcd9e8d57e2e27825 */ /* 0x000fe200078e00ff */
[----:B------:R-:W-:Y:S01]  /*2310*/  LEA R176, R176, UR6, 0x1 ;  /* 0x00000006b0b07c11 */ /* 0x000fe2000f8e08ff */
[----:B------:R-:W-:Y:S01]  /*2320*/  UIADD3 UR8, UR32, UR33, URZ ;  /* 0x0000002120087290 */ /* 0x000fe2000fffe03f */
[----:B------:R-:W-:Y:S01]  /*2330*/  LOP3.LUT R216, R216, UR13, RZ, 0x3c, !PT ;  /* 0x0000000dd8d87c12 */ /* 0x000fe2000f8e3cff */
[----:B------:R-:W-:Y:S01]  /*2340*/  IMAD.IADD R2, R182, 0x1, R175 ;  /* 0x00000001b6027824 */ /* 0x000fe200078e02af */
[----:B------:R-:W-:Y:S01]  /*2350*/  SEL R183, R183, 0xffffffc0, !P1 ;  /* 0xffffffc0b7b77807 */ /* 0x000fe20004800000 */
[----:B-1----:R-:W-:-:S08]  /*2360*/  ULDC UR38, c[0x0][0x2ec] ;  /* 0x0000bb0000267ab9 */ /* 0x002fd00000000800 */
.L_x_561:
[----:B-----5:R-:W-:Y:S01]  /*2370*/  FSETP.NEU.FTZ.AND P5, PT, R213, -INF , PT ;  /* 0xff800000d500780b */ /* 0x020fe20003fbd000 */
[----:B------:R-:W0:Y:S01]  /*2380*/  LDGDEPBAR ;  /* 0x00000000000079af */ /* 0x000e220000000000 */
[----:B------:R-:W-:Y:S01]  /*2390*/  FSETP.NEU.FTZ.AND P4, PT, R212, -INF , PT ;  /* 0xff800000d400780b */ /* 0x000fe20003f9d000 */
[C---:B------:R-:W-:Y:S01]  /*23a0*/  IMAD.IADD R184, R176.reuse, 0x1, R175 ;  /* 0x00000001b0b87824 */ /* 0x040fe200078e02af */
[----:B------:R-:W-:Y:S01]  /*23b0*/  FSETP.NEU.FTZ.AND P3, PT, R211, -INF , PT ;  /* 0xff800000d300780b */ /* 0x000fe20003f7d000 */
[--C-:B------:R-:W-:Y:S01]  /*23c0*/  IMAD.IADD R185, R176, 0x1, R183.reuse ;  /* 0x00000001b0b97824 */ /* 0x100fe200078e02b7 */
[----:B------:R-:W-:Y:S01]  /*23d0*/  USHF.L.U32 UR36, UR12, 0x6, URZ ;  /* 0x000000060c247899 */ /* 0x000fe2000800063f */
[----:B------:R-:W-:Y:S01]  /*23e0*/  IMAD.IADD R183, R184, 0x1, R183 ;  /* 0x00000001b8b77824 */ /* 0x000fe200078e02b7 */
[----:B------:R-:W-:Y:S01]  /*23f0*/  UIADD3 UR49, UR13, -0x61c88647, URZ ;  /* 0x9e3779b90d317890 */ /* 0x000fe2000fffe03f */
[----:B------:R-:W-:Y:S01]  /*2400*/  IMAD.U32 R228, RZ, RZ, UR26 ;  /* 0x0000001affe47e24 */ /* 0x000fe2000f8e00ff */
[----:B------:R-:W-:Y:S01]  /*2410*/  UISETP.GE.AND UP0, UPT, UR36, UR37, UPT ;  /* 0x000000252400728c */ /* 0x000fe2000bf06270 */
[----:B------:R-:W-:Y:S01]  /*2420*/  IMAD.U32 R229, RZ, RZ, UR5 ;  /* 0x00000005ffe57e24 */ /* 0x000fe2000f8e00ff */
[----:B------:R-:W-:Y:S01]  /*2430*/  UIADD3 UR51, UR9, 0x76cf5d0a, URZ ;  /* 0x76cf5d0a09337890 */ /* 0x000fe2000fffe03f */
[----:B------:R-:W-:Y:S01]  /*2440*/  IMAD.U32 R232, RZ, RZ, UR36 ;  /* 0x00000024ffe87e24 */ /* 0x000fe2000f8e00ff */
[C---:B------:R-:W-:Y:S01]  /*2450*/  LEA R244, P2, R186.reuse, R228, 0x2 ;  /* 0x000000e4baf47211 */ /* 0x040fe200078410ff */
[----:B------:R-:W-:Y:S01]  /*2460*/  IMAD.U32 R217, RZ, RZ, UR12 ;  /* 0x0000000cffd97e24 */ /* 0x000fe2000f8e00ff */
[----:B------:R-:W-:Y:S01]  /*2470*/  PLOP3.LUT P0, PT, PT, PT, UP0, 0x80, 0x0 ;  /* 0x000000000000781c */ /* 0x000fe20003f0f008 */
[----:B------:R-:W-:Y:S01]  /*2480*/  UIADD3 UR36, UR13, -0x255992d5, URZ ;  /* 0xdaa66d2b0d247890 */ /* 0x000fe2000fffe03f */
[----:B------:R-:W-:Y:S01]  /*2490*/  LEA.HI.X.SX32 R245, R186, R229, 0x2, P2 ;  /* 0x000000e5baf57211 */ /* 0x000fe200010f16ff */
[----:B------:R-:W-:Y:S01]  /*24a0*/  IMAD R217, R217, 0x4, R188 ;  /* 0x00000004d9d97824 */ /* 0x000fe200078e02bc */
[----:B------:R-:W-:Y:S01]  /*24b0*/  FSETP.NEU.FTZ.AND P2, PT, R210, -INF , PT ;  /* 0xff800000d200780b */ /* 0x000fe20003f5d000 */
[----:B------:R-:W-:Y:S02]  /*24c0*/  @!UP0 ULDC UR35, c[0x0][0x2c4] ;  /* 0x0000b10000238ab9 */ /* 0x000fe40000000800 */
[----:B------:R-:W-:Y:S01]  /*24d0*/  IMAD.WIDE.U32 R236, R217, -0x326172a9, RZ ;  /* 0xcd9e8d57d9ec7825 */ /* 0x000fe200078e00ff */
[----:B------:R-:W-:Y:S04]  /*24e0*/  DEPBAR.LE SB0, 0x0 ;  /* 0x000080000000791a */ /* 0x000fe80000000000 */
[-C--:B------:R-:W-:Y:S01]  /*24f0*/  LOP3.LUT R228, R237, R216.reuse, RZ, 0x3c, !PT ;  /* 0x000000d8ede47212 */ /* 0x080fe200078e3cff */
[----:B------:R-:W-:Y:S01]  /*2500*/  BAR.SYNC.DEFER_BLOCKING 0x0 ;  /* 0x0000000000007b1d */ /* 0x000fe20000010000 */
[----:B------:R-:W-:Y:S01]  /*2510*/  LOP3.LUT R236, R227, UR49, R236, 0x96, !PT ;  /* 0x00000031e3ec7c12 */ /* 0x000fe2000f8e96ec */
[----:B------:R-:W-:Y:S01]  /*2520*/  IMAD.U32 R229, RZ, RZ, UR35 ;  /* 0x00000023ffe57e24 */ /* 0x000fe2000f8e00ff */
[----:B------:R-:W-:Y:S01]  /*2530*/  UIADD3 UR50, UR9, -0x4498517b, URZ ;  /* 0xbb67ae8509327890 */ /* 0x000fe2000fffe03f */
[----:B------:R-:W-:Y:S01]  /*2540*/  VIADD R217, R217, 0x2 ;  /* 0x00000002d9d97836 */ /* 0x000fe20000000000 */
[----:B------:R-:W-:Y:S01]  /*2550*/  UIADD3 UR35, UR13, 0x3c6ef372, URZ ;  /* 0x3c6ef3720d237890 */ /* 0x000fe2000fffe03f */
[----:B------:R-:W-:Y:S01]  /*2560*/  IMAD.WIDE.U32 R240, R228, -0x2daee0ad, RZ ;  /* 0xd2511f53e4f07825 */ /* 0x000fe200078e00ff */
[----:B------:R-:W-:Y:S02]  /*2570*/  UISETP.GT.AND UP3, UPT, UR12, UR4, UPT ;  /* 0x000000040c00728c */ /* 0x000fe4000bf64270 */
[----:B------:R-:W-:Y:S01]  /*2580*/  LOP3.LUT R234, R218, UR50, RZ, 0x3c, !PT ;  /* 0x00000032daea7c12 */ /* 0x000fe2000f8e3cff */
[----:B------:R-:W-:Y:S01]  /*2590*/  IMAD.WIDE.U32 R242, R217, -0x326172a9, RZ ;  /* 0xcd9e8d57d9f27825 */ /* 0x000fe200078e00ff */
[----:B------:R-:W-:Y:S02]  /*25a0*/  @!P0 IADD3 R217, R186, 0x1, -R229 ;  /* 0x00000001bad98810 */ /* 0x000fe40007ffe8e5 */
[----:B------:R-:W-:Y:S01]  /*25b0*/  LOP3.LUT R233, R234, R241, RZ, 0x3c, !PT ;  /* 0x000000f1eae97212 */ /* 0x000fe200078e3cff */
[----:B------:R-:W-:Y:S01]  /*25c0*/  IMAD.WIDE.U32 R236, R236, -0x2daee0ad, RZ ;  /* 0xd2511f53ecec7825 */ /* 0x000fe200078e00ff */
[----:B------:R-:W-:Y:S02]  /*25d0*/  @!P0 IADD3 R232, R232, UR39, R217 ;  /* 0x00000027e8e88c10 */ /* 0x000fe4000fffe0d9 */
[----:B------:R-:W-:Y:S01]  /*25e0*/  LOP3.LUT R238, R243, R216, RZ, 0x3c, !PT ;  /* 0x000000d8f3ee7212 */ /* 0x000fe200078e3cff */
[----:B------:R-:W-:Y:S01]  /*25f0*/  IMAD.WIDE.U32 R248, R233, -0x326172a9, RZ ;  /* 0xcd9e8d57e9f87825 */ /* 0x000fe200078e00ff */
[----:B------:R-:W-:Y:S02]  /*2600*/  LOP3.LUT R240, R237, UR51, R240, 0x96, !PT ;  /* 0x00000033edf07c12 */ /* 0x000fe4000f8e96f0 */
[----:B------:R-:W-:Y:S01]  /*2610*/  LOP3.LUT R242, R227, UR49, R242, 0x96, !PT ;  /* 0x00000031e3f27c12 */ /* 0x000fe2000f8e96f2 */
[----:B------:R-:W-:Y:S01]  /*2620*/  IMAD.WIDE.U32 R238, R238, -0x2daee0ad, RZ ;  /* 0xd2511f53eeee7825 */ /* 0x000fe200078e00ff */
[----:B------:R-:W-:Y:S01]  /*2630*/  @!P0 VIADDMNMX R250, R232, R204, UR39, PT ;  /* 0x00000027e8fa8e46 */ /* 0x000fe2000b8001cc */
[----:B------:R-:W-:Y:S01]  /*2640*/  LDSM.16.M88.4 R100, [R176] ;  /* 0x00000000b064783b */ /* 0x000fe20000000200 */
[----:B------:R-:W-:Y:S01]  /*2650*/  LOP3.LUT R235, R226, UR35, RZ, 0x3c, !PT ;  /* 0x00000023e2eb7c12 */ /* 0x000fe2000f8e3cff */
[----:B------:R-:W-:Y:S01]  /*2660*/  IMAD.WIDE.U32 R242, R242, -0x2daee0ad, RZ ;  /* 0xd2511f53f2f27825 */ /* 0x000fe200078e00ff */
[----:B------:R-:W-:Y:S01]  /*2670*/  LOP3.LUT R234, R234, R239, RZ, 0x3c, !PT ;  /* 0x000000efeaea7212 */ /* 0x000fe200078e3cff */
[----:B------:R-:W-:Y:S01]  /*2680*/  UIADD3 UR35, UR9, 0x32370b8f, URZ ;  /* 0x32370b8f09237890 */ /* 0x000fe2000fffe03f */
[----:B------:R-:W-:Y:S01]  /*2690*/  LOP3.LUT R239, R235, R249, RZ, 0x3c, !PT ;  /* 0x000000f9ebef7212 */ /* 0x000fe200078e3cff */
[----:B------:R-:W-:Y:S01]  /*26a0*/  IMAD.WIDE.U32 R240, R240, -0x326172a9, RZ ;  /* 0xcd9e8d57f0f07825 */ /* 0x000fe200078e00ff */
[----:B------:R-:W-:Y:S01]  /*26b0*/  UIADD3 UR49, UR9, -0x126145ec, URZ ;  /* 0xed9eba1409317890 */ /* 0x000fe2000fffe03f */
        /* <DEDUP_REMOVED lines=14> */
[C---:B------:R-:W-:Y:S01]  /*27a0*/  HMMA.16816.F32 R24, R108.reuse, R112, RZ ;  /* 0x000000706c18723c */ /* 0x040fe200000018ff */
[----:B------:R-:W3:Y:S05]  /*27b0*/  LDSM.16.M88.4 R136, [R185+0x1000] ;  /* 0x00100000b988783b */ /* 0x000eea0000000200 */
[-C--:B------:R-:W-:Y:S03]  /*27c0*/  HMMA.16816.F32 R28, R108, R114.reuse, RZ ;  /* 0x000000726c1c723c */ /* 0x080fe600000018ff */
[----:B------:R-:W-:Y:S03]  /*27d0*/  LDSM.16.M88.4 R108, [R183] ;  /* 0x00000000b76c783b */ /* 0x000fe60000000200 */
[----:B------:R-:W-:Y:S05]  /*27e0*/  HMMA.16816.F32 R32, R100, R114, RZ ;  /* 0x000000726420723c */ /* 0x000fea00000018ff */
[----:B------:R-:W3:Y:S01]  /*27f0*/  LDSM.16.M88.4 R100, [R172+0x6800] ;  /* 0x00680000ac64783b */ /* 0x000ee20000000200 */
[-C--:B----4-:R-:W-:Y:S06]  /*2800*/  HMMA.16816.F32 R4, R116, R120.reuse, R4 ;  /* 0x000000787404723c */ /* 0x090fec0000001804 */
[C---:B-1----:R-:W-:Y:S01]  /*2810*/  HMMA.16816.F32 R8, R124.reuse, R120, R8 ;  /* 0x000000787c08723c */ /* 0x042fe20000001808 */
[----:B------:R-:W1:Y:S05]  /*2820*/  LDSM.16.M88.4 R112, [R3+0x6000] ;  /* 0x006000000370783b */ /* 0x000e6a0000000200 */
[-C--:B------:R-:W-:Y:S01]  /*2830*/  HMMA.16816.F32 R12, R124, R122.reuse, R12 ;  /* 0x0000007a7c0c723c */ /* 0x080fe2000000180c */
[----:B------:R-:W4:Y:S05]  /*2840*/  @!P0 S2R R231, SR_TID.X ;  /* 0x0000000000e78919 */ /* 0x000f2a0000002100 */
[C---:B------:R-:W-:Y:S01]  /*2850*/  HMMA.16816.F32 R16, R116.reuse, R122, R16 ;  /* 0x0000007a7410723c */ /* 0x040fe20000001810 */
[----:B------:R-:W3:Y:S04]  /*2860*/  LDG.E R230, desc[UR40][R244.64] ;  /* 0x00000028f4e67981 */ /* 0x000ee8000c1e1900 */
[----:B------:R-:W3:Y:S01]  /*2870*/  LDG.E R229, desc[UR40][R244.64+0x20] ;  /* 0x00002028f4e57981 */ /* 0x000ee2000c1e1900 */
[-C--:B--2---:R-:W-:Y:S03]  /*2880*/  HMMA.16816.F32 R20, R116, R128.reuse, R20 ;  /* 0x000000807414723c */ /* 0x084fe60000001814 */
[----:B------:R-:W5:Y:S03]  /*2890*/  LDG.E R228, desc[UR40][R244.64+0x80] ;  /* 0x00008028f4e47981 */ /* 0x000f66000c1e1900 */
[C---:B------:R-:W-:Y:S01]  /*28a0*/  HMMA.16816.F32 R24, R124.reuse, R128, R24 ;  /* 0x000000807c18723c */ /* 0x040fe20000001818 */
[----:B------:R2:W5:Y:S05]  /*28b0*/  LDG.E R217, desc[UR40][R244.64+0xa0] ;  /* 0x0000a028f4d97981 */ /* 0x00056a000c1e1900 */
[-C--:B------:R-:W-:Y:S06]  /*28c0*/  HMMA.16816.F32 R28, R124, R130.reuse, R28 ;  /* 0x000000827c1c723c */ /* 0x080fec000000181c */
[----:B------:R-:W-:Y:S01]  /*28d0*/  HMMA.16816.F32 R32, R116, R130, R32 ;  /* 0x000000827420723c */ /* 0x000fe20000001820 */
[----:B------:R1:W1:Y:S04]  /*28e0*/  LDSM.16.M88.4 R116, [R183+0x1000] ;  /* 0x00100000b774783b */ /* 0x0002680000000200 */
[----:B----4-:R-:W-:Y:S01]  /*28f0*/  @!P0 IMAD.SHL.U32 R237, R231, 0x2, RZ ;  /* 0x00000002e7ed8824 */ /* 0x010fe200078e00ff */
[-C--:B------:R-:W-:Y:S01]  /*2900*/  HMMA.16816.F32 R4, R104, R132.reuse, R4 ;  /* 0x000000846804723c */ /* 0x080fe20000001804 */
[----:B------:R-:W-:Y:S04]  /*2910*/  IMAD.U32 R231, RZ, RZ, UR17 ;  /* 0x00000011ffe77e24 */ /* 0x000fe8000f8e00ff */
[----:B------:R-:W-:Y:S01]  /*2920*/  @!P0 LOP3.LUT R246, R206, 0x6, R237, 0xf8, !PT ;  /* 0x00000006cef68812 */ /* 0x000fe200078ef8ed */
[C---:B---3--:R-:W-:Y:S05]  /*2930*/  HMMA.16816.F32 R8, R136.reuse, R132, R8 ;  /* 0x000000848808723c */ /* 0x048fea0000001808 */
[----:B------:R-:W-:Y:S01]  /*2940*/  LOP3.LUT R237, R243, UR51, R238, 0x96, !PT ;  /* 0x00000033f3ed7c12 */ /* 0x000fe2000f8e96ee */
[-C--:B------:R-:W-:Y:S05]  /*2950*/  HMMA.16816.F32 R12, R136, R134.reuse, R12 ;  /* 0x00000086880c723c */ /* 0x080fea000000180c */
[----:B------:R-:W-:Y:S01]  /*2960*/  LOP3.LUT R238, R241, UR36, R248, 0x96, !PT ;  /* 0x00000024f1ee7c12 */ /* 0x000fe2000f8e96f8 */
[C---:B------:R-:W-:Y:S05]  /*2970*/  HMMA.16816.F32 R16, R104.reuse, R134, R16 ;  /* 0x000000866810723c */ /* 0x040fea0000001810 */
[C---:B------:R-:W-:Y:S01]  /*2980*/  @!P0 VIADDMNMX R248, R232.reuse, R203, UR39, PT ;  /* 0x00000027e8f88e46 */ /* 0x040fe2000b8001cb */
[-C--:B------:R-:W-:Y:S05]  /*2990*/  HMMA.16816.F32 R20, R104, R100.reuse, R20 ;  /* 0x000000646814723c */ /* 0x080fea0000001814 */
[----:B------:R-:W-:Y:S01]  /*29a0*/  @!P0 IMAD R233, R231, 0x80, R246 ;  /* 0x00000080e7e98824 */ /* 0x000fe200078e02f6 */
[----:B------:R-:W-:Y:S01]  /*29b0*/  @!P0 VIMNMX R246, R232, UR39, PT ;  /* 0x00000027e8f68c48 */ /* 0x000fe2000bfe0100 */
[C---:B------:R-:W-:Y:S04]  /*29c0*/  HMMA.16816.F32 R24, R136.reuse, R100, R24 ;  /* 0x000000648818723c */ /* 0x040fe80000001818 */
[----:B------:R-:W-:Y:S01]  /*29d0*/  FMUL.FTZ R231, R210, 1.4426950216293334961 ;  /* 0x3fb8aa3bd2e77820 */ /* 0x000fe20000410000 */
[----:B--2---:R-:W-:Y:S01]  /*29e0*/  FMUL.FTZ R244, R213, 1.4426950216293334961 ;  /* 0x3fb8aa3bd5f47820 */ /* 0x004fe20000410000 */
[-C--:B------:R-:W-:Y:S05]  /*29f0*/  HMMA.16816.F32 R28, R136, R102.reuse, R28 ;  /* 0x00000066881c723c */ /* 0x080fea000000181c */
[----:B-1----:R-:W-:Y:S01]  /*2a00*/  FSEL R183, R231, RZ, P2 ;  /* 0x000000ffe7b77208 */ /* 0x002fe20001000000 */
[----:B------:R-:W-:Y:S01]  /*2a10*/  HMMA.16816.F32 R32, R104, R102, R32 ;  /* 0x000000666820723c */ /* 0x000fe20000001820 */
[----:B------:R-:W1:Y:S04]  /*2a20*/  LDSM.16.M88.4 R100, [R3+0x6800] ;  /* 0x006800000364783b */ /* 0x000e680000000200 */
[----:B------:R-:W-:Y:S01]  /*2a30*/  FSEL R137, R244, RZ, P5 ;  /* 0x000000fff4897208 */ /* 0x000fe20002800000 */
[-C--:B------:R-:W-:Y:S01]  /*2a40*/  HMMA.16816.F32 R4, R108, R112.reuse, R4 ;  /* 0x000000706c04723c */ /* 0x080fe20000001804 */
[----:B------:R-:W-:Y:S04]  /*2a50*/  IMAD.U32 R105, RZ, RZ, UR6 ;  /* 0x00000006ff697e24 */ /* 0x000fe8000f8e00ff */
[----:B------:R-:W-:Y:S01]  /*2a60*/  @!P0 VIADDMNMX R244, R232, R205, UR39, PT ;  /* 0x00000027e8f48e46 */ /* 0x000fe2000b8001cd */
[C---:B------:R-:W-:Y:S04]  /*2a70*/  HMMA.16816.F32 R8, R116.reuse, R112, R8 ;  /* 0x000000707408723c */ /* 0x040fe80000001808 */
[----:B------:R-:W-:Y:S01]  /*2a80*/  @!P0 ISETP.GE.AND P5, PT, R233, R246, PT ;  /* 0x000000f6e900820c */ /* 0x000fe20003fa6270 */
[----:B------:R-:W-:Y:S01]  /*2a90*/  FMUL.FTZ R243, R212, 1.4426950216293334961 ;  /* 0x3fb8aa3bd4f37820 */ /* 0x000fe20000410000 */
[-C--:B------:R-:W-:Y:S05]  /*2aa0*/  HMMA.16816.F32 R12, R116, R114.reuse, R12 ;  /* 0x00000072740c723c */ /* 0x080fea000000180c */
[----:B------:R-:W-:Y:S01]  /*2ab0*/  FSEL R129, R243, RZ, P4 ;  /* 0x000000fff3817208 */ /* 0x000fe20002000000 */
[C---:B------:R-:W-:Y:S05]  /*2ac0*/  HMMA.16816.F32 R16, R108.reuse, R114, R16 ;  /* 0x000000726c10723c */ /* 0x040fea0000001810 */
[----:B------:R-:W-:Y:S01]  /*2ad0*/  @!P0 VIADD R231, R233, 0x1 ;  /* 0x00000001e9e78836 */ /* 0x000fe20000000000 */
[----:B------:R-:W-:Y:S01]  /*2ae0*/  @!P0 FSEL R4, R4, -INF , !P5 ;  /* 0xff80000004048808 */ /* 0x000fe20006800000 */
[----:B------:R-:W-:Y:S01]  /*2af0*/  FMUL.FTZ R241, R211, 1.4426950216293334961 ;  /* 0x3fb8aa3bd3f17820 */ /* 0x000fe20000410000 */
[----:B------:R-:W-:Y:S02]  /*2b00*/  @!P0 ISETP.GE.AND P5, PT, R233, R244, PT ;  /* 0x000000f4e900820c */ /* 0x000fe40003fa6270 */
[----:B------:R-:W-:Y:S01]  /*2b10*/  @!P0 ISETP.GE.AND P4, PT, R231, R246, PT ;  /* 0x000000f6e700820c */ /* 0x000fe20003f86270 */
[----:B------:R-:W-:Y:S01]  /*2b20*/  @!P0 VIADD R243, R233, 0x18 ;  /* 0x00000018e9f38836 */ /* 0x000fe20000000000 */
[----:B------:R-:W-:Y:S01]  /*2b30*/  FSEL R134, R241, RZ, P3 ;  /* 0x000000fff1867208 */ /* 0x000fe20001800000 */
[----:B------:R-:W-:Y:S01]  /*2b40*/  @!P0 VIADD R241, R233, 0x8 ;  /* 0x00000008e9f18836 */ /* 0x000fe20000000000 */
[----:B------:R-:W-:Y:S01]  /*2b50*/  @!P0 ISETP.GE.AND P3, PT, R231, R244, PT ;  /* 0x000000f4e700820c */ /* 0x000fe20003f66270 */
[----:B------:R-:W-:Y:S01]  /*2b60*/  IMAD.WIDE.U32 R130, R237, -0x326172a9, RZ ;  /* 0xcd9e8d57ed827825 */ /* 0x000fe200078e00ff */
[C---:B------:R-:W-:Y:S01]  /*2b70*/  @!P0 ISETP.GE.AND P6, PT, R231.reuse, R250, PT ;  /* 0x000000fae700820c */ /* 0x040fe20003fc6270 */
[-C--:B-1----:R-:W-:Y:S03]  /*2b80*/  HMMA.16816.F32 R20, R108, R100.reuse, R20 ;  /* 0x000000646c14723c */ /* 0x082fe60000001814 */
[----:B------:R-:W-:Y:S01]  /*2b90*/  @!P0 ISETP.GE.AND P2, PT, R231, R248, PT ;  /* 0x000000f8e700820c */ /* 0x000fe20003f46270 */
[----:B------:R-:W-:Y:S01]  /*2ba0*/  @!P0 VIADD R231, R233, 0x9 ;  /* 0x00000009e9e78836 */ /* 0x000fe20000000000 */
[----:B------:R-:W-:Y:S01]  /*2bb0*/  @!P0 FSEL R5, R5, -INF , !P4 ;  /* 0xff80000005058808 */ /* 0x000fe20006000000 */
[C---:B------:R-:W-:Y:S04]  /*2bc0*/  HMMA.16816.F32 R24, R116.reuse, R100, R24 ;  /* 0x000000647418723c */ /* 0x040fe80000001818 */
[----:B------:R-:W-:Y:S01]  /*2bd0*/  @!P0 ISETP.GE.AND P4, PT, R233, R250, PT ;  /* 0x000000fae900820c */ /* 0x000fe20003f86270 */
[----:B------:R-:W-:Y:S01]  /*2be0*/  FFMA.FTZ R232, R5, UR38, -R137 ;  /* 0x0000002605e87c23 */ /* 0x000fe20008010889 */
[----:B------:R-:W-:Y:S01]  /*2bf0*/  @!P0 FSEL R6, R6, -INF , !P5 ;  /* 0xff80000006068808 */ /* 0x000fe20006800000 */
[-C--:B------:R-:W-:Y:S03]  /*2c00*/  HMMA.16816.F32 R28, R116, R102.reuse, R28 ;  /* 0x00000066741c723c */ /* 0x080fe6000000181c */
[----:B------:R-:W-:Y:S01]  /*2c10*/  @!P0 ISETP.GE.AND P5, PT, R233, R248, PT ;  /* 0x000000f8e900820c */ /* 0x000fe20003fa6270 */
[----:B------:R-:W-:Y:S01]  /*2c20*/  MUFU.EX2 R232, R232 ;  /* 0x000000e800e87308 */ /* 0x000fe20000000800 */
[----:B------:R-:W-:Y:S01]  /*2c30*/  @!P0 FSEL R7, R7, -INF , !P3 ;  /* 0xff80000007078808 */ /* 0x000fe20005800000 */
[----:B------:R-:W-:Y:S04]  /*2c40*/  HMMA.16816.F32 R32, R108, R102, R32 ;  /* 0x000000666c20723c */ /* 0x000fe80000001820 */
[-C--:B------:R-:W-:Y:S01]  /*2c50*/  @!P0 ISETP.GE.AND P3, PT, R241, R250.reuse, PT ;  /* 0x000000faf100820c */ /* 0x080fe20003f66270 */
[----:B------:R-:W-:Y:S01]  /*2c60*/  FFMA.FTZ R245, R7, UR38, -R129 ;  /* 0x0000002607f57c23 */ /* 0x000fe20008010881 */
[----:B------:R-:W-:Y:S02]  /*2c70*/  @!P0 FSEL R8, R8, -INF , !P4 ;  /* 0xff80000008088808 */ /* 0x000fe40006000000 */
[----:B------:R-:W-:Y:S02]  /*2c80*/  @!P0 FSEL R9, R9, -INF , !P6 ;  /* 0xff80000009098808 */ /* 0x000fe40007000000 */
[----:B------:R-:W-:Y:S02]  /*2c90*/  @!P0 ISETP.GE.AND P4, PT, R231, R250, PT ;  /* 0x000000fae700820c */ /* 0x000fe40003f86270 */
[----:B------:R-:W-:Y:S02]  /*2ca0*/  @!P0 ISETP.GE.AND P6, PT, R241, R248, PT ;  /* 0x000000f8f100820c */ /* 0x000fe40003fc6270 */
[----:B------:R-:W-:Y:S02]  /*2cb0*/  @!P0 FSEL R10, R10, -INF , !P5 ;  /* 0xff8000000a0a8808 */ /* 0x000fe40006800000 */
[----:B------:R-:W-:Y:S02]  /*2cc0*/  @!P0 FSEL R11, R11, -INF , !P2 ;  /* 0xff8000000b0b8808 */ /* 0x000fe40005000000 */
[----:B------:R-:W-:Y:S02]  /*2cd0*/  @!P0 FSEL R12, R12, -INF , !P3 ;  /* 0xff8000000c0c8808 */ /* 0x000fe40005800000 */
[----:B------:R-:W-:Y:S02]  /*2ce0*/  @!P0 FSEL R13, R13, -INF , !P4 ;  /* 0xff8000000d0d8808 */ /* 0x000fe40006000000 */
[----:B------:R-:W-:Y:S02]  /*2cf0*/  @!P0 FSEL R14, R14, -INF , !P6 ;  /* 0xff8000000e0e8808 */ /* 0x000fe40007000000 */
[C---:B------:R-:W-:Y:S02]  /*2d00*/  @!P0 ISETP.GE.AND P5, PT, R241.reuse, R246, PT ;  /* 0x000000f6f100820c */ /* 0x040fe40003fa6270 */
[----:B------:R-:W-:Y:S01]  /*2d10*/  @!P0 ISETP.GE.AND P2, PT, R241, R244, PT ;  /* 0x000000f4f100820c */ /* 0x000fe20003f46270 */
[----:B------:R-:W-:Y:S01]  /*2d20*/  @!P0 VIADD R241, R233, 0x11 ;  /* 0x00000011e9f18836 */ /* 0x000fe20000000000 */
[C---:B------:R-:W-:Y:S02]  /*2d30*/  @!P0 ISETP.GE.AND P3, PT, R231.reuse, R248, PT ;  /* 0x000000f8e700820c */ /* 0x040fe40003f66270 */
[C---:B------:R-:W-:Y:S02]  /*2d40*/  @!P0 ISETP.GE.AND P4, PT, R231.reuse, R246, PT ;  /* 0x000000f6e700820c */ /* 0x040fe40003f86270 */
[----:B------:R-:W-:Y:S01]  /*2d50*/  @!P0 ISETP.GE.AND P6, PT, R231, R244, PT ;  /* 0x000000f4e700820c */ /* 0x000fe20003fc6270 */
[----:B------:R-:W-:Y:S01]  /*2d60*/  @!P0 VIADD R231, R233, 0x10 ;  /* 0x00000010e9e78836 */ /* 0x000fe20000000000 */
[----:B------:R-:W-:Y:S02]  /*2d70*/  @!P0 FSEL R15, R15, -INF , !P3 ;  /* 0xff8000000f0f8808 */ /* 0x000fe40005800000 */
[----:B------:R-:W-:Y:S02]  /*2d80*/  @!P0 FSEL R16, R16, -INF , !P5 ;  /* 0xff80000010108808 */ /* 0x000fe40006800000 */
[----:B------:R-:W-:Y:S02]  /*2d90*/  @!P0 FSEL R19, R19, -INF , !P6 ;  /* 0xff80000013138808 */ /* 0x000fe40007000000 */
[C---:B------:R-:W-:Y:S02]  /*2da0*/  @!P0 ISETP.GE.AND P3, PT, R231.reuse, R246, PT ;  /* 0x000000f6e700820c */ /* 0x040fe40003f66270 */
[----:B------:R-:W-:Y:S02]  /*2db0*/  @!P0 ISETP.GE.AND P5, PT, R231, R244, PT ;  /* 0x000000f4e700820c */ /* 0x000fe40003fa6270 */
[----:B------:R-:W-:Y:S02]  /*2dc0*/  @!P0 ISETP.GE.AND P6, PT, R241, R246, PT ;  /* 0x000000f6f100820c */ /* 0x000fe40003fc6270 */
[----:B------:R-:W-:Y:S02]  /*2dd0*/  @!P0 FSEL R20, R20, -INF , !P3 ;  /* 0xff80000014148808 */ /* 0x000fe40005800000 */
[----:B------:R-:W-:Y:S02]  /*2de0*/  @!P0 FSEL R21, R21, -INF , !P6 ;  /* 0xff80000015158808 */ /* 0x000fe40007000000 */
[----:B------:R-:W-:Y:S02]  /*2df0*/  @!P0 FSEL R22, R22, -INF , !P5 ;  /* 0xff80000016168808 */ /* 0x000fe40006800000 */
[----:B------:R-:W-:Y:S01]  /*2e00*/  @!P0 FSEL R18, R18, -INF , !P2 ;  /* 0xff80000012128808 */ /* 0x000fe20005000000 */
[----:B------:R-:W-:Y:S01]  /*2e10*/  FFMA.FTZ R21, R21, UR38, -R137 ;  /* 0x0000002615157c23 */ /* 0x000fe20008010889 */
[C---:B------:R-:W-:Y:S01]  /*2e20*/  @!P0 ISETP.GE.AND P3, PT, R241.reuse, R244, PT ;  /* 0x000000f4f100820c */ /* 0x040fe20003f66270 */
[--C-:B------:R-:W-:Y:S01]  /*2e30*/  FFMA.FTZ R22, R22, UR38, -R129.reuse ;  /* 0x0000002616167c23 */ /* 0x100fe20008010881 */
[C---:B------:R-:W-:Y:S02]  /*2e40*/  @!P0 ISETP.GE.AND P6, PT, R241.reuse, R250, PT ;  /* 0x000000faf100820c */ /* 0x040fe40003fc6270 */
[-C--:B------:R-:W-:Y:S01]  /*2e50*/  @!P0 ISETP.GE.AND P5, PT, R241, R248.reuse, PT ;  /* 0x000000f8f100820c */ /* 0x080fe20003fa6270 */
[----:B------:R-:W-:Y:S01]  /*2e60*/  @!P0 VIADD R241, R233, 0x19 ;  /* 0x00000019e9f18836 */ /* 0x000fe20000000000 */
[----:B------:R-:W-:Y:S01]  /*2e70*/  @!P0 ISETP.GE.AND P2, PT, R231, R248, PT ;  /* 0x000000f8e700820c */ /* 0x000fe20003f46270 */
[--C-:B------:R-:W-:Y:S01]  /*2e80*/  FFMA.FTZ R233, R6, UR38, -R129.reuse ;  /* 0x0000002606e97c23 */ /* 0x100fe20008010881 */
[----:B------:R-:W-:Y:S02]  /*2e90*/  @!P0 FSEL R17, R17, -INF , !P4 ;  /* 0xff80000011118808 */ /* 0x000fe40006000000 */
[----:B------:R-:W-:Y:S02]  /*2ea0*/  @!P0 FSEL R23, R23, -INF , !P3 ;  /* 0xff80000017178808 */ /* 0x000fe40005800000 */
[----:B------:R-:W-:Y:S01]  /*2eb0*/  @!P0 FSEL R25, R25, -INF , !P6 ;  /* 0xff80000019198808 */ /* 0x000fe20007000000 */
[----:B------:R-:W-:Y:S01]  /*2ec0*/  MUFU.EX2 R233, R233 ;  /* 0x000000e900e97308 */ /* 0x000fe20000000800 */
[----:B------:R-:W-:Y:S01]  /*2ed0*/  @!P0 FSEL R26, R26, -INF , !P2 ;  /* 0xff8000001a1a8808 */ /* 0x000fe20005000000 */
[----:B------:R-:W-:Y:S01]  /*2ee0*/  FFMA.FTZ R23, R23, UR38, -R129 ;  /* 0x0000002617177c23 */ /* 0x000fe20008010881 */
[-C--:B------:R-:W-:Y:S01]  /*2ef0*/  @!P0 ISETP.GE.AND P4, PT, R231, R250.reuse, PT ;  /* 0x000000fae700820c */ /* 0x080fe20003f86270 */
[----:B------:R-:W-:Y:S01]  /*2f00*/  FFMA.FTZ R231, R4, UR38, -R137 ;  /* 0x0000002604e77c23 */ /* 0x000fe20008010889 */
[C---:B------:R-:W-:Y:S02]  /*2f10*/  @!P0 ISETP.GE.AND P3, PT, R243.reuse, R250, PT ;  /* 0x000000faf300820c */ /* 0x040fe40003f66270 */
[-C--:B------:R-:W-:Y:S02]  /*2f20*/  @!P0 ISETP.GE.AND P6, PT, R243, R248.reuse, PT ;  /* 0x000000f8f300820c */ /* 0x080fe40003fc6270 */
[C---:B------:R-:W-:Y:S01]  /*2f30*/  @!P0 ISETP.GE.AND P2, PT, R241.reuse, R248, PT ;  /* 0x000000f8f100820c */ /* 0x040fe20003f46270 */
[----:B------:R-:W-:Y:S01]  /*2f40*/  IMAD.WIDE.U32 R248, R234, -0x326172a9, RZ ;  /* 0xcd9e8d57eaf87825 */ /* 0x000fe200078e00ff */
[----:B------:R-:W-:Y:S01]  /*2f50*/  @!P0 FSEL R24, R24, -INF , !P4 ;  /* 0xff80000018188808 */ /* 0x000fe20006000000 */
[----:B------:R1:W-:Y:S01]  /*2f60*/  MUFU.EX2 R234, R245 ;  /* 0x000000f500ea7308 */ /* 0x0003e20000000800 */
[----:B------:R-:W-:Y:S02]  /*2f70*/  @!P0 FSEL R28, R28, -INF , !P3 ;  /* 0xff8000001c1c8808 */ /* 0x000fe40005800000 */
[----:B------:R-:W-:Y:S02]  /*2f80*/  @!P0 FSEL R30, R30, -INF , !P6 ;  /* 0xff8000001e1e8808 */ /* 0x000fe40007000000 */
[C---:B------:R-:W-:Y:S01]  /*2f90*/  @!P0 ISETP.GE.AND P4, PT, R241.reuse, R250, PT ;  /* 0x000000faf100820c */ /* 0x040fe20003f86270 */
[----:B------:R-:W-:Y:S01]  /*2fa0*/  IMAD.WIDE.U32 R250, R238, -0x2daee0ad, RZ ;  /* 0xd2511f53eefa7825 */ /* 0x000fe200078e00ff */
[C---:B------:R-:W-:Y:S03]  /*2fb0*/  @!P0 ISETP.GE.AND P3, PT, R241.reuse, R246, PT ;  /* 0x000000f6f100820c */ /* 0x040fe60003f66270 */
[----:B------:R-:W2:Y:S01]  /*2fc0*/  MUFU.EX2 R231, R231 ;  /* 0x000000e700e77308 */ /* 0x000ea20000000800 */
[----:B------:R-:W-:Y:S01]  /*2fd0*/  @!P0 ISETP.GE.AND P6, PT, R241, R244, PT ;  /* 0x000000f4f100820c */ /* 0x000fe20003fc6270 */
[--C-:B------:R-:W-:Y:S01]  /*2fe0*/  FFMA.FTZ R30, R30, UR38, -R183.reuse ;  /* 0x000000261e1e7c23 */ /* 0x100fe200080108b7 */
[----:B------:R-:W-:Y:S02]  /*2ff0*/  @!P0 FSEL R27, R27, -INF , !P5 ;  /* 0xff8000001b1b8808 */ /* 0x000fe40006800000 */
[----:B------:R-:W-:Y:S01]  /*3000*/  LOP3.LUT R241, R235, R249, RZ, 0x3c, !PT ;  /* 0x000000f9ebf17212 */ /* 0x000fe200078e3cff */
[----:B------:R-:W-:Y:S01]  /*3010*/  FFMA.FTZ R235, R8, UR38, -R134 ;  /* 0x0000002608eb7c23 */ /* 0x000fe20008010886 */
[----:B------:R-:W-:Y:S01]  /*3020*/  @!P0 ISETP.GE.AND P5, PT, R243, R246, PT ;  /* 0x000000f6f300820c */ /* 0x000fe20003fa6270 */
[----:B------:R-:W-:Y:S01]  /*3030*/  IMAD.WIDE.U32 R246, R239, -0x2daee0ad, RZ ;  /* 0xd2511f53eff67825 */ /* 0x000fe200078e00ff */
[----:B------:R-:W-:Y:S01]  /*3040*/  LOP3.LUT R248, R131, UR36, R248, 0x96, !PT ;  /* 0x0000002483f87c12 */ /* 0x000fe2000f8e96f8 */
[----:B------:R-:W-:Y:S01]  /*3050*/  UIADD3 UR36, UR13, 0x1715609d, URZ ;  /* 0x1715609d0d247890 */ /* 0x000fe2000fffe03f */
[----:B------:R-:W-:Y:S01]  /*3060*/  @!P0 FSEL R29, R29, -INF , !P4 ;  /* 0xff8000001d1d8808 */ /* 0x000fe20006000000 */
[----:B------:R-:W-:Y:S01]  /*3070*/  IMAD.WIDE.U32 R238, R241, -0x2daee0ad, RZ ;  /* 0xd2511f53f1ee7825 */ /* 0x000fe200078e00ff */
[----:B------:R-:W-:Y:S01]  /*3080*/  LOP3.LUT R237, R247, UR35, R236, 0x96, !PT ;  /* 0x00000023f7ed7c12 */ /* 0x000fe2000f8e96ec */
[----:B------:R-:W-:Y:S01]  /*3090*/  MUFU.EX2 R235, R235 ;  /* 0x000000eb00eb7308 */ /* 0x000fe20000000800 */
[----:B------:R-:W-:Y:S01]  /*30a0*/  @!P0 ISETP.GE.AND P4, PT, R243, R244, PT ;  /* 0x000000f4f300820c */ /* 0x000fe20003f86270 */
[----:B------:R-:W-:Y:S01]  /*30b0*/  IMAD.WIDE.U32 R248, R248, -0x2daee0ad, RZ ;  /* 0xd2511f53f8f87825 */ /* 0x000fe200078e00ff */
[----:B------:R-:W-:Y:S01]  /*30c0*/  LOP3.LUT R242, R239, UR35, R242, 0x96, !PT ;  /* 0x00000023eff27c12 */ /* 0x000fe2000f8e96f2 */
[----:B------:R-:W-:Y:S01]  /*30d0*/  UIADD3 UR35, UR13, 0x78dde6e4, URZ ;  /* 0x78dde6e40d237890 */ /* 0x000fe2000fffe03f */
[----:B------:R-:W-:Y:S01]  /*30e0*/  LOP3.LUT R246, R251, UR49, R246, 0x96, !PT ;  /* 0x00000031fbf67c12 */ /* 0x000fe2000f8e96f6 */
[----:B------:R-:W-:Y:S01]  /*30f0*/  IMAD.WIDE.U32 R138, R237, -0x326172a9, RZ ;  /* 0xcd9e8d57ed8a7825 */ /* 0x000fe200078e00ff */
[----:B------:R-:W-:Y:S01]  /*3100*/  LOP3.LUT R244, R249, UR49, R238, 0x96, !PT ;  /* 0x00000031f9f47c12 */ /* 0x000fe2000f8e96ee */
[----:B------:R-:W-:Y:S01]  /*3110*/  UIADD3 UR49, UR9, 0x646e171e, URZ ;  /* 0x646e171e09317890 */ /* 0x000fe2000fffe03f */
[----:B------:R-:W-:Y:S01]  /*3120*/  @!P0 FSEL R33, R33, -INF , !P3 ;  /* 0xff80000021218808 */ /* 0x000fe20005800000 */
[----:B------:R-:W-:Y:S01]  /*3130*/  IMAD.WIDE.U32 R242, R242, -0x326172a9, RZ ;  /* 0xcd9e8d57f2f27825 */ /* 0x000fe200078e00ff */
[----:B------:R-:W-:Y:S02]  /*3140*/  LOP3.LUT R241, R139, UR35, R240, 0x96, !PT ;  /* 0x000000238bf17c12 */ /* 0x000fe4000f8e96f0 */
[----:B------:R-:W-:Y:S01]  /*3150*/  @!P0 FSEL R32, R32, -INF , !P5 ;  /* 0xff80000020208808 */ /* 0x000fe20006800000 */
[----:B------:R-:W-:Y:S01]  /*3160*/  IMAD.WIDE.U32 R246, R246, -0x326172a9, RZ ;  /* 0xcd9e8d57f6f67825 */ /* 0x000fe200078e00ff */
[----:B------:R-:W-:Y:S01]  /*3170*/  LOP3.LUT R240, R243, UR35, R130, 0x96, !PT ;  /* 0x00000023f3f07c12 */ /* 0x000fe2000f8e9682 */
[----:B------:R-:W-:Y:S01]  /*3180*/  UIADD3 UR35, UR9, -0x56f99767, URZ ;  /* 0xa906689909237890 */ /* 0x000fe2000fffe03f */
[----:B------:R-:W-:Y:S01]  /*3190*/  @!P0 FSEL R35, R35, -INF , !P6 ;  /* 0xff80000023238808 */ /* 0x000fe20007000000 */
[----:B-1----:R-:W-:Y:S01]  /*31a0*/  IMAD.WIDE.U32 R244, R244, -0x326172a9, RZ ;  /* 0xcd9e8d57f4f47825 */ /* 0x002fe200078e00ff */
[----:B------:R-:W-:Y:S02]  /*31b0*/  LOP3.LUT R239, R247, UR36, R138, 0x96, !PT ;  /* 0x00000024f7ef7c12 */ /* 0x000fe4000f8e968a */
[----:B------:R-:W-:Y:S01]  /*31c0*/  @!P0 FSEL R34, R34, -INF , !P4 ;  /* 0xff80000022228808 */ /* 0x000fe20006000000 */
[----:B------:R-:W-:Y:S01]  /*31d0*/  IMAD.WIDE.U32 R130, R241, -0x2daee0ad, RZ ;  /* 0xd2511f53f1827825 */ /* 0x000fe200078e00ff */
[----:B------:R-:W-:Y:S02]  /*31e0*/  LOP3.LUT R241, R245, UR36, R242, 0x96, !PT ;  /* 0x00000024f5f17c12 */ /* 0x000fe4000f8e96f2 */
[----:B------:R-:W-:Y:S01]  /*31f0*/  @!P0 FSEL R31, R31, -INF , !P2 ;  /* 0xff8000001f1f8808 */ /* 0x000fe20005000000 */
[----:B------:R-:W-:Y:S01]  /*3200*/  FFMA.FTZ R247, R15, UR38, -R183 ;  /* 0x000000260ff77c23 */ /* 0x000fe200080108b7 */
[----:B------:R-:W-:Y:S01]  /*3210*/  LOP3.LUT R242, R131, UR35, R250, 0x96, !PT ;  /* 0x0000002383f27c12 */ /* 0x000fe2000f8e96fa */
[----:B------:R-:W-:Y:S01]  /*3220*/  IMAD.WIDE.U32 R138, R239, -0x2daee0ad, RZ ;  /* 0xd2511f53ef8a7825 */ /* 0x000fe200078e00ff */
[----:B------:R-:W-:Y:S03]  /*3230*/  IADD3 R116, R0, 0x4000, R105 ;  /* 0x0000400000747810 */ /* 0x000fe60007ffe069 */
[----:B------:R-:W-:Y:S01]  /*3240*/  FFMA.FTZ R236, R9, UR38, -R134 ;  /* 0x0000002609ec7c23 */ /* 0x000fe20008010886 */
[----:B------:R-:W-:Y:S01]  /*3250*/  IMAD.WIDE.U32 R132, R240, -0x2daee0ad, RZ ;  /* 0xd2511f53f0847825 */ /* 0x000fe200078e00ff */
[----:B------:R-:W-:Y:S02]  /*3260*/  LOP3.LUT R131, R139, UR49, R130, 0x96, !PT ;  /* 0x000000318b837c12 */ /* 0x000fe4000f8e9682 */
[----:B------:R-:W-:Y:S01]  /*3270*/  LOP3.LUT R243, R138, 0xff, RZ, 0xc0, !PT ;  /* 0x000000ff8af37812 */ /* 0x000fe200078ec0ff */
[----:B------:R-:W-:Y:S01]  /*3280*/  IMAD.WIDE.U32 R250, R241, -0x2daee0ad, RZ ;  /* 0xd2511f53f1fa7825 */ /* 0x000fe200078e00ff */
[--C-:B------:R-:W-:Y:S01]  /*3290*/  SHF.R.U32.HI R245, RZ, 0x18, R138.reuse ;  /* 0x00000018fff57819 */ /* 0x100fe2000001168a */
[----:B------:R-:W-:Y:S01]  /*32a0*/  MUFU.EX2 R236, R236 ;  /* 0x000000ec00ec7308 */ /* 0x000fe20000000800 */
[----:B------:R-:W-:Y:S01]  /*32b0*/  SHF.R.U32.HI R9, RZ, 0x10, R138 ;  /* 0x00000010ff097819 */ /* 0x000fe2000001168a */
[----:B------:R-:W-:Y:S01]  /*32c0*/  IMAD.IADD R120, R116, 0x1, R175 ;  /* 0x0000000174787824 */ /* 0x000fe200078e02af */
[----:B------:R-:W-:Y:S01]  /*32d0*/  LOP3.LUT R6, R138, 0xffff, RZ, 0xc0, !PT ;  /* 0x0000ffff8a067812 */ /* 0x000fe200078ec0ff */
[----:B------:R-:W-:Y:S01]  /*32e0*/  FFMA.FTZ R239, R12, UR38, -R134 ;  /* 0x000000260cef7c23 */ /* 0x000fe20008010886 */
[----:B------:R-:W-:Y:S01]  /*32f0*/  LOP3.LUT R248, R133, UR35, R248, 0x96, !PT ;  /* 0x0000002385f87c12 */ /* 0x000fe2000f8e96f8 */
[----:B------:R-:W-:Y:S01]  /*3300*/  FFMA.FTZ R240, R13, UR38, -R134 ;  /* 0x000000260df07c23 */ /* 0x000fe20008010886 */
[----:B------:R-:W-:Y:S01]  /*3310*/  LOP3.LUT R135, R251, UR49, R132, 0x96, !PT ;  /* 0x00000031fb877c12 */ /* 0x000fe2000f8e9684 */
[--C-:B------:R-:W-:Y:S01]  /*3320*/  FFMA.FTZ R241, R14, UR38, -R183.reuse ;  /* 0x000000260ef17c23 */ /* 0x100fe200080108b7 */
[----:B------:R-:W-:Y:S01]  /*3330*/  LOP3.LUT R138, R250, 0xff, RZ, 0xc0, !PT ;  /* 0x000000fffa8a7812 */ /* 0x000fe200078ec0ff */
[--C-:B------:R-:W-:Y:S01]  /*3340*/  FFMA.FTZ R27, R27, UR38, -R183.reuse ;  /* 0x000000261b1b7c23 */ /* 0x100fe200080108b7 */
[--C-:B------:R-:W-:Y:S01]  /*3350*/  SHF.R.U32.HI R7, RZ, 0x18, R250.reuse ;  /* 0x00000018ff077819 */ /* 0x100fe200000116fa */
[--C-:B------:R-:W-:Y:S01]  /*3360*/  FFMA.FTZ R237, R10, UR38, -R183.reuse ;  /* 0x000000260aed7c23 */ /* 0x100fe200080108b7 */
[----:B------:R-:W-:Y:S01]  /*3370*/  SHF.R.U32.HI R5, RZ, 0x10, R250 ;  /* 0x00000010ff057819 */ /* 0x000fe200000116fa */
[----:B------:R-:W-:Y:S01]  /*3380*/  FFMA.FTZ R238, R11, UR38, -R183 ;  /* 0x000000260bee7c23 */ /* 0x000fe200080108b7 */
[----:B------:R-:W-:Y:S01]  /*3390*/  LOP3.LUT R139, R250, 0xffff, RZ, 0xc0, !PT ;  /* 0x0000fffffa8b7812 */ /* 0x000fe200078ec0ff */
[----:B------:R-:W-:Y:S01]  /*33a0*/  UIADD3 UR35, UR13, -0x4ab325aa, URZ ;  /* 0xb54cda560d237890 */ /* 0x000fe2000fffe03f */
[----:B------:R-:W-:Y:S01]  /*33b0*/  ISETP.LE.U32.AND P5, PT, R245, UR42, PT ;  /* 0x0000002af5007c0c */ /* 0x000fe2000bfa3070 */
[----:B------:R-:W-:Y:S01]  /*33c0*/  IMAD.WIDE.U32 R250, R242, -0x326172a9, RZ ;  /* 0xcd9e8d57f2fa7825 */ /* 0x000fe200078e00ff */
[----:B------:R-:W-:Y:S01]  /*33d0*/  ISETP.LE.U32.AND P2, PT, R243, UR42, PT ;  /* 0x0000002af3007c0c */ /* 0x000fe2000bf43070 */
[----:B------:R1:W-:Y:S02]  /*33e0*/  MUFU.EX2 R242, R247 ;  /* 0x000000f700f27308 */ /* 0x0003e40000000800 */
[--C-:B------:R-:W-:Y:S01]  /*33f0*/  FFMA.FTZ R243, R16, UR38, -R137.reuse ;  /* 0x0000002610f37c23 */ /* 0x100fe20008010889 */
[----:B------:R-:W-:Y:S01]  /*3400*/  IMAD.WIDE.U32 R10, R248, -0x326172a9, RZ ;  /* 0xcd9e8d57f80a7825 */ /* 0x000fe200078e00ff */
[----:B------:R-:W-:Y:S02]  /*3410*/  LOP3.LUT R246, R251, UR35, R246, 0x96, !PT ;  /* 0x00000023fbf67c12 */ /* 0x000fe4000f8e96f6 */
[----:B------:R-:W-:Y:S02]  /*3420*/  LOP3.LUT R251, R250, 0xffff, RZ, 0xc0, !PT ;  /* 0x0000fffffafb7812 */ /* 0x000fe400078ec0ff */
[----:B------:R-:W-:Y:S02]  /*3430*/  LOP3.LUT R249, R11, UR35, R244, 0x96, !PT ;  /* 0x000000230bf97c12 */ /* 0x000fe4000f8e96f4 */
[----:B------:R-:W-:Y:S01]  /*3440*/  MUFU.EX2 R238, R238 ;  /* 0x000000ee00ee7308 */ /* 0x000fe20000000800 */
[C---:B------:R-:W-:Y:S02]  /*3450*/  LOP3.LUT R244, R246.reuse, 0xff, RZ, 0xc0, !PT ;  /* 0x000000fff6f47812 */ /* 0x040fe400078ec0ff */
[----:B------:R-:W-:Y:S02]  /*3460*/  LOP3.LUT R245, R246, 0xffff, RZ, 0xc0, !PT ;  /* 0x0000fffff6f57812 */ /* 0x000fe400078ec0ff */
[----:B------:R-:W-:Y:S02]  /*3470*/  ISETP.LE.U32.AND P3, PT, R244, UR42, PT ;  /* 0x0000002af4007c0c */ /* 0x000fe4000bf63070 */
[--C-:B------:R-:W-:Y:S03]  /*3480*/  SHF.R.U32.HI R248, RZ, 0x10, R246.reuse ;  /* 0x00000010fff87819 */ /* 0x100fe600000116f6 */
[----:B------:R-:W-:Y:S01]  /*3490*/  MUFU.EX2 R237, R237 ;  /* 0x000000ed00ed7308 */ /* 0x000fe20000000800 */
[----:B------:R-:W-:Y:S01]  /*34a0*/  SHF.R.U32.HI R246, RZ, 0x18, R246 ;  /* 0x00000018fff67819 */ /* 0x000fe200000116f6 */
[----:B-1----:R-:W-:Y:S01]  /*34b0*/  FFMA.FTZ R247, R17, UR38, -R137 ;  /* 0x0000002611f77c23 */ /* 0x002fe20008010889 */
[----:B------:R-:W-:Y:S02]  /*34c0*/  LOP3.LUT R133, R250, 0xff, RZ, 0xc0, !PT ;  /* 0x000000fffa857812 */ /* 0x000fe400078ec0ff */
[----:B------:R-:W-:Y:S02]  /*34d0*/  ISETP.LE.U32.AND P6, PT, R246, UR42, PT ;  /* 0x0000002af6007c0c */ /* 0x000fe4000bfc3070 */
[----:B------:R-:W-:Y:S03]  /*34e0*/  LOP3.LUT R246, R10, 0xff, RZ, 0xc0, !PT ;  /* 0x000000ff0af67812 */ /* 0x000fe600078ec0ff */
[----:B------:R1:W-:Y:S01]  /*34f0*/  MUFU.EX2 R244, R247 ;  /* 0x000000f700f47308 */ /* 0x0003e20000000800 */
[--C-:B------:R-:W-:Y:S01]  /*3500*/  SHF.R.U32.HI R252, RZ, 0x10, R250.reuse ;  /* 0x00000010fffc7819 */ /* 0x100fe200000116fa */
[----:B--2---:R-:W-:Y:S01]  /*3510*/  @!P3 FADD.FTZ R231, -R231, -RZ ;  /* 0x800000ffe7e7b221 */ /* 0x004fe20000010100 */
[----:B------:R-:W-:Y:S01]  /*3520*/  SHF.R.U32.HI R130, RZ, 0x18, R250 ;  /* 0x00000018ff827819 */ /* 0x000fe200000116fa */
[----:B------:R-:W-:Y:S01]  /*3530*/  FFMA.FTZ R250, R19, UR38, -R129 ;  /* 0x0000002613fa7c23 */ /* 0x000fe20008010881 */
[----:B------:R-:W-:Y:S02]  /*3540*/  ISETP.LE.U32.AND P3, PT, R246, UR42, PT ;  /* 0x0000002af6007c0c */ /* 0x000fe4000bf63070 */
[----:B------:R-:W-:Y:S03]  /*3550*/  SHF.R.U32.HI R245, RZ, 0x8, R245 ;  /* 0x00000008fff57819 */ /* 0x000fe600000116f5 */
[----:B------:R2:W-:Y:S01]  /*3560*/  MUFU.EX2 R246, R250 ;  /* 0x000000fa00f67308 */ /* 0x0005e20000000800 */
[----:B------:R-:W-:Y:S01]  /*3570*/  LOP3.LUT R248, R248, 0xff, RZ, 0xc0, !PT ;  /* 0x000000fff8f87812 */ /* 0x000fe200078ec0ff */
[----:B------:R-:W-:Y:S01]  /*3580*/  @!P6 FADD.FTZ R234, -R234, -RZ ;  /* 0x800000ffeaeae221 */ /* 0x000fe20000010100 */
[----:B------:R-:W-:Y:S02]  /*3590*/  LOP3.LUT R245, R245, 0xffff, RZ, 0xc0, !PT ;  /* 0x0000fffff5f57812 */ /* 0x000fe400078ec0ff */
[----:B------:R-:W-:Y:S02]  /*35a0*/  ISETP.LE.U32.AND P0, PT, R248, UR42, PT ;  /* 0x0000002af8007c0c */ /* 0x000fe4000bf03070 */
[----:B------:R-:W-:Y:S03]  /*35b0*/  ISETP.LE.U32.AND P4, PT, R245, UR42, PT ;  /* 0x0000002af5007c0c */ /* 0x000fe6000bf83070 */
[----:B------:R-:W3:Y:S01]  /*35c0*/  MUFU.EX2 R239, R239 ;  /* 0x000000ef00ef7308 */ /* 0x000ee20000000800 */
[C---:B------:R-:W-:Y:S01]  /*35d0*/  LOP3.LUT R248, R249.reuse, 0xffff, RZ, 0xc0, !PT ;  /* 0x0000fffff9f87812 */ /* 0x040fe200078ec0ff */
[----:B-1----:R-:W-:Y:S01]  /*35e0*/  FFMA.FTZ R247, R18, UR38, -R129 ;  /* 0x0000002612f77c23 */ /* 0x002fe20008010881 */
[----:B------:R-:W-:Y:S02]  /*35f0*/  SHF.R.U32.HI R251, RZ, 0x8, R251 ;  /* 0x00000008fffb7819 */ /* 0x000fe400000116fb */
[----:B------:R-:W-:Y:S05]  /*3600*/  SHF.R.U32.HI R248, RZ, 0x8, R248 ;  /* 0x00000008fff87819 */ /* 0x000fea00000116f8 */
[----:B------:R-:W1:Y:S01]  /*3610*/  MUFU.EX2 R240, R240 ;  /* 0x000000f000f07308 */ /* 0x000e620000000800 */
[----:B--2---:R-:W-:Y:S01]  /*3620*/  LOP3.LUT R250, R249, 0xff, RZ, 0xc0, !PT ;  /* 0x000000fff9fa7812 */ /* 0x004fe200078ec0ff */
[----:B------:R-:W-:Y:S01]  /*3630*/  @!P0 FADD.FTZ R233, -R233, -RZ ;  /* 0x800000ffe9e98221 */ /* 0x000fe20000010100 */
[----:B------:R-:W-:Y:S01]  /*3640*/  LOP3.LUT R248, R248, 0xffff, RZ, 0xc0, !PT ;  /* 0x0000fffff8f87812 */ /* 0x000fe200078ec0ff */
[----:B------:R-:W-:Y:S01]  /*3650*/  @!P4 FADD.FTZ R232, -R232, -RZ ;  /* 0x800000ffe8e8c221 */ /* 0x000fe20000010100 */
[----:B------:R-:W-:Y:S02]  /*3660*/  ISETP.LE.U32.AND P4, PT, R250, UR42, PT ;  /* 0x0000002afa007c0c */ /* 0x000fe4000bf83070 */
[--C-:B------:R-:W-:Y:S03]  /*3670*/  SHF.R.U32.HI R250, RZ, 0x10, R249.reuse ;  /* 0x00000010fffa7819 */ /* 0x100fe600000116f9 */
[----:B------:R2:W-:Y:S01]  /*3680*/  MUFU.EX2 R245, R247 ;  /* 0x000000f700f57308 */ /* 0x0005e20000000800 */
[----:B------:R-:W-:Y:S01]  /*3690*/  ISETP.LE.U32.AND P0, PT, R248, UR42, PT ;  /* 0x0000002af8007c0c */ /* 0x000fe2000bf03070 */
[----:B---3--:R-:W-:Y:S01]  /*36a0*/  @!P3 FADD.FTZ R239, -R239, -RZ ;  /* 0x800000ffefefb221 */ /* 0x008fe20000010100 */
[----:B------:R-:W-:Y:S02]  /*36b0*/  LOP3.LUT R248, R250, 0xff, RZ, 0xc0, !PT ;  /* 0x000000fffaf87812 */ /* 0x000fe400078ec0ff */
[----:B------:R-:W-:Y:S02]  /*36c0*/  SHF.R.U32.HI R249, RZ, 0x18, R249 ;  /* 0x00000018fff97819 */ /* 0x000fe400000116f9 */
[----:B------:R-:W-:Y:S03]  /*36d0*/  LOP3.LUT R250, R10, 0xffff, RZ, 0xc0, !PT ;  /* 0x0000ffff0afa7812 */ /* 0x000fe600078ec0ff */
[----:B------:R-:W3:Y:S01]  /*36e0*/  MUFU.EX2 R241, R241 ;  /* 0x000000f100f17308 */ /* 0x000ee20000000800 */
[----:B------:R-:W-:Y:S01]  /*36f0*/  ISETP.LE.U32.AND P6, PT, R248, UR42, PT ;  /* 0x0000002af8007c0c */ /* 0x000fe2000bfc3070 */
[----:B------:R-:W-:Y:S01]  /*3700*/  @!P4 FADD.FTZ R235, -R235, -RZ ;  /* 0x800000ffebebc221 */ /* 0x000fe20000010100 */
[----:B------:R-:W-:Y:S02]  /*3710*/  ISETP.LE.U32.AND P4, PT, R249, UR42, PT ;  /* 0x0000002af9007c0c */ /* 0x000fe4000bf83070 */
[----:B------:R-:W-:Y:S01]  /*3720*/  SHF.R.U32.HI R250, RZ, 0x8, R250 ;  /* 0x00000008fffa7819 */ /* 0x000fe200000116fa */
[----:B------:R-:W-:Y:S01]  /*3730*/  @!P0 FADD.FTZ R236, -R236, -RZ ;  /* 0x800000ffecec8221 */ /* 0x000fe20000010100 */
[--C-:B------:R-:W-:Y:S03]  /*3740*/  SHF.R.U32.HI R11, RZ, 0x10, R10.reuse ;  /* 0x00000010ff0b7819 */ /* 0x100fe6000001160a */
[----:B------:R-:W4:Y:S01]  /*3750*/  MUFU.EX2 R243, R243 ;  /* 0x000000f300f37308 */ /* 0x000f220000000800 */
[----:B------:R-:W-:Y:S01]  /*3760*/  LOP3.LUT R250, R250, 0xffff, RZ, 0xc0, !PT ;  /* 0x0000fffffafa7812 */ /* 0x000fe200078ec0ff */
[----:B--2---:R-:W-:Y:S01]  /*3770*/  FFMA.FTZ R247, R20, UR38, -R137 ;  /* 0x0000002614f77c23 */ /* 0x004fe20008010889 */
[----:B------:R-:W-:Y:S02]  /*3780*/  SHF.R.U32.HI R10, RZ, 0x18, R10 ;  /* 0x00000018ff0a7819 */ /* 0x000fe4000001160a */
[----:B------:R-:W-:Y:S01]  /*3790*/  ISETP.LE.U32.AND P0, PT, R250, UR42, PT ;  /* 0x0000002afa007c0c */ /* 0x000fe2000bf03070 */
[----:B------:R-:W-:Y:S01]  /*37a0*/  @!P6 FADD.FTZ R237, -R237, -RZ ;  /* 0x800000ffedede221 */ /* 0x000fe20000010100 */
[----:B------:R-:W-:Y:S01]  /*37b0*/  LOP3.LUT R250, R11, 0xff, RZ, 0xc0, !PT ;  /* 0x000000ff0bfa7812 */ /* 0x000fe200078ec0ff */
[----:B------:R-:W-:Y:S01]  /*37c0*/  @!P4 FADD.FTZ R238, -R238, -RZ ;  /* 0x800000ffeeeec221 */ /* 0x000fe20000010100 */
[----:B------:R-:W-:Y:S01]  /*37d0*/  ISETP.LE.U32.AND P4, PT, R10, UR42, PT ;  /* 0x0000002a0a007c0c */ /* 0x000fe2000bf83070 */
[----:B------:R-:W2:Y:S01]  /*37e0*/  MUFU.EX2 R247, R247 ;  /* 0x000000f700f77308 */ /* 0x000ea20000000800 */
[----:B------:R-:W-:Y:S01]  /*37f0*/  LOP3.LUT R10, R251, 0xffff, RZ, 0xc0, !PT ;  /* 0x0000fffffb0a7812 */ /* 0x000fe200078ec0ff */
[--C-:B------:R-:W-:Y:S01]  /*3800*/  FFMA.FTZ R11, R24, UR38, -R134.reuse ;  /* 0x00000026180b7c23 */ /* 0x100fe20008010886 */
[----:B------:R-:W-:Y:S02]  /*3810*/  ISETP.LE.U32.AND P6, PT, R250, UR42, PT ;  /* 0x0000002afa007c0c */ /* 0x000fe4000bfc3070 */
[----:B------:R-:W-:Y:S02]  /*3820*/  ISETP.LE.U32.AND P3, PT, R133, UR42, PT ;  /* 0x0000002a85007c0c */ /* 0x000fe4000bf63070 */
[----:B------:R-:W-:Y:S01]  /*3830*/  LOP3.LUT R133, R131, 0xff, RZ, 0xc0, !PT ;  /* 0x000000ff83857812 */ /* 0x000fe200078ec0ff */
[----:B-1----:R-:W-:Y:S01]  /*3840*/  @!P0 FADD.FTZ R240, -R240, -RZ ;  /* 0x800000fff0f08221 */ /* 0x002fe20000010100 */
[----:B------:R-:W-:Y:S01]  /*3850*/  ISETP.LE.U32.AND P0, PT, R10, UR42, PT ;  /* 0x0000002a0a007c0c */ /* 0x000fe2000bf03070 */
[----:B------:R-:W-:Y:S01]  /*3860*/  FFMA.FTZ R10, R25, UR38, -R134 ;  /* 0x00000026190a7c23 */ /* 0x000fe20008010886 */
[----:B------:R-:W-:Y:S01]  /*3870*/  LOP3.LUT R25, R252, 0xff, RZ, 0xc0, !PT ;  /* 0x000000fffc197812 */ /* 0x000fe200078ec0ff */
[----:B------:R-:W-:Y:S01]  /*3880*/  @!P4 FADD.FTZ R242, -R242, -RZ ;  /* 0x800000fff2f2c221 */ /* 0x000fe20000010100 */
[----:B------:R-:W1:Y:S02]  /*3890*/  MUFU.EX2 R248, R21 ;  /* 0x0000001500f87308 */ /* 0x000e640000000800 */
[----:B------:R-:W-:Y:S01]  /*38a0*/  ISETP.LE.U32.AND P4, PT, R25, UR42, PT ;  /* 0x0000002a19007c0c */ /* 0x000fe2000bf83070 */
[----:B---3--:R-:W-:Y:S01]  /*38b0*/  @!P6 FADD.FTZ R241, -R241, -RZ ;  /* 0x800000fff1f1e221 */ /* 0x008fe20000010100 */
[----:B------:R-:W-:Y:S01]  /*38c0*/  LOP3.LUT R25, R131, 0xffff, RZ, 0xc0, !PT ;  /* 0x0000ffff83197812 */ /* 0x000fe200078ec0ff */
[----:B----4-:R-:W-:Y:S01]  /*38d0*/  @!P3 FADD.FTZ R243, -R243, -RZ ;  /* 0x800000fff3f3b221 */ /* 0x010fe20000010100 */
[----:B------:R-:W-:Y:S01]  /*38e0*/  ISETP.LE.U32.AND P6, PT, R133, UR42, PT ;  /* 0x0000002a85007c0c */ /* 0x000fe2000bfc3070 */
[----:B------:R-:W-:Y:S01]  /*38f0*/  FFMA.FTZ R133, R26, UR38, -R183 ;  /* 0x000000261a857c23 */ /* 0x000fe200080108b7 */
[----:B------:R-:W-:Y:S01]  /*3900*/  SHF.R.U32.HI R25, RZ, 0x8, R25 ;  /* 0x00000008ff197819 */ /* 0x000fe20000011619 */
[----:B------:R-:W-:Y:S01]  /*3910*/  @!P0 FADD.FTZ R244, -R244, -RZ ;  /* 0x800000fff4f48221 */ /* 0x000fe20000010100 */
[----:B------:R-:W-:Y:S01]  /*3920*/  ISETP.LE.U32.AND P3, PT, R130, UR42, PT ;  /* 0x0000002a82007c0c */ /* 0x000fe2000bf63070 */
[----:B------:R-:W-:Y:S01]  /*3930*/  MUFU.EX2 R249, R22 ;  /* 0x0000001600f97308 */ /* 0x000fe20000000800 */
[----:B------:R-:W-:Y:S01]  /*3940*/  SHF.R.U32.HI R26, RZ, 0x18, R131 ;  /* 0x00000018ff1a7819 */ /* 0x000fe20000011683 */
[----:B------:R-:W-:Y:S01]  /*3950*/  FFMA.FTZ R183, R31, UR38, -R183 ;  /* 0x000000261fb77c23 */ /* 0x000fe200080108b7 */
[----:B------:R-:W-:Y:S01]  /*3960*/  LOP3.LUT R25, R25, 0xffff, RZ, 0xc0, !PT ;  /* 0x0000ffff19197812 */ /* 0x000fe200078ec0ff */
[----:B------:R-:W-:Y:S01]  /*3970*/  @!P4 FADD.FTZ R245, -R245, -RZ ;  /* 0x800000fff5f5c221 */ /* 0x000fe20000010100 */
[----:B------:R-:W-:Y:S02]  /*3980*/  ISETP.LE.U32.AND P0, PT, R26, UR42, PT ;  /* 0x0000002a1a007c0c */ /* 0x000fe4000bf03070 */
[----:B------:R-:W-:Y:S03]  /*3990*/  SHF.R.U32.HI R26, RZ, 0x10, R131 ;  /* 0x00000010ff1a7819 */ /* 0x000fe60000011683 */
[----:B------:R-:W3:Y:S01]  /*39a0*/  MUFU.EX2 R250, R23 ;  /* 0x0000001700fa7308 */ /* 0x000ee20000000800 */
[----:B------:R-:W-:Y:S01]  /*39b0*/  ISETP.LE.U32.AND P4, PT, R25, UR42, PT ;  /* 0x0000002a19007c0c */ /* 0x000fe2000bf83070 */
[----:B--2---:R-:W-:Y:S01]  /*39c0*/  @!P6 FADD.FTZ R247, -R247, -RZ ;  /* 0x800000fff7f7e221 */ /* 0x004fe20000010100 */
[C---:B------:R-:W-:Y:S01]  /*39d0*/  LOP3.LUT R25, R135.reuse, 0xffff, RZ, 0xc0, !PT ;  /* 0x0000ffff87197812 */ /* 0x040fe200078ec0ff */
[----:B------:R-:W-:Y:S01]  /*39e0*/  @!P3 FADD.FTZ R246, -R246, -RZ ;  /* 0x800000fff6f6b221 */ /* 0x000fe20000010100 */
[----:B------:R-:W-:Y:S02]  /*39f0*/  LOP3.LUT R26, R26, 0xff, RZ, 0xc0, !PT ;  /* 0x000000ff1a1a7812 */ /* 0x000fe400078ec0ff */
[----:B------:R-:W-:Y:S03]  /*3a00*/  SHF.R.U32.HI R25, RZ, 0x8, R25 ;  /* 0x00000008ff197819 */ /* 0x000fe60000011619 */
[----:B------:R-:W2:Y:S01]  /*3a10*/  MUFU.EX2 R251, R11 ;  /* 0x0000000b00fb7308 */ /* 0x000ea20000000800 */
[----:B------:R-:W-:Y:S02]  /*3a20*/  ISETP.LE.U32.AND P3, PT, R26, UR42, PT ;  /* 0x0000002a1a007c0c */ /* 0x000fe4000bf63070 */
[----:B------:R-:W-:Y:S02]  /*3a30*/  LOP3.LUT R26, R135, 0xff, RZ, 0xc0, !PT ;  /* 0x000000ff871a7812 */ /* 0x000fe400078ec0ff */
[----:B------:R-:W-:Y:S01]  /*3a40*/  LOP3.LUT R25, R25, 0xffff, RZ, 0xc0, !PT ;  /* 0x0000ffff19197812 */ /* 0x000fe200078ec0ff */
[----:B-1----:R-:W-:Y:S01]  /*3a50*/  @!P4 FADD.FTZ R248, -R248, -RZ ;  /* 0x800000fff8f8c221 */ /* 0x002fe20000010100 */
[----:B------:R-:W-:Y:S03]  /*3a60*/  ISETP.LE.U32.AND P6, PT, R26, UR42, PT ;  /* 0x0000002a1a007c0c */ /* 0x000fe6000bfc3070 */
[----:B------:R1:W4:Y:S01]  /*3a70*/  MUFU.EX2 R130, R133 ;  /* 0x0000008500827308 */ /* 0x0003220000000800 */
[--C-:B------:R-:W-:Y:S01]  /*3a80*/  SHF.R.U32.HI R26, RZ, 0x10, R135.reuse ;  /* 0x00000010ff1a7819 */ /* 0x100fe20000011687 */
[----:B---3--:R-:W-:Y:S01]  /*3a90*/  @!P0 FADD.FTZ R250, -R250, -RZ ;  /* 0x800000fffafa8221 */ /* 0x008fe20000010100 */
[----:B------:R-:W-:Y:S02]  /*3aa0*/  ISETP.LE.U32.AND P4, PT, R25, UR42, PT ;  /* 0x0000002a19007c0c */ /* 0x000fe4000bf83070 */
[----:B------:R-:W-:Y:S01]  /*3ab0*/  SHF.R.U32.HI R25, RZ, 0x18, R135 ;  /* 0x00000018ff197819 */ /* 0x000fe20000011687 */
[--C-:B------:R-:W-:Y:S01]  /*3ac0*/  FFMA.FTZ R135, R32, UR38, -R137.reuse ;  /* 0x0000002620877c23 */ /* 0x100fe20008010889 */
[----:B------:R-:W-:Y:S01]  /*3ad0*/  LOP3.LUT R26, R26, 0xff, RZ, 0xc0, !PT ;  /* 0x000000ff1a1a7812 */ /* 0x000fe200078ec0ff */
[----:B------:R-:W-:Y:S01]  /*3ae0*/  @!P3 FADD.FTZ R249, -R249, -RZ ;  /* 0x800000fff9f9b221 */ /* 0x000fe20000010100 */
[----:B------:R-:W-:Y:S01]  /*3af0*/  ISETP.LE.U32.AND P0, PT, R25, UR42, PT ;  /* 0x0000002a19007c0c */ /* 0x000fe2000bf03070 */
[----:B------:R-:W3:Y:S01]  /*3b00*/  MUFU.EX2 R252, R10 ;  /* 0x0000000a00fc7308 */ /* 0x000ee20000000800 */
[----:B------:R-:W-:Y:S01]  /*3b10*/  ISETP.LE.U32.AND P3, PT, R26, UR42, PT ;  /* 0x0000002a1a007c0c */ /* 0x000fe2000bf63070 */
[----:B--2---:R-:W-:Y:S01]  /*3b20*/  @!P6 FADD.FTZ R251, -R251, -RZ ;  /* 0x800000fffbfbe221 */ /* 0x004fe20000010100 */
[----:B------:R-:W-:Y:S01]  /*3b30*/  SHF.R.U32.HI R26, RZ, 0x8, R6 ;  /* 0x00000008ff1a7819 */ /* 0x000fe20000011606 */
[----:B------:R-:W-:Y:S01]  /*3b40*/  FFMA.FTZ R137, R33, UR38, -R137 ;  /* 0x0000002621897c23 */ /* 0x000fe20008010889 */
[----:B------:R-:W-:Y:S02]  /*3b50*/  LOP3.LUT R25, R9, 0xff, RZ, 0xc0, !PT ;  /* 0x000000ff09197812 */ /* 0x000fe400078ec0ff */
[----:B------:R-:W-:Y:S03]  /*3b60*/  LOP3.LUT R26, R26, 0xffff, RZ, 0xc0, !PT ;  /* 0x0000ffff1a1a7812 */ /* 0x000fe600078ec0ff */
[----:B------:R-:W2:Y:S01]  /*3b70*/  MUFU.EX2 R135, R135 ;  /* 0x0000008700877308 */ /* 0x000ea20000000800 */
[----:B------:R-:W-:Y:S01]  /*3b80*/  ISETP.LE.U32.AND P6, PT, R25, UR42, PT ;  /* 0x0000002a19007c0c */ /* 0x000fe2000bfc3070 */
[--C-:B-1----:R-:W-:Y:S01]  /*3b90*/  FFMA.FTZ R133, R28, UR38, -R134.reuse ;  /* 0x000000261c857c23 */ /* 0x102fe20008010886 */
[----:B------:R-:W-:Y:S01]  /*3ba0*/  LOP3.LUT R25, R5, 0xff, RZ, 0xc0, !PT ;  /* 0x000000ff05197812 */ /* 0x000fe200078ec0ff */
[----:B------:R-:W-:Y:S01]  /*3bb0*/  FFMA.FTZ R134, R29, UR38, -R134 ;  /* 0x000000261d867c23 */ /* 0x000fe20008010886 */
[----:B------:R-:W-:Y:S01]  /*3bc0*/  F2FP.RELU.F16.F32.PACK_AB R33, R246, R245 ;  /* 0x000000f5f621723e */ /* 0x000fe200000008ff */
[----:B----4-:R-:W-:Y:S01]  /*3bd0*/  @!P3 FADD.FTZ R130, -R130, -RZ ;  /* 0x800000ff8282b221 */ /* 0x010fe20000010100 */
[----:B------:R-:W-:Y:S03]  /*3be0*/  ISETP.LE.U32.AND P3, PT, R26, UR42, PT ;  /* 0x0000002a1a007c0c */ /* 0x000fe6000bf63070 */
[----:B------:R-:W1:Y:S01]  /*3bf0*/  MUFU.EX2 R131, R27 ;  /* 0x0000001b00837308 */ /* 0x000e620000000800 */
[----:B------:R-:W-:Y:S01]  /*3c00*/  SHF.R.U32.HI R26, RZ, 0x8, R139 ;  /* 0x00000008ff1a7819 */ /* 0x000fe2000001168b */
[----:B---3--:R-:W-:Y:S01]  /*3c10*/  @!P4 FADD.FTZ R252, -R252, -RZ ;  /* 0x800000fffcfcc221 */ /* 0x008fe20000010100 */
[----:B------:R-:W-:Y:S01]  /*3c20*/  ISETP.LE.U32.AND P4, PT, R138, UR42, PT ;  /* 0x0000002a8a007c0c */ /* 0x000fe2000bf83070 */
[--C-:B------:R-:W-:Y:S01]  /*3c30*/  FFMA.FTZ R139, R34, UR38, -R129.reuse ;  /* 0x00000026228b7c23 */ /* 0x100fe20008010881 */
[----:B------:R-:W-:Y:S01]  /*3c40*/  F2FP.RELU.F16.F32.PACK_AB R34, R232, R231 ;  /* 0x000000e7e822723e */ /* 0x000fe200000008ff */
[----:B------:R-:W-:Y:S01]  /*3c50*/  FFMA.FTZ R129, R35, UR38, -R129 ;  /* 0x0000002623817c23 */ /* 0x000fe20008010881 */
[----:B------:R-:W-:Y:S03]  /*3c60*/  F2FP.RELU.F16.F32.PACK_AB R35, R244, R243 ;  /* 0x000000f3f423723e */ /* 0x000fe600000008ff */
[----:B------:R-:W3:Y:S01]  /*3c70*/  MUFU.EX2 R137, R137 ;  /* 0x0000008900897308 */ /* 0x000ee20000000800 */
[----:B--2---:R-:W-:Y:S01]  /*3c80*/  @!P2 FADD.FTZ R135, -R135, -RZ ;  /* 0x800000ff8787a221 */ /* 0x004fe20000010100 */
[----:B------:R-:W-:Y:S01]  /*3c90*/  ISETP.LE.U32.AND P2, PT, R25, UR42, PT ;  /* 0x0000002a19007c0c */ /* 0x000fe2000bf43070 */
[----:B------:R-:W-:Y:S01]  /*3ca0*/  STS [R195+0xe000], R34 ;  /* 0x00e00022c3007388 */ /* 0x000fe20000000800 */
[----:B------:R-:W-:Y:S02]  /*3cb0*/  LOP3.LUT R25, R26, 0xffff, RZ, 0xc0, !PT ;  /* 0x0000ffff1a197812 */ /* 0x000fe400078ec0ff */
[----:B------:R-:W-:Y:S04]  /*3cc0*/  F2FP.RELU.F16.F32.PACK_AB R26, R234, R233 ;  /* 0x000000e9ea1a723e */ /* 0x000fe800000008ff */
[----:B------:R2:W4:Y:S01]  /*3cd0*/  MUFU.EX2 R138, R30 ;  /* 0x0000001e008a7308 */ /* 0x0005220000000800 */
[----:B------:R-:W-:Y:S01]  /*3ce0*/  F2FP.RELU.F16.F32.PACK_AB R6, R236, R235 ;  /* 0x000000ebec06723e */ /* 0x000fe200000008ff */
[----:B-1----:R-:W-:Y:S01]  /*3cf0*/  @!P0 FADD.FTZ R131, -R131, -RZ ;  /* 0x800000ff83838221 */ /* 0x002fe20000010100 */
[----:B------:R1:W-:Y:S01]  /*3d00*/  STS [R195+0xe400], R26 ;  /* 0x00e4001ac3007388 */ /* 0x0003e20000000800 */
[----:B------:R-:W-:Y:S02]  /*3d10*/  F2FP.RELU.F16.F32.PACK_AB R31, R238, R237 ;  /* 0x000000edee1f723e */ /* 0x000fe400000008ff */
[----:B------:R-:W-:Y:S01]  /*3d20*/  F2FP.RELU.F16.F32.PACK_AB R29, R240, R239 ;  /* 0x000000eff01d723e */ /* 0x000fe200000008ff */
[----:B------:R-:W-:Y:S01]  /*3d30*/  STS [R200+0xe000], R35 ;  /* 0x00e00023c8007388 */ /* 0x000fe20000000800 */
[----:B------:R-:W-:Y:S01]  /*3d40*/  F2FP.RELU.F16.F32.PACK_AB R27, R242, R241 ;  /* 0x000000f1f21b723e */ /* 0x000fe200000008ff */
[----:B---3--:R-:W-:Y:S01]  /*3d50*/  @!P3 FADD.FTZ R137, -R137, -RZ ;  /* 0x800000ff8989b221 */ /* 0x008fe20000010100 */
[----:B------:R-:W-:Y:S01]  /*3d60*/  ISETP.LE.U32.AND P3, PT, R25, UR42, PT ;  /* 0x0000002a19007c0c */ /* 0x000fe2000bf63070 */
[----:B------:R-:W-:Y:S01]  /*3d70*/  STS [R200+0xe400], R33 ;  /* 0x00e40021c8007388 */ /* 0x000fe20000000800 */
[----:B------:R-:W-:Y:S01]  /*3d80*/  F2FP.RELU.F16.F32.PACK_AB R25, R248, R247 ;  /* 0x000000f7f819723e */ /* 0x000fe200000008ff */
[----:B------:R-:W3:Y:S01]  /*3d90*/  MUFU.EX2 R139, R139 ;  /* 0x0000008b008b7308 */ /* 0x000ee20000000800 */
[----:B------:R-:W-:Y:S01]  /*3da0*/  ISETP.LE.U32.AND P0, PT, R7, UR42, PT ;  /* 0x0000002a07007c0c */ /* 0x000fe2000bf03070 */
[----:B------:R-:W-:Y:S01]  /*3db0*/  STS [R195+0xf000], R6 ;  /* 0x00f00006c3007388 */ /* 0x000fe20000000800 */
[----:B--2---:R-:W-:Y:S01]  /*3dc0*/  F2FP.RELU.F16.F32.PACK_AB R30, R250, R249 ;  /* 0x000000f9fa1e723e */ /* 0x004fe200000008ff */
[----:B----4-:R-:W-:Y:S02]  /*3dd0*/  @!P2 FADD.FTZ R138, -R138, -RZ ;  /* 0x800000ff8a8aa221 */ /* 0x010fe40000010100 */
[----:B------:R-:W-:Y:S01]  /*3de0*/  STS [R195+0xf400], R31 ;  /* 0x00f4001fc3007388 */ /* 0x000fe20000000800 */
[----:B------:R-:W-:Y:S03]  /*3df0*/  FSETP.GE.FTZ.AND P2, PT, R248, RZ, PT ;  /* 0x000000fff800720b */ /* 0x000fe60003f56000 */
[----:B------:R-:W2:Y:S01]  /*3e00*/  MUFU.EX2 R129, R129 ;  /* 0x0000008100817308 */ /* 0x000ea20000000800 */
[----:B------:R-:W-:Y:S04]  /*3e10*/  STS [R200+0xf000], R29 ;  /* 0x00f0001dc8007388 */ /* 0x000fe80000000800 */
[----:B------:R4:W-:Y:S01]  /*3e20*/  STS [R200+0xf400], R27 ;  /* 0x00f4001bc8007388 */ /* 0x0009e20000000800 */
[----:B-1----:R-:W-:Y:S04]  /*3e30*/  F2FP.RELU.F16.F32.PACK_AB R26, R137, R135 ;  /* 0x00000087891a723e */ /* 0x002fe800000008ff */
[----:B------:R-:W1:Y:S01]  /*3e40*/  MUFU.EX2 R133, R133 ;  /* 0x0000008500857308 */ /* 0x000e620000000800 */
[----:B---3--:R-:W-:Y:S01]  /*3e50*/  @!P6 FADD.FTZ R139, -R139, -RZ ;  /* 0x800000ff8b8be221 */ /* 0x008fe20000010100 */
[----:B------:R3:W-:Y:S01]  /*3e60*/  STS [R199+0xe000], R25 ;  /* 0x00e00019c7007388 */ /* 0x0007e20000000800 */
[----:B------:R-:W-:Y:S03]  /*3e70*/  FSETP.GE.FTZ.AND P6, PT, R232, RZ, PT ;  /* 0x000000ffe800720b */ /* 0x000fe60003fd6000 */
[----:B------:R3:W-:Y:S04]  /*3e80*/  STS [R199+0xe400], R30 ;  /* 0x00e4001ec7007388 */ /* 0x0007e80000000800 */
[----:B------:R-:W3:Y:S01]  /*3e90*/  MUFU.EX2 R134, R134 ;  /* 0x0000008600867308 */ /* 0x000ee20000000800 */
[----:B--2---:R-:W-:Y:S01]  /*3ea0*/  @!P5 FADD.FTZ R129, -R129, -RZ ;  /* 0x800000ff8181d221 */ /* 0x004fe20000010100 */
[----:B------:R2:W-:Y:S01]  /*3eb0*/  STS [R201+0xe000], R26 ;  /* 0x00e0001ac9007388 */ /* 0x0005e20000000800 */
[----:B------:R-:W-:Y:S03]  /*3ec0*/  FSETP.GE.FTZ.AND P5, PT, R243, RZ, PT ;  /* 0x000000fff300720b */ /* 0x000fe60003fb6000 */
[----:B------:R-:W-:Y:S04]  /*3ed0*/  F2FP.RELU.F16.F32.PACK_AB R34, R129, R139 ;  /* 0x0000008b8122723e */ /* 0x000fe800000008ff */
[----:B------:R-:W2:Y:S01]  /*3ee0*/  MUFU.EX2 R122, R183 ;  /* 0x000000b7007a7308 */ /* 0x000ea20000000800 */
[----:B-1----:R-:W-:Y:S01]  /*3ef0*/  @!P4 FADD.FTZ R133, -R133, -RZ ;  /* 0x800000ff8585c221 */ /* 0x002fe20000010100 */
[----:B------:R-:W-:Y:S01]  /*3f00*/  FSETP.GE.FTZ.AND P4, PT, R244, RZ, PT ;  /* 0x000000fff400720b */ /* 0x000fe20003f96000 */
[----:B------:R-:W-:Y:S01]  /*3f10*/  STS [R201+0xe400], R34 ;  /* 0x00e40022c9007388 */ /* 0x000fe20000000800 */
[----:B----4-:R-:W-:Y:S01]  /*3f20*/  F2FP.RELU.F16.F32.PACK_AB R27, R252, R251 ;  /* 0x000000fbfc1b723e */ /* 0x010fe200000008ff */
[----:B---3--:R-:W-:Y:S01]  /*3f30*/  @!P3 FADD.FTZ R134, -R134, -RZ ;  /* 0x800000ff8686b221 */ /* 0x008fe20000010100 */
[----:B------:R-:W-:Y:S02]  /*3f40*/  FSETP.GE.FTZ.AND P3, PT, R247, RZ, PT ;  /* 0x000000fff700720b */ /* 0x000fe40003f76000 */
[----:B------:R-:W-:Y:S01]  /*3f50*/  F2FP.RELU.F16.F32.PACK_AB R25, R131, R130 ;  /* 0x000000828319723e */ /* 0x000fe200000008ff */
[----:B------:R-:W-:Y:S01]  /*3f60*/  STS [R199+0xf000], R27 ;  /* 0x00f0001bc7007388 */ /* 0x000fe20000000800 */
[----:B------:R-:W-:Y:S01]  /*3f70*/  F2FP.RELU.F16.F32.PACK_AB R30, R134, R133 ;  /* 0x00000085861e723e */ /* 0x000fe200000008ff */
[----:B--2---:R-:W-:Y:S02]  /*3f80*/  @!P0 FADD.FTZ R122, -R122, -RZ ;  /* 0x800000ff7a7a8221 */ /* 0x004fe40000010100 */
[----:B------:R-:W-:Y:S01]  /*3f90*/  STS [R199+0xf400], R25 ;  /* 0x00f40019c7007388 */ /* 0x000fe20000000800 */
[----:B------:R-:W-:Y:S02]  /*3fa0*/  SEL R183, R208, 0xffffffc0, !P1 ;  /* 0xffffffc0d0b77807 */ /* 0x000fe40004800000 */
[----:B------:R-:W-:Y:S01]  /*3fb0*/  FSETP.GE.FTZ.AND P0, PT, R231, RZ, PT ;  /* 0x000000ffe700720b */ /* 0x000fe20003f16000 */
[----:B------:R-:W-:Y:S01]  /*3fc0*/  STS [R201+0xf000], R30 ;  /* 0x00f0001ec9007388 */ /* 0x000fe20000000800 */
[----:B------:R-:W-:Y:S01]  /*3fd0*/  F2FP.RELU.F16.F32.PACK_AB R26, R122, R138 ;  /* 0x0000008a7a1a723e */ /* 0x000fe200000008ff */
[----:B------:R-:W-:Y:S04]  /*3fe0*/  IMAD.IADD R121, R116, 0x1, R183 ;  /* 0x0000000174797824 */ /* 0x000fe800078e02b7 */
[----:B------:R-:W-:Y:S04]  /*3ff0*/  STS [R201+0xf400], R26 ;  /* 0x00f4001ac9007388 */ /* 0x000fe80000000800 */
[----:B------:R-:W1:Y:S08]  /*4000*/  LDSM.16.M88.4 R100, [R0+UR6+0x4000] ;  /* 0x004000060064783b */ /* 0x000e700008000200 */
[----:B------:R-:W2:Y:S08]  /*4010*/  LDSM.16.M88.4 R104, [R0+UR6+0x5000] ;  /* 0x005000060068783b */ /* 0x000eb00008000200 */
[----:B------:R-:W3:Y:S08]  /*4020*/  LDSM.16.M88.4 R108, [R120] ;  /* 0x00000000786c783b */ /* 0x000ef00000000200 */
[----:B------:R4:W3:Y:S08]  /*4030*/  LDSM.16.M88.4 R112, [R120+0x1000] ;  /* 0x001000007870783b */ /* 0x0008f00000000200 */
[----:B------:R-:W3:Y:S01]  /*4040*/  LDSM.16.M88.4 R116, [R121] ;  /* 0x000000007974783b */ /* 0x000ee20000000200 */
[-C--:B-1----:R-:W-:Y:S03]  /*4050*/  HMMA.16816.F32 R4, R100, R140.reuse, RZ ;  /* 0x0000008c6404723c */ /* 0x082fe600000018ff */
[----:B----4-:R-:W-:Y:S03]  /*4060*/  IMAD.IADD R120, R183, 0x1, R120 ;  /* 0x00000001b7787824 */ /* 0x010fe600078e0278 */
[C---:B--2---:R-:W-:Y:S06]  /*4070*/  HMMA.16816.F32 R8, R104.reuse, R140, RZ ;  /* 0x0000008c6808723c */ /* 0x044fec00000018ff */
[-C--:B------:R-:W-:Y:S06]  /*4080*/  HMMA.16816.F32 R12, R104, R142.reuse, RZ ;  /* 0x0000008e680c723c */ /* 0x080fec00000018ff */
[C---:B------:R-:W-:Y:S06]  /*4090*/  HMMA.16816.F32 R16, R100.reuse, R142, RZ ;  /* 0x0000008e6410723c */ /* 0x040fec00000018ff */
[-C--:B------:R-:W-:Y:S06]  /*40a0*/  HMMA.16816.F32 R20, R100, R144.reuse, RZ ;  /* 0x000000906414723c */ /* 0x080fec00000018ff */
[C---:B------:R-:W-:Y:S06]  /*40b0*/  HMMA.16816.F32 R24, R104.reuse, R144, RZ ;  /* 0x000000906818723c */ /* 0x040fec00000018ff */
[-C--:B------:R-:W-:Y:S01]  /*40c0*/  HMMA.16816.F32 R28, R104, R146.reuse, RZ ;  /* 0x00000092681c723c */ /* 0x080fe200000018ff */
[----:B------:R-:W-:Y:S05]  /*40d0*/  LDSM.16.M88.4 R104, [R120] ;  /* 0x000000007868783b */ /* 0x000fea0000000200 */
[----:B------:R-:W-:Y:S03]  /*40e0*/  HMMA.16816.F32 R32, R100, R146, RZ ;  /* 0x000000926420723c */ /* 0x000fe600000018ff */
[----:B------:R-:W1:Y:S03]  /*40f0*/  LDSM.16.M88.4 R100, [R121+0x1000] ;  /* 0x001000007964783b */ /* 0x000e660000000200 */
        /* <DEDUP_REMOVED lines=8> */
[----:B------:R-:W2:Y:S05]  /*4180*/  LDSM.16.M88.4 R108, [R120+0x1000] ;  /* 0x00100000786c783b */ /* 0x000eaa0000000200 */
        /* <DEDUP_REMOVED lines=8> */
[-C--:B------:R-:W-:Y:S06]  /*4210*/  HMMA.16816.F32 R4, R104, R164.reuse, R4 ;  /* 0x000000a46804723c */ /* 0x080fec0000001804 */
[C---:B--2---:R-:W-:Y:S06]  /*4220*/  HMMA.16816.F32 R8, R108.reuse, R164, R8 ;  /* 0x000000a46c08723c */ /* 0x044fec0000001808 */
[-C--:B------:R-:W-:Y:S06]  /*4230*/  HMMA.16816.F32 R12, R108, R166.reuse, R12 ;  /* 0x000000a66c0c723c */ /* 0x080fec000000180c */
[C---:B------:R-:W-:Y:S06]  /*4240*/  HMMA.16816.F32 R16, R104.reuse, R166, R16 ;  /* 0x000000a66810723c */ /* 0x040fec0000001810 */
[-C--:B------:R-:W-:Y:S05]  /*4250*/  HMMA.16816.F32 R20, R104, R168.reuse, R20 ;  /* 0x000000a86814723c */ /* 0x080fea0000001814 */
[C---:B------:R-:W-:Y:S01]  /*4260*/  FADD.FTZ R113, -R230.reuse, R4 ;  /* 0x00000004e6717221 */ /* 0x040fe20000010100 */
[C---:B------:R-:W-:Y:S05]  /*4270*/  HMMA.16816.F32 R24, R108.reuse, R168, R24 ;  /* 0x000000a86c18723c */ /* 0x040fea0000001818 */
[-C--:B------:R-:W-:Y:S01]  /*4280*/  FSEL R114, R113, R230.reuse, P0 ;  /* 0x000000e671727208 */ /* 0x080fe20000000000 */
[-C--:B------:R-:W-:Y:S03]  /*4290*/  HMMA.16816.F32 R28, R108, R170.reuse, R28 ;  /* 0x000000aa6c1c723c */ /* 0x080fe6000000181c */
[----:B------:R-:W-:Y:S02]  /*42a0*/  FSETP.GE.FTZ.AND P0, PT, R137, RZ, PT ;  /* 0x000000ff8900720b */ /* 0x000fe40003f16000 */
[C---:B------:R-:W-:Y:S01]  /*42b0*/  FADD.FTZ R5, -R230.reuse, R5 ;  /* 0x00000005e6057221 */ /* 0x040fe20000010100 */
[----:B------:R-:W-:Y:S05]  /*42c0*/  HMMA.16816.F32 R32, R104, R170, R32 ;  /* 0x000000aa6820723c */ /* 0x000fea0000001820 */
[----:B------:R-:W-:Y:S01]  /*42d0*/  FSEL R5, R5, R230, P6 ;  /* 0x000000e605057208 */ /* 0x000fe20003000000 */
[C---:B------:R-:W-:Y:S01]  /*42e0*/  FADD.FTZ R113, -R230.reuse, R16 ;  /* 0x00000010e6717221 */ /* 0x040fe20000010100 */
[C---:B------:R-:W-:Y:S01]  /*42f0*/  FADD.FTZ R17, -R230.reuse, R17 ;  /* 0x00000011e6117221 */ /* 0x040fe20000010100 */
[----:B------:R-:W-:Y:S03]  /*4300*/  FMUL.FTZ R231, R231, R114 ;  /* 0x00000072e7e77220 */ /* 0x000fe60000410000 */
[-C--:B------:R-:W-:Y:S01]  /*4310*/  FSEL R114, R113, R230.reuse, P5 ;  /* 0x000000e671727208 */ /* 0x080fe20002800000 */
[----:B------:R-:W-:Y:S01]  /*4320*/  FADD.FTZ R21, -R230, R21 ;  /* 0x00000015e6157221 */ /* 0x000fe20000010100 */
[----:B------:R-:W-:Y:S01]  /*4330*/  FSEL R17, R17, R230, P4 ;  /* 0x000000e611117208 */ /* 0x000fe20002000000 */
[----:B------:R-:W-:Y:S01]  /*4340*/  FMUL.FTZ R232, R232, R5 ;  /* 0x00000005e8e87220 */ /* 0x000fe20000410000 */
[----:B------:R-:W-:Y:S01]  /*4350*/  FADD.FTZ R115, -R230, R20 ;  /* 0x00000014e6737221 */ /* 0x000fe20000010100 */
[----:B------:R-:W-:Y:S01]  /*4360*/  FMUL.FTZ R243, R243, R114 ;  /* 0x00000072f3f37220 */ /* 0x000fe20000410000 */
[-C--:B------:R-:W-:Y:S01]  /*4370*/  FSEL R21, R21, R230.reuse, P2 ;  /* 0x000000e615157208 */ /* 0x080fe20001000000 */
[----:B------:R-:W-:Y:S01]  /*4380*/  FMUL.FTZ R244, R244, R17 ;  /* 0x00000011f4f47220 */ /* 0x000fe20000410000 */
[----:B------:R-:W-:Y:S02]  /*4390*/  FSETP.GE.FTZ.AND P2, PT, R135, RZ, PT ;  /* 0x000000ff8700720b */ /* 0x000fe40003f56000 */
[----:B------:R-:W-:Y:S01]  /*43a0*/  FSEL R126, R115, R230, P3 ;  /* 0x000000e6737e7208 */ /* 0x000fe20001800000 */
[----:B------:R-:W-:Y:S01]  /*43b0*/  FMUL.FTZ R248, R248, R21 ;  /* 0x00000015f8f87220 */ /* 0x000fe20000410000 */
[----:B------:R-:W-:Y:S01]  /*43c0*/  F2FP.F16.F32.PACK_AB R243, R244, R243 ;  /* 0x000000f3f4f3723e */ /* 0x000fe200000000ff */
[----:B------:R-:W-:Y:S01]  /*43d0*/  FADD.FTZ R5, -R230, R32 ;  /* 0x00000020e6057221 */ /* 0x000fe20000010100 */
[----:B------:R-:W-:Y:S01]  /*43e0*/  F2FP.F16.F32.PACK_AB R232, R232, R231 ;  /* 0x000000e7e8e8723e */ /* 0x000fe200000000ff */
[----:B------:R-:W-:Y:S01]  /*43f0*/  FMUL.FTZ R247, R247, R126 ;  /* 0x0000007ef7f77220 */ /* 0x000fe20000410000 */
[----:B------:R-:W-:Y:S01]  /*4400*/  FSETP.GE.FTZ.AND P3, PT, R233, RZ, PT ;  /* 0x000000ffe900720b */ /* 0x000fe20003f76000 */
[----:B------:R-:W-:Y:S01]  /*4410*/  FADD.FTZ R231, -R229, R6 ;  /* 0x00000006e5e77221 */ /* 0x000fe20000010100 */
[----:B------:R-:W-:Y:S01]  /*4420*/  FSEL R244, R5, R230, P2 ;  /* 0x000000e605f47208 */ /* 0x000fe20001000000 */
[----:B------:R-:W-:Y:S01]  /*4430*/  @P0 FADD.FTZ R230, -R230, R33 ;  /* 0x00000021e6e60221 */ /* 0x000fe20000010100 */
[----:B------:R-:W-:Y:S02]  /*4440*/  PLOP3.LUT P0, PT, PT, PT, UP3, 0x80, 0x0 ;  /* 0x000000000000781c */ /* 0x000fe40003f0f038 */
[----:B------:R-:W-:Y:S01]  /*4450*/  F2FP.F16.F32.PACK_AB R248, R248, R247 ;  /* 0x000000f7f8f8723e */ /* 0x000fe200000000ff */
[----:B------:R-:W-:Y:S01]  /*4460*/  FADD.FTZ R247, -R229, R7 ;  /* 0x00000007e5f77221 */ /* 0x000fe20000010100 */
[----:B------:R-:W-:Y:S01]  /*4470*/  FSETP.GE.FTZ.AND P2, PT, R234, RZ, PT ;  /* 0x000000ffea00720b */ /* 0x000fe20003f56000 */
[----:B------:R-:W-:Y:S01]  /*4480*/  FMUL.FTZ R244, R135, R244 ;  /* 0x000000f487f47220 */ /* 0x000fe20000410000 */
[-C--:B------:R-:W-:Y:S01]  /*4490*/  FSEL R231, R231, R229.reuse, P3 ;  /* 0x000000e5e7e77208 */ /* 0x080fe20001800000 */
[----:B------:R-:W-:Y:S01]  /*44a0*/  FMUL.FTZ R230, R137, R230 ;  /* 0x000000e689e67220 */ /* 0x000fe20000410000 */
[----:B------:R-:W-:Y:S05]  /*44b0*/  FSEL R247, R247, R229, P2 ;  /* 0x000000e5f7f77208 */ /* 0x000fea0001000000 */
[----:B------:R-:W-:Y:S05]  /*44c0*/  @!P0 BRA `(.L_x_559) ;  /* 0x0000000000488947 */ /* 0x000fea0003800000 */
        /* <DEDUP_REMOVED lines=18> */
.L_x_559:
[C---:B-1----:R-:W-:Y:S01]  /*45f0*/  FADD.FTZ R4, -R229.reuse, R19 ;  /* 0x00000013e5047221 */ /* 0x042fe20000010100 */
[----:B------:R-:W-:Y:S01]  /*4600*/  FADD.FTZ R18, -R229, R18 ;  /* 0x00000012e5127221 */ /* 0x000fe20000010100 */
[----:B------:R-:W-:Y:S01]  /*4610*/  FSETP.GE.FTZ.AND P2, PT, R245, RZ, PT ;  /* 0x000000fff500720b */ /* 0x000fe20003f56000 */
[----:B------:R-:W-:Y:S01]  /*4620*/  FMUL.FTZ R231, R233, R231 ;  /* 0x000000e7e9e77220 */ /* 0x000fe20000410000 */
[----:B------:R-:W-:Y:S01]  /*4630*/  FSETP.GE.FTZ.AND P5, PT, R246, RZ, PT ;  /* 0x000000fff600720b */ /* 0x000fe20003fb6000 */
[----:B------:R-:W-:Y:S01]  /*4640*/  FMUL.FTZ R234, R234, R247 ;  /* 0x000000f7eaea7220 */ /* 0x000fe20000410000 */
[-C--:B------:R-:W-:Y:S01]  /*4650*/  FSEL R18, R18, R229.reuse, P2 ;  /* 0x000000e512127208 */ /* 0x080fe20001000000 */
[----:B------:R-:W-:Y:S01]  /*4660*/  STS [R195+0xa000], R232 ;  /* 0x00a000e8c3007388 */ /* 0x000fe20000000800 */
[----:B------:R-:W-:Y:S01]  /*4670*/  FSEL R5, R4, R229, P5 ;  /* 0x000000e504057208 */ /* 0x000fe20002800000 */
[----:B------:R-:W-:Y:S01]  /*4680*/  FADD.FTZ R6, -R229, R23 ;  /* 0x00000017e5067221 */ /* 0x000fe20000010100 */
[----:B------:R-:W-:Y:S01]  /*4690*/  F2FP.F16.F32.PACK_AB R234, R234, R231 ;  /* 0x000000e7eaea723e */ /* 0x000fe200000000ff */
[----:B------:R-:W-:Y:S01]  /*46a0*/  FMUL.FTZ R18, R245, R18 ;  /* 0x00000012f5127220 */ /* 0x000fe20000410000 */
[----:B------:R-:W-:Y:S01]  /*46b0*/  FADD.FTZ R22, -R229, R22 ;  /* 0x00000016e5167221 */ /* 0x000fe20000010100 */
[----:B------:R-:W-:Y:S01]  /*46c0*/  FMUL.FTZ R5, R246, R5 ;  /* 0x00000005f6057220 */ /* 0x000fe20000410000 */
[----:B------:R-:W-:Y:S01]  /*46d0*/  FSETP.GE.FTZ.AND P2, PT, R129, RZ, PT ;  /* 0x000000ff8100720b */ /* 0x000fe20003f56000 */
[----:B------:R-:W-:Y:S01]  /*46e0*/  STS [R195+0xa400], R234 ;  /* 0x00a400eac3007388 */ /* 0x000fe20000000800 */
[----:B------:R-:W-:Y:S01]  /*46f0*/  FSETP.GE.FTZ.AND P4, PT, R249, RZ, PT ;  /* 0x000000fff900720b */ /* 0x000fe20003f96000 */
[----:B------:R-:W-:Y:S01]  /*4700*/  FADD.FTZ R34, -R229, R34 ;  /* 0x00000022e5227221 */ /* 0x000fe20000010100 */
[----:B------:R-:W-:Y:S01]  /*4710*/  F2FP.F16.F32.PACK_AB R5, R5, R18 ;  /* 0x000000120505723e */ /* 0x000fe200000000ff */
[----:B-----5:R-:W-:Y:S01]  /*4720*/  FADD.FTZ R17, -R228, R12 ;  /* 0x0000000ce4117221 */ /* 0x020fe20000010100 */
[----:B------:R-:W-:Y:S01]  /*4730*/  FSETP.GE.FTZ.AND P3, PT, R250, RZ, PT ;  /* 0x000000fffa00720b */ /* 0x000fe20003f76000 */
[----:B------:R-:W-:Y:S01]  /*4740*/  FADD.FTZ R9, -R228, R9 ;  /* 0x00000009e4097221 */ /* 0x000fe20000010100 */
[-C--:B------:R-:W-:Y:S01]  /*4750*/  FSEL R22, R22, R229.reuse, P4 ;  /* 0x000000e516167208 */ /* 0x080fe20002000000 */
[----:B------:R1:W-:Y:S01]  /*4760*/  STS [R200+0xa400], R5 ;  /* 0x00a40005c8007388 */ /* 0x0003e20000000800 */
[----:B------:R-:W-:Y:S01]  /*4770*/  FSEL R7, R6, R229, P3 ;  /* 0x000000e506077208 */ /* 0x000fe20001800000 */
[----:B------:R-:W-:Y:S01]  /*4780*/  FADD.FTZ R25, -R228, R25 ;  /* 0x00000019e4197221 */ /* 0x000fe20000010100 */
[----:B------:R-:W-:Y:S01]  /*4790*/  FSETP.GE.FTZ.AND P3, PT, R139, RZ, PT ;  /* 0x000000ff8b00720b */ /* 0x000fe20003f76000 */
[----:B------:R-:W-:Y:S01]  /*47a0*/  FMUL.FTZ R22, R249, R22 ;  /* 0x00000016f9167220 */ /* 0x000fe20000410000 */
[----:B------:R-:W-:Y:S01]  /*47b0*/  FSETP.GE.FTZ.AND P4, PT, R235, RZ, PT ;  /* 0x000000ffeb00720b */ /* 0x000fe20003f96000 */
[----:B------:R-:W-:Y:S01]  /*47c0*/  FMUL.FTZ R7, R250, R7 ;  /* 0x00000007fa077220 */ /* 0x000fe20000410000 */
[----:B------:R-:W-:Y:S01]  /*47d0*/  FSEL R34, R34, R229, P3 ;  /* 0x000000e522227208 */ /* 0x000fe20001800000 */
[----:B------:R-:W-:Y:S01]  /*47e0*/  @P2 FADD.FTZ R229, -R229, R35 ;  /* 0x00000023e5e52221 */ /* 0x000fe20000010100 */
[----:B------:R-:W-:Y:S01]  /*47f0*/  FSETP.GE.FTZ.AND P2, PT, R239, RZ, PT ;  /* 0x000000ffef00720b */ /* 0x000fe20003f56000 */
[----:B------:R-:W-:Y:S01]  /*4800*/  FADD.FTZ R10, -R217, R10 ;  /* 0x0000000ad90a7221 */ /* 0x000fe20000010100 */
[----:B------:R-:W-:Y:S01]  /*4810*/  F2FP.F16.F32.PACK_AB R22, R7, R22 ;  /* 0x000000160716723e */ /* 0x000fe200000000ff */
[----:B------:R-:W-:Y:S01]  /*4820*/  FADD.FTZ R7, -R228, R8 ;  /* 0x00000008e4077221 */ /* 0x000fe20000010100 */
[----:B------:R-:W-:Y:S01]  /*4830*/  FSETP.GE.FTZ.AND P3, PT, R236, RZ, PT ;  /* 0x000000ffec00720b */ /* 0x000fe20003f76000 */
[----:B------:R-:W-:Y:S01]  /*4840*/  FADD.FTZ R16, -R217, R11 ;  /* 0x0000000bd9107221 */ /* 0x000fe20000010100 */
[-C--:B------:R-:W-:Y:S01]  /*4850*/  FSEL R6, R17, R228.reuse, P2 ;  /* 0x000000e411067208 */ /* 0x080fe20001000000 */
[----:B------:R-:W-:Y:S01]  /*4860*/  FADD.FTZ R14, -R217, R14 ;  /* 0x0000000ed90e7221 */ /* 0x000fe20000010100 */
[----:B------:R-:W-:Y:S01]  /*4870*/  FSETP.GE.FTZ.AND P2, PT, R134, RZ, PT ;  /* 0x000000ff8600720b */ /* 0x000fe20003f56000 */
[----:B------:R-:W-:Y:S01]  /*4880*/  STS [R200+0xa000], R243 ;  /* 0x00a000f3c8007388 */ /* 0x000fe20000000800 */
[-C--:B------:R-:W-:Y:S01]  /*4890*/  FSEL R4, R7, R228.reuse, P4 ;  /* 0x000000e407047208 */ /* 0x080fe20002000000 */
[C---:B------:R-:W-:Y:S01]  /*48a0*/  FADD.FTZ R7, -R228.reuse, R13 ;  /* 0x0000000de4077221 */ /* 0x040fe20000010100 */
[----:B------:R-:W-:Y:S01]  /*48b0*/  FSEL R9, R9, R228, P3 ;  /* 0x000000e409097208 */ /* 0x000fe20001800000 */
[----:B------:R-:W-:Y:S01]  /*48c0*/  FADD.FTZ R13, -R228, R24 ;  /* 0x00000018e40d7221 */ /* 0x000fe20000010100 */
[----:B------:R-:W-:Y:S01]  /*48d0*/  FSETP.GE.FTZ.AND P3, PT, R240, RZ, PT ;  /* 0x000000fff000720b */ /* 0x000fe20003f76000 */
[----:B------:R-:W-:Y:S01]  /*48e0*/  FMUL.FTZ R6, R239, R6 ;  /* 0x00000006ef067220 */ /* 0x000fe20000410000 */
[----:B-1----:R-:W-:Y:S01]  /*48f0*/  FADD.FTZ R5, -R228, R28 ;  /* 0x0000001ce4057221 */ /* 0x002fe20000010100 */
[----:B------:R-:W-:Y:S01]  /*4900*/  FSETP.GE.FTZ.AND P5, PT, R251, RZ, PT ;  /* 0x000000fffb00720b */ /* 0x000fe20003fb6000 */
[----:B------:R-:W-:Y:S01]  /*4910*/  FMUL.FTZ R4, R235, R4 ;  /* 0x00000004eb047220 */ /* 0x000fe20000410000 */
[-C--:B------:R-:W-:Y:S01]  /*4920*/  FSEL R7, R7, R228.reuse, P3 ;  /* 0x000000e407077208 */ /* 0x080fe20001800000 */
[----:B------:R-:W-:Y:S01]  /*4930*/  FMUL.FTZ R9, R236, R9 ;  /* 0x00000009ec097220 */ /* 0x000fe20000410000 */
[----:B------:R-:W-:Y:S01]  /*4940*/  FSETP.GE.FTZ.AND P4, PT, R252, RZ, PT ;  /* 0x000000fffc00720b */ /* 0x000fe20003f96000 */
[----:B------:R-:W-:Y:S01]  /*4950*/  FADD.FTZ R26, -R217, R26 ;  /* 0x0000001ad91a7221 */ /* 0x000fe20000010100 */
[----:B------:R-:W-:Y:S01]  /*4960*/  FSETP.GE.FTZ.AND P3, PT, R133, RZ, PT ;  /* 0x000000ff8500720b */ /* 0x000fe20003f76000 */
[----:B------:R-:W-:Y:S01]  /*4970*/  FMUL.FTZ R7, R240, R7 ;  /* 0x00000007f0077220 */ /* 0x000fe20000410000 */
[-C--:B------:R-:W-:Y:S01]  /*4980*/  FSEL R8, R13, R228.reuse, P5 ;  /* 0x000000e40d087208 */ /* 0x080fe20002800000 */
[----:B------:R-:W-:Y:S01]  /*4990*/  FADD.FTZ R30, -R217, R30 ;  /* 0x0000001ed91e7221 */ /* 0x000fe20000010100 */
[----:B------:R-:W-:Y:S01]  /*49a0*/  FSEL R25, R25, R228, P4 ;  /* 0x000000e419197208 */ /* 0x000fe20002000000 */
[----:B------:R-:W-:Y:S01]  /*49b0*/  FMUL.FTZ R34, R139, R34 ;  /* 0x000000228b227220 */ /* 0x000fe20000410000 */
[----:B------:R-:W-:Y:S01]  /*49c0*/  FSEL R12, R5, R228, P3 ;  /* 0x000000e4050c7208 */ /* 0x000fe20001800000 */
[----:B------:R-:W-:Y:S01]  /*49d0*/  @P2 FADD.FTZ R228, -R228, R29 ;  /* 0x0000001de4e42221 */ /* 0x000fe20000010100 */
[----:B------:R-:W-:Y:S01]  /*49e0*/  FSETP.GE.FTZ.AND P3, PT, R237, RZ, PT ;  /* 0x000000ffed00720b */ /* 0x000fe20003f76000 */
[----:B------:R-:W-:Y:S01]  /*49f0*/  FMUL.FTZ R25, R252, R25 ;  /* 0x00000019fc197220 */ /* 0x000fe20000410000 */
[----:B------:R-:W-:Y:S01]  /*4a00*/  FSETP.GE.FTZ.AND P2, PT, R238, RZ, PT ;  /* 0x000000ffee00720b */ /* 0x000fe20003f56000 */
[----:B------:R-:W-:Y:S01]  /*4a10*/  FMUL.FTZ R12, R133, R12 ;  /* 0x0000000c850c7220 */ /* 0x000fe20000410000 */
[----:B------:R-:W-:Y:S01]  /*4a20*/  F2FP.F16.F32.PACK_AB R7, R7, R6 ;  /* 0x000000060707723e */ /* 0x000fe200000000ff */
[----:B------:R-:W-:Y:S01]  /*4a30*/  FMUL.FTZ R5, R134, R228 ;  /* 0x000000e486057220 */ /* 0x000fe20000410000 */
[----:B------:R-:W-:Y:S01]  /*4a40*/  F2FP.F16.F32.PACK_AB R4, R9, R4 ;  /* 0x000000040904723e */ /* 0x000fe200000000ff */
[----:B------:R-:W-:Y:S01]  /*4a50*/  FADD.FTZ R6, -R217, R15 ;  /* 0x0000000fd9067221 */ /* 0x000fe20000010100 */
[-C--:B------:R-:W-:Y:S01]  /*4a60*/  FSEL R10, R10, R217.reuse, P3 ;  /* 0x000000d90a0a7208 */ /* 0x080fe20001800000 */
[----:B------:R-:W-:Y:S01]  /*4a70*/  FMUL.FTZ R8, R251, R8 ;  /* 0x00000008fb087220 */ /* 0x000fe20000410000 */
[----:B------:R-:W-:Y:S01]  /*4a80*/  FSEL R9, R16, R217, P2 ;  /* 0x000000d910097208 */ /* 0x000fe20001000000 */
[----:B------:R-:W-:Y:S01]  /*4a90*/  STS [R195+0xb000], R4 ;  /* 0x00b00004c3007388 */ /* 0x000fe20000000800 */
[----:B------:R-:W-:Y:S01]  /*4aa0*/  FSETP.GE.FTZ.AND P6, PT, R242, RZ, PT ;  /* 0x000000fff200720b */ /* 0x000fe20003fd6000 */
[----:B------:R-:W-:Y:S01]  /*4ab0*/  FMUL.FTZ R10, R237, R10 ;  /* 0x0000000aed0a7220 */ /* 0x000fe20000410000 */
[----:B------:R-:W-:Y:S01]  /*4ac0*/  FSETP.GE.FTZ.AND P3, PT, R241, RZ, PT ;  /* 0x000000fff100720b */ /* 0x000fe20003f76000 */
[----:B------:R-:W-:Y:S01]  /*4ad0*/  FMUL.FTZ R9, R238, R9 ;  /* 0x00000009ee097220 */ /* 0x000fe20000410000 */
[----:B------:R-:W-:Y:S01]  /*4ae0*/  F2FP.F16.F32.PACK_AB R102, R5, R12 ;  /* 0x0000000c0566723e */ /* 0x000fe200000000ff */
[----:B------:R-:W-:Y:S01]  /*4af0*/  FMUL.FTZ R129, R129, R229 ;  /* 0x000000e581817220 */ /* 0x000fe20000410000 */
[-C--:B------:R-:W-:Y:S01]  /*4b00*/  FSEL R5, R6, R217.reuse, P6 ;  /* 0x000000d906057208 */ /* 0x080fe20003000000 */
[C---:B------:R-:W-:Y:S01]  /*4b10*/  VIADD R100, R179.reuse, 0x40 ;  /* 0x00000040b3647836 */ /* 0x040fe20000000000 */
[----:B------:R-:W-:Y:S01]  /*4b20*/  FSEL R14, R14, R217, P3 ;  /* 0x000000d90e0e7208 */ /* 0x000fe20001800000 */
[----:B------:R-:W-:Y:S01]  /*4b30*/  @P1 VIADD R100, R179, 0xffffffc0 ;  /* 0xffffffc0b3641836 */ /* 0x000fe20000000000 */
[----:B------:R-:W-:Y:S01]  /*4b40*/  FSETP.GE.FTZ.AND P2, PT, R122, RZ, PT ;  /* 0x000000ff7a00720b */ /* 0x000fe20003f56000 */
[----:B------:R-:W-:Y:S01]  /*4b50*/  FMUL.FTZ R5, R242, R5 ;  /* 0x00000005f2057220 */ /* 0x000fe20000410000 */
[----:B------:R-:W-:Y:S01]  /*4b60*/  F2FP.F16.F32.PACK_AB R24, R25, R8 ;  /* 0x000000081918723e */ /* 0x000fe200000000ff */
[----:B------:R-:W-:Y:S01]  /*4b70*/  FMUL.FTZ R14, R241, R14 ;  /* 0x0000000ef10e7220 */ /* 0x000fe20000410000 */
[----:B------:R-:W-:Y:S01]  /*4b80*/  F2FP.F16.F32.PACK_AB R10, R9, R10 ;  /* 0x0000000a090a723e */ /* 0x000fe200000000ff */
[----:B------:R-:W-:Y:S01]  /*4b90*/  FADD.FTZ R8, -R217, R27 ;  /* 0x0000001bd9087221 */ /* 0x000fe20000010100 */
[----:B------:R-:W-:Y:S02]  /*4ba0*/  FSETP.GE.FTZ.AND P5, PT, R130, RZ, PT ;  /* 0x000000ff8200720b */ /* 0x000fe40003fb6000 */
[----:B------:R-:W-:Y:S01]  /*4bb0*/  FSETP.GE.FTZ.AND P4, PT, R131, RZ, PT ;  /* 0x000000ff8300720b */ /* 0x000fe20003f96000 */
[----:B------:R-:W-:Y:S01]  /*4bc0*/  STS [R195+0xb400], R10 ;  /* 0x00b4000ac3007388 */ /* 0x000fe20000000800 */
[----:B------:R-:W-:Y:S02]  /*4bd0*/  F2FP.F16.F32.PACK_AB R5, R5, R14 ;  /* 0x0000000e0505723e */ /* 0x000fe400000000ff */
[-C--:B------:R-:W-:Y:S01]  /*4be0*/  FSEL R11, R26, R217.reuse, P5 ;  /* 0x000000d91a0b7208 */ /* 0x080fe20002800000 */
[----:B------:R-:W-:Y:S01]  /*4bf0*/  STS [R200+0xb000], R7 ;  /* 0x00b00007c8007388 */ /* 0x000fe20000000800 */
[----:B------:R-:W-:Y:S02]  /*4c00*/  FSETP.GE.FTZ.AND P3, PT, R138, RZ, PT ;  /* 0x000000ff8a00720b */ /* 0x000fe40003f76000 */
[-C--:B------:R-:W-:Y:S01]  /*4c10*/  FSEL R8, R8, R217.reuse, P4 ;  /* 0x000000d908087208 */ /* 0x080fe20002000000 */
[----:B------:R-:W-:Y:S01]  /*4c20*/  STS [R200+0xb400], R5 ;  /* 0x00b40005c8007388 */ /* 0x000fe20000000800 */
[----:B------:R-:W-:Y:S01]  /*4c30*/  FSEL R13, R30, R217, P3 ;  /* 0x000000d91e0d7208 */ /* 0x000fe20001800000 */
[----:B------:R-:W-:Y:S01]  /*4c40*/  @P2 FADD.FTZ R217, -R217, R31 ;  /* 0x0000001fd9d92221 */ /* 0x000fe20000010100 */
        /* <DEDUP_REMOVED lines=8> */
[----:B------:R-:W-:Y:S03]  /*4cd0*/  F2FP.F16.F32.PACK_AB R28, R8, R11 ;  /* 0x0000000b081c723e */ /* 0x000fe600000000ff */
[----:B------:R-:W-:Y:S01]  /*4ce0*/  STS [R201+0xa000], R230 ;  /* 0x00a000e6c9007388 */ /* 0x000fe20000000800 */
[----:B------:R-:W-:Y:S03]  /*4cf0*/  F2FP.F16.F32.PACK_AB R122, R122, R13 ;  /* 0x0000000d7a7a723e */ /* 0x000fe600000000ff */
[----:B------:R-:W-:Y:S04]  /*4d00*/  STS [R201+0xa400], R34 ;  /* 0x00a40022c9007388 */ /* 0x000fe80000000800 */
[----:B------:R-:W-:Y:S04]  /*4d10*/  STS [R199+0xb000], R24 ;  /* 0x00b00018c7007388 */ /* 0x000fe80000000800 */
[----:B------:R-:W-:Y:S04]  /*4d20*/  STS [R199+0xb400], R28 ;  /* 0x00b4001cc7007388 */ /* 0x000fe80000000800 */
        /* <DEDUP_REMOVED lines=47> */
[----:B------:R-:W-:Y:S01]  /*5020*/  IMAD.U32 R5, R5, -0x40, RZ ;  /* 0xffffffc005057824 */ /* 0x000fe200078e00ff */
        /* <DEDUP_REMOVED lines=24> */
.L_x_560:
[----:B------:R-:W-:Y:S01]  /*51b0*/  LDSM.16.M88.4 R20, [R182] ;  /* 0x00000000b614783b */ /* 0x000fe20000000200 */
[--C-:B------:R-:W-:Y:S01]  /*51c0*/  IMAD.IADD R116, R178, 0x1, R183.reuse ;  /* 0x00000001b2747824 */ /* 0x100fe200078e02b7 */
[----:B------:R-:W-:Y:S01]  /*51d0*/  ULOP3.LUT UR35, UR12, 0x1, URZ, 0xc0, !UPT ;  /* 0x000000010c237892 */ /* 0x000fe2000f8ec03f */
[----:B------:R-:W-:Y:S01]  /*51e0*/  IMAD.IADD R118, R182, 0x1, R183 ;  /* 0x00000001b6767824 */ /* 0x000fe200078e02b7 */
[----:B-1----:R-:W1:Y:S01]  /*51f0*/  LDSM.16.MT88.4 R8, [R179+0x2000] ;  /* 0x00200000b308783b */ /* 0x002e620000004200 */
[C---:B------:R-:W-:Y:S01]  /*5200*/  IMAD.IADD R117, R183.reuse, 0x1, R2 ;  /* 0x00000001b7757824 */ /* 0x040fe200078e0202 */
[----:B------:R-:W-:Y:S02]  /*5210*/  UISETP.NE.U32.AND UP0, UPT, UR35, 0x1, UPT ;  /* 0x000000012300788c */ /* 0x000fe4000bf05070 */
[----:B------:R-:W2:Y:S01]  /*5220*/  LDSM.16.MT88.4 R16, [R116] ;  /* 0x000000007410783b */ /* 0x000ea20000004200 */
[----:B------:R-:W-:Y:S02]  /*5230*/  UISETP.GT.AND UP2, UPT, UR12, UR4, UPT ;  /* 0x000000040c00728c */ /* 0x000fe4000bf44270 */
[----:B------:R-:W-:Y:S01]  /*5240*/  @UP3 UIADD3 UR36, UP1, UR10, -0x100, URZ ;  /* 0xffffff000a243890 */ /* 0x000fe2000ff3e03f */
[----:B------:R-:W-:Y:S01]  /*5250*/  LDSM.16.M88.4 R24, [R2] ;  /* 0x000000000218783b */ /* 0x000fe20000000200 */
[----:B------:R-:W-:Y:S02]  /*5260*/  UIADD3 UR12, UR12, -0x1, URZ ;  /* 0xffffffff0c0c7890 */ /* 0x000fe4000fffe03f */
[----:B------:R-:W-:Y:S01]  /*5270*/  @UP3 UIADD3.X UR35, UR11, -0x1, URZ, UP1, !UPT ;  /* 0xffffffff0b233890 */ /* 0x000fe20008ffe43f */
        /* <DEDUP_REMOVED lines=44> */
[C---:B------:R-:W-:Y:S05]  /*5540*/  HMMA.16816.F32 R4, R108.reuse, R112, R4 ;  /* 0x000000706c04723c */ /* 0x040fea0000001804 */
[----:B------:R-:W-:Y:S01]  /*5550*/  @P0 VIADD R101, R186, 0xffffffc0 ;  /* 0xffffffc0ba650836 */ /* 0x000fe20000000000 */
[C---:B------:R-:W-:Y:S06]  /*5560*/  HMMA.16816.F32 R8, R108.reuse, R114, R8 ;  /* 0x000000726c08723c */ /* 0x040fec0000001808 */
[C---:B-1----:R-:W-:Y:S06]  /*5570*/  HMMA.16816.F32 R12, R108.reuse, R20, R12 ;  /* 0x000000146c0c723c */ /* 0x042fec000000180c */
[----:B------:R-:W-:Y:S06]  /*5580*/  HMMA.16816.F32 R16, R108, R22, R16 ;  /* 0x000000166c10723c */ /* 0x000fec0000001810 */
[C---:B---3--:R-:W-:Y:S05]  /*5590*/  HMMA.16816.F32 R4, R28.reuse, R32, R4 ;  /* 0x000000201c04723c */ /* 0x048fea0000001804 */
[----:B------:R-:W-:Y:S01]  /*55a0*/  IADD3 R108, R183, R177, RZ ;  /* 0x000000b1b76c7210 */ /* 0x000fe20007ffe0ff */
[C---:B------:R-:W-:Y:S04]  /*55b0*/  HMMA.16816.F32 R8, R28.reuse, R34, R8 ;  /* 0x000000221c08723c */ /* 0x040fe80000001808 */
[----:B------:R-:W-:Y:S01]  /*55c0*/  LDSM.16.MT88.4 R20, [R108] ;  /* 0x000000006c14783b */ /* 0x000fe20000004200 */
[----:B------:R-:W-:Y:S01]  /*55d0*/  @P0 IMAD.WIDE R32, R101, R202, UR10 ;  /* 0x0000000a65200e25 */ /* 0x000fe2000f8e02ca */
[C---:B--2---:R-:W-:Y:S01]  /*55e0*/  HMMA.16816.F32 R12, R28.reuse, R24, R12 ;  /* 0x000000181c0c723c */ /* 0x044fe2000000180c */
[----:B------:R-:W-:Y:S01]  /*55f0*/  @UP3 UMOV UR10, UR36 ;  /* 0x00000024000a3c82 */ /* 0x000fe20008000000 */
[----:B------:R-:W-:Y:S02]  /*5600*/  @UP3 UMOV UR11, UR35 ;  /* 0x00000023000b3c82 */ /* 0x000fe40008000000 */
[----:B------:R-:W5:Y:S01]  /*5610*/  @P0 LDG.E R213, desc[UR40][R32.64] ;  /* 0x0000002820d50981 */ /* 0x000f62000c1e1900 */
[----:B------:R-:W-:Y:S01]  /*5620*/  IMAD.U32 R35, RZ, RZ, UR31 ;  /* 0x0000001fff237e24 */ /* 0x000fe2000f8e00ff */
[----:B------:R-:W-:Y:S01]  /*5630*/  HMMA.16816.F32 R16, R28, R26, R16 ;  /* 0x0000001a1c10723c */ /* 0x000fe20000001810 */
[----:B------:R-:W-:Y:S01]  /*5640*/  IMAD.U32 R25, RZ, RZ, UR32 ;  /* 0x00000020ff197e24 */ /* 0x000fe2000f8e00ff */
[----:B------:R-:W5:Y:S03]  /*5650*/  @P0 LDG.E R212, desc[UR40][R32.64+0x20] ;  /* 0x0000202820d40981 */ /* 0x000f66000c1e1900 */
[----:B------:R-:W-:Y:S01]  /*5660*/  IMAD.U32 R101, RZ, RZ, UR32 ;  /* 0x00000020ff657e24 */ /* 0x000fe2000f8e00ff */
[----:B------:R-:W5:Y:S01]  /*5670*/  @P0 LDG.E R211, desc[UR40][R32.64+0x80] ;  /* 0x0000802820d30981 */ /* 0x000f62000c1e1900 */
[-C--:B------:R-:W-:Y:S01]  /*5680*/  LEA R102, P3, R35, R220.reuse, 0x2 ;  /* 0x000000dc23667211 */ /* 0x080fe200078610ff */
[----:B------:R-:W-:Y:S02]  /*5690*/  IMAD.U32 R31, RZ, RZ, UR31 ;  /* 0x0000001fff1f7e24 */ /* 0x000fe4000f8e00ff */
[----:B------:R1:W5:Y:S01]  /*56a0*/  @P0 LDG.E R210, desc[UR40][R32.64+0xa0] ;  /* 0x0000a02820d20981 */ /* 0x000362000c1e1900 */
[-C--:B------:R-:W-:Y:S01]  /*56b0*/  LEA R34, P0, R25, R220.reuse, 0x2 ;  /* 0x000000dc19227211 */ /* 0x080fe200078010ff */
[----:B------:R-:W-:Y:S01]  /*56c0*/  IMAD.U32 R25, RZ, RZ, UR30 ;  /* 0x0000001eff197e24 */ /* 0x000fe2000f8e00ff */
[----:B------:R-:W-:Y:S01]  /*56d0*/  MOV R29, UR30 ;  /* 0x0000001e001d7c02 */ /* 0x000fe20008000f00 */
[----:B------:R-:W-:Y:S01]  /*56e0*/  REDG.E.ADD.F32.FTZ.RN.STRONG.GPU desc[UR40][R220.64], R4 ;  /* 0x00000004dc0079a6 */ /* 0x000fe2000c10f3a8 */
[-C--:B------:R-:W-:Y:S01]  /*56f0*/  LEA.HI.X.SX32 R35, R101, R221.reuse, 0x2, P0 ;  /* 0x000000dd65237211 */ /* 0x080fe200000f16ff */
[----:B------:R-:W-:Y:S01]  /*5700*/  IMAD.U32 R27, RZ, RZ, UR29 ;  /* 0x0000001dff1b7e24 */ /* 0x000fe2000f8e00ff */
[-C--:B------:R-:W-:Y:S01]  /*5710*/  LEA R104, P2, R29, R220.reuse, 0x2 ;  /* 0x000000dc1d687211 */ /* 0x080fe200078410ff */
[----:B------:R-:W-:Y:S01]  /*5720*/  IMAD.U32 R29, RZ, RZ, UR29 ;  /* 0x0000001dff1d7e24 */ /* 0x000fe2000f8e00ff */
[-C--:B------:R-:W-:Y:S01]  /*5730*/  LEA.HI.X.SX32 R103, R31, R221.reuse, 0x2, P3 ;  /* 0x000000dd1f677211 */ /* 0x080fe200018f16ff */
[----:B------:R2:W-:Y:S01]  /*5740*/  REDG.E.ADD.F32.FTZ.RN.STRONG.GPU desc[UR40][R34.64], R5 ;  /* 0x00000005220079a6 */ /* 0x0005e2000c10f3a8 */
[-C--:B------:R-:W-:Y:S01]  /*5750*/  LEA.HI.X.SX32 R105, R25, R221.reuse, 0x2, P2 ;  /* 0x000000dd19697211 */ /* 0x080fe200010f16ff */
[----:B------:R-:W-:Y:S01]  /*5760*/  IMAD.U32 R101, RZ, RZ, UR28 ;  /* 0x0000001cff657e24 */ /* 0x000fe2000f8e00ff */
[-C--:B------:R-:W-:Y:S01]  /*5770*/  LEA R106, P0, R27, R220.reuse, 0x2 ;  /* 0x000000dc1b6a7211 */ /* 0x080fe200078010ff */
[----:B------:R3:W-:Y:S01]  /*5780*/  REDG.E.ADD.F32.FTZ.RN.STRONG.GPU desc[UR40][R102.64], R6 ;  /* 0x00000006660079a6 */ /* 0x0007e2000c10f3a8 */
[----:B------:R-:W-:Y:S01]  /*5790*/  MOV R25, UR28 ;  /* 0x0000001c00197c02 */ /* 0x000fe20008000f00 */
[----:B------:R-:W-:Y:S01]  /*57a0*/  IMAD.U32 R31, RZ, RZ, UR27 ;  /* 0x0000001bff1f7e24 */ /* 0x000fe2000f8e00ff */
[-C--:B------:R-:W-:Y:S01]  /*57b0*/  LEA.HI.X.SX32 R107, R29, R221.reuse, 0x2, P0 ;  /* 0x000000dd1d6b7211 */ /* 0x080fe200000f16ff */
[----:B------:R4:W-:Y:S01]  /*57c0*/  REDG.E.ADD.F32.FTZ.RN.STRONG.GPU desc[UR40][R104.64], R7 ;  /* 0x00000007680079a6 */ /* 0x0009e2000c10f3a8 */
[-C--:B------:R-:W-:Y:S01]  /*57d0*/  LEA R24, P3, R25, R220.reuse, 0x2 ;  /* 0x000000dc19187211 */ /* 0x080fe200078610ff */
[----:B------:R-:W-:Y:S02]  /*57e0*/  IMAD.U32 R29, RZ, RZ, UR48 ;  /* 0x00000030ff1d7e24 */ /* 0x000fe4000f8e00ff */
[----:B------:R-:W-:Y:S01]  /*57f0*/  REDG.E.ADD.F32.FTZ.RN.STRONG.GPU desc[UR40][R106.64], R8 ;  /* 0x000000086a0079a6 */ /* 0x000fe2000c10f3a8 */
[-C--:B------:R-:W-:Y:S01]  /*5800*/  LEA.HI.X.SX32 R25, R101, R221.reuse, 0x2, P3 ;  /* 0x000000dd65197211 */ /* 0x080fe200018f16ff */
[----:B------:R-:W-:Y:S01]  /*5810*/  IMAD.U32 R27, RZ, RZ, UR47 ;  /* 0x0000002fff1b7e24 */ /* 0x000fe2000f8e00ff */
[-C--:B------:R-:W-:Y:S01]  /*5820*/  LEA R100, P0, R29, R220.reuse, 0x2 ;  /* 0x000000dc1d647211 */ /* 0x080fe200078010ff */
[----:B-1----:R-:W-:Y:S02]  /*5830*/  IMAD.U32 R33, RZ, RZ, UR27 ;  /* 0x0000001bff217e24 */ /* 0x002fe4000f8e00ff */
[----:B------:R1:W-:Y:S03]  /*5840*/  REDG.E.ADD.F32.FTZ.RN.STRONG.GPU desc[UR40][R24.64], R9 ;  /* 0x00000009180079a6 */ /* 0x0003e6000c10f3a8 */
[-C--:B------:R-:W-:Y:S01]  /*5850*/  LEA R28, P2, R33, R220.reuse, 0x2 ;  /* 0x000000dc211c7211 */ /* 0x080fe200078410ff */
[----:B------:R-:W-:Y:S03]  /*5860*/  IMAD.U32 R33, RZ, RZ, UR46 ;  /* 0x0000002eff217e24 */ /* 0x000fe6000f8e00ff */
[-C--:B------:R-:W-:Y:S01]  /*5870*/  LEA.HI.X.SX32 R29, R31, R221.reuse, 0x2, P2 ;  /* 0x000000dd1f1d7211 */ /* 0x080fe200010f16ff */
[----:B------:R-:W-:Y:S01]  /*5880*/  IMAD.U32 R31, RZ, RZ, UR45 ;  /* 0x0000002dff1f7e24 */ /* 0x000fe2000f8e00ff */
[----:B--2---:R-:W-:Y:S03]  /*5890*/  MOV R5, UR48 ;  /* 0x0000003000057c02 */ /* 0x004fe60008000f00 */
[----:B------:R2:W-:Y:S01]  /*58a0*/  REDG.E.ADD.F32.FTZ.RN.STRONG.GPU desc[UR40][R28.64], R10 ;  /* 0x0000000a1c0079a6 */ /* 0x0005e2000c10f3a8 */
[-C--:B------:R-:W-:Y:S01]  /*58b0*/  LEA.HI.X.SX32 R101, R5, R221.reuse, 0x2, P0 ;  /* 0x000000dd05657211 */ /* 0x080fe200000f16ff */
[----:B------:R-:W-:Y:S01]  /*58c0*/  IMAD.U32 R5, RZ, RZ, UR46 ;  /* 0x0000002eff057e24 */ /* 0x000fe2000f8e00ff */
[-C--:B---3--:R-:W-:Y:S01]  /*58d0*/  LEA R102, P2, R27, R220.reuse, 0x2 ;  /* 0x000000dc1b667211 */ /* 0x088fe200078410ff */
[----:B------:R-:W-:Y:S01]  /*58e0*/  IMAD.U32 R27, RZ, RZ, UR43 ;  /* 0x0000002bff1b7e24 */ /* 0x000fe2000f8e00ff */
[-C--:B------:R-:W-:Y:S01]  /*58f0*/  LEA R32, P4, R31, R220.reuse, 0x2 ;  /* 0x000000dc1f207211 */ /* 0x080fe200078810ff */
[----:B------:R3:W-:Y:S01]  /*5900*/  REDG.E.ADD.F32.FTZ.RN.STRONG.GPU desc[UR40][R100.64], R11 ;  /* 0x0000000b640079a6 */ /* 0x0007e2000c10f3a8 */
[----:B----4-:R-:W-:Y:S01]  /*5910*/  IMAD.U32 R7, RZ, RZ, UR47 ;  /* 0x0000002fff077e24 */ /* 0x010fe2000f8e00ff */
[-C--:B------:R-:W-:Y:S01]  /*5920*/  LEA R30, P0, R5, R220.reuse, 0x2 ;  /* 0x000000dc051e7211 */ /* 0x080fe200078010ff */
[----:B------:R-:W-:Y:S01]  /*5930*/  IMAD.U32 R5, RZ, RZ, UR8 ;  /* 0x00000008ff057e24 */ /* 0x000fe2000f8e00ff */
[----:B------:R-:W-:Y:S02]  /*5940*/  REDG.E.ADD.F32.FTZ.RN.STRONG.GPU desc[UR40][R220.64+0x80], R12 ;  /* 0x0000800cdc0079a6 */ /* 0x000fe4000c10f3a8 */
[-C--:B------:R-:W-:Y:S01]  /*5950*/  LEA.HI.X.SX32 R103, R7, R221.reuse, 0x2, P2 ;  /* 0x000000dd07677211 */ /* 0x080fe200010f16ff */
[----:B------:R-:W-:Y:S01]  /*5960*/  IMAD.U32 R7, RZ, RZ, UR8 ;  /* 0x00000008ff077e24 */ /* 0x000fe2000f8e00ff */
[----:B------:R-:W-:Y:S01]  /*5970*/  REDG.E.ADD.F32.FTZ.RN.STRONG.GPU desc[UR40][R34.64+0x80], R13 ;  /* 0x0000800d220079a6 */ /* 0x000fe2000c10f3a8 */
[-C--:B------:R-:W-:Y:S01]  /*5980*/  LEA.HI.X.SX32 R31, R33, R221.reuse, 0x2, P0 ;  /* 0x000000dd211f7211 */ /* 0x080fe200000f16ff */
[----:B-1----:R-:W-:Y:S01]  /*5990*/  IMAD.U32 R9, RZ, RZ, UR33 ;  /* 0x00000021ff097e24 */ /* 0x002fe2000f8e00ff */
[----:B------:R-:W-:Y:S01]  /*59a0*/  MOV R25, UR33 ;  /* 0x0000002100197c02 */ /* 0x000fe20008000f00 */
[----:B------:R-:W-:Y:S01]  /*59b0*/  REDG.E.ADD.F32.FTZ.RN.STRONG.GPU desc[UR40][R102.64], R14 ;  /* 0x0000000e660079a6 */ /* 0x000fe2000c10f3a8 */
[-C--:B------:R-:W-:Y:S02]  /*59c0*/  LEA R106, P0, R7, R220.reuse, 0x2 ;  /* 0x000000dc076a7211 */ /* 0x080fe400078010ff */
[-C--:B------:R-:W-:Y:S01]  /*59d0*/  LEA R104, P2, R25, R220.reuse, 0x2 ;  /* 0x000000dc19687211 */ /* 0x080fe200078410ff */
[----:B------:R-:W-:Y:S01]  /*59e0*/  REDG.E.ADD.F32.FTZ.RN.STRONG.GPU desc[UR40][R30.64], R15 ;  /* 0x0000000f1e0079a6 */ /* 0x000fe2000c10f3a8 */
[-C--:B------:R-:W-:Y:S02]  /*59f0*/  LEA.HI.X.SX32 R107, R5, R221.reuse, 0x2, P0 ;  /* 0x000000dd056b7211 */ /* 0x080fe400000f16ff */
[-C--:B------:R-:W-:Y:S01]  /*5a00*/  LEA.HI.X.SX32 R105, R9, R221.reuse, 0x2, P2 ;  /* 0x000000dd09697211 */ /* 0x080fe200010f16ff */
[----:B------:R-:W-:Y:S01]  /*5a10*/  LDSM.16.MT88.4 R4, [R180+0xa000] ;  /* 0x00a00000b404783b */ /* 0x000fe20000004200 */
[----:B--2---:R-:W-:Y:S01]  /*5a20*/  IMAD.U32 R29, RZ, RZ, UR45 ;  /* 0x0000002dff1d7e24 */ /* 0x004fe2000f8e00ff */
[----:B------:R-:W-:Y:S01]  /*5a30*/  PLOP3.LUT P2, PT, PT, PT, UP0, 0x80, 0x0 ;  /* 0x000000000000781c */ /* 0x000fe20003f4f008 */
[----:B------:R-:W-:Y:S01]  /*5a40*/  @UP3 UIADD3 UR26, UP0, UR26, -0x100, URZ ;  /* 0xffffff001a1a3890 */ /* 0x000fe2000ff1e03f */
[----:B------:R-:W-:Y:S01]  /*5a50*/  LDSM.16.MT88.4 R12, [R180+0xc000] ;  /* 0x00c00000b40c783b */ /* 0x000fe20000004200 */
[----:B------:R-:W-:Y:S01]  /*5a60*/  PLOP3.LUT P0, PT, PT, PT, UP2, 0x80, 0x0 ;  /* 0x000000000000781c */ /* 0x000fe20003f0f028 */
[----:B---3--:R-:W-:Y:S01]  /*5a70*/  IMAD.U32 R11, RZ, RZ, UR43 ;  /* 0x0000002bff0b7e24 */ /* 0x008fe2000f8e00ff */
[----:B------:R-:W-:Y:S01]  /*5a80*/  LEA R100, P3, R27, R220, 0x2 ;  /* 0x000000dc1b647211 */ /* 0x000fe200078610ff */
[----:B------:R-:W-:Y:S01]  /*5a90*/  @UP3 UIADD3.X UR5, UR5, -0x1, URZ, UP0, !UPT ;  /* 0xffffffff05053890 */ /* 0x000fe200087fe43f */
[-C--:B------:R-:W-:Y:S01]  /*5aa0*/  LEA.HI.X.SX32 R33, R29, R221.reuse, 0x2, P4 ;  /* 0x000000dd1d217211 */ /* 0x080fe200020f16ff */
[----:B------:R-:W-:Y:S01]  /*5ab0*/  LDSM.16.MT88.4 R24, [R180+0xa800] ;  /* 0x00a80000b418783b */ /* 0x000fe20000004200 */
[----:B------:R-:W-:Y:S03]  /*5ac0*/  LEA.HI.X.SX32 R101, R11, R221, 0x2, P3 ;  /* 0x000000dd0b657211 */ /* 0x000fe600018f16ff */
[----:B------:R-:W-:Y:S04]  /*5ad0*/  REDG.E.ADD.F32.FTZ.RN.STRONG.GPU desc[UR40][R32.64], R16 ;  /* 0x00000010200079a6 */ /* 0x000fe8000c10f3a8 */
[----:B------:R-:W-:Y:S04]  /*5ae0*/  REDG.E.ADD.F32.FTZ.RN.STRONG.GPU desc[UR40][R100.64], R17 ;  /* 0x00000011640079a6 */ /* 0x000fe8000c10f3a8 */
[----:B------:R-:W-:Y:S04]  /*5af0*/  REDG.E.ADD.F32.FTZ.RN.STRONG.GPU desc[UR40][R104.64], R18 ;  /* 0x00000012680079a6 */ /* 0x000fe8000c10f3a8 */
        /* <DEDUP_REMOVED lines=15> */
[----:B------:R-:W1:Y:S05]  /*5bf0*/  LDSM.16.MT88.4 R12, [R108+0x1000] ;  /* 0x001000006c0c783b */ /* 0x000e6a0000004200 */
[----:B------:R-:W-:Y:S01]  /*5c00*/  HMMA.16816.F32 R96, R4, R22, R96 ;  /* 0x000000160460723c */ /* 0x000fe20000001860 */
[----:B------:R-:W-:Y:S04]  /*5c10*/  LDSM.16.MT88.4 R4, [R180+0xb800] ;  /* 0x00b80000b404783b */ /* 0x000fe80000004200 */
[----:B------:R-:W1:Y:S01]  /*5c20*/  LDSM.16.MT88.4 R20, [R177+0x1800] ;  /* 0x00180000b114783b */ /* 0x000e620000004200 */
[-C--:B--2---:R-:W-:Y:S06]  /*5c30*/  HMMA.16816.F32 R68, R24, R28.reuse, R68 ;  /* 0x0000001c1844723c */ /* 0x084fec0000001844 */
[C---:B---3--:R-:W-:Y:S06]  /*5c40*/  HMMA.16816.F32 R72, R32.reuse, R28, R72 ;  /* 0x0000001c2048723c */ /* 0x048fec0000001848 */
[-C--:B------:R-:W-:Y:S06]  /*5c50*/  HMMA.16816.F32 R76, R32, R30.reuse, R76 ;  /* 0x0000001e204c723c */ /* 0x080fec000000184c */
[C---:B------:R-:W-:Y:S01]  /*5c60*/  HMMA.16816.F32 R80, R24.reuse, R30, R80 ;  /* 0x0000001e1850723c */ /* 0x040fe20000001850 */
[----:B------:R-:W2:Y:S05]  /*5c70*/  LDSM.16.MT88.4 R28, [R180+0xd800] ;  /* 0x00d80000b41c783b */ /* 0x000eaa0000004200 */
[-C--:B----4-:R-:W-:Y:S06]  /*5c80*/  HMMA.16816.F32 R84, R24, R100.reuse, R84 ;  /* 0x000000641854723c */ /* 0x090fec0000001854 */
[C---:B------:R-:W-:Y:S06]  /*5c90*/  HMMA.16816.F32 R88, R32.reuse, R100, R88 ;  /* 0x000000642058723c */ /* 0x040fec0000001858 */
[-C--:B------:R-:W-:Y:S01]  /*5ca0*/  HMMA.16816.F32 R92, R32, R102.reuse, R92 ;  /* 0x00000066205c723c */ /* 0x080fe2000000185c */
[----:B------:R-:W3:Y:S05]  /*5cb0*/  LDSM.16.MT88.4 R32, [R108+0x1800] ;  /* 0x001800006c20783b */ /* 0x000eea0000004200 */
[----:B------:R-:W-:Y:S06]  /*5cc0*/  HMMA.16816.F32 R96, R24, R102, R96 ;  /* 0x000000661860723c */ /* 0x000fec0000001860 */
[-C--:B-1----:R-:W-:Y:S06]  /*5cd0*/  HMMA.16816.F32 R68, R8, R16.reuse, R68 ;  /* 0x000000100844723c */ /* 0x082fec0000001844 */
[C---:B------:R-:W-:Y:S06]  /*5ce0*/  HMMA.16816.F32 R72, R104.reuse, R16, R72 ;  /* 0x000000106848723c */ /* 0x040fec0000001848 */
        /* <DEDUP_REMOVED lines=10> */
[-C--:B---3--:R-:W-:Y:S06]  /*5d90*/  HMMA.16816.F32 R84, R4, R32.reuse, R84 ;  /* 0x000000200454723c */ /* 0x088fec0000001854 */
[C---:B------:R-:W-:Y:S06]  /*5da0*/  HMMA.16816.F32 R88, R28.reuse, R32, R88 ;  /* 0x000000201c58723c */ /* 0x040fec0000001858 */
[-C--:B------:R-:W-:Y:S06]  /*5db0*/  HMMA.16816.F32 R92, R28, R34.reuse, R92 ;  /* 0x000000221c5c723c */ /* 0x080fec000000185c */
[----:B------:R-:W-:Y:S07]  /*5dc0*/  HMMA.16816.F32 R96, R4, R34, R96 ;  /* 0x000000220460723c */ /* 0x000fee0000001860 */
[C---:B------:R-:W-:Y:S04]  /*5dd0*/  VIADD R4, R177.reuse, 0xffffe000 ;  /* 0xffffe000b1047836 */ /* 0x040fe80000000000 */
[----:B------:R-:W-:Y:S04]  /*5de0*/  @P2 VIADD R4, R177, 0x2000 ;  /* 0x00002000b1042836 */ /* 0x000fe80000000000 */
[----:B------:R-:W-:Y:S01]  /*5df0*/  IMAD.MOV.U32 R177, RZ, RZ, R4 ;  /* 0x000000ffffb17224 */ /* 0x000fe200078e0004 */
[----:B------:R-:W-:Y:S08]  /*5e00*/  @P0 BRA `(.L_x_561) ;  /* 0xffffffc400580947 */ /* 0x000ff0000383ffff */
.L_x_558:
[----:B------:R-:W-:Y:S01]  /*5e10*/  BAR.SYNC.DEFER_BLOCKING 0x0 ;  /* 0x0000000000007b1d */ /* 0x000fe20000010000 */
[----:B------:R-:W-:Y:S02]  /*5e20*/  SHF.R.S32.HI R0, RZ, 0x1f, R191 ;  /* 0x0000001fff007819 */ /* 0x000fe400000114bf */
[----:B-1----:R-:W-:Y:S02]  /*5e30*/  SHF.R.S32.HI R13, RZ, 0x1f, R192 ;  /* 0x0000001fff0d7819 */ /* 0x002fe400000114c0 */
[----:B------:R-:W-:Y:S01]  /*5e40*/  MOV R12, R192 ;  /* 0x000000c0000c7202 */ /* 0x000fe20000000f00 */
[----:B------:R-:W-:Y:S01]  /*5e50*/  ULDC UR5, c[0x0][0x38c] ;  /* 0x0000e30000057ab9 */ /* 0x000fe20000000800 */
[----:B------:R-:W-:Y:S01]  /*5e60*/  ULDC UR4, c[0x0][0x390] ;  /* 0x0000e40000047ab9 */ /* 0x000fe20000000800 */
        /* <DEDUP_REMOVED lines=64> */
[----:B------:R-:W-:Y:S01]  /*6270*/  ULDC.64 UR4, c[0x0][0x458] ;  /* 0x0001160000047ab9 */ /* 0x000fe20000000a00 */
[----:B------:R-:W-:Y:S01]  /*6280*/  F2FP.F16.F32.PACK_AB R69, R69, R68 ;  /* 0x000000444545723e */ /* 0x000fe200000000ff */
[C---:B------:R-:W-:Y:S01]  /*6290*/  IMAD R10, R0.reuse, UR4, RZ ;  /* 0x00000004000a7c24 */ /* 0x040fe2000f8e02ff */
[----:B------:R-:W-:Y:S01]  /*62a0*/  F2FP.F16.F32.PACK_AB R71, R71, R70 ;  /* 0x000000464747723e */ /* 0x000fe200000000ff */
[----:B------:R-:W-:Y:S01]  /*62b0*/  IMAD.WIDE.U32 R4, R191, UR4, RZ ;  /* 0x00000004bf047c25 */ /* 0x000fe2000f8e00ff */
[----:B------:R-:W-:Y:S01]  /*62c0*/  ULDC.64 UR8, c[0x0][0x450] ;  /* 0x0001140000087ab9 */ /* 0x000fe20000000a00 */
[----:B------:R-:W-:Y:S01]  /*62d0*/  F2FP.F16.F32.PACK_AB R81, R81, R80 ;  /* 0x000000505151723e */ /* 0x000fe200000000ff */
[----:B------:R-:W-:Y:S01]  /*62e0*/  STS [R194], R69 ;  /* 0x00000045c2007388 */ /* 0x000fe20000000800 */
[----:B------:R-:W-:Y:S01]  /*62f0*/  IMAD R10, R191, UR5, R10 ;  /* 0x00000005bf0a7c24 */ /* 0x000fe2000f8e020a */
[----:B------:R-:W-:Y:S01]  /*6300*/  F2FP.F16.F32.PACK_AB R82, R83, R82 ;  /* 0x000000525352723e */ /* 0x000fe200000000ff */
[----:B------:R-:W-:Y:S01]  /*6310*/  IMAD R2, R0, UR8, RZ ;  /* 0x0000000800027c24 */ /* 0x000fe2000f8e02ff */
[----:B------:R-:W-:Y:S01]  /*6320*/  F2FP.F16.F32.PACK_AB R73, R73, R72 ;  /* 0x000000484949723e */ /* 0x000fe200000000ff */
[----:B------:R-:W-:Y:S01]  /*6330*/  STS [R194+0x400], R71 ;  /* 0x00040047c2007388 */ /* 0x000fe20000000800 */
[----:B------:R-:W-:Y:S01]  /*6340*/  IADD3 R11, R5, R10, RZ ;  /* 0x0000000a050b7210 */ /* 0x000fe20007ffe0ff */
[----:B------:R-:W-:Y:S01]  /*6350*/  IMAD.WIDE.U32 R6, R191, UR8, RZ ;  /* 0x00000008bf067c25 */ /* 0x000fe2000f8e00ff */
[----:B------:R-:W-:Y:S01]  /*6360*/  MOV R10, R4 ;  /* 0x00000004000a7202 */ /* 0x000fe20000000f00 */
[----:B------:R-:W-:Y:S01]  /*6370*/  STS [R198], R81 ;  /* 0x00000051c6007388 */ /* 0x000fe20000000800 */
[----:B------:R-:W1:Y:S01]  /*6380*/  LDC.64 R4, c[0x0][0x438] ;  /* 0x00010e00ff047b82 */ /* 0x000e620000000a00 */
[----:B------:R-:W-:Y:S01]  /*6390*/  F2FP.F16.F32.PACK_AB R75, R75, R74 ;  /* 0x0000004a4b4b723e */ /* 0x000fe200000000ff */
[----:B------:R-:W-:Y:S01]  /*63a0*/  IMAD R0, R191, UR9, R2 ;  /* 0x00000009bf007c24 */ /* 0x000fe2000f8e0202 */
[----:B------:R-:W-:Y:S01]  /*63b0*/  F2FP.F16.F32.PACK_AB R77, R77, R76 ;  /* 0x0000004c4d4d723e */ /* 0x000fe200000000ff */
[----:B------:R-:W-:Y:S01]  /*63c0*/  STS [R197], R82 ;  /* 0x00000052c5007388 */ /* 0x000fe20000000800 */
[----:B------:R-:W-:Y:S01]  /*63d0*/  F2FP.F16.F32.PACK_AB R79, R79, R78 ;  /* 0x0000004e4f4f723e */ /* 0x000fe200000000ff */
[----:B------:R-:W-:Y:S01]  /*63e0*/  UIMAD UR10, UR44, UR8, URZ ;  /* 0x000000082c0a72a4 */ /* 0x000fe2000f8e023f */
[----:B------:R-:W-:Y:S01]  /*63f0*/  F2FP.F16.F32.PACK_AB R85, R85, R84 ;  /* 0x000000545555723e */ /* 0x000fe200000000ff */
[----:B------:R-:W-:Y:S01]  /*6400*/  STS [R194+0x2000], R73 ;  /* 0x00200049c2007388 */ /* 0x000fe20000000800 */
[----:B------:R-:W-:Y:S01]  /*6410*/  F2FP.F16.F32.PACK_AB R87, R87, R86 ;  /* 0x000000565757723e */ /* 0x000fe200000000ff */
[----:B------:R-:W2:Y:S01]  /*6420*/  LDC.64 R8, c[0x0][0x468] ;  /* 0x00011a00ff087b82 */ /* 0x000ea20000000a00 */
[----:B------:R-:W-:Y:S01]  /*6430*/  F2FP.F16.F32.PACK_AB R96, R97, R96 ;  /* 0x000000606160723e */ /* 0x000fe200000000ff */
[----:B------:R-:W-:Y:S01]  /*6440*/  STS [R194+0x2400], R75 ;  /* 0x0024004bc2007388 */ /* 0x000fe20000000800 */
        /* <DEDUP_REMOVED lines=8> */
[----:B------:R-:W-:Y:S01]  /*64d0*/  F2FP.F16.F32.PACK_AB R94, R95, R94 ;  /* 0x0000005e5f5e723e */ /* 0x000fe200000000ff */
[----:B------:R-:W-:Y:S01]  /*64e0*/  USHF.L.U32 UR12, UR4, 0x6, URZ ;  /* 0x00000006040c7899 */ /* 0x000fe2000800063f */
[----:B------:R-:W-:Y:S01]  /*64f0*/  F2FP.F16.F32.PACK_AB R37, R37, R36 ;  /* 0x000000242525723e */ /* 0x000fe200000000ff */
[----:B------:R-:W-:Y:S01]  /*6500*/  STS [R196], R85 ;  /* 0x00000055c4007388 */ /* 0x000fe20000000800 */
[----:B------:R-:W-:Y:S01]  /*6510*/  F2FP.F16.F32.PACK_AB R39, R39, R38 ;  /* 0x000000262727723e */ /* 0x000fe200000000ff */
[----:B-1----:R-:W-:Y:S01]  /*6520*/  IMAD.WIDE.U32 R14, R4, UR7, R12 ;  /* 0x00000007040e7c25 */ /* 0x002fe2000f8e000c */
[----:B------:R-:W-:Y:S01]  /*6530*/  F2FP.F16.F32.PACK_AB R49, R49, R48 ;  /* 0x000000303131723e */ /* 0x000fe200000000ff */
[----:B------:R-:W-:Y:S01]  /*6540*/  STS [R196+0x400], R87 ;  /* 0x00040057c4007388 */ /* 0x000fe20000000800 */
[----:B------:R-:W-:-:S02]  /*6550*/  F2FP.F16.F32.PACK_AB R50, R51, R50 ;  /* 0x000000323332723e */ /* 0x000fc400000000ff */
[----:B------:R-:W-:Y:S01]  /*6560*/  IADD3 R7, R7, R0, RZ ;  /* 0x0000000007077210 */ /* 0x000fe20007ffe0ff */
[----:B------:R-:W-:Y:S01]  /*6570*/  STS [R209], R96 ;  /* 0x00000060d1007388 */ /* 0x000fe20000000800 */
[----:B------:R-:W-:Y:S01]  /*6580*/  MOV R24, UR8 ;  /* 0x0000000800187c02 */ /* 0x000fe20008000f00 */
[----:B------:R-:W-:Y:S01]  /*6590*/  IMAD R0, R4, UR18, RZ ;  /* 0x0000001204007c24 */ /* 0x000fe2000f8e02ff */
[----:B------:R-:W-:Y:S01]  /*65a0*/  F2FP.F16.F32.PACK_AB R41, R41, R40 ;  /* 0x000000282929723e */ /* 0x000fe200000000ff */
[----:B------:R-:W-:Y:S01]  /*65b0*/  STS [R209+0x400], R98 ;  /* 0x00040062d1007388 */ /* 0x000fe20000000800 */
[----:B------:R-:W-:Y:S01]  /*65c0*/  F2FP.F16.F32.PACK_AB R43, R43, R42 ;  /* 0x0000002a2b2b723e */ /* 0x000fe200000000ff */
[----:B------:R-:W-:Y:S01]  /*65d0*/  IMAD.WIDE.U32 R24, R24, UR24, R6 ;  /* 0x0000001818187c25 */ /* 0x000fe2000f8e0006 */
[----:B------:R-:W-:Y:S01]  /*65e0*/  F2FP.F16.F32.PACK_AB R45, R45, R44 ;  /* 0x0000002c2d2d723e */ /* 0x000fe200000000ff */
[----:B------:R-:W-:Y:S01]  /*65f0*/  STS [R196+0x2000], R89 ;  /* 0x00200059c4007388 */ /* 0x000fe20000000800 */
[----:B------:R-:W-:Y:S01]  /*6600*/  F2FP.F16.F32.PACK_AB R47, R47, R46 ;  /* 0x0000002e2f2f723e */ /* 0x000fe200000000ff */
[----:B------:R-:W1:Y:S01]  /*6610*/  LDC.64 R6, c[0x0][0x440] ;  /* 0x00011000ff067b82 */ /* 0x000e620000000a00 */
[----:B------:R-:W-:Y:S01]  /*6620*/  F2FP.F16.F32.PACK_AB R53, R53, R52 ;  /* 0x000000343535723e */ /* 0x000fe200000000ff */
[----:B------:R-:W-:Y:S01]  /*6630*/  STS [R196+0x2400], R91 ;  /* 0x0024005bc4007388 */ /* 0x000fe20000000800 */
[----:B------:R-:W-:Y:S01]  /*6640*/  F2FP.F16.F32.PACK_AB R55, R55, R54 ;  /* 0x000000363737723e */ /* 0x000fe200000000ff */
[----:B------:R-:W-:Y:S01]  /*6650*/  IMAD R0, R5, UR7, R0 ;  /* 0x0000000705007c24 */ /* 0x000fe2000f8e0200 */
[----:B------:R-:W-:Y:S01]  /*6660*/  F2FP.F16.F32.PACK_AB R64, R65, R64 ;  /* 0x000000404140723e */ /* 0x000fe200000000ff */
[----:B------:R-:W-:Y:S01]  /*6670*/  STS [R209+0x2000], R92 ;  /* 0x0020005cd1007388 */ /* 0x000fe20000000800 */
[----:B------:R-:W-:Y:S01]  /*6680*/  F2FP.F16.F32.PACK_AB R66, R67, R66 ;  /* 0x000000424342723e */ /* 0x000fe200000000ff */
[----:B------:R-:W3:Y:S01]  /*6690*/  LDC.64 R4, c[0x0][0x470] ;  /* 0x00011c00ff047b82 */ /* 0x000ee20000000a00 */
[----:B------:R-:W-:Y:S01]  /*66a0*/  F2FP.F16.F32.PACK_AB R57, R57, R56 ;  /* 0x000000383939723e */ /* 0x000fe200000000ff */
[----:B------:R-:W-:Y:S01]  /*66b0*/  STS [R209+0x2400], R94 ;  /* 0x0024005ed1007388 */ /* 0x000fe20000000800 */
[----:B------:R-:W-:-:S02]  /*66c0*/  F2FP.F16.F32.PACK_AB R59, R59, R58 ;  /* 0x0000003a3b3b723e */ /* 0x000fc400000000ff */
[----:B------:R-:W-:Y:S01]  /*66d0*/  F2FP.F16.F32.PACK_AB R60, R61, R60 ;  /* 0x0000003c3d3c723e */ /* 0x000fe200000000ff */
[----:B------:R4:W-:Y:S01]  /*66e0*/  STS [R194+0x4000], R37 ;  /* 0x00400025c2007388 */ /* 0x0009e20000000800 */
[----:B------:R-:W-:Y:S02]  /*66f0*/  F2FP.F16.F32.PACK_AB R62, R63, R62 ;  /* 0x0000003e3f3e723e */ /* 0x000fe400000000ff */
[----:B------:R-:W-:Y:S01]  /*6700*/  IADD3 R15, R15, R0, RZ ;  /* 0x000000000f0f7210 */ /* 0x000fe20007ffe0ff */
[----:B------:R4:W-:Y:S01]  /*6710*/  STS [R194+0x4400], R39 ;  /* 0x00440027c2007388 */ /* 0x0009e20000000800 */
[----:B--2---:R-:W-:-:S03]  /*6720*/  IMAD R0, R8, UR19, RZ ;  /* 0x0000001308007c24 */ /* 0x004fc6000f8e02ff */
[----:B------:R-:W-:Y:S01]  /*6730*/  STS [R198+0x4000], R49 ;  /* 0x00400031c6007388 */ /* 0x000fe20000000800 */
[----:B------:R-:W-:Y:S02]  /*6740*/  IMAD R9, R9, UR14, R0 ;  /* 0x0000000e09097c24 */ /* 0x000fe4000f8e0200 */
[----:B-1----:R-:W-:Y:S01]  /*6750*/  IMAD R0, R6, UR18, RZ ;  /* 0x0000001206007c24 */ /* 0x002fe2000f8e02ff */
[----:B------:R-:W-:Y:S01]  /*6760*/  STS [R197+0x4000], R50 ;  /* 0x00400032c5007388 */ /* 0x000fe20000000800 */
[----:B------:R-:W-:-:S03]  /*6770*/  IMAD.WIDE.U32 R14, R8, UR14, R14 ;  /* 0x0000000e080e7c25 */ /* 0x000fc6000f8e000e */
[----:B------:R1:W-:Y:S01]  /*6780*/  STS [R194+0x6000], R41 ;  /* 0x00600029c2007388 */ /* 0x0003e20000000800 */
[----:B------:R-:W-:-:S03]  /*6790*/  IMAD.WIDE.U32 R26, R6, UR7, R12 ;  /* 0x00000007061a7c25 */ /* 0x000fc6000f8e000c */
[----:B------:R2:W-:Y:S01]  /*67a0*/  STS [R194+0x6400], R43 ;  /* 0x0064002bc2007388 */ /* 0x0005e20000000800 */
[----:B------:R-:W-:Y:S01]  /*67b0*/  IMAD R7, R7, UR7, R0 ;  /* 0x0000000707077c24 */ /* 0x000fe2000f8e0200 */
[----:B------:R-:W-:Y:S01]  /*67c0*/  IADD3 R0, P0, R14, R24, RZ ;  /* 0x000000180e007210 */ /* 0x000fe20007f1e0ff */
[----:B---3--:R-:W-:Y:S01]  /*67d0*/  IMAD R2, R4, UR19, RZ ;  /* 0x0000001304027c24 */ /* 0x008fe2000f8e02ff */
[----:B------:R-:W-:Y:S01]  /*67e0*/  STS [R198+0x6000], R45 ;  /* 0x0060002dc6007388 */ /* 0x000fe20000000800 */
[----:B----4-:R-:W-:Y:S02]  /*67f0*/  IADD3 R37, R15, R9, RZ ;  /* 0x000000090f257210 */ /* 0x010fe40007ffe0ff */
[----:B------:R-:W-:Y:S01]  /*6800*/  IADD3 R7, R27, R7, RZ ;  /* 0x000000071b077210 */ /* 0x000fe20007ffe0ff */
[----:B------:R3:W-:Y:S01]  /*6810*/  STS [R198+0x6400], R47 ;  /* 0x0064002fc6007388 */ /* 0x0007e20000000800 */
[----:B------:R-:W-:Y:S01]  /*6820*/  MOV R39, UR4 ;  /* 0x0000000400277c02 */ /* 0x000fe20008000f00 */
[----:B------:R-:W-:Y:S01]  /*6830*/  IMAD R2, R5, UR14, R2 ;  /* 0x0000000e05027c24 */ /* 0x000fe2000f8e0202 */
[----:B------:R-:W-:Y:S01]  /*6840*/  MOV R6, R26 ;  /* 0x0000001a00067202 */ /* 0x000fe20000000f00 */
[----:B------:R-:W-:Y:S01]  /*6850*/  STS [R196+0x4000], R53 ;  /* 0x00400035c4007388 */ /* 0x000fe20000000800 */
[----:B------:R-:W-:Y:S01]  /*6860*/  IADD3.X R37, R37, UR10, R25, P0, !PT ;  /* 0x0000000a25257c10 */ /* 0x000fe200087fe419 */
[----:B------:R-:W-:Y:S01]  /*6870*/  IMAD.WIDE.U32 R38, R39, UR24, R10 ;  /* 0x0000001827267c25 */ /* 0x000fe2000f8e000a */
[----:B------:R-:W-:Y:S01]  /*6880*/  ULDC.64 UR10, c[0x0][0x3f0] ;  /* 0x0000fc00000a7ab9 */ /* 0x000fe20000000a00 */
[----:B------:R-:W-:Y:S01]  /*6890*/  STS [R196+0x4400], R55 ;  /* 0x00440037c4007388 */ /* 0x000fe20000000800 */
[----:B------:R-:W-:Y:S01]  /*68a0*/  LEA R40, P1, R0, UR10, 0x1 ;  /* 0x0000000a00287c11 */ /* 0x000fe2000f8208ff */
[----:B------:R-:W-:-:S02]  /*68b0*/  UIMAD UR24, UR24, UR5, UR44 ;  /* 0x00000005181872a4 */ /* 0x000fc4000f8e022c */
[----:B------:R-:W-:Y:S01]  /*68c0*/  STS [R209+0x4000], R64 ;  /* 0x00400040d1007388 */ /* 0x000fe20000000800 */
[----:B------:R-:W-:Y:S01]  /*68d0*/  USHF.L.U32 UR10, UR8, 0x6, URZ ;  /* 0x00000006080a7899 */ /* 0x000fe2000800063f */
[----:B-1----:R-:W-:Y:S01]  /*68e0*/  LEA.HI.X R41, R0, UR11, R37, 0x1, P1 ;  /* 0x0000000b00297c11 */ /* 0x002fe200088f0c25 */
[----:B------:R-:W-:Y:S01]  /*68f0*/  USHF.L.U64.HI UR11, UR8, 0x6, UR9 ;  /* 0x00000006080b7899 */ /* 0x000fe20008010209 */
[----:B------:R-:W-:Y:S01]  /*6900*/  STS [R209+0x4400], R66 ;  /* 0x00440042d1007388 */ /* 0x000fe20000000800 */
[----:B--2---:R-:W-:Y:S01]  /*6910*/  IMAD.WIDE.U32 R42, R4, UR14, R6 ;  /* 0x0000000e042a7c25 */ /* 0x004fe2000f8e0006 */
[----:B------:R-:W-:Y:S01]  /*6920*/  ULDC.64 UR8, c[0x0][0x3f8] ;  /* 0x0000fe0000087ab9 */ /* 0x000fe20000000a00 */
[----:B------:R-:W-:Y:S01]  /*6930*/  USHF.L.U64.HI UR4, UR4, 0x6, UR5 ;  /* 0x0000000604047899 */ /* 0x000fe20008010205 */
[----:B------:R-:W-:Y:S02]  /*6940*/  STS [R196+0x6000], R57 ;  /* 0x00600039c4007388 */ /* 0x000fe40000000800 */
[----:B------:R-:W-:-:S02]  /*6950*/  IADD3 R2, R43, R2, RZ ;  /* 0x000000022b027210 */ /* 0x000fc40007ffe0ff */
[----:B------:R-:W-:Y:S01]  /*6960*/  STS [R196+0x6400], R59 ;  /* 0x0064003bc4007388 */ /* 0x000fe20000000800 */
[----:B------:R-:W-:Y:S02]  /*6970*/  IADD3 R36, P0, R42, R38, RZ ;  /* 0x000000262a247210 */ /* 0x000fe40007f1e0ff */
[----:B------:R-:W-:Y:S01]  /*6980*/  IADD3 R42, P1, R40, UR10, RZ ;  /* 0x0000000a282a7c10 */ /* 0x000fe2000ff3e0ff */
[----:B------:R-:W-:Y:S01]  /*6990*/  STS [R209+0x6000], R60 ;  /* 0x0060003cd1007388 */ /* 0x000fe20000000800 */
[----:B------:R-:W-:Y:S02]  /*69a0*/  IADD3.X R37, R2, UR24, R39, P0, !PT ;  /* 0x0000001802257c10 */ /* 0x000fe400087fe427 */
[C---:B------:R-:W-:Y:S01]  /*69b0*/  LEA R38, P0, R36.reuse, UR8, 0x1 ;  /* 0x0000000824267c11 */ /* 0x040fe2000f8008ff */
[----:B------:R-:W-:Y:S01]  /*69c0*/  STS [R209+0x6400], R62 ;  /* 0x0064003ed1007388 */ /* 0x000fe20000000800 */
[----:B------:R-:W-:Y:S02]  /*69d0*/  IADD3.X R43, R41, UR11, RZ, P1, !PT ;  /* 0x0000000b292b7c10 */ /* 0x000fe40008ffe4ff */
[----:B------:R-:W-:Y:S01]  /*69e0*/  LEA.HI.X R39, R36, UR9, R37, 0x1, P0 ;  /* 0x0000000924277c11 */ /* 0x000fe200080f0c25 */
[----:B------:R-:W-:Y:S01]  /*69f0*/  BAR.SYNC.DEFER_BLOCKING 0x0 ;  /* 0x0000000000007b1d */ /* 0x000fe20000010000 */
[----:B------:R-:W-:-:S02]  /*6a00*/  IADD3 R36, P0, R38, UR12, RZ ;  /* 0x0000000c26247c10 */ /* 0x000fc4000ff1e0ff */
[----:B------:R-:W-:Y:S02]  /*6a10*/  IADD3 R46, P1, R42, UR10, RZ ;  /* 0x0000000a2a2e7c10 */ /* 0x000fe4000ff3e0ff */
[----:B------:R-:W-:Y:S02]  /*6a20*/  IADD3.X R37, R39, UR4, RZ, P0, !PT ;  /* 0x0000000427257c10 */ /* 0x000fe400087fe4ff */
[----:B---3--:R-:W-:Y:S02]  /*6a30*/  IADD3.X R47, R43, UR11, RZ, P1, !PT ;  /* 0x0000000b2b2f7c10 */ /* 0x008fe40008ffe4ff */
        /* <DEDUP_REMOVED lines=22> */
.L_x_555:
        /* <DEDUP_REMOVED lines=11> */
.L_x_562:
[----:B------:R-:W-:Y:S05]  /*6c50*/  EXIT ;  /* 0x000000000000794d */ /* 0x000fea0003800000 */
.L_x_564:
        /* <DEDUP_REMOVED lines=10> */
.L_x_1266:


//--------------------- .text._ZN5flash44flash_bwd_dq_dk_dv_loop_seqk_parallel_kernelI23Flash_bwd_kernel_traitsILi64ELi64ELi128ELi8ELi2ELi4ELi4ELb1ELb0EN7cutlass6half_tE19Flash_kernel_traitsILi64ELi64ELi128ELi8ES3_EELb0ELb1ELb0ELb0ELb1ELb1ELb1EEEvNS_16Flash_bwd_paramsE --------------------------
	.section	.text._ZN5flash44flash_bwd_dq_dk_dv_loop_seqk_parallel_kernelI23Flash_bwd_kernel_traitsILi64ELi64ELi128ELi8ELi2ELi4ELi4ELb1ELb0EN7cutlass6half_tE19Flash_kernel_traitsILi64ELi64ELi128ELi8ES3_EELb0ELb1ELb0ELb0ELb1ELb1ELb1EEEvNS_16Flash_bwd_paramsE,"ax",@progbits
	.align	128
        .global         _ZN5flash44flash_bwd_dq_dk_dv_loop_seqk_parallel_kernelI23Flash_bwd_kernel_traitsILi64ELi64ELi128ELi8ELi2ELi4ELi4ELb1ELb0EN7cutlass6half_tE19Flash_kernel_traitsILi64ELi64ELi128ELi8ES3_EELb0ELb1ELb0ELb0ELb1ELb1ELb1EEEvNS_16Flash_bwd_paramsE
        .type           _ZN5flash44flash_bwd_dq_dk_dv_loop_seqk_parallel_kernelI23Flash_bwd_kernel_traitsILi64ELi64ELi128ELi8ELi2ELi4ELi4ELb1ELb0EN7cutlass6half_tE19Flash_kernel_traitsILi64ELi64ELi128ELi8ES3_EELb0ELb1ELb0ELb0ELb1ELb1ELb1EEEvNS_16Flash_bwd_paramsE,@function
        .size           _ZN5flash44flash_bwd_dq_dk_dv_loop_seqk_parallel_kernelI23Flash_bwd_kernel_traitsILi64ELi64ELi128ELi8ELi2ELi4ELi4ELb1ELb0EN7cutlass6half_tE19Flash_kernel_traitsILi64ELi64ELi128ELi8ES3_EELb0ELb1ELb0ELb0ELb1ELb1ELb1EEEvNS_16Flash_bwd_paramsE,(.L_x_1267 - _ZN5flash44flash_bwd_dq_dk_dv_loop_seqk_parallel_kernelI23Flash_bwd_kernel_traitsILi64ELi64ELi128ELi8ELi2ELi4ELi4ELb1ELb0EN7cutlass6half_tE19Flash_kernel_traitsILi64ELi64ELi128ELi8ES3_EELb0ELb1ELb0ELb0ELb1ELb1ELb1EEEvNS_16Flash_bwd_paramsE)
        .other          _ZN5flash44flash_bwd_dq_dk_dv_loop_seqk_parallel_kernelI23Flash_bwd_kernel_traitsILi64ELi64ELi128ELi8ELi2ELi4ELi4ELb1ELb0EN7cutlass6half_tE19Flash_kernel_traitsILi64ELi64ELi128ELi8ES3_EELb0ELb1ELb0ELb0ELb1ELb1ELb1EEEvNS_16Flash_bwd_paramsE,@"STO_CUDA_ENTRY STV_DEFAULT"
_ZN5flash44flash_bwd_dq_dk_dv_loop_seqk_parallel_kernelI23Flash_bwd_kernel_traitsILi64ELi64ELi128ELi8ELi2ELi4ELi4ELb1ELb0EN7cutlass6half_tE19Flash_kernel_traitsILi64ELi64ELi128ELi8ES3_EELb0ELb1ELb0ELb0ELb1ELb1ELb1EEEvNS_16Flash_bwd_paramsE:
.text._ZN5flash44flash_bwd_dq_dk_dv_loop_seqk_parallel_kernelI23Flash_bwd_kernel_traitsILi64ELi64ELi128ELi8ELi2ELi4ELi4ELb1ELb0EN7cutlass6half_tE19Flash_kernel_traitsILi64ELi64ELi128ELi8ES3_EELb0ELb1ELb0ELb0ELb1ELb1ELb1EEEvNS_16Flash_bwd_paramsE:
        /* <DEDUP_REMOVED lines=17> */
[----:B------:R-:W3:Y:S08]  /*0110*/  S2UR UR16, SR_CTAID.Y ;  /* 0x00000000001079c3 */ /* 0x000ef00000002600 */
[----:B------:R-:W4:Y:S08]  /*0120*/  S2UR UR17, SR_CTAID.Z ;  /* 0x00000000001179c3 */ /* 0x000f300000002700 */
[----:B------:R-:W5:Y:S01]  /*0130*/  S2UR UR15, SR_CTAID.Z ;  /* 0x00000000000f79c3 */ /* 0x000f620000002700 */
[----:B--2---:R-:W-:-:S04]  /*0140*/  ULEA UR5, UR5, UR4, 0x18 ;  /* 0x0000000405057291 */ /* 0x004fc8000f8ec03f */
[----:B------:R-:W-:Y:S01]  /*0150*/  UIADD3 UR6, UR5, 0x6000, URZ ;  /* 0x0000600005067890 */ /* 0x000fe2000fffe03f */
[----:B-1----:R-:W-:Y:S01]  /*0160*/  SHF.R.S32.HI R15, RZ, 0x1f, R13 ;  /* 0x0000001fff0f7819 */ /* 0x002fe2000001140d */
[----:B------:R-:W-:Y:S01]  /*0170*/  IMAD.SHL.U32 R243, R13, 0x2, RZ ;  /* 0x000000020df37824 */ /* 0x000fe200078e00ff */
[----:B------:R-:W1:Y:S01]  /*0180*/  S2UR UR14, SR_CTAID.Y ;  /* 0x00000000000e79c3 */ /* 0x000e620000002600 */
[----:B------:R-:W-:Y:S01]  /*0190*/  UIADD3 UR4, UR5, 0xa000, URZ ;  /* 0x0000a00005047890 */ /* 0x000fe2000fffe03f */
[CC--:B------:R-:W-:Y:S01]  /*01a0*/  LEA.HI R9, R15.reuse, R13.reuse, RZ, 0x5 ;  /* 0x0000000d0f097211 */ /* 0x0c0fe200078f28ff */
[----:B---3--:R-:W-:Y:S01]  /*01b0*/  USHF.R.S32.HI UR22, URZ, 0x1f, UR16 ;  /* 0x0000001f3f167899 */ /* 0x008fe20008011410 */
[----:B------:R-:W-:Y:S01]  /*01c0*/  LEA.HI R14, R15, R13, RZ, 0x3 ;  /* 0x0000000d0f0e7211 */ /* 0x000fe200078f18ff */
[----:B------:R-:W-:Y:S01]  /*01d0*/  UIMAD.WIDE UR34, UR16, 0x80, URZ ;  /* 0x00000080102278a5 */ /* 0x000fe2000f8e023f */
[--C-:B------:R-:W-:Y:S01]  /*01e0*/  SHF.R.S32.HI R3, RZ, 0x5, R9.reuse ;  /* 0x00000005ff037819 */ /* 0x100fe20000011409 */
[----:B----4-:R-:W-:Y:S01]  /*01f0*/  USHF.R.S32.HI UR21, URZ, 0x1f, UR17 ;  /* 0x0000001f3f157899 */ /* 0x010fe20008011411 */
[----:B------:R-:W-:-:S02]  /*0200*/  SHF.R.S32.HI R0, RZ, 0x1f, R9 ;  /* 0x0000001fff007819 */ /* 0x000fc40000011409 */
[-C--:B------:R-:W-:Y:S02]  /*0210*/  LEA.HI R2, R9, R3.reuse, RZ, 0x1 ;  /* 0x0000000309027211 */ /* 0x080fe400078f08ff */
[----:B------:R-:W-:Y:S02]  /*0220*/  LEA.HI R0, R0, R3, RZ, 0x2 ;  /* 0x0000000300007211 */ /* 0x000fe400078f10ff */
[----:B------:R-:W-:Y:S01]  /*0230*/  LOP3.LUT R2, R2, 0xfffffffe, RZ, 0xc0, !PT ;  /* 0xfffffffe02027812 */ /* 0x000fe200078ec0ff */
[----:B-----5:R-:W-:Y:S01]  /*0240*/  USHF.R.S32.HI UR20, URZ, 0x1f, UR15 ;  /* 0x0000001f3f147899 */ /* 0x020fe2000801140f */
[----:B------:R-:W-:Y:S02]  /*0250*/  LOP3.LUT R0, R0, 0xfffffffc, RZ, 0xc0, !PT ;  /* 0xfffffffc00007812 */ /* 0x000fe400078ec0ff */
[-C--:B------:R-:W-:Y:S01]  /*0260*/  LEA.HI R5, R15, R13.reuse, RZ, 0x4 ;  /* 0x0000000d0f057211 */ /* 0x080fe200078f20ff */
[----:B------:R-:W-:Y:S01]  /*0270*/  IMAD.IADD R181, R3, 0x1, -R2 ;  /* 0x0000000103b57824 */ /* 0x000fe200078e0a02 */
[----:B------:R-:W-:Y:S01]  /*0280*/  LEA.HI R16, R15, R13, RZ, 0x2 ;  /* 0x0000000d0f107211 */ /* 0x000fe200078f10ff */
[----:B------:R-:W-:Y:S01]  /*0290*/  IMAD.IADD R175, R3, 0x1, -R0 ;  /* 0x0000000103af7824 */ /* 0x000fe200078e0a00 */
[----:B------:R-:W-:-:S02]  /*02a0*/  SHF.R.S32.HI R4, RZ, 0x4, R5 ;  /* 0x00000004ff047819 */ /* 0x000fc40000011405 */
[----:B------:R-:W-:Y:S01]  /*02b0*/  SHF.R.S32.HI R6, RZ, 0x3, R14 ;  /* 0x00000003ff067819 */ /* 0x000fe2000001140e */
[----:B-1----:R-:W-:Y:S01]  /*02c0*/  USHF.R.S32.HI UR19, URZ, 0x1f, UR14 ;  /* 0x0000001f3f137899 */ /* 0x002fe2000801140e */
[--C-:B------:R-:W-:Y:S02]  /*02d0*/  SHF.R.S32.HI R10, RZ, 0x2, R16.reuse ;  /* 0x00000002ff0a7819 */ /* 0x100fe40000011410 */
[----:B------:R-:W-:Y:S01]  /*02e0*/  SHF.R.S32.HI R2, RZ, 0x1f, R16 ;  /* 0x0000001fff027819 */ /* 0x000fe20000011410 */
[----:B------:R-:W-:Y:S01]  /*02f0*/  IMAD.SHL.U32 R6, R6, 0x40, RZ ;  /* 0x0000004006067824 */ /* 0x000fe200078e00ff */
[----:B------:R-:W-:Y:S02]  /*0300*/  LOP3.LUT R0, R14, 0xfffffff8, RZ, 0xc0, !PT ;  /* 0xfffffff80e007812 */ /* 0x000fe400078ec0ff */
[----:B------:R-:W-:Y:S02]  /*0310*/  LEA.HI R3, R5, R4, RZ, 0x1 ;  /* 0x0000000405037211 */ /* 0x000fe400078f08ff */
[----:B------:R-:W-:Y:S01]  /*0320*/  LEA.HI R2, R2, R10, RZ, 0x3 ;  /* 0x0000000a02027211 */ /* 0x000fe200078f18ff */
[----:B------:R-:W-:Y:S01]  /*0330*/  IMAD.IADD R0, R13, 0x1, -R0 ;  /* 0x000000010d007824 */ /* 0x000fe200078e0a00 */
[----:B------:R-:W-:-:S02]  /*0340*/  LOP3.LUT R7, R5, 0xfffffff0, RZ, 0xc0, !PT ;  /* 0xfffffff005077812 */ /* 0x000fc400078ec0ff */
[----:B------:R-:W-:Y:S02]  /*0350*/  LOP3.LUT R5, R3, 0xfffffffe, RZ, 0xc0, !PT ;  /* 0xfffffffe03057812 */ /* 0x000fe400078ec0ff */
[----:B------:R-:W-:Y:S02]  /*0360*/  LOP3.LUT R3, R2, 0xfffffff8, RZ, 0xc0, !PT ;  /* 0xfffffff802037812 */ /* 0x000fe400078ec0ff */
[----:B------:R-:W-:Y:S01]  /*0370*/  LOP3.LUT R2, R6, 0x1c0, RZ, 0xc0, !PT ;  /* 0x000001c006027812 */ /* 0x000fe200078ec0ff */
[C---:B------:R-:W-:Y:S01]  /*0380*/  IMAD.SHL.U32 R6, R0.reuse, 0x8, RZ ;  /* 0x0000000800067824 */ /* 0x040fe200078e00ff */
[----:B------:R-:W-:Y:S01]  /*0390*/  LOP3.LUT P4, RZ, R0, 0x2, RZ, 0xc0, !PT ;  /* 0x0000000200ff7812 */ /* 0x000fe2000788c0ff */
[----:B------:R-:W-:Y:S01]  /*03a0*/  IMAD.IADD R10, R10, 0x1, -R3 ;  /* 0x000000010a0a7824 */ /* 0x000fe200078e0a03 */
[----:B------:R-:W-:Y:S01]  /*03b0*/  LOP3.LUT P3, RZ, R0, 0x4, RZ, 0xc0, !PT ;  /* 0x0000000400ff7812 */ /* 0x000fe2000786c0ff */
[----:B------:R-:W-:Y:S01]  /*03c0*/  IMAD.IADD R11, R4, 0x1, -R5 ;  /* 0x00000001040b7824 */ /* 0x000fe200078e0a05 */
[----:B------:R-:W-:Y:S01]  /*03d0*/  LOP3.LUT R3, R2, 0x38, R6, 0xf8, !PT ;  /* 0x0000003802037812 */ /* 0x000fe200078ef806 */
[----:B------:R-:W-:Y:S01]  /*03e0*/  IMAD.IADD R5, R13, 0x1, -R7 ;  /* 0x000000010d057824 */ /* 0x000fe200078e0a07 */
[----:B------:R-:W-:Y:S01]  /*03f0*/  SHF.R.U32.HI R2, RZ, 0x3, R2 ;  /* 0x00000003ff027819 */ /* 0x000fe20000011602 */
[----:B------:R-:W-:Y:S01]  /*0400*/  IMAD.SHL.U32 R0, R0, 0x40, RZ ;  /* 0x0000004000007824 */ /* 0x000fe200078e00ff */
[----:B------:R-:W-:Y:S01]  /*0410*/  LEA.HI R6, R15, R13, RZ, 0x6 ;  /* 0x0000000d0f067211 */ /* 0x000fe200078f30ff */
[----:B------:R-:W-:Y:S01]  /*0420*/  IMAD.SHL.U32 R4, R11, 0x200, RZ ;  /* 0x000002000b047824 */ /* 0x000fe200078e00ff */
[----:B------:R-:W-:Y:S01]  /*0430*/  LOP3.LUT R240, R3, R2, RZ, 0x3c, !PT ;  /* 0x0000000203f07212 */ /* 0x000fe200078e3cff */
[----:B------:R-:W-:Y:S01]  /*0440*/  IMAD.SHL.U32 R2, R175, 0x10, RZ ;  /* 0x00000010af027824 */ /* 0x000fe200078e00ff */
[----:B------:R-:W-:-:S02]  /*0450*/  SHF.R.S32.HI R3, RZ, 0x1f, R5 ;  /* 0x0000001fff037819 */ /* 0x000fc40000011405 */
[----:B------:R-:W-:Y:S02]  /*0460*/  LOP3.LUT R0, R0, 0x1c0, RZ, 0xc0, !PT ;  /* 0x000001c000007812 */ /* 0x000fe400078ec0ff */
[----:B------:R-:W-:Y:S02]  /*0470*/  LEA.HI R12, R3, R5, RZ, 0x3 ;  /* 0x00000005030c7211 */ /* 0x000fe400078f18ff */
[C---:B------:R-:W-:Y:S02]  /*0480*/  LOP3.LUT R177, R0.reuse, 0x8, R14, 0xf8, !PT ;  /* 0x0000000800b17812 */ /* 0x040fe400078ef80e */
[----:B------:R-:W-:Y:S02]  /*0490*/  LOP3.LUT R3, R0, 0x30, R2, 0xf8, !PT ;  /* 0x0000003000037812 */ /* 0x000fe400078ef802 */
[----:B------:R-:W-:Y:S02]  /*04a0*/  SHF.R.S32.HI R6, RZ, 0x6, R6 ;  /* 0x00000006ff067819 */ /* 0x000fe40000011406 */
[----:B------:R-:W-:-:S02]  /*04b0*/  SHF.R.U32.HI R0, RZ, 0x3, R0 ;  /* 0x00000003ff007819 */ /* 0x000fc40000011600 */
[----:B------:R-:W-:Y:S01]  /*04c0*/  LOP3.LUT R3, R3, 0x8, R14, 0xf8, !PT ;  /* 0x0000000803037812 */ /* 0x000fe200078ef80e */
[C---:B------:R-:W-:Y:S01]  /*04d0*/  IMAD R2, R6.reuse, 0x800, R4 ;  /* 0x0000080006027824 */ /* 0x040fe200078e0204 */
[----:B------:R-:W-:Y:S01]  /*04e0*/  LOP3.LUT R177, R177, R0, RZ, 0x3c, !PT ;  /* 0x00000000b1b17212 */ /* 0x000fe200078e3cff */
[----:B------:R-:W-:Y:S01]  /*04f0*/  IMAD R240, R6, 0x200, R240 ;  /* 0x0000020006f07824 */ /* 0x000fe200078e02f0 */
[----:B------:R-:W-:Y:S02]  /*0500*/  LOP3.LUT R4, R4, R3, R0, 0xf6, !PT ;  /* 0x0000000304047212 */ /* 0x000fe400078ef600 */
[----:B------:R-:W-:Y:S01]  /*0510*/  LOP3.LUT R0, R16, 0x7ffffffc, RZ, 0xc0, !PT ;  /* 0x7ffffffc10007812 */ /* 0x000fe200078ec0ff */
[----:B------:R-:W-:Y:S01]  /*0520*/  IMAD.IADD R177, R2, 0x1, R177 ;  /* 0x0000000102b17824 */ /* 0x000fe200078e02b1 */
[----:B------:R-:W-:Y:S02]  /*0530*/  LOP3.LUT R2, R9, 0xffffffe0, RZ, 0xc0, !PT ;  /* 0xffffffe009027812 */ /* 0x000fe400078ec0ff */
[----:B------:R-:W-:Y:S01]  /*0540*/  LEA.HI R3, R15, R13, RZ, 0x7 ;  /* 0x0000000d0f037211 */ /* 0x000fe200078f38ff */
[C---:B------:R-:W-:Y:S01]  /*0550*/  IMAD.IADD R0, R13.reuse, 0x1, -R0 ;  /* 0x000000010d007824 */ /* 0x040fe200078e0a00 */
[----:B------:R-:W-:Y:S01]  /*0560*/  LOP3.LUT R7, R10, 0x1, RZ, 0xc0, !PT ;  /* 0x000000010a077812 */ /* 0x000fe200078ec0ff */
[----:B------:R-:W-:Y:S01]  /*0570*/  IMAD.IADD R251, R13, 0x1, -R2 ;  /* 0x000000010dfb7824 */ /* 0x000fe200078e0a02 */
[----:B------:R-:W-:Y:S01]  /*0580*/  LOP3.LUT R8, R12, 0xfffffff8, RZ, 0xc0, !PT ;  /* 0xfffffff80c087812 */ /* 0x000fe200078ec0ff */
[----:B------:R-:W-:Y:S01]  /*0590*/  IMAD.SHL.U32 R9, R0, 0x2, RZ ;  /* 0x0000000200097824 */ /* 0x000fe200078e00ff */
[----:B------:R-:W-:Y:S01]  /*05a0*/  SHF.R.S32.HI R3, RZ, 0x7, R3 ;  /* 0x00000007ff037819 */ /* 0x000fe20000011403 */
[----:B------:R-:W-:Y:S01]  /*05b0*/  IMAD.SHL.U32 R0, R10, 0x40, RZ ;  /* 0x000000400a007824 */ /* 0x000fe200078e00ff */
[----:B------:R-:W-:Y:S01]  /*05c0*/  ISETP.NE.U32.AND P0, PT, R7, 0x1, PT ;  /* 0x000000010700780c */ /* 0x000fe20003f05070 */
[----:B------:R-:W-:Y:S01]  /*05d0*/  IMAD.IADD R14, R5, 0x1, -R8 ;  /* 0x00000001050e7824 */ /* 0x000fe200078e0a08 */
[----:B------:R-:W-:Y:S01]  /*05e0*/  SHF.R.S32.HI R7, RZ, 0x1f, R251 ;  /* 0x0000001fff077819 */ /* 0x000fe200000114fb */
[----:B------:R-:W-:Y:S01]  /*05f0*/  IMAD.SHL.U32 R2, R6, 0x20, RZ ;  /* 0x0000002006027824 */ /* 0x000fe200078e00ff */
[----:B------:R-:W-:Y:S01]  /*0600*/  LOP3.LUT R0, R0, 0x1c0, RZ, 0xc0, !PT ;  /* 0x000001c000007812 */ /* 0x000fe200078ec0ff */
[C---:B------:R-:W-:Y:S01]  /*0610*/  IMAD.SHL.U32 R6, R3.reuse, 0x8, RZ ;  /* 0x0000000803067824 */ /* 0x040fe200078e00ff */
[----:B------:R-:W-:Y:S01]  /*0620*/  R2P PR, R10, 0x6 ;  /* 0x000000060a007804 */ /* 0x000fe20000000000 */
[----:B------:R-:W-:Y:S01]  /*0630*/  IMAD R5, R3, 0x1000, R9 ;  /* 0x0000100003057824 */ /* 0x000fe200078e0209 */
[----:B------:R-:W-:Y:S01]  /*0640*/  LEA.HI R3, R7, R251, RZ, 0x2 ;  /* 0x000000fb07037211 */ /* 0x000fe200078f10ff */
[----:B------:R-:W-:Y:S01]  /*0650*/  IMAD.SHL.U32 R10, R11, 0x10, RZ ;  /* 0x000000100b0a7824 */ /* 0x000fe200078e00ff */
[----:B------:R-:W-:Y:S01]  /*0660*/  LOP3.LUT R243, R2, 0x6, R243, 0xf8, !PT ;  /* 0x0000000602f37812 */ /* 0x000fe200078ef8f3 */
[----:B------:R-:W-:Y:S01]  /*0670*/  IMAD R7, R181, 0x400, R5 ;  /* 0x00000400b5077824 */ /* 0x000fe200078e0205 */
[----:B------:R-:W-:-:S02]  /*0680*/  SHF.R.S32.HI R3, RZ, 0x2, R3 ;  /* 0x00000002ff037819 */ /* 0x000fc40000011403 */
[----:B------:R-:W-:Y:S02]  /*0690*/  LOP3.LUT R8, R0, 0x20, R2, 0xf8, !PT ;  /* 0x0000002000087812 */ /* 0x000fe400078ef802 */
[----:B------:R-:W-:Y:S01]  /*06a0*/  SHF.R.U32.HI R2, RZ, 0x3, R0 ;  /* 0x00000003ff027819 */ /* 0x000fe20000011600 */
[----:B------:R-:W-:Y:S01]  /*06b0*/  IMAD R247, R181, 0x10, R3 ;  /* 0x00000010b5f77824 */ /* 0x000fe200078e0203 */
[----:B------:R-:W-:Y:S01]  /*06c0*/  LOP3.LUT R6, R6, 0x8, RZ, 0xc0, !PT ;  /* 0x0000000806067812 */ /* 0x000fe200078ec0ff */
[----:B------:R-:W-:Y:S01]  /*06d0*/  IMAD.SHL.U32 R3, R14, 0x40, RZ ;  /* 0x000000400e037824 */ /* 0x000fe200078e00ff */
[----:B------:R-:W-:Y:S02]  /*06e0*/  LOP3.LUT R5, R8, R2, RZ, 0x3c, !PT ;  /* 0x0000000208057212 */ /* 0x000fe400078e3cff */
[----:B------:R-:W-:Y:S01]  /*06f0*/  LOP3.LUT R8, R2, R0, R6, 0x1e, !PT ;  /* 0x0000000002087212 */ /* 0x000fe200078e1e06 */
[----:B------:R-:W-:Y:S01]  /*0700*/  VIADD R0, R247, 0xffffffc0 ;  /* 0xffffffc0f7007836 */ /* 0x000fe20000000000 */
[----:B------:R-:W-:Y:S01]  /*0710*/  LOP3.LUT R10, R6, 0x10, R10, 0xf8, !PT ;  /* 0x00000010060a7812 */ /* 0x000fe200078ef80a */
[----:B------:R-:W-:Y:S01]  /*0720*/  IMAD R6, R175, 0x400, R9 ;  /* 0x00000400af067824 */ /* 0x000fe200078e0209 */
[----:B------:R-:W-:Y:S01]  /*0730*/  LOP3.LUT R3, R3, 0x1c0, RZ, 0xc0, !PT ;  /* 0x000001c003037812 */ /* 0x000fe200078ec0ff */
[----:B------:R-:W-:Y:S01]  /*0740*/  IMAD.IADD R194, R5, 0x1, R7 ;  /* 0x0000000105c27824 */ /* 0x000fe200078e0207 */
[----:B------:R-:W-:Y:S01]  /*0750*/  SHF.R.S32.HI R2, RZ, 0x1f, R0 ;  /* 0x0000001fff027819 */ /* 0x000fe20000011400 */
[----:B------:R-:W-:Y:S01]  /*0760*/  IMAD.SHL.U32 R7, R11, 0x8, RZ ;  /* 0x000000080b077824 */ /* 0x000fe200078e00ff */
[----:B------:R-:W-:Y:S01]  /*0770*/  SHF.R.U32.HI R5, RZ, 0x3, R3 ;  /* 0x00000003ff057819 */ /* 0x000fe20000011603 */
[----:B------:R-:W-:Y:S01]  /*0780*/  IMAD.IADD R6, R6, 0x1, R8 ;  /* 0x0000000106067824 */ /* 0x000fe200078e0208 */
[----:B------:R-:W-:Y:S01]  /*0790*/  SHF.L.U64.HI R242, R0, 0x2, R2 ;  /* 0x0000000200f27819 */ /* 0x000fe20000010202 */
[----:B------:R-:W-:Y:S01]  /*07a0*/  IMAD.SHL.U32 R0, R12, 0x40, RZ ;  /* 0x000000400c007824 */ /* 0x000fe200078e00ff */
[----:B------:R-:W1:Y:S01]  /*07b0*/  LDC R8, c[0x0][0x2c4] ;  /* 0x0000b100ff087b82 */ /* 0x000e620000000800 */
[----:B------:R-:W-:-:S02]  /*07c0*/  LOP3.LUT R2, R3, 0x8, R7, 0xf8, !PT ;  /* 0x0000000803027812 */ /* 0x000fc400078ef807 */
[----:B------:R-:W-:Y:S02]  /*07d0*/  LOP3.LUT R3, R5, R10, R3, 0x1e, !PT ;  /* 0x0000000a05037212 */ /* 0x000fe400078e1e03 */
[----:B------:R-:W-:Y:S02]  /*07e0*/  LOP3.LUT R0, R0, 0xfffffe00, RZ, 0xc0, !PT ;  /* 0xfffffe0000007812 */ /* 0x000fe400078ec0ff */
[----:B------:R-:W-:Y:S02]  /*07f0*/  LOP3.LUT R2, R2, R5, RZ, 0x3c, !PT ;  /* 0x0000000502027212 */ /* 0x000fe400078e3cff */
[----:B------:R-:W-:Y:S01]  /*0800*/  LOP3.LUT R182, R3, R0, RZ, 0xfc, !PT ;  /* 0x0000000003b67212 */ /* 0x000fe200078efcff */
[--C-:B------:R-:W-:Y:S01]  /*0810*/  IMAD R181, R181, 0x400, R0.reuse ;  /* 0x00000400b5b57824 */ /* 0x100fe200078e0200 */
[----:B------:R-:W-:Y:S01]  /*0820*/  LEA R244, R6, UR6, 0x1 ;  /* 0x0000000606f47c11 */ /* 0x000fe2000f8e08ff */
[----:B------:R-:W-:Y:S01]  /*0830*/  IMAD R175, R175, 0x400, R0 ;  /* 0x00000400afaf7824 */ /* 0x000fe200078e0200 */
[----:B------:R-:W-:Y:S01]  /*0840*/  SEL R178, R178, 0xffffffc0, !P3 ;  /* 0xffffffc0b2b27807 */ /* 0x000fe20005800000 */
[----:B------:R-:W-:Y:S01]  /*0850*/  IMAD.MOV.U32 R0, RZ, RZ, 0x20 ;  /* 0x00000020ff007424 */ /* 0x000fe200078e00ff */
[----:B------:R-:W-:Y:S01]  /*0860*/  LEA R177, R177, UR5, 0x1 ;  /* 0x00000005b1b17c11 */ /* 0x000fe2000f8e08ff */
[----:B------:R-:W-:Y:S01]  /*0870*/  IMAD.IADD R175, R2, 0x1, R175 ;  /* 0x0000000102af7824 */ /* 0x000fe200078e02af */
[----:B------:R-:W-:Y:S01]  /*0880*/  LEA R194, R194, UR5, 0x1 ;  /* 0x00000005c2c27c11 */ /* 0x000fe2000f8e08ff */
[----:B------:R-:W-:Y:S01]  /*0890*/  VIADD R245, R244, 0x40 ;  /* 0x00000040f4f57836 */ /* 0x000fe20000000000 */
[----:B------:R-:W-:Y:S01]  /*08a0*/  SEL R179, R0, 0xffffffe0, !P4 ;  /* 0xffffffe000b37807 */ /* 0x000fe20006000000 */
[--C-:B------:R-:W-:Y:S01]  /*08b0*/  IMAD.IADD R178, R178, 0x1, R177.reuse ;  /* 0x00000001b2b27824 */ /* 0x100fe200078e02b1 */
[----:B------:R-:W-:Y:S01]  /*08c0*/  SEL R0, R0, 0xffffffe0, !P1 ;  /* 0xffffffe000007807 */ /* 0x000fe20004800000 */
[----:B------:R-:W-:Y:S01]  /*08d0*/  @P2 VIADD R245, R244, 0xffffffc0 ;  /* 0xffffffc0f4f52836 */ /* 0x000fe20000000000 */
[----:B------:R-:W-:Y:S01]  /*08e0*/  SEL R192, R192, 0x10, !P0 ;  /* 0x00000010c0c07807 */ /* 0x000fe20004000000 */
[----:B------:R-:W-:Y:S01]  /*08f0*/  IMAD.IADD R180, R179, 0x1, R177 ;  /* 0x00000001b3b47824 */ /* 0x000fe200078e02b1 */
[----:B-1----:R-:W-:Y:S01]  /*0900*/  IADD3 R241, R247, 0x1, -R8 ;  /* 0x00000001f7f17810 */ /* 0x002fe20007ffe808 */
[----:B------:R-:W-:Y:S01]  /*0910*/  IMAD.IADD R193, R194, 0x1, R0 ;  /* 0x00000001c2c17824 */ /* 0x000fe200078e0200 */
[----:B------:R-:W-:Y:S01]  /*0920*/  LEA R3, R4, UR5, 0x1 ;  /* 0x0000000504037c11 */ /* 0x000fe2000f8e08ff */
[----:B------:R-:W-:Y:S01]  /*0930*/  VIADD R250, R244, 0x420 ;  /* 0x00000420f4fa7836 */ /* 0x000fe20000000000 */
[----:B------:R-:W-:Y:S01]  /*0940*/  LEA R175, R175, UR4, 0x1 ;  /* 0x00000004afaf7c11 */ /* 0x000fe2000f8e08ff */
[----:B------:R-:W-:-:S02]  /*0950*/  IMAD.IADD R195, R194, 0x1, R192 ;  /* 0x00000001c2c37824 */ /* 0x000fc400078e02c0 */
[----:B------:R-:W-:Y:S02]  /*0960*/  IMAD.IADD R181, R181, 0x1, R2 ;  /* 0x00000001b5b57824 */ /* 0x000fe400078e0202 */
[----:B------:R-:W-:Y:S02]  /*0970*/  IMAD.IADD R179, R179, 0x1, R178 ;  /* 0x00000001b3b37824 */ /* 0x000fe400078e02b2 */
[----:B------:R-:W-:Y:S02]  /*0980*/  IMAD.IADD R248, R0, 0x1, R244 ;  /* 0x0000000100f87824 */ /* 0x000fe400078e02f4 */
[----:B------:R-:W-:Y:S02]  /*0990*/  @P1 VIADD R250, R244, 0x3e0 ;  /* 0x000003e0f4fa1836 */ /* 0x000fe40000000000 */
[----:B------:R-:W-:Y:S02]  /*09a0*/  IMAD.IADD R192, R192, 0x1, R193 ;  /* 0x00000001c0c07824 */ /* 0x000fe400078e02c1 */
[----:B------:R-:W-:-:S07]  /*09b0*/  IMAD.IADD R246, R0, 0x1, R245 ;  /* 0x0000000100f67824 */ /* 0x000fce00078e02f5 */
.L_x_573:
        /* <DEDUP_REMOVED lines=38> */
[----:B------:R-:W-:Y:S02]  /*0c20*/  UIADD3 UR9, UR4, 0x3f, URZ ;  /* 0x0000003f04097890 */ /* 0x000fe4000fffe03f */
[----:B------:R-:W3:Y:S01]  /*0c30*/  LDC.64 R6, c[0x0][0x488] ;  /* 0x00012200ff067b82 */ /* 0x000ee20000000a00 */
[----:B------:R-:W-:Y:S01]  /*0c40*/  ULDC.U8 UR6, c[0x0][0x3d8] ;  /* 0x0000f60000067ab9 */ /* 0x000fe20000000000 */
[----:B------:R-:W-:-:S02]  /*0c50*/  USHF.R.S32.HI UR36, URZ, 0x1f, UR9 ;  /* 0x0000001f3f247899 */ /* 0x000fc40008011409 */
[----:B------:R-:W-:Y:S02]  /*0c60*/  UISETP.NE.AND UP0, UPT, UR6, URZ, UPT ;  /* 0x0000003f0600728c */ /* 0x000fe4000bf05270 */
[----:B------:R-:W-:Y:S01]  /*0c70*/  ULEA.HI UR36, UR36, UR9, URZ, 0x6 ;  /* 0x0000000924247291 */ /* 0x000fe2000f8f303f */
[----:B------:R-:W-:Y:S01]  /*0c80*/  ULDC UR27, c[0x0][0x270] ;  /* 0x00009c00001b7ab9 */ /* 0x000fe20000000800 */
[----:B------:R-:W-:Y:S02]  /*0c90*/  ULDC UR26, c[0x0][0x2dc] ;  /* 0x0000b700001a7ab9 */ /* 0x000fe40000000800 */
[----:B------:R-:W-:Y:S02]  /*0ca0*/  ULOP3.LUT UR42, UR36, 0xffffffc0, URZ, 0xc0, !UPT ;  /* 0xffffffc0242a7892 */ /* 0x000fe4000f8ec03f */
[----:B------:R-:W-:Y:S02]  /*0cb0*/  UISETP.NE.AND.EX UP1, UPT, UR7, URZ, UPT, UP1 ;  /* 0x0000003f0700728c */ /* 0x000fe4000bf25310 */
[----:B------:R-:W-:Y:S01]  /*0cc0*/  UIMAD UR33, UR17, UR26, URZ ;  /* 0x0000001a112172a4 */ /* 0x000fe2000f8e023f */
        /* <DEDUP_REMOVED lines=26> */
[----:B------:R-:W-:-:S05]  /*0e70*/  MOV R4, R2 ;  /* 0x0000000200047202 */ /* 0x000fca0000000f00 */
[----:B------:R-:W-:-:S04]  /*0e80*/  IMAD.HI.U32 R0, R0, R4, RZ ;  /* 0x0000000400007227 */ /* 0x000fc800078e00ff */
[----:B------:R-:W-:-:S04]  /*0e90*/  IMAD.MOV R2, RZ, RZ, -R0 ;  /* 0x000000ffff027224 */ /* 0x000fc800078e0a00 */
[----:B------:R-:W-:Y:S02]  /*0ea0*/  IMAD R2, R8, R2, R4 ;  /* 0x0000000208027224 */ /* 0x000fe400078e0204 */
[----:B---3--:R-:W-:-:S03]  /*0eb0*/  IMAD.WIDE.U32 R4, R10, R6, RZ ;  /* 0x000000060a047225 */ /* 0x008fc600078e00ff */
[----:B------:R-:W-:-:S13]  /*0ec0*/  ISETP.GT.U32.AND P2, PT, R8, R2, PT ;  /* 0x000000020800720c */ /* 0x000fda0003f44070 */
[----:B------:R-:W-:Y:S01]  /*0ed0*/  @!P2 IMAD.IADD R2, R2, 0x1, -R8 ;  /* 0x000000010202a824 */ /* 0x000fe200078e0a08 */
[----:B------:R-:W-:-:S04]  /*0ee0*/  @!P2 IADD3 R0, R0, 0x1, RZ ;  /* 0x000000010000a810 */ /* 0x000fc80007ffe0ff */
[----:B------:R-:W-:Y:S02]  /*0ef0*/  ISETP.GE.U32.AND P3, PT, R2, R8, PT ;  /* 0x000000080200720c */ /* 0x000fe40003f66070 */
[----:B------:R-:W-:-:S04]  /*0f00*/  LOP3.LUT R2, R9, UR17, RZ, 0x3c, !PT ;  /* 0x0000001109027c12 */ /* 0x000fc8000f8e3cff */
[----:B------:R-:W-:Y:S01]  /*0f10*/  ISETP.GE.AND P0, PT, R2, RZ, PT ;  /* 0x000000ff0200720c */ /* 0x000fe20003f06270 */
[----:B------:R-:W-:-:S06]  /*0f20*/  IMAD R2, R10, R7, R5 ;  /* 0x000000070a027224 */ /* 0x000fcc00078e0205 */
[----:B------:R-:W-:Y:S01]  /*0f30*/  @P3 VIADD R0, R0, 0x1 ;  /* 0x0000000100003836 */ /* 0x000fe20000000000 */
[----:B------:R-:W-:-:S03]  /*0f40*/  ISETP.NE.AND P3, PT, RZ, UR7, PT ;  /* 0x00000007ff007c0c */ /* 0x000fc6000bf65270 */
[----:B------:R-:W-:Y:S01]  /*0f50*/  IMAD.MOV.U32 R16, RZ, RZ, R0 ;  /* 0x000000ffff107224 */ /* 0x000fe200078e0000 */
[----:B------:R-:W-:Y:S02]  /*0f60*/  SEL R31, R4, RZ, P3 ;  /* 0x000000ff041f7207 */ /* 0x000fe40001800000 */
[----:B------:R-:W-:Y:S02]  /*0f70*/  SEL R32, R2, RZ, P3 ;  /* 0x000000ff02207207 */ /* 0x000fe40001800000 */
        /* <DEDUP_REMOVED lines=13> */
.L_x_566:
[----:B------:R-:W-:Y:S01]  /*1050*/  UIMAD UR32, UR16, UR27, UR17 ;  /* 0x0000001b102072a4 */ /* 0x000fe2000f8e0211 */
[----:B------:R-:W-:-:S03]  /*1060*/  ULDC UR25, c[0x0][0x2d4] ;  /* 0x0000b50000197ab9 */ /* 0x000fc60000000800 */
[----:B------:R-:W-:-:S12]  /*1070*/  UIMAD UR32, UR32, UR25, URZ ;  /* 0x00000019202072a4 */ /* 0x000fd8000f8e023f */
.L_x_567:
[----:B------:R-:W1:Y:S01]  /*1080*/  S2R R34, SR_TID.X ;  /* 0x0000000000227919 */ /* 0x000e620000002100 */
[----:B------:R-:W2:Y:S01]  /*1090*/  LDC.64 R24, c[0x0][0x240] ;  /* 0x00009000ff187b82 */ /* 0x000ea20000000a00 */
[----:B------:R-:W-:Y:S01]  /*10a0*/  ULDC.64 UR8, c[0x0][0x250] ;  /* 0x0000940000087ab9 */ /* 0x000fe20000000a00 */
[----:B------:R-:W-:Y:S01]  /*10b0*/  ULDC.64 UR6, c[0x0][0x248] ;  /* 0x0000920000067ab9 */ /* 0x000fe20000000a00 */
[----:B------:R-:W-:Y:S01]  /*10c0*/  UIADD3 UR23, UP0, UR37, UR23, URZ ;  /* 0x0000001725177290 */ /* 0x000fe2000ff1e03f */
[----:B------:R-:W-:Y:S01]  /*10d0*/  ULDC.64 UR10, c[0x0][0x258] ;  /* 0x00009600000a7ab9 */ /* 0x000fe20000000a00 */
[----:B------:R-:W-:Y:S01]  /*10e0*/  ULDC.64 UR12, c[0x0][0x428] ;  /* 0x00010a00000c7ab9 */ /* 0x000fe20000000a00 */
[----:B------:R-:W-:Y:S02]  /*10f0*/  UIMAD UR45, UR21, UR10, URZ ;  /* 0x0000000a152d72a4 */ /* 0x000fe4000f8e023f */
[----:B------:R-:W3:Y:S01]  /*1100*/  LDC.64 R18, c[0x0][0x418] ;  /* 0x00010600ff127b82 */ /* 0x000ee20000000a00 */
[----:B------:R-:W-:-:S02]  /*1110*/  UIMAD UR46, UR21, UR12, URZ ;  /* 0x0000000c152e72a4 */ /* 0x000fc4000f8e023f */
[----:B------:R-:W-:Y:S02]  /*1120*/  UIMAD UR45, UR17, UR11, UR45 ;  /* 0x0000000b112d72a4 */ /* 0x000fe4000f8e022d */
[----:B------:R-:W-:Y:S02]  /*1130*/  UIADD3.X UR39, UR47, UR39, URZ, UP0, !UPT ;  /* 0x000000272f277290 */ /* 0x000fe400087fe43f */
[----:B------:R-:W-:Y:S01]  /*1140*/  UIMAD UR46, UR17, UR13, UR46 ;  /* 0x0000000d112e72a4 */ /* 0x000fe2000f8e022e */
[----:B------:R-:W4:Y:S01]  /*1150*/  LDC.64 R22, c[0x0][0x228] ;  /* 0x00008a00ff167b82 */ /* 0x000f220000000a00 */
[----:B------:R-:W-:Y:S01]  /*1160*/  UIMAD UR47, UR39, UR8, URZ ;  /* 0x00000008272f72a4 */ /* 0x000fe2000f8e023f */
[----:B------:R-:W-:-:S03]  /*1170*/  ULDC.64 UR48, c[0x0][0x2b0] ;  /* 0x0000ac0000307ab9 */ /* 0x000fc60000000a00 */
[----:B------:R-:W-:-:S03]  /*1180*/  UIMAD UR47, UR23, UR9, UR47 ;  /* 0x00000009172f72a4 */ /* 0x000fc6000f8e022f */
[----:B------:R-:W2:Y:S01]  /*1190*/  LDC.64 R26, c[0x0][0x420] ;  /* 0x00010800ff1a7b82 */ /* 0x000ea20000000a00 */
[----:B-1----:R-:W-:-:S07]  /*11a0*/  SHF.R.S32.HI R33, RZ, 0x1f, R34 ;  /* 0x0000001fff217819 */ /* 0x002fce0000011422 */
[----:B------:R-:W1:Y:S01]  /*11b0*/  LDC.64 R28, c[0x0][0x238] ;  /* 0x00008e00ff1c7b82 */ /* 0x000e620000000a00 */
[----:B---3--:R-:W-:Y:S01]  /*11c0*/  IMAD R11, R18, UR22, RZ ;  /* 0x00000016120b7c24 */ /* 0x008fe2000f8e02ff */
[----:B------:R-:W-:-:S03]  /*11d0*/  LEA.HI R2, R33, R34, RZ, 0x3 ;  /* 0x0000002221027211 */ /* 0x000fc600078f18ff */
[----:B------:R-:W-:Y:S01]  /*11e0*/  IMAD R19, R19, UR16, R11 ;  /* 0x0000001013137c24 */ /* 0x000fe2000f8e020b */
[----:B------:R-:W-:Y:S01]  /*11f0*/  SHF.R.S32.HI R0, RZ, 0x3, R2 ;  /* 0x00000003ff007819 */ /* 0x000fe20000011402 */
[----:B----4-:R-:W-:Y:S01]  /*1200*/  IMAD R20, R22, UR22, RZ ;  /* 0x0000001616147c24 */ /* 0x010fe2000f8e02ff */
[----:B------:R-:W-:Y:S02]  /*1210*/  LOP3.LUT R2, R2, 0xfffffff8, RZ, 0xc0, !PT ;  /* 0xfffffff802027812 */ /* 0x000fe400078ec0ff */
[----:B------:R-:W-:Y:S01]  /*1220*/  SHF.R.S32.HI R17, RZ, 0x1f, R0 ;  /* 0x0000001fff117819 */ /* 0x000fe20000011400 */
[----:B------:R-:W-:-:S04]  /*1230*/  IMAD.WIDE.U32 R6, R0, UR8, RZ ;  /* 0x0000000800067c25 */ /* 0x000fc8000f8e00ff */
[----:B------:R-:W-:Y:S01]  /*1240*/  IMAD.IADD R4, R34, 0x1, -R2 ;  /* 0x0000000122047824 */ /* 0x000fe200078e0a02 */
[----:B------:R-:W-:Y:S01]  /*1250*/  IADD3 R2, P0, R0, UR42, RZ ;  /* 0x0000002a00027c10 */ /* 0x000fe2000ff1e0ff */
[C---:B------:R-:W-:Y:S02]  /*1260*/  IMAD R8, R17.reuse, UR8, RZ ;  /* 0x0000000811087c24 */ /* 0x040fe4000f8e02ff */
[C---:B------:R-:W-:Y:S01]  /*1270*/  IMAD R5, R17.reuse, UR6, RZ ;  /* 0x0000000611057c24 */ /* 0x040fe2000f8e02ff */
[----:B------:R-:W-:Y:S01]  /*1280*/  IADD3.X R17, R17, UR43, RZ, P0, !PT ;  /* 0x0000002b11117c10 */ /* 0x000fe200087fe4ff */
[----:B------:R-:W-:Y:S02]  /*1290*/  IMAD.SHL.U32 R4, R4, 0x8, RZ ;  /* 0x0000000804047824 */ /* 0x000fe400078e00ff */
[C---:B------:R-:W-:Y:S02]  /*12a0*/  IMAD R10, R0.reuse, UR9, R8 ;  /* 0x00000009000a7c24 */ /* 0x040fe4000f8e0208 */
[C---:B------:R-:W-:Y:S01]  /*12b0*/  IMAD R14, R0.reuse, UR7, R5 ;  /* 0x00000007000e7c24 */ /* 0x040fe2000f8e0205 */
[----:B------:R-:W-:Y:S01]  /*12c0*/  SHF.R.S32.HI R5, RZ, 0x1f, R4 ;  /* 0x0000001fff057819 */ /* 0x000fe20000011404 */
[----:B------:R-:W-:-:S04]  /*12d0*/  IMAD.WIDE.U32 R8, R0, UR6, RZ ;  /* 0x0000000600087c25 */ /* 0x000fc8000f8e00ff */
[-C--:B--2---:R-:W-:Y:S02]  /*12e0*/  IMAD R0, R17, R24.reuse, RZ ;  /* 0x0000001811007224 */ /* 0x084fe400078e02ff */
[----:B------:R-:W-:-:S04]  /*12f0*/  IMAD.WIDE.U32 R12, R2, R24, R4 ;  /* 0x00000018020c7225 */ /* 0x000fc800078e0004 */
[----:B------:R-:W-:Y:S02]  /*1300*/  IMAD R0, R2, R25, R0 ;  /* 0x0000001902007224 */ /* 0x000fe400078e0200 */
[----:B------:R-:W-:Y:S02]  /*1310*/  IMAD.IADD R15, R9, 0x1, R14 ;  /* 0x00000001090f7824 */ /* 0x000fe400078e020e */
[----:B------:R-:W-:Y:S02]  /*1320*/  IMAD.MOV.U32 R14, RZ, RZ, R8 ;  /* 0x000000ffff0e7224 */ /* 0x000fe400078e0008 */
[----:B------:R-:W-:Y:S02]  /*1330*/  IMAD.IADD R9, R13, 0x1, R0 ;  /* 0x000000010d097824 */ /* 0x000fe400078e0200 */
[----:B------:R-:W-:Y:S02]  /*1340*/  IMAD.MOV.U32 R8, RZ, RZ, R12 ;  /* 0x000000ffff087224 */ /* 0x000fe400078e000c */
[----:B------:R-:W-:-:S02]  /*1350*/  IMAD.IADD R7, R7, 0x1, R10 ;  /* 0x0000000107077824 */ /* 0x000fc400078e020a */
[----:B------:R-:W-:-:S04]  /*1360*/  IMAD.WIDE.U32 R10, R18, UR16, R4 ;  /* 0x00000010120a7c25 */ /* 0x000fc8000f8e0004 */
[----:B------:R-:W-:Y:S02]  /*1370*/  IMAD.U32 R18, RZ, RZ, UR8 ;  /* 0x00000008ff127e24 */ /* 0x000fe4000f8e00ff */
[----:B------:R-:W-:Y:S02]  /*1380*/  IMAD R20, R23, UR16, R20 ;  /* 0x0000001017147c24 */ /* 0x000fe4000f8e0214 */
[----:B------:R-:W-:Y:S02]  /*1390*/  IMAD.WIDE.U32 R12, R22, UR16, R8 ;  /* 0x00000010160c7c25 */ /* 0x000fe4000f8e0008 */
[----:B------:R-:W2:Y:S02]  /*13a0*/  LDC.64 R22, c[0x0][0x230] ;  /* 0x00008c00ff167b82 */ /* 0x000ea40000000a00 */
[----:B------:R-:W-:Y:S02]  /*13b0*/  IMAD.IADD R11, R11, 0x1, R19 ;  /* 0x000000010b0b7824 */ /* 0x000fe400078e0213 */
[----:B------:R-:W-:-:S04]  /*13c0*/  IMAD.WIDE.U32 R18, R18, UR23, R6 ;  /* 0x0000001712127c25 */ /* 0x000fc8000f8e0006 */
[-C--:B------:R-:W-:Y:S02]  /*13d0*/  IMAD R0, R17, R26.reuse, RZ ;  /* 0x0000001a11007224 */ /* 0x080fe400078e02ff */
[----:B------:R-:W-:Y:S02]  /*13e0*/  IMAD.IADD R7, R13, 0x1, R20 ;  /* 0x000000010d077824 */ /* 0x000fe400078e0214 */
[----:B------:R-:W-:Y:S01]  /*13f0*/  IMAD.U32 R17, RZ, RZ, UR10 ;  /* 0x0000000aff117e24 */ /* 0x000fe2000f8e00ff */
[----:B------:R-:W-:Y:S01]  /*1400*/  ULDC.64 UR10, c[0x0][0x268] ;  /* 0x00009a00000a7ab9 */ /* 0x000fe20000000a00 */
[----:B------:R-:W-:Y:S02]  /*1410*/  IMAD.MOV.U32 R6, RZ, RZ, R12 ;  /* 0x000000ffff067224 */ /* 0x000fe400078e000c */
[----:B-1----:R-:W-:Y:S02]  /*1420*/  IMAD R20, R28, UR22, RZ ;  /* 0x000000161c147c24 */ /* 0x002fe4000f8e02ff */
[----:B------:R-:W-:-:S04]  /*1430*/  IMAD.WIDE.U32 R8, R2, R26, R10 ;  /* 0x0000001a02087225 */ /* 0x000fc800078e000a */
[----:B------:R-:W-:Y:S02]  /*1440*/  IMAD R13, R2, R27, R0 ;  /* 0x0000001b020d7224 */ /* 0x000fe400078e0200 */
[----:B------:R-:W-:-:S04]  /*1450*/  IMAD.WIDE.U32 R10, R17, UR17, R6 ;  /* 0x00000011110a7c25 */ /* 0x000fc8000f8e0006 */
[----:B------:R-:W-:Y:S02]  /*1460*/  IMAD R0, R29, UR16, R20 ;  /* 0x000000101d007c24 */ /* 0x000fe4000f8e0214 */
[----:B------:R-:W-:-:S04]  /*1470*/  IMAD.WIDE.U32 R6, R28, UR16, R4 ;  /* 0x000000101c067c25 */ /* 0x000fc8000f8e0004 */
[----:B------:R-:W-:Y:S02]  /*1480*/  IMAD.IADD R9, R9, 0x1, R13 ;  /* 0x0000000109097824 */ /* 0x000fe400078e020d */
[----:B------:R-:W-:Y:S01]  /*1490*/  IMAD.U32 R2, RZ, RZ, UR12 ;  /* 0x0000000cff027e24 */ /* 0x000fe2000f8e00ff */
[----:B------:R-:W-:Y:S01]  /*14a0*/  ULDC.64 UR12, c[0x0][0x210] ;  /* 0x00008400000c7ab9 */ /* 0x000fe20000000a00 */
[----:B------:R-:W-:Y:S01]  /*14b0*/  IMAD.IADD R7, R7, 0x1, R0 ;  /* 0x0000000107077824 */ /* 0x000fe200078e0200 */
[----:B------:R-:W-:Y:S01]  /*14c0*/  LEA R198, P2, R10, UR12, 0x1 ;  /* 0x0000000c0ac67c11 */ /* 0x000fe2000f8408ff */
[----:B------:R-:W-:Y:S01]  /*14d0*/  IMAD R0, R30, UR10, RZ ;  /* 0x0000000a1e007c24 */ /* 0x000fe2000f8e02ff */
[----:B------:R-:W-:Y:S01]  /*14e0*/  USHF.L.U32 UR12, UR8, 0x6, URZ ;  /* 0x00000006080c7899 */ /* 0x000fe2000800063f */
[----:B------:R-:W-:-:S04]  /*14f0*/  IMAD.WIDE.U32 R8, R2, UR17, R8 ;  /* 0x0000001102087c25 */ /* 0x000fc8000f8e0008 */
[C---:B------:R-:W-:Y:S02]  /*1500*/  IMAD R12, R16.reuse, UR11, R0 ;  /* 0x0000000b100c7c24 */ /* 0x040fe4000f8e0200 */
        /* <DEDUP_REMOVED lines=9> */
[----:B------:R-:W-:Y:S01]  /*15a0*/  ULDC.64 UR10, c[0x0][0x220] ;  /* 0x00008800000a7ab9 */ /* 0x000fe20000000a00 */
[----:B------:R-:W-:Y:S01]  /*15b0*/  LEA.HI.X R199, R10, UR13, R0, 0x1, P2 ;  /* 0x0000000d0ac77c11 */ /* 0x000fe200090f0c00 */
[----:B--2---:R-:W-:Y:S01]  /*15c0*/  IMAD R2, R22, UR22, RZ ;  /* 0x0000001616027c24 */ /* 0x004fe2000f8e02ff */
[----:B------:R-:W-:Y:S01]  /*15d0*/  IADD3.X R18, R12, UR47, R19, P0, !PT ;  /* 0x0000002f0c127c10 */ /* 0x000fe200087fe413 */
[----:B------:R-:W-:Y:S01]  /*15e0*/  UIADD3 UR13, UR36, -0x1, URZ ;  /* 0xffffffff240d7890 */ /* 0x000fe2000fffe03f */
[----:B------:R-:W-:Y:S01]  /*15f0*/  LEA R20, P0, R24, R198, 0x6 ;  /* 0x000000c618147211 */ /* 0x000fe200078030ff */
[----:B------:R-:W-:Y:S01]  /*1600*/  IMAD R2, R23, UR16, R2 ;  /* 0x0000001017027c24 */ /* 0x000fe2000f8e0202 */
[----:B------:R-:W-:Y:S01]  /*1610*/  LEA R8, P2, R6, UR10, 0x1 ;  /* 0x0000000a06087c11 */ /* 0x000fe2000f8408ff */
[----:B------:R-:W-:Y:S01]  /*1620*/  IMAD.U32 R13, RZ, RZ, UR6 ;  /* 0x00000006ff0d7e24 */ /* 0x000fe2000f8e00ff */
[----:B------:R-:W-:Y:S01]  /*1630*/  LEA.HI.X R21, R24, R199, R25, 0x6, P0 ;  /* 0x000000c718157211 */ /* 0x000fe200000f3419 */
[----:B------:R-:W-:Y:S01]  /*1640*/  UIADD3 UR46, UR42, UR44, URZ ;  /* 0x0000002c2a2e7290 */ /* 0x000fe2000fffe03f */
[----:B------:R-:W-:Y:S01]  /*1650*/  LEA.HI.X R9, R6, UR11, R18, 0x1, P2 ;  /* 0x0000000b06097c11 */ /* 0x000fe200090f0c12 */
[----:B------:R-:W-:Y:S01]  /*1660*/  ULDC.64 UR10, c[0x0][0x260] ;  /* 0x00009800000a7ab9 */ /* 0x000fe20000000a00 */
[----:B------:R-:W-:Y:S01]  /*1670*/  LEA R0, R240, UR5, 0x1 ;  /* 0x00000005f0007c11 */ /* 0x000fe2000f8e08ff */
[----:B------:R-:W-:Y:S01]  /*1680*/  @P3 BAR.SYNC.DEFER_BLOCKING 0x0 ;  /* 0x0000000000003b1d */ /* 0x000fe20000010000 */
[----:B------:R-:W-:Y:S01]  /*1690*/  IADD3 R6, P0, R8, UR12, RZ ;  /* 0x0000000c08067c10 */ /* 0x000fe2000ff1e0ff */
[----:B------:R-:W-:Y:S01]  /*16a0*/  IMAD.WIDE.U32 R14, R13, UR23, R14 ;  /* 0x000000170d0e7c25 */ /* 0x000fe2000f8e000e */
[----:B------:R-:W-:Y:S01]  /*16b0*/  USHF.L.U64.HI UR44, UR6, 0x6, UR7 ;  /* 0x00000006062c7899 */ /* 0x000fe20008010207 */
[C---:B------:R-:W-:Y:S01]  /*16c0*/  LEA R12, P1, R26.reuse, R196, 0x6 ;  /* 0x000000c41a0c7211 */ /* 0x040fe200078230ff */
[----:B------:R-:W-:Y:S01]  /*16d0*/  UIMAD.WIDE UR46, UR46, 0x4, UR48 ;  /* 0x000000042e2e78a5 */ /* 0x000fe2000f8e0230 */
[----:B------:R-:W-:Y:S01]  /*16e0*/  IADD3.X R7, R9, UR45, RZ, P0, !PT ;  /* 0x0000002d09077c10 */ /* 0x000fe200087fe4ff */
[----:B------:R-:W-:Y:S01]  /*16f0*/  ULDC.64 UR8, c[0x0][0x218] ;  /* 0x0000860000087ab9 */ /* 0x000fe20000000a00 */
[----:B------:R-:W-:Y:S01]  /*1700*/  LEA.HI.X R13, R26, R197, R27, 0x6, P1 ;  /* 0x000000c51a0d7211 */ /* 0x000fe200008f341b */
[----:B------:R-:W-:Y:S01]  /*1710*/  @!PT LDS RZ, [RZ] ;  /* 0x00000000fffff984 */ /* 0x000fe20000000800 */
[----:B------:R-:W-:Y:S01]  /*1720*/  @!PT LDS RZ, [RZ] ;  /* 0x00000000fffff984 */ /* 0x000fe20000000800 */
[----:B------:R-:W-:Y:S01]  /*1730*/  @!PT LDS RZ, [RZ] ;  /* 0x00000000fffff984 */ /* 0x000fe20000000800 */
[----:B------:R1:W-:Y:S04]  /*1740*/  LDGSTS.E.BYPASS.LTC128B.128 [R0+0xa000], desc[UR40][R8.64] ;  /* 0x0a00000008007fae */ /* 0x0003e8000b901d68 */
[----:B------:R2:W-:Y:S01]  /*1750*/  LDGSTS.E.BYPASS.LTC128B.128 [R0+0xb000], desc[UR40][R6.64] ;  /* 0x0b00000006007fae */ /* 0x0005e2000b901d68 */
[----:B-1----:R-:W-:Y:S01]  /*1760*/  IMAD.WIDE.U32 R8, R22, UR16, R4 ;  /* 0x0000001016087c25 */ /* 0x002fe2000f8e0004 */
[----:B------:R-:W-:-:S03]  /*1770*/  IADD3 R4, P0, R6, UR12, RZ ;  /* 0x0000000c06047c10 */ /* 0x000fc6000ff1e0ff */
[----:B------:R-:W-:Y:S01]  /*1780*/  IMAD.IADD R9, R9, 0x1, R2 ;  /* 0x0000000109097824 */ /* 0x000fe200078e0202 */
[----:B------:R-:W-:Y:S01]  /*1790*/  IADD3.X R5, R7, UR45, RZ, P0, !PT ;  /* 0x0000002d07057c10 */ /* 0x000fe200087fe4ff */
[----:B------:R-:W-:Y:S01]  /*17a0*/  IMAD R2, R30, UR10, RZ ;  /* 0x0000000a1e027c24 */ /* 0x000fe2000f8e02ff */
[----:B--2---:R-:W-:Y:S01]  /*17b0*/  IADD3 R6, P0, R4, UR12, RZ ;  /* 0x0000000c04067c10 */ /* 0x004fe2000ff1e0ff */
[C---:B------:R-:W-:Y:S01]  /*17c0*/  IMAD.WIDE.U32 R8, R16.reuse, UR10, R8 ;  /* 0x0000000a10087c25 */ /* 0x040fe2000f8e0008 */
[----:B------:R-:W-:Y:S01]  /*17d0*/  UIMAD UR10, UR39, UR6, URZ ;  /* 0x00000006270a72a4 */ /* 0x000fe2000f8e023f */
[----:B------:R1:W-:Y:S01]  /*17e0*/  LDGSTS.E.BYPASS.LTC128B.128 [R0+0xc000], desc[UR40][R4.64] ;  /* 0x0c00000004007fae */ /* 0x0003e2000b901d68 */
[----:B------:R-:W-:Y:S01]  /*17f0*/  IADD3.X R7, R5, UR45, RZ, P0, !PT ;  /* 0x0000002d05077c10 */ /* 0x000fe200087fe4ff */
[----:B------:R-:W-:Y:S01]  /*1800*/  IMAD R2, R16, UR11, R2 ;  /* 0x0000000b10027c24 */ /* 0x000fe2000f8e0202 */
[----:B------:R-:W-:Y:S01]  /*1810*/  ULEA.HI UR11, UR13, UR13, URZ, 0x1 ;  /* 0x0000000d0d0b7291 */ /* 0x000fe2000f8f083f */
[----:B------:R-:W-:Y:S01]  /*1820*/  IADD3 R8, P0, R8, R14, RZ ;  /* 0x0000000e08087210 */ /* 0x000fe20007f1e0ff */
[----:B------:R-:W-:Y:S01]  /*1830*/  UIMAD UR10, UR23, UR7, UR10 ;  /* 0x00000007170a72a4 */ /* 0x000fe2000f8e020a */
[----:B------:R-:W-:Y:S01]  /*1840*/  IMAD.IADD R2, R9, 0x1, R2 ;  /* 0x0000000109027824 */ /* 0x000fe200078e0202 */
[----:B------:R-:W-:Y:S01]  /*1850*/  ULOP3.LUT UR11, UR11, 0xfffffffe, URZ, 0xc0, !UPT ;  /* 0xfffffffe0b0b7892 */ /* 0x000fe2000f8ec03f */
[----:B------:R2:W-:Y:S01]  /*1860*/  LDGSTS.E.BYPASS.LTC128B.128 [R0+0xd000], desc[UR40][R6.64] ;  /* 0x0d00000006007fae */ /* 0x0005e2000b901d68 */
[----:B------:R-:W-:-:S02]  /*1870*/  USHF.L.U32 UR6, UR6, 0x6, URZ ;  /* 0x0000000606067899 */ /* 0x000fc4000800063f */
[----:B------:R-:W-:Y:S01]  /*1880*/  UIADD3 UR11, UR13, -UR11, URZ ;  /* 0x8000000b0d0b7290 */ /* 0x000fe2000fffe03f */
[----:B------:R-:W-:Y:S01]  /*1890*/  IADD3.X R14, R2, UR10, R15, P0, !PT ;  /* 0x0000000a020e7c10 */ /* 0x000fe200087fe40f */
[----:B------:R-:W-:Y:S01]  /*18a0*/  VIADD R2, R240, 0x1000 ;  /* 0x00001000f0027836 */ /* 0x000fe20000000000 */
[C---:B------:R-:W-:Y:S01]  /*18b0*/  LEA R10, P0, R8.reuse, UR8, 0x1 ;  /* 0x00000008080a7c11 */ /* 0x040fe2000f8008ff */
[----:B------:R-:W-:Y:S01]  /*18c0*/  UISETP.NE.AND UP0, UPT, UR11, 0x1, UPT ;  /* 0x000000010b00788c */ /* 0x000fe2000bf05270 */
[----:B------:R-:W0:Y:S01]  /*18d0*/  LDGDEPBAR ;  /* 0x00000000000079af */ /* 0x000e220000000000 */
[----:B------:R-:W-:Y:S01]  /*18e0*/  UMOV UR8, UR46 ;  /* 0x0000002e00087c82 */ /* 0x000fe20008000000 */
[----:B------:R-:W-:Y:S01]  /*18f0*/  LEA.HI.X R11, R8, UR9, R14, 0x1, P0 ;  /* 0x00000009080b7c11 */ /* 0x000fe200080f0c0e */
[----:B------:R-:W-:Y:S01]  /*1900*/  UMOV UR9, UR47 ;  /* 0x0000002f00097c82 */ /* 0x000fe20008000000 */
[----:B------:R-:W-:Y:S01]  /*1910*/  IADD3 R8, P0, R10, UR6, RZ ;  /* 0x000000060a087c10 */ /* 0x000fe2000ff1e0ff */
[----:B------:R-:W-:Y:S01]  /*1920*/  LDGSTS.E.BYPASS.LTC128B.128 [R0+0x4000], desc[UR40][R196.64] ;  /* 0x04000000c4007fae */ /* 0x000fe2000b901d68 */
[----:B------:R-:W-:-:S02]  /*1930*/  PLOP3.LUT P2, PT, PT, PT, UP0, 0x80, 0x0 ;  /* 0x000000000000781c */ /* 0x000fc40003f4f008 */
[----:B------:R-:W-:Y:S01]  /*1940*/  IADD3.X R9, R11, UR44, RZ, P0, !PT ;  /* 0x0000002c0b097c10 */ /* 0x000fe200087fe4ff */
[----:B------:R3:W-:Y:S01]  /*1950*/  LDGSTS.E.BYPASS.LTC128B.128 [R0+0x5000], desc[UR40][R12.64] ;  /* 0x050000000c007fae */ /* 0x0007e2000b901d68 */
[----:B------:R-:W-:Y:S01]  /*1960*/  SEL R2, R2, R240, !P2 ;  /* 0x000000f002027207 */ /* 0x000fe20005000000 */
[C---:B-1----:R-:W-:Y:S01]  /*1970*/  IMAD.SHL.U32 R4, R247.reuse, 0x4, RZ ;  /* 0x00000004f7047824 */ /* 0x042fe200078e00ff */
[----:B------:R-:W-:Y:S02]  /*1980*/  SHF.R.S32.HI R14, RZ, 0x1f, R247 ;  /* 0x0000001fff0e7819 */ /* 0x000fe400000114f7 */
[----:B------:R-:W-:Y:S02]  /*1990*/  LEA R226, R2, UR5, 0x1 ;  /* 0x0000000502e27c11 */ /* 0x000fe4000f8e08ff */
[----:B------:R-:W-:Y:S02]  /*19a0*/  SHF.L.U64.HI R5, R247, 0x2, R14 ;  /* 0x00000002f7057819 */ /* 0x000fe4000001020e */
[----:B------:R-:W-:Y:S01]  /*19b0*/  IADD3 R4, P1, R4, UR8, RZ ;  /* 0x0000000804047c10 */ /* 0x000fe2000ff3e0ff */
[----:B------:R-:W-:Y:S01]  /*19c0*/  LDGSTS.E.BYPASS.LTC128B.128 [R226], desc[UR40][R198.64] ;  /* 0x00000000c6e27fae */ /* 0x000fe2000b901d68 */
[----:B--2---:R-:W-:Y:S01]  /*19d0*/  IADD3 R6, P0, R8, UR6, RZ ;  /* 0x0000000608067c10 */ /* 0x004fe2000ff1e0ff */
[----:B------:R-:W-:Y:S01]  /*19e0*/  UIMAD UR10, UR27, UR26, URZ ;  /* 0x0000001a1b0a72a4 */ /* 0x000fe2000f8e023f */
[----:B------:R-:W-:Y:S01]  /*19f0*/  IADD3.X R5, R5, UR9, RZ, P1, !PT ;  /* 0x0000000905057c10 */ /* 0x000fe20008ffe4ff */
[----:B------:R-:W-:Y:S01]  /*1a00*/  LDGSTS.E.BYPASS.LTC128B.128 [R226+0x1000], desc[UR40][R20.64] ;  /* 0x0100000014e27fae */ /* 0x000fe2000b901d68 */
[----:B------:R-:W-:-:S03]  /*1a10*/  IADD3.X R7, R9, UR44, RZ, P0, !PT ;  /* 0x0000002c09077c10 */ /* 0x000fc600087fe4ff */
[----:B------:R-:W-:Y:S04]  /*1a20*/  LDGSTS.E.BYPASS.LTC128B.128 [R0+0x6000], desc[UR40][R10.64] ;  /* 0x060000000a007fae */ /* 0x000fe8000b901d68 */
[----:B------:R-:W-:Y:S04]  /*1a30*/  LDGSTS.E.BYPASS.LTC128B.128 [R0+0x7000], desc[UR40][R8.64] ;  /* 0x0700000008007fae */ /* 0x000fe8000b901d68 */
[----:B------:R-:W-:Y:S01]  /*1a40*/  LDGSTS.E.BYPASS.LTC128B.128 [R0+0x8000], desc[UR40][R6.64] ;  /* 0x0800000006007fae */ /* 0x000fe2000b901d68 */
[----:B---3--:R-:W-:Y:S01]  /*1a50*/  IADD3 R12, P0, R6, UR6, RZ ;  /* 0x00000006060c7c10 */ /* 0x008fe2000ff1e0ff */
[----:B------:R-:W-:-:S02]  /*1a60*/  USHF.L.U32 UR7, UR10, 0x6, URZ ;  /* 0x000000060a077899 */ /* 0x000fc4000800063f */
[----:B------:R-:W5:Y:S01]  /*1a70*/  LDG.E R236, desc[UR40][R4.64] ;  /* 0x0000002804ec7981 */ /* 0x000f62000c1e1900 */
[----:B------:R-:W-:-:S03]  /*1a80*/  IADD3.X R13, R7, UR44, RZ, P0, !PT ;  /* 0x0000002c070d7c10 */ /* 0x000fc600087fe4ff */
[----:B------:R-:W5:Y:S04]  /*1a90*/  LDG.E R235, desc[UR40][R4.64+0x20] ;  /* 0x0000202804eb7981 */ /* 0x000f68000c1e1900 */
[----:B------:R1:W-:Y:S01]  /*1aa0*/  LDGSTS.E.BYPASS.LTC128B.128 [R0+0x9000], desc[UR40][R12.64] ;  /* 0x090000000c007fae */ /* 0x0003e2000b901d68 */
[----:B------:R-:W-:Y:S02]  /*1ab0*/  USHF.R.S32.HI UR6, URZ, 0x1f, UR26 ;  /* 0x0000001f3f067899 */ /* 0x000fe4000801141a */
[----:B------:R-:W-:Y:S01]  /*1ac0*/  USHF.R.S32.HI UR11, URZ, 0x1f, UR7 ;  /* 0x0000001f3f0b7899 */ /* 0x000fe20008011407 */
[----:B------:R-:W0:Y:S01]  /*1ad0*/  LDGDEPBAR ;  /* 0x00000000000079af */ /* 0x000e220000000000 */
[----:B------:R-:W-:-:S03]  /*1ae0*/  UIMAD UR6, UR6, UR27, URZ ;  /* 0x0000001b060672a4 */ /* 0x000fc6000f8e023f */
[----:B------:R-:W5:Y:S04]  /*1af0*/  LDG.E R234, desc[UR40][R4.64+0x80] ;  /* 0x0000802804ea7981 */ /* 0x000f68000c1e1900 */
[----:B------:R2:W5:Y:S01]  /*1b00*/  LDG.E R233, desc[UR40][R4.64+0xa0] ;  /* 0x0000a02804e97981 */ /* 0x000562000c1e1900 */
[----:B------:R-:W-:Y:S01]  /*1b10*/  IMAD.U32 R2, RZ, RZ, UR30 ;  /* 0x0000001eff027e24 */ /* 0x000fe2000f8e00ff */
[----:B-1----:R-:W-:Y:S01]  /*1b20*/  LEA.HI R0, R33, R34, RZ, 0x5 ;  /* 0x0000002221007211 */ /* 0x002fe200078f28ff */
[----:B------:R-:W-:Y:S01]  /*1b30*/  UIMAD.WIDE UR44, UR16, UR25, UR42 ;  /* 0x00000019102c72a5 */ /* 0x000fe2000f8e022a */
[----:B------:R-:W-:-:S04]  /*1b40*/  DEPBAR.LE SB0, 0x1 ;  /* 0x000080400000791a */ /* 0x000fc80000000000 */
[----:B------:R-:W-:Y:S01]  /*1b50*/  SHF.R.S32.HI R0, RZ, 0x5, R0 ;  /* 0x00000005ff007819 */ /* 0x000fe20000011400 */
[----:B--2---:R-:W-:Y:S01]  /*1b60*/  IMAD.U32 R4, RZ, RZ, UR33 ;  /* 0x00000021ff047e24 */ /* 0x004fe2000f8e00ff */
[----:B------:R-:W-:-:S03]  /*1b70*/  UIMAD.WIDE.U32 UR46, UR26, UR27, URZ ;  /* 0x0000001b1a2e72a5 */ /* 0x000fc6000f8e003f */
[----:B------:R-:W-:Y:S01]  /*1b80*/  IMAD R0, R0, UR10, R251 ;  /* 0x0000000a00007c24 */ /* 0x000fe2000f8e02fb */
[----:B------:R-:W-:Y:S01]  /*1b90*/  UIMAD UR6, UR31, UR26, UR6 ;  /* 0x0000001a1f0672a4 */ /* 0x000fe2000f8e0206 */
[----:B------:R-:W-:Y:S03]  /*1ba0*/  BAR.SYNC.DEFER_BLOCKING 0x0 ;  /* 0x0000000000007b1d */ /* 0x000fe60000010000 */
[----:B------:R-:W-:Y:S02]  /*1bb0*/  IADD3 R4, P1, P0, R0, UR7, R4 ;  /* 0x0000000700047c10 */ /* 0x000fe4000f83e004 */
[----:B------:R-:W-:Y:S01]  /*1bc0*/  SHF.R.S32.HI R0, RZ, 0x1f, R0 ;  /* 0x0000001fff007819 */ /* 0x000fe20000011400 */
[----:B------:R-:W-:Y:S02]  /*1bd0*/  UIADD3 UR29, UP0, UR44, UR29, URZ ;  /* 0x0000001d2c1d7290 */ /* 0x000fe4000ff1e03f */
[----:B------:R-:W-:Y:S01]  /*1be0*/  UIADD3 UR6, UR47, UR6, URZ ;  /* 0x000000062f067290 */ /* 0x000fe2000fffe03f */
[----:B------:R-:W-:Y:S01]  /*1bf0*/  IADD3.X R0, R0, UR11, R2, P1, P0 ;  /* 0x0000000b00007c10 */ /* 0x000fe20008fe0402 */
[----:B------:R-:W-:Y:S01]  /*1c00*/  IMAD.U32 R6, RZ, RZ, UR46 ;  /* 0x0000002eff067e24 */ /* 0x000fe2000f8e00ff */
[----:B------:R-:W-:Y:S01]  /*1c10*/  IADD3 R4, P0, R4, R31, RZ ;  /* 0x0000001f04047210 */ /* 0x000fe20007f1e0ff */
[----:B------:R-:W-:-:S02]  /*1c20*/  UIADD3.X UR28, UR45, UR28, URZ, UP0, !UPT ;  /* 0x0000001c2d1c7290 */ /* 0x000fc400087fe43f */
[----:B------:R-:W-:Y:S02]  /*1c30*/  UIMAD UR6, UR6, UR29, URZ ;  /* 0x0000001d060672a4 */ /* 0x000fe4000f8e023f */
[----:B------:R-:W-:Y:S01]  /*1c40*/  IMAD.X R5, R0, 0x1, R32, P0 ;  /* 0x0000000100057824 */ /* 0x000fe200000e0620 */
[----:B------:R-:W-:Y:S02]  /*1c50*/  UIADD3 UR32, UR42, UR32, URZ ;  /* 0x000000202a207290 */ /* 0x000fe4000fffe03f */
[----:B------:R-:W-:Y:S01]  /*1c60*/  UIMAD UR28, UR28, UR46, UR6 ;  /* 0x0000002e1c1c72a4 */ /* 0x000fe2000f8e0206 */
[----:B------:R-:W-:Y:S01]  /*1c70*/  IMAD.WIDE.U32 R4, R6, UR29, R4 ;  /* 0x0000001d06047c25 */ /* 0x000fe2000f8e0004 */
[----:B------:R-:W-:Y:S01]  /*1c80*/  ULDC.64 UR26, c[0x0][0x478] ;  /* 0x00011e00001a7ab9 */ /* 0x000fe20000000a00 */
[----:B------:R-:W-:Y:S02]  /*1c90*/  ULDC.64 UR6, c[0x0][0x400] ;  /* 0x0001000000067ab9 */ /* 0x000fe40000000a00 */
[----:B------:R-:W-:Y:S01]  /*1ca0*/  IMAD.U32 R7, RZ, RZ, UR47 ;  /* 0x0000002fff077e24 */ /* 0x000fe2000f8e00ff */
[C---:B------:R-:W-:Y:S01]  /*1cb0*/  LEA R184, P0, R4.reuse, UR6, 0x2 ;  /* 0x0000000604b87c11 */ /* 0x040fe2000f8010ff */
[----:B------:R-:W-:Y:S01]  /*1cc0*/  VIADD R0, R5, UR28 ;  /* 0x0000001c05007c36 */ /* 0x000fe20008000000 */
[----:B------:R-:W-:Y:S01]  /*1cd0*/  UIADD3 UR6, -UR38, UR4, UR37 ;  /* 0x0000000426067290 */ /* 0x000fe2000fffe125 */
[----:B------:R1:W2:Y:S03]  /*1ce0*/  LDSM.16.M88.4 R140, [R177+0xa000] ;  /* 0x00a00000b18c783b */ /* 0x0002a60000000200 */
[----:B------:R-:W-:Y:S01]  /*1cf0*/  LEA.HI.X R185, R4, UR7, R0, 0x2, P0 ;  /* 0x0000000704b97c11 */ /* 0x000fe200080f1400 */
[----:B------:R-:W-:Y:S01]  /*1d00*/  ULDC UR7, c[0x0][0x398] ;  /* 0x0000e60000077ab9 */ /* 0x000fe20000000800 */
[----:B------:R1:W3:Y:S01]  /*1d10*/  LDSM.16.M88.4 R144, [R177+0xa800] ;  /* 0x00a80000b190783b */ /* 0x0002e20000000200 */
[----:B------:R-:W-:-:S03]  /*1d20*/  UIADD3 UR7, UR6, -UR7, URZ ;  /* 0x8000000706077290 */ /* 0x000fc6000fffe03f */
[----:B------:R1:W4:Y:S01]  /*1d30*/  LDSM.16.M88.4 R148, [R180+0xa000] ;  /* 0x00a00000b494783b */ /* 0x0003220000000200 */
[----:B------:R-:W-:-:S03]  /*1d40*/  USHF.R.S32.HI UR6, URZ, 0x1f, UR7 ;  /* 0x0000001f3f067899 */ /* 0x000fc60008011407 */
[----:B------:R1:W1:Y:S01]  /*1d50*/  LDSM.16.M88.4 R152, [R180+0xa800] ;  /* 0x00a80000b498783b */ /* 0x0002620000000200 */
[----:B------:R-:W-:-:S03]  /*1d60*/  ULEA.HI UR6, UR6, UR7, URZ, 0x6 ;  /* 0x0000000706067291 */ /* 0x000fc6000f8f303f */
[----:B------:R1:W1:Y:S01]  /*1d70*/  LDSM.16.M88.4 R156, [R178+0xa000] ;  /* 0x00a00000b29c783b */ /* 0x0002620000000200 */
[----:B------:R-:W-:-:S03]  /*1d80*/  USHF.R.S32.HI UR6, URZ, 0x6, UR6 ;  /* 0x000000063f067899 */ /* 0x000fc60008011406 */
[----:B------:R1:W1:Y:S01]  /*1d90*/  LDSM.16.M88.4 R160, [R178+0xa800] ;  /* 0x00a80000b2a0783b */ /* 0x0002620000000200 */
[----:B------:R-:W-:-:S03]  /*1da0*/  UISETP.LT.AND UP0, UPT, URZ, UR6, UPT ;  /* 0x000000063f00728c */ /* 0x000fc6000bf01270 */
[----:B------:R1:W1:Y:S01]  /*1db0*/  LDSM.16.M88.4 R164, [R179+0xa000] ;  /* 0x00a00000b3a4783b */ /* 0x0002620000000200 */
[----:B------:R-:W-:-:S03]  /*1dc0*/  USEL UR6, URZ, UR6, !UP0 ;  /* 0x000000063f067287 */ /* 0x000fc6000c000000 */
[----:B------:R1:W1:Y:S01]  /*1dd0*/  LDSM.16.M88.4 R168, [R179+0xa800] ;  /* 0x00a80000b3a8783b */ /* 0x0002620000000200 */
[----:B------:R-:W-:-:S06]  /*1de0*/  UISETP.GT.AND UP0, UPT, UR36, UR6, UPT ;  /* 0x000000062400728c */ /* 0x000fcc000bf04270 */
[----:B------:R-:W-:Y:S01]  /*1df0*/  PLOP3.LUT P0, PT, PT, PT, UP0, 0x80, 0x0 ;  /* 0x000000000000781c */ /* 0x000fe20003f0f008 */
[----:B------:R-:W-:Y:S01]  /*1e00*/  UIMAD.WIDE UR26, UR32, 0x4, UR26 ;  /* 0x00000004201a78a5 */ /* 0x000fe2000f8e021a */
        /* <DEDUP_REMOVED lines=32> */
[----:B-1234-:R-:W-:Y:S06]  /*2010*/  @!P0 BRA `(.L_x_568) ;  /* 0x0000003800988947 */ /* 0x01efec0003800000 */
[----:B------:R-:W-:Y:S01]  /*2020*/  LEA.HI R0, R33, R34, RZ, 0x4 ;  /* 0x0000002221007211 */ /* 0x000fe200078f20ff */
[----:B------:R-:W1:Y:S01]  /*2030*/  LDC R249, c[0x0][0x2dc] ;  /* 0x0000b700fff97b82 */ /* 0x000e620000000800 */
[----:B------:R-:W-:Y:S01]  /*2040*/  UMOV UR7, UR27 ;  /* 0x0000001b00077c82 */ /* 0x000fe20008000000 */
[----:B------:R-:W-:Y:S01]  /*2050*/  USHF.L.U32 UR27, UR10, 0x4, URZ ;  /* 0x000000040a1b7899 */ /* 0x000fe2000800063f */
[----:B------:R-:W-:Y:S01]  /*2060*/  LOP3.LUT R0, R0, 0xfffffff0, RZ, 0xc0, !PT ;  /* 0xfffffff000007812 */ /* 0x000fe200078ec0ff */
[----:B------:R-:W-:Y:S01]  /*2070*/  USHF.L.U32 UR28, UR10, 0x3, URZ ;  /* 0x000000030a1c7899 */ /* 0x000fe2000800063f */
[----:B------:R-:W-:Y:S01]  /*2080*/  VIADD R4, R181, 0x1000 ;  /* 0x00001000b5047836 */ /* 0x000fe20000000000 */
[----:B------:R-:W-:Y:S01]  /*2090*/  UIADD3 UR33, UR27, 0x20, URZ ;  /* 0x000000201b217890 */ /* 0x000fe2000fffe03f */
[C---:B------:R-:W-:Y:S01]  /*20a0*/  SHF.L.U64.HI R238, R247.reuse, 0x2, R14 ;  /* 0x00000002f7ee7819 */ /* 0x040fe2000001020e */
[----:B------:R-:W-:Y:S01]  /*20b0*/  IMAD.IADD R0, R34, 0x1, -R0 ;  /* 0x0000000122007824 */ /* 0x000fe200078e0a00 */
[----:B------:R-:W-:Y:S01]  /*20c0*/  UIADD3 UR42, UR37, UR4, URZ ;  /* 0x00000004252a7290 */ /* 0x000fe2000fffe03f */
[----:B------:R-:W-:Y:S01]  /*20d0*/  IMAD.MOV.U32 R174, RZ, RZ, 0x20 ;  /* 0x00000020ffae7424 */ /* 0x000fe200078e00ff */
[----:B------:R-:W-:Y:S01]  /*20e0*/  UIADD3 UR32, UR28, UR33, URZ ;  /* 0x000000211c207290 */ /* 0x000fe2000fffe03f */
[----:B------:R-:W-:Y:S01]  /*20f0*/  IMAD.MOV.U32 R128, RZ, RZ, 0x40 ;  /* 0x00000040ff807424 */ /* 0x000fe200078e00ff */
[----:B------:R-:W-:Y:S01]  /*2100*/  SHF.R.S32.HI R2, RZ, 0x1f, R0 ;  /* 0x0000001fff027819 */ /* 0x000fe20000011400 */
[----:B------:R-:W-:Y:S01]  /*2110*/  IMAD.SHL.U32 R239, R247, 0x4, RZ ;  /* 0x00000004f7ef7824 */ /* 0x000fe200078e00ff */
[----:B------:R-:W-:Y:S01]  /*2120*/  UIADD3 UR31, UR28, UR32, URZ ;  /* 0x000000201c1f7290 */ /* 0x000fe2000fffe03f */
[----:B------:R-:W-:Y:S01]  /*2130*/  IMAD.MOV.U32 R252, RZ, RZ, 0x28 ;  /* 0x00000028fffc7424 */ /* 0x000fe200078e00ff */
[----:B------:R-:W-:Y:S01]  /*2140*/  LEA.HI R2, R2, R0, RZ, 0x3 ;  /* 0x0000000002027211 */ /* 0x000fe200078f18ff */
[----:B------:R-:W-:Y:S01]  /*2150*/  IMAD.MOV.U32 R95, RZ, RZ, RZ ;  /* 0x000000ffff5f7224 */ /* 0x000fe200078e00ff */
[----:B------:R-:W-:Y:S01]  /*2160*/  UIADD3 UR30, UR28, UR31, URZ ;  /* 0x0000001f1c1e7290 */ /* 0x000fe2000fffe03f */
[----:B------:R-:W-:Y:S01]  /*2170*/  SEL R4, R4, R181, !P2 ;  /* 0x000000b504047207 */ /* 0x000fe20005000000 */
[----:B------:R-:W-:Y:S01]  /*2180*/  UMOV UR12, UR26 ;  /* 0x0000001a000c7c82 */ /* 0x000fe20008000000 */
[----:B------:R-:W-:Y:S01]  /*2190*/  LOP3.LUT R2, R2, 0xfffffff8, RZ, 0xc0, !PT ;  /* 0xfffffff802027812 */ /* 0x000fe200078ec0ff */
[----:B------:R-:W-:-:S02]  /*21a0*/  UIMAD UR26, UR10, 0x18, URZ ;  /* 0x000000180a1a78a4 */ /* 0x000fc4000f8e023f */
[----:B------:R-:W-:Y:S02]  /*21b0*/  USHF.L.U32 UR25, UR10, 0x5, URZ ;  /* 0x000000050a197899 */ /* 0x000fe4000800063f */
[----:B------:R-:W-:Y:S01]  /*21c0*/  IMAD.IADD R0, R0, 0x1, -R2 ;  /* 0x0000000100007824 */ /* 0x000fe200078e0a02 */
[----:B------:R-:W-:Y:S01]  /*21d0*/  UIMAD UR11, UR10, 0x28, URZ ;  /* 0x000000280a0b78a4 */ /* 0x000fe2000f8e023f */
[----:B------:R-:W-:Y:S01]  /*21e0*/  VIADD R2, R182, 0x1000 ;  /* 0x00001000b6027836 */ /* 0x000fe20000000000 */
[----:B------:R-:W-:Y:S02]  /*21f0*/  UIMAD UR4, UR10, 0x30, URZ ;  /* 0x000000300a0478a4 */ /* 0x000fe4000f8e023f */
[C---:B------:R-:W-:Y:S01]  /*2200*/  LOP3.LUT P0, RZ, R0.reuse, 0x2, RZ, 0xc0, !PT ;  /* 0x0000000200ff7812 */ /* 0x040fe2000780c0ff */
[----:B------:R-:W-:Y:S01]  /*2210*/  UIMAD UR45, UR10, 0x38, URZ ;  /* 0x000000380a2d78a4 */ /* 0x000fe2000f8e023f */
[----:B------:R-:W-:Y:S01]  /*2220*/  LOP3.LUT P1, RZ, R0, 0x4, RZ, 0xc0, !PT ;  /* 0x0000000400ff7812 */ /* 0x000fe2000782c0ff */
[----:B------:R-:W-:Y:S01]  /*2230*/  VIADD R0, R247, 0xffffffc0 ;  /* 0xffffffc0f7007836 */ /* 0x000fe20000000000 */
[----:B------:R-:W-:Y:S01]  /*2240*/  SEL R2, R2, R182, !P2 ;  /* 0x000000b602027207 */ /* 0x000fe20005000000 */
[----:B------:R-:W-:Y:S01]  /*2250*/  ULDC UR37, c[0x0][0x270] ;  /* 0x00009c0000257ab9 */ /* 0x000fe20000000800 */
[----:B------:R-:W-:-:S02]  /*2260*/  UIADD3 UR42, -UR38, 0x80, UR42 ;  /* 0x00000080262a7890 */ /* 0x000fc4000fffe12a */
[----:B------:R-:W-:Y:S01]  /*2270*/  UIADD3 UR29, UR28, UR30, URZ ;  /* 0x0000001e1c1d7290 */ /* 0x000fe2000fffe03f */
[----:B------:R-:W-:Y:S01]  /*2280*/  SEL R174, R174, 0xffffffe0, !P0 ;  /* 0xffffffe0aeae7807 */ /* 0x000fe20004000000 */
[----:B------:R-:W-:Y:S01]  /*2290*/  IMAD.SHL.U32 R237, R0, 0x4, RZ ;  /* 0x0000000400ed7824 */ /* 0x000fe200078e00ff */
[----:B------:R-:W-:Y:S01]  /*22a0*/  LEA R172, R2, UR5, 0x1 ;  /* 0x0000000502ac7c11 */ /* 0x000fe2000f8e08ff */
[----:B------:R-:W-:Y:S01]  /*22b0*/  UIADD3 UR10, UR28, UR29, URZ ;  /* 0x0000001d1c0a7290 */ /* 0x000fe2000fffe03f */
[----:B------:R-:W-:Y:S01]  /*22c0*/  LEA R173, R4, UR5, 0x1 ;  /* 0x0000000504ad7c11 */ /* 0x000fe2000f8e08ff */
[----:B------:R-:W-:Y:S01]  /*22d0*/  IMAD.IADD R176, R175, 0x1, R174 ;  /* 0x00000001afb07824 */ /* 0x000fe200078e02ae */
[----:B------:R-:W-:Y:S01]  /*22e0*/  SEL R128, R128, 0xffffffc0, !P1 ;  /* 0xffffffc080807807 */ /* 0x000fe20004800000 */
[----:B------:R-:W-:Y:S01]  /*22f0*/  ULDC UR44, c[0x0][0x39c] ;  /* 0x0000e700002c7ab9 */ /* 0x000fe20000000800 */
[----:B-1----:R-:W-:-:S07]  /*2300*/  ULDC UR43, c[0x0][0x2ec] ;  /* 0x0000bb00002b7ab9 */ /* 0x002fce0000000800 */
.L_x_571:
[----:B------:R-:W0:Y:S01]  /*2310*/  LDGDEPBAR ;  /* 0x00000000000079af */ /* 0x000e220000000000 */
[C---:B------:R-:W-:Y:S01]  /*2320*/  IADD3 R0, R173.reuse, R174, RZ ;  /* 0x000000aead007210 */ /* 0x040fe20007ffe0ff */
[----:B------:R-:W-:Y:S01]  /*2330*/  USHF.L.U32 UR36, UR13, 0x6, URZ ;  /* 0x000000060d247899 */ /* 0x000fe2000800063f */
[-C--:B------:R-:W-:Y:S01]  /*2340*/  IADD3 R2, R173, R128.reuse, RZ ;  /* 0x00000080ad027210 */ /* 0x080fe20007ffe0ff */
[----:B------:R-:W-:Y:S01]  /*2350*/  UISETP.GT.AND UP3, UPT, UR13, UR6, UPT ;  /* 0x000000060d00728c */ /* 0x000fe2000bf64270 */
[----:B-----5:R-:W-:Y:S01]  /*2360*/  FSETP.NEU.FTZ.AND P3, PT, R236, -INF , PT ;  /* 0xff800000ec00780b */ /* 0x020fe20003f7d000 */
[----:B------:R-:W-:Y:S01]  /*2370*/  UISETP.GE.AND UP0, UPT, UR36, UR42, UPT ;  /* 0x0000002a2400728c */ /* 0x000fe2000bf06270 */
[----:B------:R-:W-:Y:S02]  /*2380*/  MOV R183, 0x8 ;  /* 0x0000000800b77802 */ /* 0x000fe40000000f00 */
[----:B------:R-:W-:Y:S03]  /*2390*/  FSETP.NEU.FTZ.AND P2, PT, R235, -INF , PT ;  /* 0xff800000eb00780b */ /* 0x000fe60003f5d000 */
        /* <DEDUP_REMOVED lines=10> */
[----:B------:R1:W4:Y:S01]  /*2440*/  LDSM.16.M88.4 R112, [R0+0x1000] ;  /* 0x001000000070783b */ /* 0x0003220000000200 */
[C---:B--2---:R-:W-:Y:S07]  /*2450*/  HMMA.16816.F32 R8, R28.reuse, R16, RZ ;  /* 0x000000101c08723c */ /* 0x044fee00000018ff */
[----:B------:R-:W2:Y:S01]  /*2460*/  LDSM.16.M88.4 R116, [R180+0x6800] ;  /* 0x00680000b474783b */ /* 0x000ea20000000200 */
[-C--:B------:R-:W-:Y:S07]  /*2470*/  HMMA.16816.F32 R12, R28, R18.reuse, RZ ;  /* 0x000000121c0c723c */ /* 0x080fee00000018ff */
[----:B------:R-:W-:Y:S01]  /*2480*/  LDSM.16.M88.4 R120, [R2] ;  /* 0x000000000278783b */ /* 0x000fe20000000200 */
[C---:B------:R-:W-:Y:S07]  /*2490*/  HMMA.16816.F32 R16, R32.reuse, R18, RZ ;  /* 0x000000122010723c */ /* 0x040fee00000018ff */
[----:B------:R-:W2:Y:S01]  /*24a0*/  LDSM.16.M88.4 R124, [R178+0x6000] ;  /* 0x00600000b27c783b */ /* 0x000ea20000000200 */
[-C--:B---3--:R-:W-:Y:S03]  /*24b0*/  HMMA.16816.F32 R20, R32, R100.reuse, RZ ;  /* 0x000000642014723c */ /* 0x088fe600000018ff */
[----:B-1----:R-:W-:Y:S03]  /*24c0*/  IADD3 R0, R0, R128, RZ ;  /* 0x0000008000007210 */ /* 0x002fe60007ffe0ff */
[C---:B------:R-:W-:Y:S01]  /*24d0*/  HMMA.16816.F32 R24, R28.reuse, R100, RZ ;  /* 0x000000641c18723c */ /* 0x040fe200000018ff */
[----:B------:R-:W-:Y:S05]  /*24e0*/  LDSM.16.M88.4 R128, [R178+0x6800] ;  /* 0x00680000b280783b */ /* 0x000fea0000000200 */
[-C--:B------:R-:W-:Y:S03]  /*24f0*/  HMMA.16816.F32 R28, R28, R102.reuse, RZ ;  /* 0x000000661c1c723c */ /* 0x080fe600000018ff */
[----:B------:R-:W-:Y:S03]  /*2500*/  LDSM.16.M88.4 R132, [R0] ;  /* 0x000000000084783b */ /* 0x000fe60000000200 */
[----:B------:R-:W-:Y:S05]  /*2510*/  HMMA.16816.F32 R32, R32, R102, RZ ;  /* 0x000000662020723c */ /* 0x000fea00000018ff */
[----:B------:R1:W3:Y:S01]  /*2520*/  LDSM.16.M88.4 R100, [R2+0x1000] ;  /* 0x001000000264783b */ /* 0x0002e20000000200 */
[-C--:B----4-:R-:W-:Y:S06]  /*2530*/  HMMA.16816.F32 R4, R104, R108.reuse, R4 ;  /* 0x0000006c6804723c */ /* 0x090fec0000001804 */
[C---:B------:R-:W-:Y:S01]  /*2540*/  HMMA.16816.F32 R8, R112.reuse, R108, R8 ;  /* 0x0000006c7008723c */ /* 0x040fe20000001808 */
[----:B------:R-:W4:Y:S05]  /*2550*/  LDSM.16.M88.4 R136, [R179+0x6000] ;  /* 0x00600000b388783b */ /* 0x000f2a0000000200 */
[-C--:B------:R-:W-:Y:S01]  /*2560*/  HMMA.16816.F32 R12, R112, R110.reuse, R12 ;  /* 0x0000006e700c723c */ /* 0x080fe2000000180c */
[----:B------:R-:W-:Y:S05]  /*2570*/  MOV R108, 0x40 ;  /* 0x00000040006c7802 */ /* 0x000fea0000000f00 */
[C---:B------:R-:W-:Y:S01]  /*2580*/  HMMA.16816.F32 R16, R104.reuse, R110, R16 ;  /* 0x0000006e6810723c */ /* 0x040fe20000001810 */
[----:B-1----:R-:W-:Y:S05]  /*2590*/  MOV R2, UR36 ;  /* 0x0000002400027c02 */ /* 0x002fea0008000f00 */
[-C--:B--2---:R-:W-:Y:S06]  /*25a0*/  HMMA.16816.F32 R20, R104, R116.reuse, R20 ;  /* 0x000000746814723c */ /* 0x084fec0000001814 */
[C---:B------:R-:W-:Y:S06]  /*25b0*/  HMMA.16816.F32 R24, R112.reuse, R116, R24 ;  /* 0x000000747018723c */ /* 0x040fec0000001818 */
[-C--:B------:R-:W-:Y:S06]  /*25c0*/  HMMA.16816.F32 R28, R112, R118.reuse, R28 ;  /* 0x00000076701c723c */ /* 0x080fec000000181c */
[----:B------:R-:W-:Y:S01]  /*25d0*/  HMMA.16816.F32 R32, R104, R118, R32 ;  /* 0x000000766820723c */ /* 0x000fe20000001820 */
[----:B------:R1:W2:Y:S05]  /*25e0*/  LDSM.16.M88.4 R104, [R0+0x1000] ;  /* 0x001000000068783b */ /* 0x0002aa0000000200 */
[-C--:B------:R-:W-:Y:S06]  /*25f0*/  HMMA.16816.F32 R4, R120, R124.reuse, R4 ;  /* 0x0000007c7804723c */ /* 0x080fec0000001804 */
[C---:B---3--:R-:W-:Y:S06]  /*2600*/  HMMA.16816.F32 R8, R100.reuse, R124, R8 ;  /* 0x0000007c6408723c */ /* 0x048fec0000001808 */
[-C--:B------:R-:W-:Y:S06]  /*2610*/  HMMA.16816.F32 R12, R100, R126.reuse, R12 ;  /* 0x0000007e640c723c */ /* 0x080fec000000180c */
[C---:B------:R-:W-:Y:S01]  /*2620*/  HMMA.16816.F32 R16, R120.reuse, R126, R16 ;  /* 0x0000007e7810723c */ /* 0x040fe20000001810 */
[----:B-1----:R-:W-:Y:S04]  /*2630*/  MOV R0, UR18 ;  /* 0x0000001200007c02 */ /* 0x002fe80008000f00 */
[----:B------:R-:W-:Y:S01]  /*2640*/  @!P0 LEA R0, R0, R243, 0x7 ;  /* 0x000000f300008211 */ /* 0x000fe200078e38ff */
[-C--:B------:R-:W-:Y:S06]  /*2650*/  HMMA.16816.F32 R20, R120, R128.reuse, R20 ;  /* 0x000000807814723c */ /* 0x080fec0000001814 */
[C---:B------:R-:W-:Y:S06]  /*2660*/  HMMA.16816.F32 R24, R100.reuse, R128, R24 ;  /* 0x000000806418723c */ /* 0x040fec0000001818 */
[-C--:B------:R-:W-:Y:S05]  /*2670*/  HMMA.16816.F32 R28, R100, R130.reuse, R28 ;  /* 0x00000082641c723c */ /* 0x080fea000000181c */
[----:B------:R-:W-:Y:S01]  /*2680*/  SEL R128, R108, 0xffffffc0, !P1 ;  /* 0xffffffc06c807807 */ /* 0x000fe20004800000 */
[----:B------:R-:W-:Y:S06]  /*2690*/  HMMA.16816.F32 R32, R120, R130, R32 ;  /* 0x000000827820723c */ /* 0x000fec0000001820 */
[-C--:B----4-:R-:W-:Y:S06]  /*26a0*/  HMMA.16816.F32 R4, R132, R136.reuse, R4 ;  /* 0x000000888404723c */ /* 0x090fec0000001804 */
[C---:B--2---:R-:W-:Y:S06]  /*26b0*/  HMMA.16816.F32 R8, R104.reuse, R136, R8 ;  /* 0x000000886808723c */ /* 0x044fec0000001808 */
        /* <DEDUP_REMOVED lines=31> */
[----:B---3--:R-:W1:Y:S09]  /*28b0*/  LDSM.16.M88.4 R4, [R179+0x6800] ;  /* 0x00680000b304783b */ /* 0x008e720000000200 */
        /* <DEDUP_REMOVED lines=14> */
[----:B------:R-:W-:Y:S03]  /*29a0*/  @!P0 IADD3 R5, R2, UR38, R241 ;  /* 0x0000002602058c10 */ /* 0x000fe6000fffe0f1 */
[----:B------:R-:W-:Y:S01]  /*29b0*/  @!P0 VIADD R2, R0, 0x1 ;  /* 0x0000000100028836 */ /* 0x000fe20000000000 */
[----:B------:R-:W-:Y:S01]  /*29c0*/  MOV R4, R209 ;  /* 0x000000d100047202 */ /* 0x000fe20000000f00 */
[----:B------:R-:W-:Y:S04]  /*29d0*/  HMMA.16816.F32 R32, R132, R6, R32 ;  /* 0x000000068420723c */ /* 0x000fe80000001820 */
[C---:B------:R-:W-:Y:S01]  /*29e0*/  @!P0 VIMNMX R12, R5.reuse, UR38, PT ;  /* 0x00000026050c8c48 */ /* 0x040fe2000bfe0100 */
[----:B------:R-:W-:Y:S01]  /*29f0*/  FMUL.FTZ R20, R20, UR44 ;  /* 0x0000002c14147c20 */ /* 0x000fe20008410000 */
[----:B------:R-:W-:Y:S01]  /*2a00*/  @!P0 VIADDMNMX R11, R5, R183, UR38, PT ;  /* 0x00000026050b8e46 */ /* 0x000fe2000b8001b7 */
[----:B------:R-:W-:Y:S01]  /*2a10*/  FMUL.FTZ R21, R21, UR44 ;  /* 0x0000002c15157c20 */ /* 0x000fe20008410000 */
[CC--:B------:R-:W-:Y:S01]  /*2a20*/  @!P0 ISETP.GE.AND P4, PT, R0.reuse, R12.reuse, PT ;  /* 0x0000000c0000820c */ /* 0x0c0fe20003f86270 */
[----:B------:R-:W-:Y:S01]  /*2a30*/  MUFU.TANH R205, R20 ;  /* 0x0000001400cd7308 */ /* 0x000fe20000002400 */
[-C--:B------:R-:W-:Y:S01]  /*2a40*/  @!P0 ISETP.GE.AND P2, PT, R0, R11.reuse, PT ;  /* 0x0000000b0000820c */ /* 0x080fe20003f46270 */
[----:B------:R-:W-:Y:S01]  /*2a50*/  FMUL.FTZ R22, R22, UR44 ;  /* 0x0000002c16167c20 */ /* 0x000fe20008410000 */
[----:B------:R-:W-:Y:S01]  /*2a60*/  @!P0 FSEL R4, R209, -INF , !P4 ;  /* 0xff800000d1048808 */ /* 0x000fe20006000000 */
[----:B------:R-:W-:Y:S01]  /*2a70*/  FMUL.FTZ R23, R23, UR44 ;  /* 0x0000002c17177c20 */ /* 0x000fe20008410000 */
[----:B------:R-:W-:Y:S01]  /*2a80*/  @!P0 ISETP.GE.AND P3, PT, R2, R12, PT ;  /* 0x0000000c0200820c */ /* 0x000fe20003f66270 */
[----:B------:R-:W-:Y:S01]  /*2a90*/  FMUL.FTZ R24, R24, UR44 ;  /* 0x0000002c18187c20 */ /* 0x000fe20008410000 */
[----:B------:R-:W-:Y:S03]  /*2aa0*/  MOV R183, 0x20 ;  /* 0x0000002000b77802 */ /* 0x000fe60000000f00 */
[----:B------:R-:W1:Y:S01]  /*2ab0*/  MUFU.TANH R204, R21 ;  /* 0x0000001500cc7308 */ /* 0x000e620000002400 */
[----:B------:R-:W-:Y:S01]  /*2ac0*/  FFMA.FTZ R4, R4, UR43, -R10 ;  /* 0x0000002b04047c23 */ /* 0x000fe2000801080a */
[----:B------:R-:W-:Y:S01]  /*2ad0*/  FMUL.FTZ R28, R28, UR44 ;  /* 0x0000002c1c1c7c20 */ /* 0x000fe20008410000 */
[----:B------:R-:W-:Y:S01]  /*2ae0*/  FMUL.FTZ R29, R29, UR44 ;  /* 0x0000002c1d1d7c20 */ /* 0x000fe20008410000 */
[----:B------:R-:W-:Y:S01]  /*2af0*/  FMUL.FTZ R30, R30, UR44 ;  /* 0x0000002c1e1e7c20 */ /* 0x000fe20008410000 */
[----:B------:R-:W-:Y:S01]  /*2b00*/  FMUL.FTZ R31, R31, UR44 ;  /* 0x0000002c1f1f7c20 */ /* 0x000fe20008410000 */
[----:B------:R-:W-:Y:S01]  /*2b10*/  LEA R104, R181, UR5, 0x1 ;  /* 0x00000005b5687c11 */ /* 0x000fe2000f8e08ff */
[----:B------:R-:W-:Y:S03]  /*2b20*/  FMUL.FTZ R32, R32, UR44 ;  /* 0x0000002c20207c20 */ /* 0x000fe60008410000 */
[----:B------:R2:W-:Y:S01]  /*2b30*/  MUFU.EX2 R225, R4 ;  /* 0x0000000400e17308 */ /* 0x0005e20000000800 */
[----:B------:R-:W-:Y:S01]  /*2b40*/  @!P0 FSEL R13, R208, -INF , !P3 ;  /* 0xff800000d00d8808 */ /* 0x000fe20005800000 */
[----:B------:R-:W-:Y:S01]  /*2b50*/  FMUL.FTZ R33, R33, UR44 ;  /* 0x0000002c21217c20 */ /* 0x000fe20008410000 */
[----:B------:R-:W-:Y:S01]  /*2b60*/  @!P0 ISETP.GE.AND P3, PT, R2, R11, PT ;  /* 0x0000000b0200820c */ /* 0x000fe20003f66270 */
[----:B------:R-:W-:Y:S01]  /*2b70*/  IMAD.IADD R104, R174, 0x1, R104 ;  /* 0x00000001ae687824 */ /* 0x000fe200078e0268 */
[----:B------:R-:W-:Y:S01]  /*2b80*/  MOV R6, R120 ;  /* 0x0000007800067202 */ /* 0x000fe20000000f00 */
[----:B------:R-:W-:Y:S01]  /*2b90*/  FFMA.FTZ R13, R13, UR43, -R10 ;  /* 0x0000002b0d0d7c23 */ /* 0x000fe2000801080a */
[----:B------:R-:W-:Y:S03]  /*2ba0*/  @!P0 FSEL R8, R214, -INF , !P3 ;  /* 0xff800000d6088808 */ /* 0x000fe60005800000 */
[----:B------:R-:W4:Y:S01]  /*2bb0*/  MUFU.TANH R211, R22 ;  /* 0x0000001600d37308 */ /* 0x000f220000002400 */
[----:B------:R-:W-:Y:S01]  /*2bc0*/  FMUL.FTZ R34, R34, UR44 ;  /* 0x0000002c22227c20 */ /* 0x000fe20008410000 */
[----:B------:R-:W-:Y:S01]  /*2bd0*/  FMUL.FTZ R35, R35, UR44 ;  /* 0x0000002c23237c20 */ /* 0x000fe20008410000 */
[----:B------:R-:W-:Y:S01]  /*2be0*/  FMUL.FTZ R25, R25, UR44 ;  /* 0x0000002c19197c20 */ /* 0x000fe20008410000 */
[----:B------:R-:W-:Y:S01]  /*2bf0*/  FMUL.FTZ R26, R26, UR44 ;  /* 0x0000002c1a1a7c20 */ /* 0x000fe20008410000 */
[----:B------:R-:W-:Y:S05]  /*2c00*/  FMUL.FTZ R27, R27, UR44 ;  /* 0x0000002c1b1b7c20 */ /* 0x000fea0008410000 */
[----:B------:R3:W-:Y:S01]  /*2c10*/  MUFU.EX2 R224, R13 ;  /* 0x0000000d00e07308 */ /* 0x0007e20000000800 */
[----:B--2---:R-:W-:Y:S02]  /*2c20*/  MOV R4, R217 ;  /* 0x000000d900047202 */ /* 0x004fe40000000f00 */
[----:B------:R-:W-:Y:S02]  /*2c30*/  @!P0 FSEL R4, R217, -INF , !P2 ;  /* 0xff800000d9048808 */ /* 0x000fe40005000000 */
[----:B------:R-:W-:Y:S05]  /*2c40*/  FSETP.NEU.FTZ.AND P2, PT, R234, -INF , PT ;  /* 0xff800000ea00780b */ /* 0x000fea0003f5d000 */
[----:B------:R-:W2:Y:S01]  /*2c50*/  MUFU.TANH R210, R23 ;  /* 0x0000001700d27308 */ /* 0x000ea20000002400 */
[--C-:B------:R-:W-:Y:S09]  /*2c60*/  FFMA.FTZ R4, R4, UR43, -R9.reuse ;  /* 0x0000002b04047c23 */ /* 0x100ff20008010809 */
[----:B------:R1:W-:Y:S01]  /*2c70*/  MUFU.EX2 R231, R4 ;  /* 0x0000000400e77308 */ /* 0x0003e20000000800 */
[----:B---3--:R-:W-:Y:S09]  /*2c80*/  MOV R13, R124 ;  /* 0x0000007c000d7202 */ /* 0x008ff20000000f00 */
[----:B------:R-:W3:Y:S10]  /*2c90*/  MUFU.TANH R117, R24 ;  /* 0x0000001800757308 */ /* 0x000ef40000002400 */
[----:B------:R-:W-:Y:S01]  /*2ca0*/  MUFU.TANH R115, R28 ;  /* 0x0000001c00737308 */ /* 0x000fe20000002400 */
[----:B-1----:R-:W-:Y:S01]  /*2cb0*/  FFMA.FTZ R4, R8, UR43, -R9 ;  /* 0x0000002b08047c23 */ /* 0x002fe20008010809 */
[C---:B------:R-:W-:Y:S02]  /*2cc0*/  @!P0 VIADDMNMX R8, R5.reuse, R183, UR38, PT ;  /* 0x0000002605088e46 */ /* 0x040fe4000b8001b7 */
[----:B------:R-:W-:Y:S02]  /*2cd0*/  @!P0 VIADDMNMX R5, R5, R252, UR38, PT ;  /* 0x0000002605058e46 */ /* 0x000fe4000b8001fc */
[-C--:B------:R-:W-:Y:S04]  /*2ce0*/  @!P0 ISETP.GE.AND P4, PT, R0, R8.reuse, PT ;  /* 0x000000080000820c */ /* 0x080fe80003f86270 */
[----:B------:R-:W1:Y:S01]  /*2cf0*/  MUFU.TANH R116, R25 ;  /* 0x0000001900747308 */ /* 0x000e620000002400 */
[C---:B------:R-:W-:Y:S02]  /*2d00*/  @!P0 ISETP.GE.AND P5, PT, R2.reuse, R8, PT ;  /* 0x000000080200820c */ /* 0x040fe40003fa6270 */
[----:B------:R-:W-:Y:S02]  /*2d10*/  @!P0 FSEL R14, R125, -INF , !P4 ;  /* 0xff8000007d0e8808 */ /* 0x000fe40006000000 */
[-C--:B------:R-:W-:Y:S02]  /*2d20*/  @!P0 ISETP.GE.AND P3, PT, R2, R5.reuse, PT ;  /* 0x000000050200820c */ /* 0x080fe40003f66270 */
[----:B------:R-:W-:Y:S03]  /*2d30*/  @!P0 FSEL R13, R124, -INF , !P5 ;  /* 0xff8000007c0d8808 */ /* 0x000fe60006800000 */
[----:B------:R4:W-:Y:S01]  /*2d40*/  MUFU.EX2 R232, R4 ;  /* 0x0000000400e87308 */ /* 0x0009e20000000800 */
[-C--:B------:R-:W-:Y:S09]  /*2d50*/  @!P0 ISETP.GE.AND P4, PT, R0, R5.reuse, PT ;  /* 0x000000050000820c */ /* 0x080ff20003f86270 */
[----:B------:R-:W1:Y:S10]  /*2d60*/  MUFU.TANH R123, R26 ;  /* 0x0000001a007b7308 */ /* 0x000e740000002400 */
[----:B------:R-:W-:Y:S01]  /*2d70*/  MUFU.TANH R114, R29 ;  /* 0x0000001d00727308 */ /* 0x000fe20000002400 */
[----:B----4-:R-:W-:Y:S05]  /*2d80*/  FMUL.FTZ R4, R234, 1.4426950216293334961 ;  /* 0x3fb8aa3bea047820 */ /* 0x010fea0000410000 */
[----:B------:R-:W-:Y:S04]  /*2d90*/  FSEL R4, R4, RZ, P2 ;  /* 0x000000ff04047208 */ /* 0x000fe80001000000 */
[----:B------:R-:W4:Y:S01]  /*2da0*/  MUFU.TANH R122, R27 ;  /* 0x0000001b007a7308 */ /* 0x000f220000002400 */
[----:B------:R-:W-:Y:S01]  /*2db0*/  FSETP.NEU.FTZ.AND P2, PT, R233, -INF , PT ;  /* 0xff800000e900780b */ /* 0x000fe20003f5d000 */
[--C-:B------:R-:W-:Y:S01]  /*2dc0*/  FFMA.FTZ R2, R14, UR43, -R4.reuse ;  /* 0x0000002b0e027c23 */ /* 0x100fe20008010804 */
[----:B------:R-:W-:Y:S01]  /*2dd0*/  IMAD.MOV.U32 R14, RZ, RZ, R137 ;  /* 0x000000ffff0e7224 */ /* 0x000fe200078e0089 */
[----:B------:R-:W-:Y:S01]  /*2de0*/  @!P0 FSEL R14, R137, -INF , !P4 ;  /* 0xff800000890e8808 */ /* 0x000fe20006000000 */
[----:B------:R-:W-:Y:S05]  /*2df0*/  FFMA.FTZ R13, R13, UR43, -R4 ;  /* 0x0000002b0d0d7c23 */ /* 0x000fea0008010804 */
[----:B------:R2:W-:Y:S10]  /*2e00*/  MUFU.EX2 R187, R2 ;  /* 0x0000000200bb7308 */ /* 0x0005f40000000800 */
[----:B------:R3:W-:Y:S10]  /*2e10*/  MUFU.EX2 R186, R13 ;  /* 0x0000000d00ba7308 */ /* 0x0007f40000000800 */
[----:B------:R-:W4:Y:S01]  /*2e20*/  MUFU.TANH R200, R32 ;  /* 0x0000002000c87308 */ /* 0x000f220000002400 */
[----:B--2---:R-:W-:Y:S02]  /*2e30*/  FSEL R2, R15, RZ, P2 ;  /* 0x000000ff0f027208 */ /* 0x004fe40001000000 */
[----:B------:R-:W-:Y:S02]  /*2e40*/  MOV R15, R136 ;  /* 0x00000088000f7202 */ /* 0x000fe40000000f00 */
[----:B------:R-:W-:Y:S05]  /*2e50*/  @!P0 FSEL R15, R136, -INF , !P3 ;  /* 0xff800000880f8808 */ /* 0x000fea0005800000 */
[----:B------:R-:W2:Y:S01]  /*2e60*/  MUFU.TANH R201, R33 ;  /* 0x0000002100c97308 */ /* 0x000ea20000002400 */
[--C-:B---3--:R-:W-:Y:S01]  /*2e70*/  FFMA.FTZ R13, R14, UR43, -R2.reuse ;  /* 0x0000002b0e0d7c23 */ /* 0x108fe20008010802 */
[----:B------:R-:W-:Y:S04]  /*2e80*/  @!P0 IADD3 R14, R0, 0x8, RZ ;  /* 0x00000008000e8810 */ /* 0x000fe80007ffe0ff */
[CC--:B------:R-:W-:Y:S04]  /*2e90*/  @!P0 ISETP.GE.AND P2, PT, R14.reuse, R8.reuse, PT ;  /* 0x000000080e00820c */ /* 0x0c0fe80003f46270 */
[----:B------:R3:W-:Y:S01]  /*2ea0*/  MUFU.EX2 R191, R13 ;  /* 0x0000000d00bf7308 */ /* 0x0007e20000000800 */
[----:B------:R-:W-:Y:S09]  /*2eb0*/  @!P0 ISETP.GE.AND P3, PT, R14, R5, PT ;  /* 0x000000050e00820c */ /* 0x000ff20003f66270 */
[----:B------:R-:W-:Y:S10]  /*2ec0*/  MUFU.TANH R203, R34 ;  /* 0x0000002200cb7308 */ /* 0x000ff40000002400 */
[----:B------:R-:W-:Y:S01]  /*2ed0*/  MUFU.TANH R202, R35 ;  /* 0x0000002300ca7308 */ /* 0x000fe20000002400 */
[----:B---3--:R-:W-:Y:S01]  /*2ee0*/  FFMA.FTZ R13, R15, UR43, -R2 ;  /* 0x0000002b0f0d7c23 */ /* 0x008fe20008010802 */
[----:B------:R-:W-:Y:S02]  /*2ef0*/  MOV R15, R121 ;  /* 0x00000079000f7202 */ /* 0x000fe40000000f00 */
[----:B------:R-:W-:Y:S06]  /*2f00*/  @!P0 FSEL R15, R121, -INF , !P2 ;  /* 0xff800000790f8808 */ /* 0x000fec0005000000 */
[----:B------:R3:W-:Y:S01]  /*2f10*/  MUFU.EX2 R190, R13 ;  /* 0x0000000d00be7308 */ /* 0x0007e20000000800 */
[--C-:B------:R-:W-:Y:S01]  /*2f20*/  FFMA.FTZ R7, R15, UR43, -R4.reuse ;  /* 0x0000002b0f077c23 */ /* 0x100fe20008010804 */
[----:B------:R-:W-:Y:S08]  /*2f30*/  MOV R15, R129 ;  /* 0x00000081000f7202 */ /* 0x000ff00000000f00 */
[----:B------:R1:W-:Y:S10]  /*2f40*/  MUFU.EX2 R138, R7 ;  /* 0x00000007008a7308 */ /* 0x0003f40000000800 */
[----:B------:R-:W2:Y:S01]  /*2f50*/  MUFU.TANH R119, R30 ;  /* 0x0000001e00777308 */ /* 0x000ea20000002400 */
[----:B---3--:R-:W-:Y:S04]  /*2f60*/  @!P0 IADD3 R13, R0, 0x9, RZ ;  /* 0x00000009000d8810 */ /* 0x008fe80007ffe0ff */
[C---:B------:R-:W-:Y:S05]  /*2f70*/  @!P0 ISETP.GE.AND P2, PT, R13.reuse, R8, PT ;  /* 0x000000080d00820c */ /* 0x040fea0003f46270 */
[----:B------:R-:W3:Y:S01]  /*2f80*/  MUFU.TANH R118, R31 ;  /* 0x0000001f00767308 */ /* 0x000ee20000002400 */
[----:B------:R-:W-:Y:S02]  /*2f90*/  @!P0 FSEL R6, R120, -INF , !P2 ;  /* 0xff80000078068808 */ /* 0x000fe40005000000 */
[----:B-1----:R-:W-:Y:S02]  /*2fa0*/  MOV R7, R130 ;  /* 0x0000008200077202 */ /* 0x002fe40000000f00 */
[----:B------:R-:W-:Y:S01]  /*2fb0*/  @!P0 FSEL R7, R130, -INF , !P3 ;  /* 0xff80000082078808 */ /* 0x000fe20005800000 */
[----:B------:R-:W-:Y:S01]  /*2fc0*/  FFMA.FTZ R6, R6, UR43, -R4 ;  /* 0x0000002b06067c23 */ /* 0x000fe20008010804 */
[----:B------:R-:W-:Y:S03]  /*2fd0*/  @!P0 ISETP.GE.AND P2, PT, R13, R5, PT ;  /* 0x000000050d00820c */ /* 0x000fe60003f46270 */
[----:B------:R1:W-:Y:S01]  /*2fe0*/  MUFU.EX2 R135, R6 ;  /* 0x0000000600877308 */ /* 0x0003e20000000800 */
[----:B------:R-:W-:Y:S02]  /*2ff0*/  @!P0 FSEL R15, R129, -INF , !P2 ;  /* 0xff800000810f8808 */ /* 0x000fe40005000000 */
[----:B------:R-:W-:Y:S01]  /*3000*/  @!P0 ISETP.GE.AND P2, PT, R14, R12, PT ;  /* 0x0000000c0e00820c */ /* 0x000fe20003f46270 */
[--C-:B-1----:R-:W-:Y:S01]  /*3010*/  FFMA.FTZ R6, R7, UR43, -R2.reuse ;  /* 0x0000002b07067c23 */ /* 0x102fe20008010802 */
[----:B------:R-:W-:Y:S05]  /*3020*/  MOV R7, R206 ;  /* 0x000000ce00077202 */ /* 0x000fea0000000f00 */
[----:B------:R1:W-:Y:S02]  /*3030*/  MUFU.EX2 R189, R6 ;  /* 0x0000000600bd7308 */ /* 0x0003e40000000800 */
[----:B-1----:R-:W-:Y:S01]  /*3040*/  FFMA.FTZ R6, R15, UR43, -R2 ;  /* 0x0000002b0f067c23 */ /* 0x002fe20008010802 */
[----:B------:R-:W-:Y:S07]  /*3050*/  MOV R15, R204 ;  /* 0x000000cc000f7202 */ /* 0x000fee0000000f00 */
[----:B------:R1:W-:Y:S02]  /*3060*/  MUFU.EX2 R188, R6 ;  /* 0x0000000600bc7308 */ /* 0x0003e40000000800 */
[----:B-1----:R-:W-:Y:S01]  /*3070*/  IMAD.MOV.U32 R6, RZ, RZ, R207 ;  /* 0x000000ffff067224 */ /* 0x002fe200078e00cf */
        /* <DEDUP_REMOVED lines=8> */
[----:B------:R4:W3:Y:S01]  /*3100*/  MUFU.EX2 R220, R7 ;  /* 0x0000000700dc7308 */ /* 0x0008e20000000800 */
[----:B-1----:R-:W-:Y:S02]  /*3110*/  MOV R6, R213 ;  /* 0x000000d500067202 */ /* 0x002fe40000000f00 */
[----:B------:R-:W-:Y:S02]  /*3120*/  @!P0 FSEL R6, R213, -INF , !P2 ;  /* 0xff800000d5068808 */ /* 0x000fe40005000000 */
[-C--:B------:R-:W-:Y:S02]  /*3130*/  @!P0 ISETP.GE.AND P2, PT, R13, R11.reuse, PT ;  /* 0x0000000b0d00820c */ /* 0x080fe40003f46270 */
[----:B------:R-:W-:Y:S01]  /*3140*/  MOV R13, R212 ;  /* 0x000000d4000d7202 */ /* 0x000fe20000000f00 */
[--C-:B------:R-:W-:Y:S01]  /*3150*/  FFMA.FTZ R6, R6, UR43, -R9.reuse ;  /* 0x0000002b06067c23 */ /* 0x100fe20008010809 */
[----:B------:R-:W-:Y:S02]  /*3160*/  @!P0 FSEL R13, R212, -INF , !P2 ;  /* 0xff800000d40d8808 */ /* 0x000fe40005000000 */
[C---:B----4-:R-:W-:Y:S01]  /*3170*/  @!P0 IADD3 R7, R0.reuse, 0x10, RZ ;  /* 0x0000001000078810 */ /* 0x050fe20007ffe0ff */
[----:B------:R1:W-:Y:S02]  /*3180*/  MUFU.EX2 R230, R6 ;  /* 0x0000000600e67308 */ /* 0x0003e40000000800 */
[----:B------:R-:W-:Y:S01]  /*3190*/  FFMA.FTZ R13, R13, UR43, -R9 ;  /* 0x0000002b0d0d7c23 */ /* 0x000fe20008010809 */
[-C--:B------:R-:W-:Y:S04]  /*31a0*/  @!P0 ISETP.GE.AND P2, PT, R7, R12.reuse, PT ;  /* 0x0000000c0700820c */ /* 0x080fe80003f46270 */
[----:B------:R-:W-:Y:S03]  /*31b0*/  @!P0 FSEL R14, R205, -INF , !P2 ;  /* 0xff800000cd0e8808 */ /* 0x000fe60005000000 */
[----:B------:R4:W3:Y:S01]  /*31c0*/  MUFU.EX2 R229, R13 ;  /* 0x0000000d00e57308 */ /* 0x0008e20000000800 */
        /* <DEDUP_REMOVED lines=16> */
[--C-:B------:R-:W-:Y:S04]  /*32d0*/  FFMA.FTZ R14, R14, UR43, -R9.reuse ;  /* 0x0000002b0e0e7c23 */ /* 0x100fe80008010809 */
        /* <DEDUP_REMOVED lines=14> */
[----:B------:R-:W-:Y:S02]  /*33c0*/  @!P0 VIADD R0, R0, 0x19 ;  /* 0x0000001900008836 */ /* 0x000fe40000000000 */
[----:B------:R-:W-:Y:S01]  /*33d0*/  @!P0 ISETP.GE.AND P3, PT, R6, R5, PT ;  /* 0x000000050600820c */ /* 0x000fe20003f66270 */
[----:B------:R-:W-:Y:S01]  /*33e0*/  MUFU.EX2 R183, R7 ;  /* 0x0000000700b77308 */ /* 0x000fe20000000800 */
[----:B-1----:R-:W-:Y:S01]  /*33f0*/  FFMA.FTZ R13, R14, UR43, -R4 ;  /* 0x0000002b0e0d7c23 */ /* 0x002fe20008010804 */
[----:B------:R-:W-:Y:S08]  /*3400*/  MOV R14, R115 ;  /* 0x00000073000e7202 */ /* 0x000ff00000000f00 */
[----:B------:R1:W-:Y:S02]  /*3410*/  MUFU.EX2 R131, R13 ;  /* 0x0000000d00837308 */ /* 0x0003e40000000800 */
[----:B-1----:R-:W-:Y:S02]  /*3420*/  MOV R13, R122 ;  /* 0x0000007a000d7202 */ /* 0x002fe40000000f00 */
        /* <DEDUP_REMOVED lines=10> */
[----:B------:R-:W-:Y:S03]  /*34d0*/  @!P0 ISETP.GE.AND P2, PT, R6, R12, PT ;  /* 0x0000000c0600820c */ /* 0x000fe60003f46270 */
[----:B------:R-:W-:Y:S01]  /*34e0*/  FFMA.FTZ R4, R7, UR43, -R4 ;  /* 0x0000002b07047c23 */ /* 0x000fe20008010804 */
[----:B----4-:R-:W-:Y:S02]  /*34f0*/  MOV R8, R200 ;  /* 0x000000c800087202 */ /* 0x010fe40000000f00 */
[----:B------:R-:W-:Y:S01]  /*3500*/  @!P0 FSEL R8, R200, -INF , !P2 ;  /* 0xff800000c8088808 */ /* 0x000fe20005000000 */
[----:B------:R2:W-:Y:S01]  /*3510*/  MUFU.EX2 R126, R4 ;  /* 0x00000004007e7308 */ /* 0x0005e20000000800 */
[----:B------:R-:W-:Y:S03]  /*3520*/  @!P0 ISETP.GE.AND P2, PT, R0, R12, PT ;  /* 0x0000000c0000820c */ /* 0x000fe60003f46270 */
[--C-:B------:R-:W-:Y:S06]  /*3530*/  FFMA.FTZ R7, R8, UR43, -R10.reuse ;  /* 0x0000002b08077c23 */ /* 0x100fec000801080a */
[----:B------:R1:W-:Y:S01]  /*3540*/  MUFU.EX2 R216, R7 ;  /* 0x0000000700d87308 */ /* 0x0003e20000000800 */
[----:B--2---:R-:W-:Y:S02]  /*3550*/  MOV R4, R201 ;  /* 0x000000c900047202 */ /* 0x004fe40000000f00 */
[----:B------:R-:W-:Y:S02]  /*3560*/  @!P0 FSEL R4, R201, -INF , !P2 ;  /* 0xff800000c9048808 */ /* 0x000fe40005000000 */
[----:B------:R-:W-:Y:S02]  /*3570*/  @!P0 ISETP.GE.AND P2, PT, R6, R11, PT ;  /* 0x0000000b0600820c */ /* 0x000fe40003f46270 */
[----:B------:R-:W-:Y:S01]  /*3580*/  MOV R6, R119 ;  /* 0x0000007700067202 */ /* 0x000fe20000000f00 */
[----:B------:R-:W-:Y:S01]  /*3590*/  FFMA.FTZ R10, R4, UR43, -R10 ;  /* 0x0000002b040a7c23 */ /* 0x000fe2000801080a */
[----:B-1----:R-:W-:Y:S02]  /*35a0*/  MOV R7, R203 ;  /* 0x000000cb00077202 */ /* 0x002fe40000000f00 */
[----:B------:R-:W-:Y:S01]  /*35b0*/  @!P0 FSEL R7, R203, -INF , !P2 ;  /* 0xff800000cb078808 */ /* 0x000fe20005000000 */
[----:B------:R-:W1:Y:S01]  /*35c0*/  MUFU.EX2 R215, R10 ;  /* 0x0000000a00d77308 */ /* 0x000e620000000800 */
[----:B------:R-:W-:Y:S02]  /*35d0*/  @!P0 ISETP.GE.AND P2, PT, R0, R11, PT ;  /* 0x0000000b0000820c */ /* 0x000fe40003f46270 */
        /* <DEDUP_REMOVED lines=10> */
[----:B---3--:R-:W-:Y:S03]  /*3680*/  MOV R5, R118 ;  /* 0x0000007600057202 */ /* 0x008fe60000000f00 */
        /* <DEDUP_REMOVED lines=12> */
[----:B------:R-:W3:Y:S04]  /*3750*/  LDG.E R110, desc[UR40][R112.64+0x20] ;  /* 0x00002028706e7981 */ /* 0x000ee8000c1e1900 */
[----:B------:R-:W5:Y:S01]  /*3760*/  LDG.E R109, desc[UR40][R112.64+0x80] ;  /* 0x00008028706d7981 */ /* 0x000f62000c1e1900 */
[----:B--2---:R-:W-:Y:S02]  /*3770*/  F2FP.F16.F32.PACK_AB R0, R220, R221 ;  /* 0x000000dddc00723e */ /* 0x004fe400000000ff */
[----:B-1----:R-:W-:Y:S01]  /*3780*/  F2FP.F16.F32.PACK_AB R6, R229, R230 ;  /* 0x000000e6e506723e */ /* 0x002fe200000000ff */
[----:B------:R1:W5:Y:S01]  /*3790*/  LDG.E R108, desc[UR40][R112.64+0xa0] ;  /* 0x0000a028706c7981 */ /* 0x000362000c1e1900 */
[----:B----4-:R-:W-:Y:S03]  /*37a0*/  F2FP.F16.F32.PACK_AB R4, R190, R191 ;  /* 0x000000bfbe04723e */ /* 0x010fe600000000ff */
[----:B------:R2:W-:Y:S01]  /*37b0*/  STS [R195+0xe000], R0 ;  /* 0x00e00000c3007388 */ /* 0x0005e20000000800 */
[----:B------:R-:W-:Y:S03]  /*37c0*/  F2FP.F16.F32.PACK_AB R2, R215, R216 ;  /* 0x000000d8d702723e */ /* 0x000fe600000000ff */
[----:B------:R4:W-:Y:S04]  /*37d0*/  STS [R195+0xe400], R6 ;  /* 0x00e40006c3007388 */ /* 0x0009e80000000800 */
[----:B------:R1:W-:Y:S04]  /*37e0*/  STS [R194+0xf000], R5 ;  /* 0x00f00005c2007388 */ /* 0x0003e80000000800 */
[----:B------:R1:W-:Y:S01]  /*37f0*/  STS [R194+0xf400], R4 ;  /* 0x00f40004c2007388 */ /* 0x0003e20000000800 */
[----:B--2---:R-:W-:Y:S02]  /*3800*/  F2FP.F16.F32.PACK_AB R0, R135, R138 ;  /* 0x0000008a8700723e */ /* 0x004fe400000000ff */
[----:B----4-:R-:W-:Y:S03]  /*3810*/  F2FP.F16.F32.PACK_AB R6, R188, R189 ;  /* 0x000000bdbc06723e */ /* 0x010fe600000000ff */
[----:B------:R3:W-:Y:S01]  /*3820*/  STS [R195+0xf000], R0 ;  /* 0x00f00000c3007388 */ /* 0x0007e20000000800 */
[----:B-1----:R-:W-:Y:S03]  /*3830*/  F2FP.F16.F32.PACK_AB R5, R219, R218 ;  /* 0x000000dadb05723e */ /* 0x002fe600000000ff */
        /* <DEDUP_REMOVED lines=14> */
[----:B------:R2:W-:Y:S04]  /*3920*/  STS [R192+0xf400], R2 ;  /* 0x00f40002c0007388 */ /* 0x0005e80000000800 */
[----:B------:R-:W-:Y:S01]  /*3930*/  LDSM.16.M88.4 R100, [R104+0x4000] ;  /* 0x004000006864783b */ /* 0x000fe20000000200 */
[----:B-1----:R-:W-:Y:S07]  /*3940*/  LEA R0, R181, UR5, 0x1 ;  /* 0x00000005b5007c11 */ /* 0x002fee000f8e08ff */
[----:B------:R-:W-:Y:S08]  /*3950*/  LDSM.16.M88.4 R104, [R104+0x5000] ;  /* 0x005000006868783b */ /* 0x000ff00000000200 */
[----:B------:R-:W1:Y:S01]  /*3960*/  LDSM.16.M88.4 R32, [R0+0x4000] ;  /* 0x004000000020783b */ /* 0x000e620000000200 */
[-C--:B--2---:R-:W-:Y:S07]  /*3970*/  IADD3 R2, R128, R0.reuse, RZ ;  /* 0x0000000080027210 */ /* 0x084fee0007ffe0ff */
[----:B------:R2:W3:Y:S02]  /*3980*/  LDSM.16.M88.4 R28, [R0+0x5000] ;  /* 0x00500000001c783b */ /* 0x0004e40000000200 */
[----:B--2---:R-:W-:Y:S04]  /*3990*/  IADD3 R0, R174, R0, RZ ;  /* 0x00000000ae007210 */ /* 0x004fe80007ffe0ff */
[----:B------:R-:W-:Y:S01]  /*39a0*/  IADD3 R0, R128, R0, RZ ;  /* 0x0000000080007210 */ /* 0x000fe20007ffe0ff */
[-C--:B-1----:R-:W-:Y:S06]  /*39b0*/  HMMA.16816.F32 R4, R32, R140.reuse, RZ ;  /* 0x0000008c2004723c */ /* 0x082fec00000018ff */
[C---:B---3--:R-:W-:Y:S06]  /*39c0*/  HMMA.16816.F32 R8, R28.reuse, R140, RZ ;  /* 0x0000008c1c08723c */ /* 0x048fec00000018ff */
[-C--:B------:R-:W-:Y:S06]  /*39d0*/  HMMA.16816.F32 R12, R28, R142.reuse, RZ ;  /* 0x0000008e1c0c723c */ /* 0x080fec00000018ff */
[C---:B------:R-:W-:Y:S06]  /*39e0*/  HMMA.16816.F32 R16, R32.reuse, R142, RZ ;  /* 0x0000008e2010723c */ /* 0x040fec00000018ff */
[-C--:B------:R-:W-:Y:S06]  /*39f0*/  HMMA.16816.F32 R20, R32, R144.reuse, RZ ;  /* 0x000000902014723c */ /* 0x080fec00000018ff */
[C---:B------:R-:W-:Y:S06]  /*3a00*/  HMMA.16816.F32 R24, R28.reuse, R144, RZ ;  /* 0x000000901c18723c */ /* 0x040fec00000018ff */
[-C--:B------:R-:W-:Y:S06]  /*3a10*/  HMMA.16816.F32 R28, R28, R146.reuse, RZ ;  /* 0x000000921c1c723c */ /* 0x080fec00000018ff */
[----:B------:R-:W-:Y:S06]  /*3a20*/  HMMA.16816.F32 R32, R32, R146, RZ ;  /* 0x000000922020723c */ /* 0x000fec00000018ff */
[-C--:B------:R-:W-:Y:S06]  /*3a30*/  HMMA.16816.F32 R4, R100, R148.reuse, R4 ;  /* 0x000000946404723c */ /* 0x080fec0000001804 */
[C---:B------:R-:W-:Y:S06]  /*3a40*/  HMMA.16816.F32 R8, R104.reuse, R148, R8 ;  /* 0x000000946808723c */ /* 0x040fec0000001808 */
[-C--:B------:R-:W-:Y:S06]  /*3a50*/  HMMA.16816.F32 R12, R104, R150.reuse, R12 ;  /* 0x00000096680c723c */ /* 0x080fec000000180c */
[C---:B------:R-:W-:Y:S06]  /*3a60*/  HMMA.16816.F32 R16, R100.reuse, R150, R16 ;  /* 0x000000966410723c */ /* 0x040fec0000001810 */
[-C--:B------:R-:W-:Y:S06]  /*3a70*/  HMMA.16816.F32 R20, R100, R152.reuse, R20 ;  /* 0x000000986414723c */ /* 0x080fec0000001814 */
[C---:B------:R-:W-:Y:S06]  /*3a80*/  HMMA.16816.F32 R24, R104.reuse, R152, R24 ;  /* 0x000000986818723c */ /* 0x040fec0000001818 */
[-C--:B------:R-:W-:Y:S01]  /*3a90*/  HMMA.16816.F32 R28, R104, R154.reuse, R28 ;  /* 0x0000009a681c723c */ /* 0x080fe2000000181c */
[----:B------:R-:W1:Y:S05]  /*3aa0*/  LDSM.16.M88.4 R104, [R2+0x4000] ;  /* 0x004000000268783b */ /* 0x000e6a0000000200 */
[----:B------:R-:W-:Y:S03]  /*3ab0*/  HMMA.16816.F32 R32, R100, R154, R32 ;  /* 0x0000009a6420723c */ /* 0x000fe60000001820 */
[----:B------:R2:W3:Y:S02]  /*3ac0*/  LDSM.16.M88.4 R100, [R2+0x5000] ;  /* 0x005000000264783b */ /* 0x0004e40000000200 */
[----:B--2---:R-:W-:Y:S01]  /*3ad0*/  FFMA.FTZ R2, -R209, R209, 1 ;  /* 0x3f800000d1027423 */ /* 0x004fe200000101d1 */
[-C--:B-1----:R-:W-:Y:S06]  /*3ae0*/  HMMA.16816.F32 R4, R104, R156.reuse, R4 ;  /* 0x0000009c6804723c */ /* 0x082fec0000001804 */
[C---:B---3--:R-:W-:Y:S06]  /*3af0*/  HMMA.16816.F32 R8, R100.reuse, R156, R8 ;  /* 0x0000009c6408723c */ /* 0x048fec0000001808 */
        /* <DEDUP_REMOVED lines=8> */
[----:B--2---:R-:W-:Y:S01]  /*3b80*/  LEA R0, R182, UR5, 0x1 ;  /* 0x00000005b6007c11 */ /* 0x004fe2000f8e08ff */
[-C--:B-1----:R-:W-:Y:S06]  /*3b90*/  HMMA.16816.F32 R4, R100, R164.reuse, R4 ;  /* 0x000000a46404723c */ /* 0x082fec0000001804 */
[C---:B---3--:R-:W-:Y:S06]  /*3ba0*/  HMMA.16816.F32 R8, R104.reuse, R164, R8 ;  /* 0x000000a46808723c */ /* 0x048fec0000001808 */
[-C--:B------:R-:W-:Y:S06]  /*3bb0*/  HMMA.16816.F32 R12, R104, R166.reuse, R12 ;  /* 0x000000a6680c723c */ /* 0x080fec000000180c */
[C---:B------:R-:W-:Y:S06]  /*3bc0*/  HMMA.16816.F32 R16, R100.reuse, R166, R16 ;  /* 0x000000a66410723c */ /* 0x040fec0000001810 */
[C---:B------:R-:W-:Y:S01]  /*3bd0*/  FADD.FTZ R5, -R111.reuse, R5 ;  /* 0x000000056f057221 */ /* 0x040fe20000010100 */
[-C--:B------:R-:W-:Y:S04]  /*3be0*/  HMMA.16816.F32 R20, R100, R168.reuse, R20 ;  /* 0x000000a86414723c */ /* 0x080fe80000001814 */
[----:B------:R-:W-:Y:S02]  /*3bf0*/  FMUL.FTZ R112, R224, R5 ;  /* 0x00000005e0707220 */ /* 0x000fe40000410000 */
[C---:B------:R-:W-:Y:S05]  /*3c00*/  HMMA.16816.F32 R24, R104.reuse, R168, R24 ;  /* 0x000000a86818723c */ /* 0x040fea0000001818 */
[----:B------:R-:W-:Y:S01]  /*3c10*/  FADD.FTZ R4, -R111, R4 ;  /* 0x000000046f047221 */ /* 0x000fe20000010100 */
[-C--:B------:R-:W-:Y:S05]  /*3c20*/  HMMA.16816.F32 R28, R104, R170.reuse, R28 ;  /* 0x000000aa681c723c */ /* 0x080fea000000181c */
[----:B------:R-:W-:Y:S01]  /*3c30*/  FFMA.FTZ R5, -R208, R208, 1 ;  /* 0x3f800000d0057423 */ /* 0x000fe200000101d0 */
[----:B------:R-:W-:Y:S05]  /*3c40*/  HMMA.16816.F32 R32, R100, R170, R32 ;  /* 0x000000aa6420723c */ /* 0x000fea0000001820 */
[----:B------:R-:W-:Y:S01]  /*3c50*/  FMUL.FTZ R113, R225, R4 ;  /* 0x00000004e1717220 */ /* 0x000fe20000410000 */
[----:B------:R-:W-:Y:S01]  /*3c60*/  FMUL.FTZ R5, R5, UR44 ;  /* 0x0000002c05057c20 */ /* 0x000fe20008410000 */
[----:B------:R-:W-:Y:S01]  /*3c70*/  FMUL.FTZ R100, R2, UR44 ;  /* 0x0000002c02647c20 */ /* 0x000fe20008410000 */
[C---:B------:R-:W-:Y:S03]  /*3c80*/  IADD3 R4, R0.reuse, 0x4000, RZ ;  /* 0x0000400000047810 */ /* 0x040fe60007ffe0ff */
[----:B------:R-:W-:Y:S01]  /*3c90*/  IADD3 R2, R0, 0x4040, RZ ;  /* 0x0000404000027810 */ /* 0x000fe20007ffe0ff */
[----:B------:R-:W-:Y:S01]  /*3ca0*/  FMUL.FTZ R100, R113, R100 ;  /* 0x0000006471647220 */ /* 0x000fe20000410000 */
[----:B------:R-:W-:Y:S01]  /*3cb0*/  FMUL.FTZ R5, R112, R5 ;  /* 0x0000000570057220 */ /* 0x000fe20000410000 */
[----:B------:R-:W-:Y:S01]  /*3cc0*/  @P1 IADD3 R2, R4, -0x40, RZ ;  /* 0xffffffc004021810 */ /* 0x000fe20007ffe0ff */
[C---:B------:R-:W-:Y:S01]  /*3cd0*/  FADD.FTZ R4, -R111.reuse, R16 ;  /* 0x000000106f047221 */ /* 0x040fe20000010100 */
[C---:B------:R-:W-:Y:S01]  /*3ce0*/  FADD.FTZ R17, -R111.reuse, R17 ;  /* 0x000000116f117221 */ /* 0x040fe20000010100 */
[----:B------:R-:W-:Y:S01]  /*3cf0*/  FADD.FTZ R101, -R111, R20 ;  /* 0x000000146f657221 */ /* 0x000fe20000010100 */
[----:B------:R-:W-:Y:S01]  /*3d00*/  F2FP.F16.F32.PACK_AB R16, R5, R100 ;  /* 0x000000640510723e */ /* 0x000fe200000000ff */
[----:B------:R-:W-:Y:S01]  /*3d10*/  FMUL.FTZ R5, R221, R4 ;  /* 0x00000004dd057220 */ /* 0x000fe20000410000 */
[----:B------:R-:W-:Y:S01]  /*3d20*/  FMUL.FTZ R20, R220, R17 ;  /* 0x00000011dc147220 */ /* 0x000fe20000410000 */
[----:B------:R-:W-:Y:S01]  /*3d30*/  FFMA.FTZ R17, -R207, R207, 1 ;  /* 0x3f800000cf117423 */ /* 0x000fe200000101cf */
[----:B------:R-:W-:Y:S01]  /*3d40*/  FFMA.FTZ R4, -R206, R206, 1 ;  /* 0x3f800000ce047423 */ /* 0x000fe200000101ce */
[----:B------:R-:W-:Y:S01]  /*3d50*/  FADD.FTZ R21, -R111, R21 ;  /* 0x000000156f157221 */ /* 0x000fe20000010100 */
[----:B------:R-:W-:Y:S01]  /*3d60*/  FFMA.FTZ R100, -R205, R205, 1 ;  /* 0x3f800000cd647423 */ /* 0x000fe200000101cd */
[----:B------:R-:W-:Y:S01]  /*3d70*/  FMUL.FTZ R17, R17, UR44 ;  /* 0x0000002c11117c20 */ /* 0x000fe20008410000 */
[----:B------:R-:W-:Y:S01]  /*3d80*/  FMUL.FTZ R4, R4, UR44 ;  /* 0x0000002c04047c20 */ /* 0x000fe20008410000 */
[----:B------:R-:W-:Y:S01]  /*3d90*/  FMUL.FTZ R101, R218, R101 ;  /* 0x00000065da657220 */ /* 0x000fe20000410000 */
[----:B------:R-:W-:Y:S01]  /*3da0*/  FMUL.FTZ R102, R219, R21 ;  /* 0x00000015db667220 */ /* 0x000fe20000410000 */
[----:B------:R-:W-:Y:S01]  /*3db0*/  FMUL.FTZ R17, R5, R17 ;  /* 0x0000001105117220 */ /* 0x000fe20000410000 */
[----:B------:R-:W-:Y:S01]  /*3dc0*/  FMUL.FTZ R4, R20, R4 ;  /* 0x0000000414047220 */ /* 0x000fe20000410000 */
[----:B------:R-:W-:Y:S01]  /*3dd0*/  FADD.FTZ R20, -R111, R32 ;  /* 0x000000206f147221 */ /* 0x000fe20000010100 */
[----:B------:R-:W-:Y:S01]  /*3de0*/  FFMA.FTZ R5, -R200, R200, 1 ;  /* 0x3f800000c8057423 */ /* 0x000fe200000101c8 */
[----:B------:R-:W-:Y:S01]  /*3df0*/  FMUL.FTZ R100, R100, UR44 ;  /* 0x0000002c64647c20 */ /* 0x000fe20008410000 */
[----:B------:R-:W-:Y:S01]  /*3e00*/  FFMA.FTZ R21, -R204, R204, 1 ;  /* 0x3f800000cc157423 */ /* 0x000fe200000101cc */
[----:B------:R-:W-:Y:S01]  /*3e10*/  FADD.FTZ R6, -R110, R6 ;  /* 0x000000066e067221 */ /* 0x000fe20000010100 */
[----:B------:R-:W-:Y:S01]  /*3e20*/  FMUL.FTZ R20, R216, R20 ;  /* 0x00000014d8147220 */ /* 0x000fe20000410000 */
[----:B------:R-:W-:Y:S01]  /*3e30*/  FMUL.FTZ R5, R5, UR44 ;  /* 0x0000002c05057c20 */ /* 0x000fe20008410000 */
[----:B------:R-:W-:Y:S01]  /*3e40*/  FMUL.FTZ R100, R101, R100 ;  /* 0x0000006465647220 */ /* 0x000fe20000410000 */
[----:B------:R-:W-:Y:S01]  /*3e50*/  FMUL.FTZ R21, R21, UR44 ;  /* 0x0000002c15157c20 */ /* 0x000fe20008410000 */
[----:B------:R-:W-:Y:S01]  /*3e60*/  FMUL.FTZ R101, R231, R6 ;  /* 0x00000006e7657220 */ /* 0x000fe20000410000 */
[----:B------:R-:W-:Y:S01]  /*3e70*/  FADD.FTZ R33, -R111, R33 ;  /* 0x000000216f217221 */ /* 0x000fe20000010100 */
[----:B------:R-:W-:Y:S01]  /*3e80*/  FFMA.FTZ R6, -R217, R217, 1 ;  /* 0x3f800000d9067423 */ /* 0x000fe200000101d9 */
[----:B------:R-:W-:Y:S01]  /*3e90*/  FMUL.FTZ R5, R20, R5 ;  /* 0x0000000514057220 */ /* 0x000fe20000410000 */
[----:B------:R-:W-:Y:S01]  /*3ea0*/  FADD.FTZ R7, -R110, R7 ;  /* 0x000000076e077221 */ /* 0x000fe20000010100 */
[----:B------:R-:W-:Y:S01]  /*3eb0*/  FFMA.FTZ R32, -R214, R214, 1 ;  /* 0x3f800000d6207423 */ /* 0x000fe200000101d6 */
[----:B------:R-:W-:Y:S01]  /*3ec0*/  FFMA.FTZ R20, -R201, R201, 1 ;  /* 0x3f800000c9147423 */ /* 0x000fe200000101c9 */
[----:B------:R-:W-:Y:S01]  /*3ed0*/  FMUL.FTZ R21, R102, R21 ;  /* 0x0000001566157220 */ /* 0x000fe20000410000 */
[----:B------:R-:W-:Y:S01]  /*3ee0*/  FMUL.FTZ R102, R215, R33 ;  /* 0x00000021d7667220 */ /* 0x000fe20000410000 */
[----:B------:R-:W-:Y:S01]  /*3ef0*/  FMUL.FTZ R6, R6, UR44 ;  /* 0x0000002c06067c20 */ /* 0x000fe20008410000 */
[----:B------:R-:W-:Y:S01]  /*3f00*/  FMUL.FTZ R33, R232, R7 ;  /* 0x00000007e8217220 */ /* 0x000fe20000410000 */
[----:B------:R-:W-:Y:S01]  /*3f10*/  FMUL.FTZ R32, R32, UR44 ;  /* 0x0000002c20207c20 */ /* 0x000fe20008410000 */
[----:B------:R-:W-:Y:S01]  /*3f20*/  FMUL.FTZ R20, R20, UR44 ;  /* 0x0000002c14147c20 */ /* 0x000fe20008410000 */
[----:B------:R-:W-:Y:S01]  /*3f30*/  F2FP.F16.F32.PACK_AB R7, R4, R17 ;  /* 0x000000110407723e */ /* 0x000fe200000000ff */
        /* <DEDUP_REMOVED lines=9> */
[----:B------:R-:W-:Y:S01]  /*3fd0*/  FADD.FTZ R5, -R110, R19 ;  /* 0x000000136e057221 */ /* 0x000fe20000010100 */
[----:B------:R-:W-:Y:S01]  /*3fe0*/  FFMA.FTZ R18, -R213, R213, 1 ;  /* 0x3f800000d5127423 */ /* 0x000fe200000101d5 */
[----:B------:R-:W-:Y:S01]  /*3ff0*/  FFMA.FTZ R17, -R212, R212, 1 ;  /* 0x3f800000d4117423 */ /* 0x000fe200000101d4 */
[----:B------:R-:W-:Y:S01]  /*4000*/  F2FP.F16.F32.PACK_AB R21, R21, R100 ;  /* 0x000000641515723e */ /* 0x000fe200000000ff */
[----:B------:R-:W-:Y:S01]  /*4010*/  FMUL.FTZ R5, R229, R5 ;  /* 0x00000005e5057220 */ /* 0x000fe20000410000 */
[----:B------:R-:W-:Y:S01]  /*4020*/  FMUL.FTZ R33, R227, R22 ;  /* 0x00000016e3217220 */ /* 0x000fe20000410000 */
[----:B------:R-:W-:Y:S01]  /*4030*/  FMUL.FTZ R100, R228, R23 ;  /* 0x00000017e4647220 */ /* 0x000fe20000410000 */
[----:B------:R-:W-:Y:S01]  /*4040*/  FMUL.FTZ R18, R18, UR44 ;  /* 0x0000002c12127c20 */ /* 0x000fe20008410000 */
[----:B------:R-:W-:Y:S01]  /*4050*/  FMUL.FTZ R17, R17, UR44 ;  /* 0x0000002c11117c20 */ /* 0x000fe20008410000 */
[C---:B------:R-:W-:Y:S01]  /*4060*/  FADD.FTZ R34, -R110.reuse, R34 ;  /* 0x000000226e227221 */ /* 0x040fe20000010100 */
[----:B------:R-:W-:Y:S01]  /*4070*/  FADD.FTZ R35, -R110, R35 ;  /* 0x000000236e237221 */ /* 0x000fe20000010100 */
[----:B------:R-:W-:Y:S01]  /*4080*/  FFMA.FTZ R22, -R211, R211, 1 ;  /* 0x3f800000d3167423 */ /* 0x000fe200000101d3 */
[----:B------:R-:W-:Y:S01]  /*4090*/  FFMA.FTZ R19, -R210, R210, 1 ;  /* 0x3f800000d2137423 */ /* 0x000fe200000101d2 */
[----:B------:R-:W-:Y:S01]  /*40a0*/  FFMA.FTZ R32, -R203, R203, 1 ;  /* 0x3f800000cb207423 */ /* 0x000fe200000101cb */
[----:B------:R-:W-:Y:S01]  /*40b0*/  FFMA.FTZ R23, -R202, R202, 1 ;  /* 0x3f800000ca177423 */ /* 0x000fe200000101ca */
[----:B------:R-:W-:Y:S01]  /*40c0*/  FMUL.FTZ R18, R4, R18 ;  /* 0x0000001204127220 */ /* 0x000fe20000410000 */
[----:B------:R-:W-:Y:S01]  /*40d0*/  FMUL.FTZ R17, R5, R17 ;  /* 0x0000001105117220 */ /* 0x000fe20000410000 */
[----:B------:R-:W-:Y:S01]  /*40e0*/  FMUL.FTZ R4, R223, R34 ;  /* 0x00000022df047220 */ /* 0x000fe20000410000 */
[----:B------:R-:W-:Y:S01]  /*40f0*/  FMUL.FTZ R5, R222, R35 ;  /* 0x00000023de057220 */ /* 0x000fe20000410000 */
[----:B------:R-:W-:Y:S01]  /*4100*/  FMUL.FTZ R22, R22, UR44 ;  /* 0x0000002c16167c20 */ /* 0x000fe20008410000 */
[----:B------:R-:W-:Y:S01]  /*4110*/  FMUL.FTZ R19, R19, UR44 ;  /* 0x0000002c13137c20 */ /* 0x000fe20008410000 */
[----:B------:R-:W-:Y:S01]  /*4120*/  FMUL.FTZ R32, R32, UR44 ;  /* 0x0000002c20207c20 */ /* 0x000fe20008410000 */
[----:B------:R-:W-:Y:S01]  /*4130*/  FMUL.FTZ R23, R23, UR44 ;  /* 0x0000002c17177c20 */ /* 0x000fe20008410000 */
        /* <DEDUP_REMOVED lines=10> */
[----:B------:R-:W-:Y:S01]  /*41e0*/  VIADD R226, R226, UR36 ;  /* 0x00000024e2e27c36 */ /* 0x000fe20008000000 */
[----:B------:R-:W-:Y:S01]  /*41f0*/  IADD3 R173, R173, UR36, RZ ;  /* 0x00000024adad7c10 */ /* 0x000fe2000fffe0ff */
[C---:B-1----:R-:W-:Y:S05]  /*4200*/  IMAD.U32 R4, R33.reuse, -0x40, RZ ;  /* 0xffffffc021047824 */ /* 0x042fea00078e00ff */
[C---:B------:R-:W-:Y:S04]  /*4210*/  LEA R5, P0, R4.reuse, R198, 0x1 ;  /* 0x000000c604057211 */ /* 0x040fe800078008ff */
[----:B------:R-:W-:Y:S01]  /*4220*/  LEA.HI.X.SX32 R4, R4, R199, 0x1, P0 ;  /* 0x000000c704047211 */ /* 0x000fe200000f0eff */
[----:B------:R-:W-:Y:S03]  /*4230*/  IMAD.MOV.U32 R198, RZ, RZ, R5 ;  /* 0x000000ffffc67224 */ /* 0x000fe600078e0005 */
[----:B------:R-:W-:Y:S02]  /*4240*/  MOV R199, R4 ;  /* 0x0000000400c77202 */ /* 0x000fe40000000f00 */
        /* <DEDUP_REMOVED lines=8> */
.L_x_569:
[----:B------:R-:W-:Y:S01]  /*42d0*/  STS [R194+0xa000], R16 ;  /* 0x00a00010c2007388 */ /* 0x000fe20000000800 */
[----:B-----5:R-:W-:Y:S01]  /*42e0*/  FADD.FTZ R8, -R109, R8 ;  /* 0x000000086d087221 */ /* 0x020fe20000010100 */
[----:B-1----:R-:W-:Y:S01]  /*42f0*/  F2FP.F16.F32.PACK_AB R4, R17, R18 ;  /* 0x000000121104723e */ /* 0x002fe200000000ff */
[----:B------:R-:W-:Y:S01]  /*4300*/  FADD.FTZ R9, -R109, R9 ;  /* 0x000000096d097221 */ /* 0x000fe20000010100 */
[----:B------:R1:W-:Y:S01]  /*4310*/  STS [R194+0xa400], R6 ;  /* 0x00a40006c2007388 */ /* 0x0003e20000000800 */
[----:B------:R-:W-:Y:S01]  /*4320*/  FMUL.FTZ R18, R187, R8 ;  /* 0x00000008bb127220 */ /* 0x000fe20000410000 */
[----:B------:R-:W-:Y:S01]  /*4330*/  FFMA.FTZ R8, -R125, R125, 1 ;  /* 0x3f8000007d087423 */ /* 0x000fe2000001017d */
[C---:B------:R-:W-:Y:S01]  /*4340*/  FADD.FTZ R12, -R109.reuse, R12 ;  /* 0x0000000c6d0c7221 */ /* 0x040fe20000010100 */
[----:B------:R2:W-:Y:S01]  /*4350*/  STS [R195+0xa000], R7 ;  /* 0x00a00007c3007388 */ /* 0x0005e20000000800 */
[----:B------:R-:W-:Y:S01]  /*4360*/  FMUL.FTZ R9, R186, R9 ;  /* 0x00000009ba097220 */ /* 0x000fe20000410000 */
[----:B------:R-:W-:Y:S01]  /*4370*/  FMUL.FTZ R8, R8, UR44 ;  /* 0x0000002c08087c20 */ /* 0x000fe20008410000 */
[----:B------:R-:W-:Y:S01]  /*4380*/  FMUL.FTZ R12, R138, R12 ;  /* 0x0000000c8a0c7220 */ /* 0x000fe20000410000 */
[----:B------:R3:W-:Y:S01]  /*4390*/  STS [R195+0xa400], R4 ;  /* 0x00a40004c3007388 */ /* 0x0007e20000000800 */
[----:B------:R-:W-:Y:S01]  /*43a0*/  FADD.FTZ R13, -R109, R13 ;  /* 0x0000000d6d0d7221 */ /* 0x000fe20000010100 */
[----:B------:R-:W-:Y:S01]  /*43b0*/  FFMA.FTZ R5, -R120, R120, 1 ;  /* 0x3f80000078057423 */ /* 0x000fe20000010178 */
[----:B------:R-:W-:Y:S01]  /*43c0*/  F2FP.F16.F32.PACK_AB R17, R19, R22 ;  /* 0x000000161311723e */ /* 0x000fe200000000ff */
[----:B------:R-:W-:Y:S01]  /*43d0*/  FMUL.FTZ R22, R18, R8 ;  /* 0x0000000812167220 */ /* 0x000fe20000410000 */
[----:B------:R-:W-:Y:S01]  /*43e0*/  FADD.FTZ R25, -R109, R25 ;  /* 0x000000196d197221 */ /* 0x000fe20000010100 */
[----:B------:R-:W-:Y:S01]  /*43f0*/  FMUL.FTZ R13, R135, R13 ;  /* 0x0000000d870d7220 */ /* 0x000fe20000410000 */
[----:B------:R-:W-:Y:S01]  /*4400*/  FMUL.FTZ R5, R5, UR44 ;  /* 0x0000002c05057c20 */ /* 0x000fe20008410000 */
[----:B------:R-:W-:Y:S01]  /*4410*/  FADD.FTZ R28, -R109, R28 ;  /* 0x0000001c6d1c7221 */ /* 0x000fe20000010100 */
[----:B------:R-:W-:Y:S01]  /*4420*/  FADD.FTZ R10, -R108, R10 ;  /* 0x0000000a6c0a7221 */ /* 0x000fe20000010100 */
[----:B------:R-:W-:Y:S01]  /*4430*/  FMUL.FTZ R25, R131, R25 ;  /* 0x0000001983197220 */ /* 0x000fe20000410000 */
[----:B------:R-:W-:Y:S01]  /*4440*/  FADD.FTZ R24, -R109, R24 ;  /* 0x000000186d187221 */ /* 0x000fe20000010100 */
[----:B------:R-:W-:Y:S01]  /*4450*/  FFMA.FTZ R8, -R117, R117, 1 ;  /* 0x3f80000075087423 */ /* 0x000fe20000010175 */
[----:B------:R-:W-:Y:S01]  /*4460*/  FADD.FTZ R29, -R109, R29 ;  /* 0x0000001d6d1d7221 */ /* 0x000fe20000010100 */
[----:B------:R-:W-:Y:S01]  /*4470*/  FMUL.FTZ R28, R127, R28 ;  /* 0x0000001c7f1c7220 */ /* 0x000fe20000410000 */
[----:B------:R-:W-:Y:S01]  /*4480*/  FMUL.FTZ R24, R132, R24 ;  /* 0x0000001884187220 */ /* 0x000fe20000410000 */
[----:B------:R-:W-:Y:S01]  /*4490*/  FMUL.FTZ R8, R8, UR44 ;  /* 0x0000002c08087c20 */ /* 0x000fe20008410000 */
[----:B-1----:R-:W-:Y:S01]  /*44a0*/  FFMA.FTZ R6, -R121, R121, 1 ;  /* 0x3f80000079067423 */ /* 0x002fe20000010179 */
[----:B------:R-:W-:Y:S01]  /*44b0*/  FMUL.FTZ R29, R126, R29 ;  /* 0x0000001d7e1d7220 */ /* 0x000fe20000410000 */
[C---:B------:R-:W-:Y:S01]  /*44c0*/  FADD.FTZ R11, -R108.reuse, R11 ;  /* 0x0000000b6c0b7221 */ /* 0x040fe20000010100 */
[----:B------:R-:W-:Y:S01]  /*44d0*/  FADD.FTZ R14, -R108, R14 ;  /* 0x0000000e6c0e7221 */ /* 0x000fe20000010100 */
[----:B--2---:R-:W-:Y:S01]  /*44e0*/  FFMA.FTZ R7, -R124, R124, 1 ;  /* 0x3f8000007c077423 */ /* 0x004fe2000001017c */
[----:B------:R-:W-:Y:S01]  /*44f0*/  FMUL.FTZ R6, R6, UR44 ;  /* 0x0000002c06067c20 */ /* 0x000fe20008410000 */
[----:B------:R-:W-:Y:S01]  /*4500*/  FMUL.FTZ R24, R24, R8 ;  /* 0x0000000818187220 */ /* 0x000fe20000410000 */
[----:B------:R-:W-:Y:S01]  /*4510*/  FMUL.FTZ R11, R190, R11 ;  /* 0x0000000bbe0b7220 */ /* 0x000fe20000410000 */
[----:B------:R-:W-:Y:S01]  /*4520*/  FMUL.FTZ R7, R7, UR44 ;  /* 0x0000002c07077c20 */ /* 0x000fe20008410000 */
[----:B------:R-:W-:Y:S01]  /*4530*/  FMUL.FTZ R18, R12, R6 ;  /* 0x000000060c127220 */ /* 0x000fe20000410000 */
[----:B------:R-:W-:Y:S01]  /*4540*/  FFMA.FTZ R6, -R115, R115, 1 ;  /* 0x3f80000073067423 */ /* 0x000fe20000010173 */
[----:B------:R-:W-:Y:S01]  /*4550*/  FMUL.FTZ R12, R13, R5 ;  /* 0x000000050d0c7220 */ /* 0x000fe20000410000 */
[----:B------:R-:W-:Y:S01]  /*4560*/  FMUL.FTZ R19, R9, R7 ;  /* 0x0000000709137220 */ /* 0x000fe20000410000 */
[----:B------:R-:W-:Y:S01]  /*4570*/  FFMA.FTZ R7, -R116, R116, 1 ;  /* 0x3f80000074077423 */ /* 0x000fe20000010174 */
[----:B------:R-:W-:Y:S01]  /*4580*/  FMUL.FTZ R6, R6, UR44 ;  /* 0x0000002c06067c20 */ /* 0x000fe20008410000 */
[----:B------:R-:W-:Y:S01]  /*4590*/  FFMA.FTZ R5, -R114, R114, 1 ;  /* 0x3f80000072057423 */ /* 0x000fe20000010172 */
[----:B------:R-:W-:Y:S01]  /*45a0*/  FMUL.FTZ R13, R191, R10 ;  /* 0x0000000abf0d7220 */ /* 0x000fe20000410000 */
[----:B------:R-:W-:Y:S01]  /*45b0*/  FMUL.FTZ R7, R7, UR44 ;  /* 0x0000002c07077c20 */ /* 0x000fe20008410000 */
[----:B------:R-:W-:Y:S01]  /*45c0*/  FFMA.FTZ R10, -R137, R137, 1 ;  /* 0x3f800000890a7423 */ /* 0x000fe20000010189 */
[----:B------:R-:W-:Y:S01]  /*45d0*/  FMUL.FTZ R28, R28, R6 ;  /* 0x000000061c1c7220 */ /* 0x000fe20000410000 */
[----:B------:R-:W-:Y:S01]  /*45e0*/  FMUL.FTZ R5, R5, UR44 ;  /* 0x0000002c05057c20 */ /* 0x000fe20008410000 */
[----:B------:R-:W-:Y:S01]  /*45f0*/  FMUL.FTZ R9, R25, R7 ;  /* 0x0000000719097220 */ /* 0x000fe20000410000 */
[----:B------:R-:W-:Y:S01]  /*4600*/  FFMA.FTZ R7, -R136, R136, 1 ;  /* 0x3f80000088077423 */ /* 0x000fe20000010188 */
[----:B------:R-:W-:Y:S01]  /*4610*/  FFMA.FTZ R6, -R130, R130, 1 ;  /* 0x3f80000082067423 */ /* 0x000fe20000010182 */
[----:B------:R-:W-:Y:S01]  /*4620*/  FMUL.FTZ R10, R10, UR44 ;  /* 0x0000002c0a0a7c20 */ /* 0x000fe20008410000 */
[----:B------:R-:W-:Y:S01]  /*4630*/  FMUL.FTZ R8, R29, R5 ;  /* 0x000000051d087220 */ /* 0x000fe20000410000 */
[----:B------:R-:W-:Y:S01]  /*4640*/  FMUL.FTZ R7, R7, UR44 ;  /* 0x0000002c07077c20 */ /* 0x000fe20008410000 */
[----:B------:R-:W-:Y:S01]  /*4650*/  FMUL.FTZ R14, R189, R14 ;  /* 0x0000000ebd0e7220 */ /* 0x000fe20000410000 */
[----:B------:R-:W-:Y:S01]  /*4660*/  FMUL.FTZ R6, R6, UR44 ;  /* 0x0000002c06067c20 */ /* 0x000fe20008410000 */
[----:B------:R-:W-:Y:S01]  /*4670*/  FADD.FTZ R15, -R108, R15 ;  /* 0x0000000f6c0f7221 */ /* 0x000fe20000010100 */
[----:B------:R-:W-:Y:S01]  /*4680*/  FFMA.FTZ R5, -R129, R129, 1 ;  /* 0x3f80000081057423 */ /* 0x000fe20000010181 */
[----:B------:R-:W-:Y:S01]  /*4690*/  F2FP.F16.F32.PACK_AB R12, R12, R18 ;  /* 0x000000120c0c723e */ /* 0x000fe200000000ff */
[----:B------:R-:W-:Y:S01]  /*46a0*/  FMUL.FTZ R18, R13, R10 ;  /* 0x0000000a0d127220 */ /* 0x000fe20000410000 */
[----:B------:R-:W-:Y:S01]  /*46b0*/  FMUL.FTZ R13, R11, R7 ;  /* 0x000000070b0d7220 */ /* 0x000fe20000410000 */
[----:B------:R-:W-:Y:S01]  /*46c0*/  FFMA.FTZ R10, -R123, R123, 1 ;  /* 0x3f8000007b0a7423 */ /* 0x000fe2000001017b */
[----:B---3--:R-:W-:Y:S01]  /*46d0*/  F2FP.F16.F32.PACK_AB R4, R19, R22 ;  /* 0x000000161304723e */ /* 0x008fe200000000ff */
[----:B------:R-:W-:Y:S01]  /*46e0*/  FMUL.FTZ R14, R14, R6 ;  /* 0x000000060e0e7220 */ /* 0x000fe20000410000 */
[----:B------:R-:W-:Y:S01]  /*46f0*/  FMUL.FTZ R15, R188, R15 ;  /* 0x0000000fbc0f7220 */ /* 0x000fe20000410000 */
[----:B------:R-:W-:Y:S01]  /*4700*/  FMUL.FTZ R5, R5, UR44 ;  /* 0x0000002c05057c20 */ /* 0x000fe20008410000 */
[----:B------:R-:W-:Y:S01]  /*4710*/  FFMA.FTZ R7, -R122, R122, 1 ;  /* 0x3f8000007a077423 */ /* 0x000fe2000001017a */
[----:B------:R-:W-:Y:S01]  /*4720*/  FADD.FTZ R30, -R108, R30 ;  /* 0x0000001e6c1e7221 */ /* 0x000fe20000010100 */
[----:B------:R-:W-:Y:S01]  /*4730*/  FFMA.FTZ R6, -R119, R119, 1 ;  /* 0x3f80000077067423 */ /* 0x000fe20000010177 */
[----:B------:R-:W-:Y:S01]  /*4740*/  FMUL.FTZ R11, R10, UR44 ;  /* 0x0000002c0a0b7c20 */ /* 0x000fe20008410000 */
[----:B------:R-:W-:Y:S01]  /*4750*/  FMUL.FTZ R15, R15, R5 ;  /* 0x000000050f0f7220 */ /* 0x000fe20000410000 */
[----:B------:R-:W-:Y:S01]  /*4760*/  FMUL.FTZ R10, R7, UR44 ;  /* 0x0000002c070a7c20 */ /* 0x000fe20008410000 */
[----:B------:R1:W-:Y:S01]  /*4770*/  STS [R194+0xb000], R4 ;  /* 0x00b00004c2007388 */ /* 0x0003e20000000800 */
[----:B------:R-:W-:Y:S01]  /*4780*/  FMUL.FTZ R30, R134, R30 ;  /* 0x0000001e861e7220 */ /* 0x000fe20000410000 */
[----:B------:R-:W-:Y:S01]  /*4790*/  FFMA.FTZ R5, -R118, R118, 1 ;  /* 0x3f80000076057423 */ /* 0x000fe20000010176 */
[----:B------:R-:W-:Y:S01]  /*47a0*/  FMUL.FTZ R7, R6, UR44 ;  /* 0x0000002c06077c20 */ /* 0x000fe20008410000 */
[C---:B------:R-:W-:Y:S01]  /*47b0*/  FADD.FTZ R31, -R108.reuse, R31 ;  /* 0x0000001f6c1f7221 */ /* 0x040fe20000010100 */
[----:B------:R-:W-:Y:S01]  /*47c0*/  FADD.FTZ R27, -R108, R27 ;  /* 0x0000001b6c1b7221 */ /* 0x000fe20000010100 */
[----:B------:R-:W-:Y:S01]  /*47d0*/  FMUL.FTZ R6, R5, UR44 ;  /* 0x0000002c05067c20 */ /* 0x000fe20008410000 */
[----:B------:R-:W-:Y:S01]  /*47e0*/  FMUL.FTZ R30, R30, R7 ;  /* 0x000000071e1e7220 */ /* 0x000fe20000410000 */
[----:B------:R-:W-:Y:S01]  /*47f0*/  FMUL.FTZ R31, R133, R31 ;  /* 0x0000001f851f7220 */ /* 0x000fe20000410000 */
[----:B------:R-:W-:Y:S01]  /*4800*/  F2FP.F16.F32.PACK_AB R7, R13, R18 ;  /* 0x000000120d07723e */ /* 0x000fe200000000ff */
[----:B------:R-:W-:Y:S01]  /*4810*/  FADD.FTZ R26, -R108, R26 ;  /* 0x0000001a6c1a7221 */ /* 0x000fe20000010100 */
[----:B------:R-:W-:Y:S01]  /*4820*/  FMUL.FTZ R27, R139, R27 ;  /* 0x0000001b8b1b7220 */ /* 0x000fe20000410000 */
[----:B------:R-:W-:Y:S01]  /*4830*/  FMUL.FTZ R31, R31, R6 ;  /* 0x000000061f1f7220 */ /* 0x000fe20000410000 */
[----:B------:R-:W-:Y:S01]  /*4840*/  F2FP.F16.F32.PACK_AB R6, R15, R14 ;  /* 0x0000000e0f06723e */ /* 0x000fe200000000ff */
[----:B------:R-:W-:Y:S01]  /*4850*/  STS [R194+0xb400], R7 ;  /* 0x00b40007c2007388 */ /* 0x000fe20000000800 */
[----:B------:R-:W-:Y:S01]  /*4860*/  FMUL.FTZ R26, R183, R26 ;  /* 0x0000001ab71a7220 */ /* 0x000fe20000410000 */
        /* <DEDUP_REMOVED lines=8> */
[----:B------:R-:W-:Y:S01]  /*48f0*/  STS [R193+0xa000], R21 ;  /* 0x00a00015c1007388 */ /* 0x000fe20000000800 */
[----:B-1----:R-:W-:Y:S03]  /*4900*/  F2FP.F16.F32.PACK_AB R4, R31, R30 ;  /* 0x0000001e1f04723e */ /* 0x002fe600000000ff */
[----:B------:R-:W-:Y:S04]  /*4910*/  STS [R193+0xa400], R17 ;  /* 0x00a40011c1007388 */ /* 0x000fe80000000800 */
        /* <DEDUP_REMOVED lines=44> */
[----:B----4-:R-:W-:Y:S01]  /*4be0*/  IMAD R2, R249, UR37, RZ ;  /* 0x00000025f9027c24 */ /* 0x010fe2000f8e02ff */
[-C--:B--2---:R-:W-:Y:S05]  /*4bf0*/  HMMA.16816.F32 R52, R4, R16.reuse, R52 ;  /* 0x000000100434723c */ /* 0x084fea0000001834 */
[----:B------:R-:W-:Y:S01]  /*4c00*/  LEA R2, -R2, RZ, 0x6 ;  /* 0x000000ff02027211 */ /* 0x000fe200078e31ff */
[C---:B------:R-:W-:Y:S05]  /*4c10*/  HMMA.16816.F32 R56, R12.reuse, R16, R56 ;  /* 0x000000100c38723c */ /* 0x040fea0000001838 */
[C---:B------:R-:W-:Y:S01]  /*4c20*/  LEA R184, P0, R2.reuse, R184, 0x2 ;  /* 0x000000b802b87211 */ /* 0x040fe200078010ff */
[-C--:B------:R-:W-:Y:S05]  /*4c30*/  HMMA.16816.F32 R60, R12, R18.reuse, R60 ;  /* 0x000000120c3c723c */ /* 0x080fea000000183c */
[----:B------:R-:W-:Y:S01]  /*4c40*/  LEA.HI.X.SX32 R185, R2, R185, 0x2, P0 ;  /* 0x000000b902b97211 */ /* 0x000fe200000f16ff */
        /* <DEDUP_REMOVED lines=19> */
[C---:B------:R-:W-:Y:S02]  /*4d80*/  LEA R4, P0, R5.reuse, R196, 0x6 ;  /* 0x000000c405047211 */ /* 0x040fe400078030ff */
[----:B------:R-:W-:Y:S02]  /*4d90*/  LEA R2, R240, UR5, 0x1 ;  /* 0x00000005f0027c11 */ /* 0x000fe4000f8e08ff */
[----:B--2---:R-:W-:Y:S03]  /*4da0*/  LEA.HI.X R5, R5, R197, R6, 0x6, P0 ;  /* 0x000000c505057211 */ /* 0x004fe600000f3406 */
[----:B------:R-:W-:Y:S01]  /*4db0*/  @!PT LDS RZ, [RZ] ;  /* 0x00000000fffff984 */ /* 0x000fe20000000800 */
[----:B------:R-:W-:Y:S01]  /*4dc0*/  @!PT LDS RZ, [RZ] ;  /* 0x00000000fffff984 */ /* 0x000fe20000000800 */
[----:B------:R-:W-:Y:S01]  /*4dd0*/  @!PT LDS RZ, [RZ] ;  /* 0x00000000fffff984 */ /* 0x000fe20000000800 */
[----:B------:R1:W-:Y:S04]  /*4de0*/  LDGSTS.E.BYPASS.LTC128B.128 [R2+0x4000], desc[UR40][R196.64] ;  /* 0x04000000c4027fae */ /* 0x0003e8000b901d68 */
[----:B------:R1:W-:Y:S04]  /*4df0*/  LDGSTS.E.BYPASS.LTC128B.128 [R2+0x5000], desc[UR40][R4.64] ;  /* 0x0500000004027fae */ /* 0x0003e8000b901d68 */
[----:B------:R-:W0:Y:S02]  /*4e00*/  LDGDEPBAR ;  /* 0x00000000000079af */ /* 0x000e240000000000 */
.L_x_570:
[----:B------:R-:W-:Y:S01]  /*4e10*/  LDSM.16.M88.4 R16, [R175] ;  /* 0x00000000af10783b */ /* 0x000fe20000000200 */
[----:B-1----:R-:W-:Y:S01]  /*4e20*/  VIADD R2, R0, 0x6000 ;  /* 0x0000600000027836 */ /* 0x002fe20000000000 */
[----:B------:R-:W-:Y:S01]  /*4e30*/  ULOP3.LUT UR36, UR13, 0x1, URZ, 0xc0, !UPT ;  /* 0x000000010d247892 */ /* 0x000fe2000f8ec03f */
[--C-:B------:R-:W-:Y:S01]  /*4e40*/  IMAD.IADD R116, R175, 0x1, R128.reuse ;  /* 0x00000001af747824 */ /* 0x100fe200078e0280 */
[----:B------:R-:W1:Y:S01]  /*4e50*/  LDSM.16.MT88.4 R8, [R0+0x6000] ;  /* 0x006000000008783b */ /* 0x000e620000004200 */
[----:B------:R-:W-:Y:S01]  /*4e60*/  IMAD.IADD R2, R2, 0x1, R128 ;  /* 0x0000000102027824 */ /* 0x000fe200078e0280 */
[----:B------:R-:W-:Y:S01]  /*4e70*/  UISETP.NE.U32.AND UP0, UPT, UR36, 0x1, UPT ;  /* 0x000000012400788c */ /* 0x000fe2000bf05070 */
[----:B------:R-:W-:Y:S01]  /*4e80*/  IMAD.IADD R117, R128, 0x1, R176 ;  /* 0x0000000180757824 */ /* 0x000fe200078e02b0 */
        /* <DEDUP_REMOVED lines=38> */
[----:B------:R3:W-:Y:S05]  /*50f0*/  LDSM.16.MT88.4 R32, [R0+0x9800] ;  /* 0x009800000020783b */ /* 0x0007ea0000004200 */
[C---:B-1----:R-:W-:Y:S06]  /*5100*/  HMMA.16816.F32 R12, R28.reuse, R20, R12 ;  /* 0x000000141c0c723c */ /* 0x042fec000000180c */
[----:B------:R-:W-:Y:S01]  /*5110*/  HMMA.16816.F32 R16, R28, R22, R16 ;  /* 0x000000161c10723c */ /* 0x000fe20000001810 */
[----:B------:R-:W1:Y:S04]  /*5120*/  LDSM.16.MT88.4 R20, [R2+0x3000] ;  /* 0x003000000214783b */ /* 0x000e680000004200 */
[----:B------:R-:W1:Y:S01]  /*5130*/  LDSM.16.M88.4 R28, [R117+0x2000] ;  /* 0x00200000751c783b */ /* 0x000e620000000200 */
[C---:B----4-:R-:W-:Y:S06]  /*5140*/  HMMA.16816.F32 R4, R100.reuse, R104, R4 ;  /* 0x000000686404723c */ /* 0x050fec0000001804 */
[C---:B------:R-:W-:Y:S01]  /*5150*/  HMMA.16816.F32 R8, R100.reuse, R106, R8 ;  /* 0x0000006a6408723c */ /* 0x040fe20000001808 */
[----:B------:R-:W-:Y:S01]  /*5160*/  LDSM.16.MT88.4 R104, [R3+0xd000] ;  /* 0x00d000000368783b */ /* 0x000fe20000004200 */
[----:B---3--:R-:W-:Y:S04]  /*5170*/  IMAD.U32 R0, RZ, RZ, UR28 ;  /* 0x0000001cff007e24 */ /* 0x008fe8000f8e00ff */
[C---:B--2---:R-:W-:Y:S06]  /*5180*/  HMMA.16816.F32 R12, R100.reuse, R24, R12 ;  /* 0x00000018640c723c */ /* 0x044fec000000180c */
[----:B------:R-:W-:Y:S01]  /*5190*/  HMMA.16816.F32 R16, R100, R26, R16 ;  /* 0x0000001a6410723c */ /* 0x000fe20000001810 */
[----:B------:R2:W3:Y:S04]  /*51a0*/  LDSM.16.MT88.4 R24, [R2+0x3800] ;  /* 0x003800000218783b */ /* 0x0004e80000004200 */
[----:B------:R-:W-:Y:S01]  /*51b0*/  LDSM.16.MT88.4 R100, [R172+0x1000] ;  /* 0x00100000ac64783b */ /* 0x000fe20000004200 */
[C---:B------:R-:W-:Y:S06]  /*51c0*/  HMMA.16816.F32 R4, R108.reuse, R112, R4 ;  /* 0x000000706c04723c */ /* 0x040fec0000001804 */
[C---:B------:R-:W-:Y:S06]  /*51d0*/  HMMA.16816.F32 R8, R108.reuse, R114, R8 ;  /* 0x000000726c08723c */ /* 0x040fec0000001808 */
[C---:B-1----:R-:W-:Y:S06]  /*51e0*/  HMMA.16816.F32 R12, R108.reuse, R20, R12 ;  /* 0x000000146c0c723c */ /* 0x042fec000000180c */
[----:B------:R-:W-:Y:S01]  /*51f0*/  HMMA.16816.F32 R16, R108, R22, R16 ;  /* 0x000000166c10723c */ /* 0x000fe20000001810 */
[----:B--2---:R-:W-:Y:S04]  /*5200*/  IMAD.U32 R2, RZ, RZ, UR26 ;  /* 0x0000001aff027e24 */ /* 0x004fe8000f8e00ff */
        /* <DEDUP_REMOVED lines=9> */
[C---:B---3--:R-:W-:Y:S02]  /*52a0*/  HMMA.16816.F32 R12, R28.reuse, R24, R12 ;  /* 0x000000181c0c723c */ /* 0x048fe4000000180c */
[----:B------:R-:W5:Y:S04]  /*52b0*/  @P2 LDG.E R235, desc[UR40][R20.64+0x20] ;  /* 0x0000202814eb2981 */ /* 0x000f68000c1e1900 */
[----:B------:R-:W-:Y:S01]  /*52c0*/  HMMA.16816.F32 R16, R28, R26, R16 ;  /* 0x0000001a1c10723c */ /* 0x000fe20000001810 */
[----:B------:R-:W5:Y:S01]  /*52d0*/  @P2 LDG.E R234, desc[UR40][R20.64+0x80] ;  /* 0x0000802814ea2981 */ /* 0x000f62000c1e1900 */
[----:B------:R-:W-:Y:S03]  /*52e0*/  IMAD.U32 R24, RZ, RZ, UR27 ;  /* 0x0000001bff187e24 */ /* 0x000fe6000f8e00ff */
[----:B------:R1:W5:Y:S01]  /*52f0*/  @P2 LDG.E R233, desc[UR40][R20.64+0xa0] ;  /* 0x0000a02814e92981 */ /* 0x000362000c1e1900 */
[-C--:B------:R-:W-:Y:S02]  /*5300*/  LEA R22, P2, R22, R184.reuse, 0x2 ;  /* 0x000000b816167211 */ /* 0x080fe400078410ff */
[-C--:B------:R-:W-:Y:S01]  /*5310*/  LEA R24, P3, R24, R184.reuse, 0x2 ;  /* 0x000000b818187211 */ /* 0x080fe200078610ff */
[----:B------:R2:W-:Y:S03]  /*5320*/  REDG.E.ADD.F32.FTZ.RN.STRONG.GPU desc[UR40][R184.64], R4 ;  /* 0x00000004b80079a6 */ /* 0x0005e6000c10f3a8 */
[-C--:B------:R-:W-:Y:S01]  /*5330*/  LEA.HI.X.SX32 R25, R23, R185.reuse, 0x2, P3 ;  /* 0x000000b917197211 */ /* 0x080fe200018f16ff */
[----:B------:R-:W-:Y:S01]  /*5340*/  LDSM.16.MT88.4 R28, [R3+0xc800] ;  /* 0x00c80000031c783b */ /* 0x000fe20000004200 */
[-C--:B------:R-:W-:Y:S01]  /*5350*/  LEA.HI.X.SX32 R23, R2, R185.reuse, 0x2, P2 ;  /* 0x000000b902177211 */ /* 0x080fe200010f16ff */
[----:B------:R-:W-:Y:S02]  /*5360*/  IMAD.U32 R2, RZ, RZ, UR4 ;  /* 0x00000004ff027e24 */ /* 0x000fe4000f8e00ff */
[----:B-1----:R-:W-:Y:S05]  /*5370*/  IMAD.U32 R20, RZ, RZ, UR28 ;  /* 0x0000001cff147e24 */ /* 0x002fea000f8e00ff */
[-C--:B------:R-:W-:Y:S01]  /*5380*/  LEA R20, P0, R20, R184.reuse, 0x2 ;  /* 0x000000b814147211 */ /* 0x080fe200078010ff */
[----:B--2---:R-:W-:Y:S03]  /*5390*/  IMAD.U32 R4, RZ, RZ, UR25 ;  /* 0x00000019ff047e24 */ /* 0x004fe6000f8e00ff */
[-C--:B------:R-:W-:Y:S02]  /*53a0*/  LEA.HI.X.SX32 R21, R0, R185.reuse, 0x2, P0 ;  /* 0x000000b900157211 */ /* 0x080fe400000f16ff */
[-C--:B------:R-:W-:Y:S02]  /*53b0*/  LEA R4, P0, R4, R184.reuse, 0x2 ;  /* 0x000000b804047211 */ /* 0x080fe400078010ff */
[----:B------:R-:W-:Y:S01]  /*53c0*/  MOV R0, UR25 ;  /* 0x0000001900007c02 */ /* 0x000fe20008000f00 */
[----:B------:R1:W-:Y:S04]  /*53d0*/  REDG.E.ADD.F32.FTZ.RN.STRONG.GPU desc[UR40][R20.64], R5 ;  /* 0x00000005140079a6 */ /* 0x0003e8000c10f3a8 */
[----:B------:R2:W-:Y:S04]  /*53e0*/  REDG.E.ADD.F32.FTZ.RN.STRONG.GPU desc[UR40][R24.64], R6 ;  /* 0x00000006180079a6 */ /* 0x0005e8000c10f3a8 */
[----:B------:R3:W-:Y:S01]  /*53f0*/  REDG.E.ADD.F32.FTZ.RN.STRONG.GPU desc[UR40][R22.64], R7 ;  /* 0x00000007160079a6 */ /* 0x0007e2000c10f3a8 */
[-C--:B-1----:R-:W-:Y:S01]  /*5400*/  LEA.HI.X.SX32 R5, R0, R185.reuse, 0x2, P0 ;  /* 0x000000b900057211 */ /* 0x082fe200000f16ff */
[----:B------:R-:W-:Y:S02]  /*5410*/  IMAD.U32 R0, RZ, RZ, UR11 ;  /* 0x0000000bff007e24 */ /* 0x000fe4000f8e00ff */
[----:B--2---:R-:W-:Y:S02]  /*5420*/  IMAD.U32 R24, RZ, RZ, UR11 ;  /* 0x0000000bff187e24 */ /* 0x004fe4000f8e00ff */
[----:B------:R1:W-:Y:S01]  /*5430*/  REDG.E.ADD.F32.FTZ.RN.STRONG.GPU desc[UR40][R4.64], R8 ;  /* 0x00000008040079a6 */ /* 0x0003e2000c10f3a8 */
[----:B------:R-:W-:Y:S02]  /*5440*/  IMAD.U32 R6, RZ, RZ, UR45 ;  /* 0x0000002dff067e24 */ /* 0x000fe4000f8e00ff */
[----:B---3--:R-:W-:Y:S01]  /*5450*/  IMAD.U32 R22, RZ, RZ, UR4 ;  /* 0x00000004ff167e24 */ /* 0x008fe2000f8e00ff */
[-C--:B------:R-:W-:Y:S02]  /*5460*/  LEA R24, P3, R24, R184.reuse, 0x2 ;  /* 0x000000b818187211 */ /* 0x080fe400078610ff */
[-C--:B------:R-:W-:Y:S02]  /*5470*/  LEA R6, P0, R6, R184.reuse, 0x2 ;  /* 0x000000b806067211 */ /* 0x080fe400078010ff */
[-C--:B------:R-:W-:Y:S02]  /*5480*/  LEA R22, P2, R22, R184.reuse, 0x2 ;  /* 0x000000b816167211 */ /* 0x080fe400078410ff */
[-C--:B------:R-:W-:Y:S02]  /*5490*/  LEA.HI.X.SX32 R25, R0, R185.reuse, 0x2, P3 ;  /* 0x000000b900197211 */ /* 0x080fe400018f16ff */
[-C--:B------:R-:W-:Y:S01]  /*54a0*/  LEA.HI.X.SX32 R23, R2, R185.reuse, 0x2, P2 ;  /* 0x000000b902177211 */ /* 0x080fe200010f16ff */
[----:B------:R-:W-:Y:S01]  /*54b0*/  IMAD.U32 R2, RZ, RZ, UR29 ;  /* 0x0000001dff027e24 */ /* 0x000fe2000f8e00ff */
[----:B------:R-:W-:Y:S01]  /*54c0*/  MOV R0, UR33 ;  /* 0x0000002100007c02 */ /* 0x000fe20008000f00 */
[----:B------:R2:W-:Y:S04]  /*54d0*/  REDG.E.ADD.F32.FTZ.RN.STRONG.GPU desc[UR40][R24.64], R9 ;  /* 0x00000009180079a6 */ /* 0x0005e8000c10f3a8 */
[----:B------:R3:W-:Y:S04]  /*54e0*/  REDG.E.ADD.F32.FTZ.RN.STRONG.GPU desc[UR40][R22.64], R10 ;  /* 0x0000000a160079a6 */ /* 0x0007e8000c10f3a8 */
[----:B------:R-:W-:Y:S01]  /*54f0*/  LDSM.16.MT88.4 R24, [R3+0xa800] ;  /* 0x00a800000318783b */ /* 0x000fe20000004200 */
[----:B-1----:R-:W-:Y:S02]  /*5500*/  IMAD.U32 R5, RZ, RZ, UR45 ;  /* 0x0000002dff057e24 */ /* 0x002fe4000f8e00ff */
[----:B------:R-:W-:Y:S02]  /*5510*/  IMAD.U32 R4, RZ, RZ, UR33 ;  /* 0x00000021ff047e24 */ /* 0x000fe4000f8e00ff */
[----:B------:R-:W-:Y:S01]  /*5520*/  IMAD.U32 R8, RZ, RZ, UR30 ;  /* 0x0000001eff087e24 */ /* 0x000fe2000f8e00ff */
[-C--:B------:R-:W-:Y:S02]  /*5530*/  LEA.HI.X.SX32 R7, R5, R185.reuse, 0x2, P0 ;  /* 0x000000b905077211 */ /* 0x080fe400000f16ff */
[-C--:B------:R-:W-:Y:S02]  /*5540*/  LEA R4, P2, R4, R184.reuse, 0x2 ;  /* 0x000000b804047211 */ /* 0x080fe400078410ff */
[-C--:B------:R-:W-:Y:S01]  /*5550*/  LEA R8, P3, R8, R184.reuse, 0x2 ;  /* 0x000000b808087211 */ /* 0x080fe200078610ff */
[----:B------:R1:W-:Y:S01]  /*5560*/  REDG.E.ADD.F32.FTZ.RN.STRONG.GPU desc[UR40][R6.64], R11 ;  /* 0x0000000b060079a6 */ /* 0x0003e2000c10f3a8 */
[-C--:B------:R-:W-:Y:S01]  /*5570*/  LEA.HI.X.SX32 R5, R0, R185.reuse, 0x2, P2 ;  /* 0x000000b900057211 */ /* 0x080fe200010f16ff */
[----:B------:R-:W-:Y:S02]  /*5580*/  IMAD.U32 R0, RZ, RZ, UR10 ;  /* 0x0000000aff007e24 */ /* 0x000fe4000f8e00ff */
[----:B------:R4:W-:Y:S01]  /*5590*/  REDG.E.ADD.F32.FTZ.RN.STRONG.GPU desc[UR40][R184.64+0x80], R12 ;  /* 0x0000800cb80079a6 */ /* 0x0009e2000c10f3a8 */
[----:B--2---:R-:W-:Y:S03]  /*55a0*/  IMAD.U32 R9, RZ, RZ, UR32 ;  /* 0x00000020ff097e24 */ /* 0x004fe6000f8e00ff */
[----:B------:R-:W-:Y:S01]  /*55b0*/  REDG.E.ADD.F32.FTZ.RN.STRONG.GPU desc[UR40][R20.64+0x80], R13 ;  /* 0x0000800d140079a6 */ /* 0x000fe2000c10f3a8 */
[----:B---3--:R-:W-:Y:S03]  /*55c0*/  IMAD.U32 R10, RZ, RZ, UR31 ;  /* 0x0000001fff0a7e24 */ /* 0x008fe6000f8e00ff */
[----:B------:R2:W-:Y:S02]  /*55d0*/  REDG.E.ADD.F32.FTZ.RN.STRONG.GPU desc[UR40][R4.64], R14 ;  /* 0x0000000e040079a6 */ /* 0x0005e4000c10f3a8 */
[-C--:B------:R-:W-:Y:S01]  /*55e0*/  LEA R10, P4, R10, R184.reuse, 0x2 ;  /* 0x000000b80a0a7211 */ /* 0x080fe200078810ff */
[----:B-1----:R-:W-:Y:S02]  /*55f0*/  IMAD.U32 R7, RZ, RZ, UR31 ;  /* 0x0000001fff077e24 */ /* 0x002fe4000f8e00ff */
[----:B------:R-:W-:Y:S02]  /*5600*/  IMAD.U32 R6, RZ, RZ, UR29 ;  /* 0x0000001dff067e24 */ /* 0x000fe4000f8e00ff */
[----:B----4-:R-:W-:Y:S01]  /*5610*/  IMAD.U32 R12, RZ, RZ, UR32 ;  /* 0x00000020ff0c7e24 */ /* 0x010fe2000f8e00ff */
[-C--:B------:R-:W-:Y:S02]  /*5620*/  LEA.HI.X.SX32 R11, R7, R185.reuse, 0x2, P4 ;  /* 0x000000b9070b7211 */ /* 0x080fe400020f16ff */
[-C--:B------:R-:W-:Y:S02]  /*5630*/  LEA R6, P2, R6, R184.reuse, 0x2 ;  /* 0x000000b806067211 */ /* 0x080fe400078410ff */
[-C--:B------:R-:W-:Y:S02]  /*5640*/  LEA R12, P0, R12, R184.reuse, 0x2 ;  /* 0x000000b80c0c7211 */ /* 0x080fe400078010ff */
[-C--:B------:R-:W-:Y:S01]  /*5650*/  LEA.HI.X.SX32 R7, R2, R185.reuse, 0x2, P2 ;  /* 0x000000b902077211 */ /* 0x080fe200010f16ff */
[----:B--2---:R-:W-:Y:S01]  /*5660*/  IMAD.U32 R4, RZ, RZ, UR10 ;  /* 0x0000000aff047e24 */ /* 0x004fe2000f8e00ff */
[-C--:B------:R-:W-:Y:S02]  /*5670*/  LEA.HI.X.SX32 R13, R9, R185.reuse, 0x2, P0 ;  /* 0x000000b9090d7211 */ /* 0x080fe400000f16ff */
[----:B------:R-:W-:Y:S02]  /*5680*/  MOV R5, UR30 ;  /* 0x0000001e00057c02 */ /* 0x000fe40008000f00 */
[----:B------:R-:W-:Y:S01]  /*5690*/  LEA R4, P0, R4, R184, 0x2 ;  /* 0x000000b804047211 */ /* 0x000fe200078010ff */
[----:B------:R-:W-:Y:S01]  /*56a0*/  REDG.E.ADD.F32.FTZ.RN.STRONG.GPU desc[UR40][R12.64], R15 ;  /* 0x0000000f0c0079a6 */ /* 0x000fe2000c10f3a8 */
[-C--:B------:R-:W-:Y:S02]  /*56b0*/  LEA.HI.X.SX32 R9, R5, R185.reuse, 0x2, P3 ;  /* 0x000000b905097211 */ /* 0x080fe400018f16ff */
[----:B------:R-:W-:Y:S01]  /*56c0*/  LEA.HI.X.SX32 R5, R0, R185, 0x2, P0 ;  /* 0x000000b900057211 */ /* 0x000fe200000f16ff */
[----:B------:R-:W-:Y:S01]  /*56d0*/  REDG.E.ADD.F32.FTZ.RN.STRONG.GPU desc[UR40][R10.64], R16 ;  /* 0x000000100a0079a6 */ /* 0x000fe2000c10f3a8 */
[----:B------:R-:W-:Y:S01]  /*56e0*/  IMAD.IADD R0, R128, 0x1, R172 ;  /* 0x0000000180007824 */ /* 0x000fe200078e02ac */
[----:B------:R-:W-:Y:S01]  /*56f0*/  PLOP3.LUT P2, PT, PT, PT, UP0, 0x80, 0x0 ;  /* 0x000000000000781c */ /* 0x000fe20003f4f008 */
[----:B------:R-:W-:Y:S01]  /*5700*/  @UP3 UIADD3 UR12, UP0, UR12, -0x100, URZ ;  /* 0xffffff000c0c3890 */ /* 0x000fe2000ff1e03f */
[----:B------:R-:W-:Y:S01]  /*5710*/  REDG.E.ADD.F32.FTZ.RN.STRONG.GPU desc[UR40][R8.64], R17 ;  /* 0x00000011080079a6 */ /* 0x000fe2000c10f3a8 */
[----:B------:R-:W-:Y:S02]  /*5720*/  PLOP3.LUT P0, PT, PT, PT, UP2, 0x80, 0x0 ;  /* 0x000000000000781c */ /* 0x000fe40003f0f028 */
[----:B------:R-:W-:Y:S01]  /*5730*/  @UP3 UIADD3.X UR7, UR7, -0x1, URZ, UP0, !UPT ;  /* 0xffffffff07073890 */ /* 0x000fe200087fe43f */
[----:B------:R-:W-:Y:S04]  /*5740*/  REDG.E.ADD.F32.FTZ.RN.STRONG.GPU desc[UR40][R6.64], R18 ;  /* 0x00000012060079a6 */ /* 0x000fe8000c10f3a8 */
        /* <DEDUP_REMOVED lines=51> */
.L_x_568:
[----:B------:R-:W1:Y:S01]  /*5a80*/  S2R R19, SR_TID.X ;  /* 0x0000000000137919 */ /* 0x000e620000002100 */
[----:B------:R-:W-:Y:S01]  /*5a90*/  ULDC UR4, c[0x0][0x390] ;  /* 0x0000e40000047ab9 */ /* 0x000fe20000000800 */
[----:B------:R-:W-:Y:S01]  /*5aa0*/  ULDC.64 UR8, c[0x0][0x450] ;  /* 0x0001140000087ab9 */ /* 0x000fe20000000a00 */
        /* <DEDUP_REMOVED lines=29> */
[----:B-1----:R-:W-:Y:S01]  /*5c80*/  SHF.R.S32.HI R16, RZ, 0x1f, R19 ;  /* 0x0000001fff107819 */ /* 0x002fe20000011413 */
[----:B------:R-:W-:Y:S01]  /*5c90*/  FMUL.FTZ R18, R89, UR4 ;  /* 0x0000000459127c20 */ /* 0x000fe20008410000 */
[----:B------:R1:W-:Y:S01]  /*5ca0*/  STS [R244], R0 ;  /* 0x00000000f4007388 */ /* 0x0003e20000000800 */
[----:B------:R-:W-:Y:S01]  /*5cb0*/  FMUL.FTZ R90, R90, UR4 ;  /* 0x000000045a5a7c20 */ /* 0x000fe20008410000 */
[----:B------:R-:W-:Y:S01]  /*5cc0*/  LEA.HI R16, R16, R19, RZ, 0x3 ;  /* 0x0000001310107211 */ /* 0x000fe200078f18ff */
[----:B------:R-:W-:Y:S01]  /*5cd0*/  FMUL.FTZ R15, R91, UR4 ;  /* 0x000000045b0f7c20 */ /* 0x000fe20008410000 */
[----:B------:R-:W-:Y:S01]  /*5ce0*/  F2FP.F16.F32.PACK_AB R2, R2, R82 ;  /* 0x000000520202723e */ /* 0x000fe200000000ff */
[----:B------:R-:W-:Y:S01]  /*5cf0*/  STS [R244+0x400], R7 ;  /* 0x00040007f4007388 */ /* 0x000fe20000000800 */
[----:B------:R-:W-:Y:S01]  /*5d00*/  FMUL.FTZ R92, R92, UR4 ;  /* 0x000000045c5c7c20 */ /* 0x000fe20008410000 */
[----:B------:R-:W-:Y:S01]  /*5d10*/  FMUL.FTZ R93, R93, UR4 ;  /* 0x000000045d5d7c20 */ /* 0x000fe20008410000 */
[----:B------:R-:W-:Y:S01]  /*5d20*/  FMUL.FTZ R94, R94, UR4 ;  /* 0x000000045e5e7c20 */ /* 0x000fe20008410000 */
[----:B------:R-:W-:Y:S01]  /*5d30*/  FMUL.FTZ R95, R95, UR4 ;  /* 0x000000045f5f7c20 */ /* 0x000fe20008410000 */
[----:B------:R-:W-:Y:S01]  /*5d40*/  F2FP.F16.F32.PACK_AB R6, R6, R72 ;  /* 0x000000480606723e */ /* 0x000fe200000000ff */
[----:B------:R2:W-:Y:S01]  /*5d50*/  STS [R248], R4 ;  /* 0x00000004f8007388 */ /* 0x0005e20000000800 */
[----:B------:R-:W-:Y:S01]  /*5d60*/  F2FP.F16.F32.PACK_AB R5, R5, R74 ;  /* 0x0000004a0505723e */ /* 0x000fe200000000ff */
[----:B------:R-:W-:Y:S01]  /*5d70*/  ULDC.64 UR6, c[0x0][0x458] ;  /* 0x0001160000067ab9 */ /* 0x000fe20000000a00 */
[----:B------:R-:W-:Y:S01]  /*5d80*/  LOP3.LUT R8, R16, 0xfffffff8, RZ, 0xc0, !PT ;  /* 0xfffffff810087812 */ /* 0x000fe200078ec0ff */
[----:B------:R3:W-:Y:S01]  /*5d90*/  STS [R250], R2 ;  /* 0x00000002fa007388 */ /* 0x0007e20000000800 */
[----:B------:R-:W-:Y:S01]  /*5da0*/  F2FP.F16.F32.PACK_AB R10, R10, R76 ;  /* 0x0000004c0a0a723e */ /* 0x000fe200000000ff */
[----:B------:R-:W-:Y:S01]  /*5db0*/  UIMAD UR4, UR39, UR8, URZ ;  /* 0x00000008270472a4 */ /* 0x000fe2000f8e023f */
[----:B------:R-:W-:Y:S01]  /*5dc0*/  F2FP.F16.F32.PACK_AB R9, R9, R78 ;  /* 0x0000004e0909723e */ /* 0x000fe200000000ff */
[----:B------:R4:W-:Y:S01]  /*5dd0*/  STS [R244+0x2000], R6 ;  /* 0x00200006f4007388 */ /* 0x0009e20000000800 */
[----:B------:R-:W-:Y:S01]  /*5de0*/  F2FP.F16.F32.PACK_AB R14, R14, R84 ;  /* 0x000000540e0e723e */ /* 0x000fe200000000ff */
[----:B------:R-:W-:Y:S01]  /*5df0*/  IMAD.IADD R19, R19, 0x1, -R8 ;  /* 0x0000000113137824 */ /* 0x000fe200078e0a08 */
[----:B------:R-:W-:Y:S01]  /*5e00*/  F2FP.F16.F32.PACK_AB R13, R13, R86 ;  /* 0x000000560d0d723e */ /* 0x000fe200000000ff */
[----:B------:R4:W-:Y:S01]  /*5e10*/  STS [R244+0x2400], R5 ;  /* 0x00240005f4007388 */ /* 0x0009e20000000800 */
[----:B------:R-:W-:Y:S01]  /*5e20*/  F2FP.F16.F32.PACK_AB R12, R12, R96 ;  /* 0x000000600c0c723e */ /* 0x000fe200000000ff */
[----:B------:R-:W-:Y:S01]  /*5e30*/  UIMAD UR4, UR23, UR9, UR4 ;  /* 0x00000009170472a4 */ /* 0x000fe2000f8e0204 */
[----:B-1----:R-:W-:Y:S01]  /*5e40*/  SHF.R.S32.HI R0, RZ, 0x3, R16 ;  /* 0x00000003ff007819 */ /* 0x002fe20000011410 */
[----:B------:R1:W-:Y:S01]  /*5e50*/  STS [R248+0x2000], R10 ;  /* 0x0020000af8007388 */ /* 0x0003e20000000800 */
[----:B------:R-:W1:Y:S01]  /*5e60*/  LDC.64 R16, c[0x0][0x438] ;  /* 0x00010e00ff107b82 */ /* 0x000e620000000a00 */
[----:B------:R-:W-:Y:S01]  /*5e70*/  F2FP.F16.F32.PACK_AB R11, R11, R98 ;  /* 0x000000620b0b723e */ /* 0x000fe200000000ff */
[----:B------:R-:W-:Y:S01]  /*5e80*/  UIMAD UR39, UR39, UR6, URZ ;  /* 0x00000006272772a4 */ /* 0x000fe2000f8e023f */
[----:B------:R-:W-:Y:S01]  /*5e90*/  F2FP.F16.F32.PACK_AB R18, R18, R88 ;  /* 0x000000581212723e */ /* 0x000fe200000000ff */
[----:B------:R-:W-:Y:S01]  /*5ea0*/  STS [R248+0x2400], R9 ;  /* 0x00240009f8007388 */ /* 0x000fe20000000800 */
[----:B------:R-:W-:Y:S01]  /*5eb0*/  F2FP.F16.F32.PACK_AB R15, R15, R90 ;  /* 0x0000005a0f0f723e */ /* 0x000fe200000000ff */
[----:B------:R-:W-:Y:S01]  /*5ec0*/  ULDC.64 UR10, c[0x0][0x3f0] ;  /* 0x0000fc00000a7ab9 */ /* 0x000fe20000000a00 */
[----:B------:R-:W-:Y:S01]  /*5ed0*/  F2FP.F16.F32.PACK_AB R93, R93, R92 ;  /* 0x0000005c5d5d723e */ /* 0x000fe200000000ff */
[----:B------:R-:W-:Y:S01]  /*5ee0*/  STS [R245], R14 ;  /* 0x0000000ef5007388 */ /* 0x000fe20000000800 */
[----:B--2---:R-:W-:-:S02]  /*5ef0*/  SHF.R.S32.HI R4, RZ, 0x1f, R0 ;  /* 0x0000001fff047819 */ /* 0x004fc40000011400 */
[----:B------:R-:W-:Y:S01]  /*5f00*/  F2FP.F16.F32.PACK_AB R95, R95, R94 ;  /* 0x0000005e5f5f723e */ /* 0x000fe200000000ff */
[----:B------:R-:W-:Y:S01]  /*5f10*/  STS [R245+0x400], R13 ;  /* 0x0004000df5007388 */ /* 0x000fe20000000800 */
[----:B------:R-:W-:Y:S01]  /*5f20*/  F2FP.F16.F32.PACK_AB R36, R37, R36 ;  /* 0x000000242524723e */ /* 0x000fe200000000ff */
[C---:B---3--:R-:W-:Y:S01]  /*5f30*/  IMAD R2, R4.reuse, UR6, RZ ;  /* 0x0000000604027c24 */ /* 0x048fe2000f8e02ff */
[----:B------:R-:W-:Y:S01]  /*5f40*/  F2FP.F16.F32.PACK_AB R38, R39, R38 ;  /* 0x000000262726723e */ /* 0x000fe200000000ff */
[----:B----4-:R-:W-:Y:S01]  /*5f50*/  IMAD R6, R4, UR8, RZ ;  /* 0x0000000804067c24 */ /* 0x010fe2000f8e02ff */
[----:B------:R-:W-:Y:S01]  /*5f60*/  F2FP.F16.F32.PACK_AB R48, R49, R48 ;  /* 0x000000303130723e */ /* 0x000fe200000000ff */
[----:B------:R2:W-:Y:S01]  /*5f70*/  STS [R246], R12 ;  /* 0x0000000cf6007388 */ /* 0x0005e20000000800 */
[----:B------:R-:W-:Y:S01]  /*5f80*/  F2FP.F16.F32.PACK_AB R50, R51, R50 ;  /* 0x000000323332723e */ /* 0x000fe200000000ff */
[C---:B------:R-:W-:Y:S01]  /*5f90*/  IMAD.WIDE.U32 R4, R0.reuse, UR8, RZ ;  /* 0x0000000800047c25 */ /* 0x040fe2000f8e00ff */
[----:B------:R-:W-:Y:S01]  /*5fa0*/  F2FP.F16.F32.PACK_AB R40, R41, R40 ;  /* 0x000000282928723e */ /* 0x000fe200000000ff */
[----:B------:R3:W-:Y:S01]  /*5fb0*/  STS [R246+0x400], R11 ;  /* 0x0004000bf6007388 */ /* 0x0007e20000000800 */
[----:B------:R-:W-:Y:S01]  /*5fc0*/  F2FP.F16.F32.PACK_AB R42, R43, R42 ;  /* 0x0000002a2b2a723e */ /* 0x000fe200000000ff */
[C---:B------:R-:W-:Y:S01]  /*5fd0*/  IMAD R8, R0.reuse, UR9, R6 ;  /* 0x0000000900087c24 */ /* 0x040fe2000f8e0206 */
[----:B------:R-:W-:Y:S01]  /*5fe0*/  F2FP.F16.F32.PACK_AB R44, R45, R44 ;  /* 0x0000002c2d2c723e */ /* 0x000fe200000000ff */
[----:B------:R-:W-:Y:S01]  /*5ff0*/  STS [R245+0x2000], R18 ;  /* 0x00200012f5007388 */ /* 0x000fe20000000800 */
[----:B------:R-:W-:Y:S01]  /*6000*/  F2FP.F16.F32.PACK_AB R46, R47, R46 ;  /* 0x0000002e2f2e723e */ /* 0x000fe200000000ff */
[----:B------:R-:W-:Y:S01]  /*6010*/  IMAD.IADD R5, R5, 0x1, R8 ;  /* 0x0000000105057824 */ /* 0x000fe200078e0208 */
[----:B------:R-:W-:Y:S01]  /*6020*/  F2FP.F16.F32.PACK_AB R52, R53, R52 ;  /* 0x000000343534723e */ /* 0x000fe200000000ff */
[----:B------:R4:W-:Y:S01]  /*6030*/  STS [R245+0x2400], R15 ;  /* 0x0024000ff5007388 */ /* 0x0009e20000000800 */
[----:B------:R-:W-:Y:S01]  /*6040*/  F2FP.F16.F32.PACK_AB R54, R55, R54 ;  /* 0x000000363736723e */ /* 0x000fe200000000ff */
[C---:B------:R-:W-:Y:S01]  /*6050*/  IMAD R2, R0.reuse, UR7, R2 ;  /* 0x0000000700027c24 */ /* 0x040fe2000f8e0202 */
[----:B------:R-:W-:Y:S01]  /*6060*/  F2FP.F16.F32.PACK_AB R64, R65, R64 ;  /* 0x000000404140723e */ /* 0x000fe200000000ff */
[----:B------:R-:W-:Y:S01]  /*6070*/  STS [R246+0x2000], R93 ;  /* 0x0020005df6007388 */ /* 0x000fe20000000800 */
[----:B------:R-:W-:Y:S01]  /*6080*/  F2FP.F16.F32.PACK_AB R66, R67, R66 ;  /* 0x000000424342723e */ /* 0x000fe200000000ff */
[----:B------:R-:W-:Y:S01]  /*6090*/  IMAD.WIDE.U32 R6, R0, UR6, RZ ;  /* 0x0000000600067c25 */ /* 0x000fe2000f8e00ff */
[----:B------:R-:W-:Y:S01]  /*60a0*/  F2FP.F16.F32.PACK_AB R56, R57, R56 ;  /* 0x000000383938723e */ /* 0x000fe200000000ff */
[----:B------:R-:W-:Y:S01]  /*60b0*/  STS [R246+0x2400], R95 ;  /* 0x0024005ff6007388 */ /* 0x000fe20000000800 */
[----:B------:R-:W-:Y:S01]  /*60c0*/  F2FP.F16.F32.PACK_AB R58, R59, R58 ;  /* 0x0000003a3b3a723e */ /* 0x000fe200000000ff */
[----:B-1----:R-:W-:Y:S01]  /*60d0*/  IMAD R0, R16, UR19, RZ ;  /* 0x0000001310007c24 */ /* 0x002fe2000f8e02ff */
[----:B------:R-:W-:Y:S01]  /*60e0*/  MOV R10, UR8 ;  /* 0x00000008000a7c02 */ /* 0x000fe20008000f00 */
[----:B------:R-:W-:Y:S01]  /*60f0*/  STS [R244+0x4000], R36 ;  /* 0x00400024f4007388 */ /* 0x000fe20000000800 */
[----:B------:R-:W-:Y:S01]  /*6100*/  F2FP.F16.F32.PACK_AB R60, R61, R60 ;  /* 0x0000003c3d3c723e */ /* 0x000fe200000000ff */
[----:B--2---:R-:W1:Y:S01]  /*6110*/  LDC.64 R12, c[0x0][0x468] ;  /* 0x00011a00ff0c7b82 */ /* 0x004e620000000a00 */
[----:B------:R-:W-:Y:S01]  /*6120*/  F2FP.F16.F32.PACK_AB R62, R63, R62 ;  /* 0x0000003e3f3e723e */ /* 0x000fe200000000ff */
[----:B------:R-:W-:Y:S01]  /*6130*/  STS [R244+0x4400], R38 ;  /* 0x00440026f4007388 */ /* 0x000fe20000000800 */
[----:B---3--:R-:W-:-:S03]  /*6140*/  IMAD.WIDE.U32 R10, R10, UR23, R4 ;  /* 0x000000170a0a7c25 */ /* 0x008fc6000f8e0004 */
[----:B------:R-:W-:Y:S01]  /*6150*/  STS [R248+0x4000], R48 ;  /* 0x00400030f8007388 */ /* 0x000fe20000000800 */
[----:B------:R-:W-:Y:S02]  /*6160*/  IMAD.SHL.U32 R4, R19, 0x8, RZ ;  /* 0x0000000813047824 */ /* 0x000fe400078e00ff */
[----:B------:R-:W-:Y:S01]  /*6170*/  IMAD.IADD R9, R7, 0x1, R2 ;  /* 0x0000000107097824 */ /* 0x000fe200078e0202 */
[----:B------:R-:W-:Y:S01]  /*6180*/  STS [R250+0x4000], R50 ;  /* 0x00400032fa007388 */ /* 0x000fe20000000800 */
[----:B----4-:R-:W2:Y:S01]  /*6190*/  LDC.64 R14, c[0x0][0x440] ;  /* 0x00011000ff0e7b82 */ /* 0x010ea20000000a00 */
[----:B------:R-:W-:Y:S01]  /*61a0*/  SHF.R.S32.HI R5, RZ, 0x1f, R4 ;  /* 0x0000001fff057819 */ /* 0x000fe20000011404 */
[----:B------:R-:W-:Y:S01]  /*61b0*/  IMAD.MOV.U32 R8, RZ, RZ, R6 ;  /* 0x000000ffff087224 */ /* 0x000fe200078e0006 */
[----:B------:R-:W-:Y:S01]  /*61c0*/  STS [R244+0x6000], R40 ;  /* 0x00600028f4007388 */ /* 0x000fe20000000800 */
[----:B------:R-:W-:Y:S02]  /*61d0*/  IMAD R0, R17, UR14, R0 ;  /* 0x0000000e11007c24 */ /* 0x000fe4000f8e0200 */
[----:B------:R-:W-:Y:S01]  /*61e0*/  IMAD.WIDE.U32 R6, R16, UR14, R4 ;  /* 0x0000000e10067c25 */ /* 0x000fe2000f8e0004 */
[----:B------:R-:W-:Y:S01]  /*61f0*/  STS [R244+0x6400], R42 ;  /* 0x0064002af4007388 */ /* 0x000fe20000000800 */
[----:B------:R-:W3:Y:S03]  /*6200*/  LDC.64 R16, c[0x0][0x470] ;  /* 0x00011c00ff107b82 */ /* 0x000ee60000000a00 */
[----:B------:R-:W-:Y:S01]  /*6210*/  STS [R248+0x6000], R44 ;  /* 0x0060002cf8007388 */ /* 0x000fe20000000800 */
[----:B------:R-:W-:Y:S01]  /*6220*/  IADD3 R7, R7, R0, RZ ;  /* 0x0000000007077210 */ /* 0x000fe20007ffe0ff */
[----:B-1----:R-:W-:Y:S01]  /*6230*/  IMAD R2, R12, UR20, RZ ;  /* 0x000000140c027c24 */ /* 0x002fe2000f8e02ff */
[----:B------:R-:W-:Y:S01]  /*6240*/  LEA R0, R240, UR5, 0x1 ;  /* 0x00000005f0007c11 */ /* 0x000fe2000f8e08ff */
[----:B------:R-:W-:Y:S02]  /*6250*/  STS [R248+0x6400], R46 ;  /* 0x0064002ef8007388 */ /* 0x000fe40000000800 */
[----:B------:R-:W-:-:S02]  /*6260*/  IMAD R2, R13, UR15, R2 ;  /* 0x0000000f0d027c24 */ /* 0x000fc4000f8e0202 */
[----:B------:R-:W-:Y:S01]  /*6270*/  STS [R245+0x4000], R52 ;  /* 0x00400034f5007388 */ /* 0x000fe20000000800 */
[----:B------:R-:W-:-:S03]  /*6280*/  IMAD.WIDE.U32 R6, R12, UR15, R6 ;  /* 0x0000000f0c067c25 */ /* 0x000fc6000f8e0006 */
[----:B------:R-:W-:Y:S01]  /*6290*/  STS [R245+0x4400], R54 ;  /* 0x00440036f5007388 */ /* 0x000fe20000000800 */
[C---:B--2---:R-:W-:Y:S02]  /*62a0*/  IMAD R18, R14.reuse, UR19, RZ ;  /* 0x000000130e127c24 */ /* 0x044fe4000f8e02ff */
[----:B------:R-:W-:Y:S01]  /*62b0*/  IMAD.WIDE.U32 R4, R14, UR14, R4 ;  /* 0x0000000e0e047c25 */ /* 0x000fe2000f8e0004 */
[----:B------:R-:W-:Y:S03]  /*62c0*/  STS [R246+0x4000], R64 ;  /* 0x00400040f6007388 */ /* 0x000fe60000000800 */
[----:B------:R-:W-:Y:S01]  /*62d0*/  IMAD R15, R15, UR14, R18 ;  /* 0x0000000e0f0f7c24 */ /* 0x000fe2000f8e0212 */
[----:B------:R-:W-:Y:S01]  /*62e0*/  STS [R246+0x4400], R66 ;  /* 0x00440042f6007388 */ /* 0x000fe20000000800 */
[----:B------:R-:W-:Y:S01]  /*62f0*/  IMAD.IADD R7, R7, 0x1, R2 ;  /* 0x0000000107077824 */ /* 0x000fe200078e0202 */
[----:B------:R-:W-:Y:S01]  /*6300*/  IADD3 R2, P0, R6, R10, RZ ;  /* 0x0000000a06027210 */ /* 0x000fe20007f1e0ff */
[C---:B---3--:R-:W-:Y:S01]  /*6310*/  IMAD R10, R16.reuse, UR20, RZ ;  /* 0x00000014100a7c24 */ /* 0x048fe2000f8e02ff */
[----:B------:R-:W-:Y:S01]  /*6320*/  STS [R245+0x6000], R56 ;  /* 0x00600038f5007388 */ /* 0x000fe20000000800 */
[----:B------:R-:W-:Y:S01]  /*6330*/  IADD3 R5, R5, R15, RZ ;  /* 0x0000000f05057210 */ /* 0x000fe20007ffe0ff */
[----:B------:R-:W-:Y:S01]  /*6340*/  IMAD.U32 R12, RZ, RZ, UR6 ;  /* 0x00000006ff0c7e24 */ /* 0x000fe2000f8e00ff */
[----:B------:R-:W-:Y:S01]  /*6350*/  IADD3.X R11, R7, UR4, R11, P0, !PT ;  /* 0x00000004070b7c10 */ /* 0x000fe200087fe40b */
[----:B------:R-:W-:Y:S01]  /*6360*/  STS [R245+0x6400], R58 ;  /* 0x0064003af5007388 */ /* 0x000fe20000000800 */
[----:B------:R-:W-:Y:S01]  /*6370*/  IMAD R10, R17, UR15, R10 ;  /* 0x0000000f110a7c24 */ /* 0x000fe2000f8e020a */
[----:B------:R-:W-:Y:S01]  /*6380*/  USHF.L.U32 UR4, UR8, 0x6, URZ ;  /* 0x0000000608047899 */ /* 0x000fe2000800063f */
[----:B------:R-:W-:Y:S01]  /*6390*/  IMAD.WIDE.U32 R6, R16, UR15, R4 ;  /* 0x0000000f10067c25 */ /* 0x000fe2000f8e0004 */
[----:B------:R-:W-:Y:S01]  /*63a0*/  STS [R246+0x6000], R60 ;  /* 0x0060003cf6007388 */ /* 0x000fe20000000800 */
[----:B------:R-:W-:Y:S01]  /*63b0*/  LEA R4, P1, R2, UR10, 0x1 ;  /* 0x0000000a02047c11 */ /* 0x000fe2000f8208ff */
[----:B------:R-:W-:Y:S01]  /*63c0*/  USHF.L.U64.HI UR10, UR8, 0x6, UR9 ;  /* 0x00000006080a7899 */ /* 0x000fe20008010209 */
[----:B------:R-:W-:Y:S01]  /*63d0*/  IMAD.WIDE.U32 R8, R12, UR23, R8 ;  /* 0x000000170c087c25 */ /* 0x000fe2000f8e0008 */
[----:B------:R-:W-:Y:S01]  /*63e0*/  STS [R246+0x6400], R62 ;  /* 0x0064003ef6007388 */ /* 0x000fe20000000800 */
[----:B------:R-:W-:Y:S01]  /*63f0*/  UIMAD UR23, UR23, UR7, UR39 ;  /* 0x00000007171772a4 */ /* 0x000fe2000f8e0227 */
[----:B------:R-:W-:Y:S01]  /*6400*/  LEA.HI.X R5, R2, UR11, R11, 0x1, P1 ;  /* 0x0000000b02057c11 */ /* 0x000fe200088f0c0b */
[----:B------:R-:W-:Y:S01]  /*6410*/  IMAD.IADD R7, R7, 0x1, R10 ;  /* 0x0000000107077824 */ /* 0x000fe200078e020a */
[----:B------:R-:W-:Y:S01]  /*6420*/  BAR.SYNC.DEFER_BLOCKING 0x0 ;  /* 0x0000000000007b1d */ /* 0x000fe20000010000 */
[----:B------:R-:W-:Y:S01]  /*6430*/  USHF.L.U32 UR11, UR6, 0x6, URZ ;  /* 0x00000006060b7899 */ /* 0x000fe2000800063f */
[----:B------:R-:W-:Y:S01]  /*6440*/  IADD3 R10, P1, R4, UR4, RZ ;  /* 0x00000004040a7c10 */ /* 0x000fe2000ff3e0ff */
[----:B------:R-:W-:-:S03]  /*6450*/  USHF.L.U64.HI UR6, UR6, 0x6, UR7 ;  /* 0x0000000606067899 */ /* 0x000fc60008010207 */
[----:B------:R-:W-:Y:S01]  /*6460*/  ULDC.64 UR8, c[0x0][0x3f8] ;  /* 0x0000fe0000087ab9 */ /* 0x000fe20000000a00 */
        /* <DEDUP_REMOVED lines=11> */
[----:B---3--:R-:W-:-:S02]  /*6520*/  IADD3 R0, P0, R6, R8, RZ ;  /* 0x0000000806007210 */ /* 0x008fc40007f1e0ff */
[----:B------:R-:W-:Y:S02]  /*6530*/  IADD3 R8, P1, R10, UR4, RZ ;  /* 0x000000040a087c10 */ /* 0x000fe4000ff3e0ff */
[----:B------:R-:W-:Y:S02]  /*6540*/  IADD3.X R2, R7, UR23, R9, P0, !PT ;  /* 0x0000001707027c10 */ /* 0x000fe400087fe409 */
[C---:B------:R-:W-:Y:S02]  /*6550*/  LEA R12, P0, R0.reuse, UR8, 0x1 ;  /* 0x00000008000c7c11 */ /* 0x040fe4000f8008ff */
[----:B------:R-:W-:Y:S02]  /*6560*/  IADD3.X R9, R11, UR10, RZ, P1, !PT ;  /* 0x0000000a0b097c10 */ /* 0x000fe40008ffe4ff */
[----:B------:R-:W-:Y:S02]  /*6570*/  LEA.HI.X R13, R0, UR9, R2, 0x1, P0 ;  /* 0x00000009000d7c11 */ /* 0x000fe400080f0c02 */
[----:B------:R-:W-:Y:S01]  /*6580*/  IADD3 R6, P0, R12, UR11, RZ ;  /* 0x0000000b0c067c10 */ /* 0x000fe2000ff1e0ff */
[----:B------:R2:W-:Y:S01]  /*6590*/  STG.E.128 desc[UR40][R8.64], R36 ;  /* 0x0000002408007986 */ /* 0x0005e2000c101d28 */
[----:B------:R-:W-:-:S02]  /*65a0*/  IADD3 R14, P1, R8, UR4, RZ ;  /* 0x00000004080e7c10 */ /* 0x000fc4000ff3e0ff */
[----:B------:R-:W-:Y:S02]  /*65b0*/  IADD3.X R7, R13, UR6, RZ, P0, !PT ;  /* 0x000000060d077c10 */ /* 0x000fe400087fe4ff */
[----:B------:R-:W-:Y:S02]  /*65c0*/  IADD3.X R15, R9, UR10, RZ, P1, !PT ;  /* 0x0000000a090f7c10 */ /* 0x000fe40008ffe4ff */
[----:B-1----:R-:W-:-:S03]  /*65d0*/  IADD3 R4, P0, R6, UR11, RZ ;  /* 0x0000000b06047c10 */ /* 0x002fc6000ff1e0ff */
[----:B----4-:R1:W-:Y:S01]  /*65e0*/  STG.E.128 desc[UR40][R14.64], R32 ;  /* 0x000000200e007986 */ /* 0x0103e2000c101d28 */
[----:B------:R-:W-:-:S03]  /*65f0*/  IADD3.X R5, R7, UR6, RZ, P0, !PT ;  /* 0x0000000607057c10 */ /* 0x000fc600087fe4ff */
[----:B------:R1:W-:Y:S04]  /*6600*/  STG.E.128 desc[UR40][R12.64], R28 ;  /* 0x0000001c0c007986 */ /* 0x0003e8000c101d28 */
[----:B------:R1:W-:Y:S04]  /*6610*/  STG.E.128 desc[UR40][R6.64], R24 ;  /* 0x0000001806007986 */ /* 0x0003e8000c101d28 */
[----:B------:R1:W-:Y:S01]  /*6620*/  STG.E.128 desc[UR40][R4.64], R20 ;  /* 0x0000001404007986 */ /* 0x0003e2000c101d28 */
[----:B--2---:R-:W-:-:S04]  /*6630*/  IADD3 R8, P0, R4, UR11, RZ ;  /* 0x0000000b04087c10 */ /* 0x004fc8000ff1e0ff */
[----:B------:R-:W-:-:S05]  /*6640*/  IADD3.X R9, R5, UR6, RZ, P0, !PT ;  /* 0x0000000605097c10 */ /* 0x000fca00087fe4ff */
[----:B------:R1:W-:Y:S04]  /*6650*/  STG.E.128 desc[UR40][R8.64], R16 ;  /* 0x0000001008007986 */ /* 0x0003e8000c101d28 */
.L_x_565:
        /* <DEDUP_REMOVED lines=11> */
.L_x_572:
[----:B------:R-:W-:Y:S05]  /*6710*/  EXIT ;  /* 0x000000000000794d */ /* 0x000fea0003800000 */
.L_x_574:
        /* <DEDUP_REMOVED lines=14> */
.L_x_1267:


//--------------------- .text._ZN5flash44flash_bwd_dq_dk_dv_loop_seqk_parallel_kernelI23Flash_bwd_kernel_traitsILi64ELi64ELi128ELi8ELi2ELi4ELi4ELb1ELb0EN7cutlass6half_tE19Flash_kernel_traitsILi64ELi64ELi128ELi8ES3_EELb1ELb1ELb0ELb0ELb0ELb1ELb0EEEvNS_16Flash_bwd_paramsE --------------------------
	.section	.text._ZN5flash44flash_bwd_dq_dk_dv_loop_seqk_parallel_kernelI23Flash_bwd_kernel_traitsILi64ELi64ELi128ELi8ELi2ELi4ELi4ELb1ELb0EN7cutlass6half_tE19Flash_kernel_traitsILi64ELi64ELi128ELi8ES3_EELb1ELb1ELb0ELb0ELb0ELb1ELb0EEEvNS_16Flash_bwd_paramsE,"ax",@progbits
	.align	128
        .global         _ZN5flash44flash_bwd_dq_dk_dv_loop_seqk_parallel_kernelI23Flash_bwd_kernel_traitsILi64ELi64ELi128ELi8ELi2ELi4ELi4ELb1ELb0EN7cutlass6half_tE19Flash_kernel_traitsILi64ELi64ELi128ELi8ES3_EELb1ELb1ELb0ELb0ELb0ELb1ELb0EEEvNS_16Flash_bwd_paramsE
        .type           _ZN5flash44flash_bwd_dq_dk_dv_loop_seqk_parallel_kernelI23Flash_bwd_kernel_traitsILi64ELi64ELi128ELi8ELi2ELi4ELi4ELb1ELb0EN7cutlass6half_tE19Flash_kernel_traitsILi64ELi64ELi128ELi8ES3_EELb1ELb1ELb0ELb0ELb0ELb1ELb0EEEvNS_16Flash_bwd_paramsE,@function
        .size           _ZN5flash44flash_bwd_dq_dk_dv_loop_seqk_parallel_kernelI23Flash_bwd_kernel_traitsILi64ELi64ELi128ELi8ELi2ELi4ELi4ELb1ELb0EN7cutlass6half_tE19Flash_kernel_traitsILi64ELi64ELi128ELi8ES3_EELb1ELb1ELb0ELb0ELb0ELb1ELb0EEEvNS_16Flash_bwd_paramsE,(.L_x_1268 - _ZN5flash44flash_bwd_dq_dk_dv_loop_seqk_parallel_kernelI23Flash_bwd_kernel_traitsILi64ELi64ELi128ELi8ELi2ELi4ELi4ELb1ELb0EN7cutlass6half_tE19Flash_kernel_traitsILi64ELi64ELi128ELi8ES3_EELb1ELb1ELb0ELb0ELb0ELb1ELb0EEEvNS_16Flash_bwd_paramsE)
        .other          _ZN5flash44flash_bwd_dq_dk_dv_loop_seqk_parallel_kernelI23Flash_bwd_kernel_traitsILi64ELi64ELi128ELi8ELi2ELi4ELi4ELb1ELb0EN7cutlass6half_tE19Flash_kernel_traitsILi64ELi64ELi128ELi8ES3_EELb1ELb1ELb0ELb0ELb0ELb1ELb0EEEvNS_16Flash_bwd_paramsE,@"STO_CUDA_ENTRY STV_DEFAULT"
_ZN5flash44flash_bwd_dq_dk_dv_loop_seqk_parallel_kernelI23Flash_bwd_kernel_traitsILi64ELi64ELi128ELi8ELi2ELi4ELi4ELb1ELb0EN7cutlass6half_tE19Flash_kernel_traitsILi64ELi64ELi128ELi8ES3_EELb1ELb1ELb0ELb0ELb0ELb1ELb0EEEvNS_16Flash_bwd_paramsE:
.text._ZN5flash44flash_bwd_dq_dk_dv_loop_seqk_parallel_kernelI23Flash_bwd_kernel_traitsILi64ELi64ELi128ELi8ELi2ELi4ELi4ELb1ELb0EN7cutlass6half_tE19Flash_kernel_traitsILi64ELi64ELi128ELi8ES3_EELb1ELb1ELb0ELb0ELb0ELb1ELb0EEEvNS_16Flash_bwd_paramsE:
[----:B------:R-:W-:Y:S01]  /*0000*/  LDC R1, c[0x0][0x28] ;  /* 0x00000a00ff017b82 */ /* 0x000fe20000000800 */
[----:B------:R-:W1:Y:S01]  /*0010*/  S2R R185, SR_CTAID.X ;  /* 0x0000000000b97919 */ /* 0x000e620000002500 */
[----:B------:R-:W-:Y:S02]  /*0020*/  ULDC UR5, c[0x0][0x2c8] ;  /* 0x0000b20000057ab9 */ /* 0x000fe40000000800 */
[----:B------:R-:W-:-:S04]  /*0030*/  UIADD3 UR5, UR5, 0x7f, URZ ;  /* 0x0000007f05057890 */ /* 0x000fc8000fffe03f */
[----:B------:R-:W-:-:S04]  /*0040*/  USHF.R.S32.HI UR4, URZ, 0x1f, UR5 ;  /* 0x0000001f3f047899 */ /* 0x000fc80008011405 */
[----:B------:R-:W-:-:S04]  /*0050*/  ULEA.HI UR4, UR4, UR5, URZ, 0x7 ;  /* 0x0000000504047291 */ /* 0x000fc8000f8f383f */
[----:B------:R-:W-:-:S06]  /*0060*/  USHF.R.S32.HI UR7, URZ, 0x7, UR4 ;  /* 0x000000073f077899 */ /* 0x000fcc0008011404 */
[----:B-1----:R-:W-:-:S13]  /*0070*/  ISETP.GE.AND P0, PT, R185, UR7, PT ;  /* 0x00000007b9007c0c */ /* 0x002fda000bf06270 */
[----:B------:R-:W-:Y:S05]  /*0080*/  @P0 EXIT ;  /* 0x000000000000094d */ /* 0x000fea0003800000 */
[----:B------:R-:W1:Y:S01]  /*0090*/  S2R R12, SR_TID.X ;  /* 0x00000000000c7919 */ /* 0x000e620000002100 */
[----:B------:R-:W2:Y:S01]  /*00a0*/  S2UR UR6, SR_CgaCtaId ;  /* 0x00000000000679c3 */ /* 0x000ea20000008800 */
[----:B------:R-:W-:Y:S01]  /*00b0*/  UMOV UR4, 0x400 ;  /* 0x0000040000047882 */ /* 0x000fe20000000000 */
[----:B------:R-:W-:Y:S01]  /*00c0*/  IMAD.MOV.U32 R206, RZ, RZ, 0x20 ;  /* 0x00000020ffce7424 */ /* 0x000fe200078e00ff */
[----:B------:R-:W3:Y:S01]  /*00d0*/  S2R R178, SR_CTAID.Y ;  /* 0x0000000000b27919 */ /* 0x000ee20000002600 */
[----:B------:R-:W-:Y:S01]  /*00e0*/  IMAD.MOV.U32 R164, RZ, RZ, 0x40 ;  /* 0x00000040ffa47424 */ /* 0x000fe200078e00ff */
[----:B------:R-:W-:Y:S01]  /*00f0*/  ULDC.64 UR14, c[0x0][0x208] ;  /* 0x00008200000e7ab9 */ /* 0x000fe20000000a00 */
[----:B------:R-:W-:Y:S01]  /*0100*/  IMAD.MOV.U32 R195, RZ, RZ, -0x10 ;  /* 0xfffffff0ffc37424 */ /* 0x000fe200078e00ff */
[----:B------:R-:W4:Y:S01]  /*0110*/  S2R R177, SR_CTAID.Z ;  /* 0x0000000000b17919 */ /* 0x000f220000002700 */
[----:B------:R-:W-:Y:S01]  /*0120*/  ULDC.64 UR12, c[0x0][0x300] ;  /* 0x0000c000000c7ab9 */ /* 0x000fe20000000a00 */
[----:B--2---:R-:W-:-:S04]  /*0130*/  ULEA UR6, UR6, UR4, 0x18 ;  /* 0x0000000406067291 */ /* 0x004fc8000f8ec03f */
[----:B------:R-:W-:Y:S02]  /*0140*/  UIADD3 UR4, UR6, 0x6000, URZ ;  /* 0x0000600006047890 */ /* 0x000fe4000fffe03f */
[----:B------:R-:W-:Y:S01]  /*0150*/  UIADD3 UR5, UR6, 0xa000, URZ ;  /* 0x0000a00006057890 */ /* 0x000fe2000fffe03f */
[----:B-1----:R-:W-:Y:S01]  /*0160*/  SHF.R.S32.HI R2, RZ, 0x1f, R12 ;  /* 0x0000001fff027819 */ /* 0x002fe2000001140c */
[----:B------:R-:W-:-:S03]  /*0170*/  IMAD.U32 R171, RZ, RZ, UR6 ;  /* 0x00000006ffab7e24 */ /* 0x000fc6000f8e00ff */
[CC--:B------:R-:W-:Y:S02]  /*0180*/  LEA.HI R181, R2.reuse, R12.reuse, RZ, 0x5 ;  /* 0x0000000c02b57211 */ /* 0x0c0fe400078f28ff */
[CC--:B------:R-:W-:Y:S02]  /*0190*/  LEA.HI R4, R2.reuse, R12.reuse, RZ, 0x2 ;  /* 0x0000000c02047211 */ /* 0x0c0fe400078f10ff */
[CC--:B------:R-:W-:Y:S02]  /*01a0*/  LEA.HI R13, R2.reuse, R12.reuse, RZ, 0x3 ;  /* 0x0000000c020d7211 */ /* 0x0c0fe400078f18ff */
[----:B------:R-:W-:Y:S02]  /*01b0*/  LEA.HI R5, R2, R12, RZ, 0x4 ;  /* 0x0000000c02057211 */ /* 0x000fe400078f20ff */
[----:B------:R-:W-:Y:S02]  /*01c0*/  LOP3.LUT R7, R181, 0xffffffe0, RZ, 0xc0, !PT ;  /* 0xffffffe0b5077812 */ /* 0x000fe400078ec0ff */
[----:B------:R-:W-:-:S02]  /*01d0*/  LOP3.LUT R3, R4, 0x7ffffffc, RZ, 0xc0, !PT ;  /* 0x7ffffffc04037812 */ /* 0x000fc400078ec0ff */
[----:B------:R-:W-:Y:S01]  /*01e0*/  LOP3.LUT R8, R13, 0xfffffff8, RZ, 0xc0, !PT ;  /* 0xfffffff80d087812 */ /* 0x000fe200078ec0ff */
[C---:B------:R-:W-:Y:S01]  /*01f0*/  IMAD.IADD R7, R12.reuse, 0x1, -R7 ;  /* 0x000000010c077824 */ /* 0x040fe200078e0a07 */
[----:B------:R-:W-:Y:S01]  /*0200*/  LOP3.LUT R0, R5, 0xfffffff0, RZ, 0xc0, !PT ;  /* 0xfffffff005007812 */ /* 0x000fe200078ec0ff */
[----:B------:R-:W-:Y:S01]  /*0210*/  IMAD.IADD R3, R12, 0x1, -R3 ;  /* 0x000000010c037824 */ /* 0x000fe200078e0a03 */
[-C--:B------:R-:W-:Y:S01]  /*0220*/  LEA.HI R183, R2, R12.reuse, RZ, 0x6 ;  /* 0x0000000c02b77211 */ /* 0x080fe200078f30ff */
[----:B------:R-:W-:Y:S01]  /*0230*/  IMAD.IADD R8, R12, 0x1, -R8 ;  /* 0x000000010c087824 */ /* 0x000fe200078e0a08 */
[----:B------:R-:W-:Y:S01]  /*0240*/  LEA.HI R2, R2, R12, RZ, 0x7 ;  /* 0x0000000c02027211 */ /* 0x000fe200078f38ff */
[----:B------:R-:W-:Y:S01]  /*0250*/  IMAD.IADD R12, R12, 0x1, -R0 ;  /* 0x000000010c0c7824 */ /* 0x000fe200078e0a00 */
[--C-:B------:R-:W-:Y:S01]  /*0260*/  SHF.R.S32.HI R11, RZ, 0x5, R181.reuse ;  /* 0x00000005ff0b7819 */ /* 0x100fe200000114b5 */
[----:B------:R-:W-:Y:S01]  /*0270*/  IMAD.SHL.U32 R186, R8, 0x8, RZ ;  /* 0x0000000808ba7824 */ /* 0x000fe200078e00ff */
[----:B------:R-:W-:Y:S01]  /*0280*/  SHF.R.S32.HI R0, RZ, 0x1f, R181 ;  /* 0x0000001fff007819 */ /* 0x000fe200000114b5 */
[----:B------:R-:W-:Y:S01]  /*0290*/  IMAD.SHL.U32 R3, R3, 0x2, RZ ;  /* 0x0000000203037824 */ /* 0x000fe200078e00ff */
[----:B------:R-:W-:-:S02]  /*02a0*/  SHF.R.S32.HI R9, RZ, 0x4, R5 ;  /* 0x00000004ff097819 */ /* 0x000fc40000011405 */
[----:B------:R-:W-:Y:S02]  /*02b0*/  LEA.HI R0, R0, R11, RZ, 0x2 ;  /* 0x0000000b00007211 */ /* 0x000fe400078f10ff */
[--C-:B------:R-:W-:Y:S02]  /*02c0*/  SHF.R.S32.HI R10, RZ, 0x2, R4.reuse ;  /* 0x00000002ff0a7819 */ /* 0x100fe40000011404 */
[----:B------:R-:W-:Y:S02]  /*02d0*/  LOP3.LUT R0, R0, 0xfffffffc, RZ, 0xc0, !PT ;  /* 0xfffffffc00007812 */ /* 0x000fe400078ec0ff */
[----:B------:R-:W-:Y:S02]  /*02e0*/  SHF.R.S32.HI R184, RZ, 0x3, R13 ;  /* 0x00000003ffb87819 */ /* 0x000fe4000001140d */
[----:B------:R-:W-:Y:S01]  /*02f0*/  SHF.R.S32.HI R4, RZ, 0x1f, R4 ;  /* 0x0000001fff047819 */ /* 0x000fe20000011404 */
[----:B------:R-:W-:Y:S01]  /*0300*/  IMAD.IADD R0, R11, 0x1, -R0 ;  /* 0x000000010b007824 */ /* 0x000fe200078e0a00 */
[----:B------:R-:W-:Y:S01]  /*0310*/  LEA.HI R5, R5, R9, RZ, 0x1 ;  /* 0x0000000905057211 */ /* 0x000fe200078f08ff */
[----:B------:R-:W-:Y:S01]  /*0320*/  IMAD.SHL.U32 R6, R184, 0x40, RZ ;  /* 0x00000040b8067824 */ /* 0x000fe200078e00ff */
[----:B------:R-:W-:Y:S01]  /*0330*/  LOP3.LUT P4, RZ, R8, 0x2, RZ, 0xc0, !PT ;  /* 0x0000000208ff7812 */ /* 0x000fe2000788c0ff */
[----:B------:R-:W-:Y:S01]  /*0340*/  IMAD.SHL.U32 R172, R0, 0x10, RZ ;  /* 0x0000001000ac7824 */ /* 0x000fe200078e00ff */
[C---:B------:R-:W-:Y:S01]  /*0350*/  LOP3.LUT P3, RZ, R8.reuse, 0x4, RZ, 0xc0, !PT ;  /* 0x0000000408ff7812 */ /* 0x040fe2000786c0ff */
[----:B------:R-:W-:Y:S01]  /*0360*/  IMAD.SHL.U32 R8, R8, 0x40, RZ ;  /* 0x0000004008087824 */ /* 0x000fe200078e00ff */
[----:B------:R-:W-:-:S02]  /*0370*/  LEA.HI R4, R4, R10, RZ, 0x3 ;  /* 0x0000000a04047211 */ /* 0x000fc400078f18ff */
[----:B------:R-:W-:Y:S02]  /*0380*/  LOP3.LUT R5, R5, 0xfffffffe, RZ, 0xc0, !PT ;  /* 0xfffffffe05057812 */ /* 0x000fe400078ec0ff */
[----:B------:R-:W-:Y:S02]  /*0390*/  SHF.R.S32.HI R179, RZ, 0x1f, R7 ;  /* 0x0000001fffb37819 */ /* 0x000fe40000011407 */
[----:B------:R-:W-:Y:S01]  /*03a0*/  LEA.HI R181, R181, R11, RZ, 0x1 ;  /* 0x0000000bb5b57211 */ /* 0x000fe200078f08ff */
[----:B------:R-:W-:Y:S01]  /*03b0*/  IMAD.IADD R5, R9, 0x1, -R5 ;  /* 0x0000000109057824 */ /* 0x000fe200078e0a05 */
[----:B------:R-:W-:Y:S02]  /*03c0*/  LOP3.LUT R4, R4, 0xfffffff8, RZ, 0xc0, !PT ;  /* 0xfffffff804047812 */ /* 0x000fe400078ec0ff */
[----:B------:R-:W-:Y:S01]  /*03d0*/  LOP3.LUT R8, R8, 0x1c0, RZ, 0xc0, !PT ;  /* 0x000001c008087812 */ /* 0x000fe200078ec0ff */
[----:B------:R-:W-:Y:S01]  /*03e0*/  IMAD.SHL.U32 R9, R5, 0x200, RZ ;  /* 0x0000020005097824 */ /* 0x000fe200078e00ff */
[----:B------:R-:W-:Y:S01]  /*03f0*/  LOP3.LUT R6, R6, 0x1c0, RZ, 0xc0, !PT ;  /* 0x000001c006067812 */ /* 0x000fe200078ec0ff */
[----:B------:R-:W-:Y:S01]  /*0400*/  IMAD.IADD R4, R10, 0x1, -R4 ;  /* 0x000000010a047824 */ /* 0x000fe200078e0a04 */
[----:B------:R-:W-:-:S02]  /*0410*/  LEA.HI R179, R179, R7, RZ, 0x2 ;  /* 0x00000007b3b37211 */ /* 0x000fc400078f10ff */
[----:B------:R-:W-:Y:S02]  /*0420*/  SHF.R.S32.HI R7, RZ, 0x1f, R12 ;  /* 0x0000001fff077819 */ /* 0x000fe4000001140c */
[----:B------:R-:W-:Y:S02]  /*0430*/  LOP3.LUT R181, R181, 0xfffffffe, RZ, 0xc0, !PT ;  /* 0xfffffffeb5b57812 */ /* 0x000fe400078ec0ff */
[C---:B------:R-:W-:Y:S02]  /*0440*/  LOP3.LUT R166, R8.reuse, 0x8, R13, 0xf8, !PT ;  /* 0x0000000808a67812 */ /* 0x040fe400078ef80d */
[----:B------:R-:W-:Y:S01]  /*0450*/  LOP3.LUT R172, R8, 0x30, R172, 0xf8, !PT ;  /* 0x0000003008ac7812 */ /* 0x000fe200078ef8ac */
[----:B------:R-:W-:Y:S01]  /*0460*/  IMAD.IADD R181, R11, 0x1, -R181 ;  /* 0x000000010bb57824 */ /* 0x000fe200078e0ab5 */
[----:B------:R-:W-:Y:S02]  /*0470*/  SHF.R.U32.HI R182, RZ, 0x3, R6 ;  /* 0x00000003ffb67819 */ /* 0x000fe40000011606 */
[----:B------:R-:W-:-:S02]  /*0480*/  SHF.R.S32.HI R183, RZ, 0x6, R183 ;  /* 0x00000006ffb77819 */ /* 0x000fc400000114b7 */
[----:B------:R-:W-:Y:S02]  /*0490*/  SHF.R.U32.HI R8, RZ, 0x3, R8 ;  /* 0x00000003ff087819 */ /* 0x000fe40000011608 */
[----:B------:R-:W-:Y:S01]  /*04a0*/  LOP3.LUT R6, R6, 0x38, R186, 0xf8, !PT ;  /* 0x0000003806067812 */ /* 0x000fe200078ef8ba */
[----:B------:R-:W-:Y:S01]  /*04b0*/  IMAD R11, R183, 0x800, R9 ;  /* 0x00000800b70b7824 */ /* 0x000fe200078e0209 */
[----:B------:R-:W-:Y:S02]  /*04c0*/  LEA.HI R7, R7, R12, RZ, 0x3 ;  /* 0x0000000c07077211 */ /* 0x000fe400078f18ff */
[----:B------:R-:W-:Y:S02]  /*04d0*/  LOP3.LUT R166, R166, R8, RZ, 0x3c, !PT ;  /* 0x00000008a6a67212 */ /* 0x000fe400078e3cff */
[----:B------:R-:W-:Y:S02]  /*04e0*/  LOP3.LUT R182, R6, R182, RZ, 0x3c, !PT ;  /* 0x000000b606b67212 */ /* 0x000fe400078e3cff */
[C---:B------:R-:W-:Y:S01]  /*04f0*/  LOP3.LUT R10, R4.reuse, 0x1, RZ, 0xc0, !PT ;  /* 0x00000001040a7812 */ /* 0x040fe200078ec0ff */
[----:B------:R-:W-:Y:S01]  /*0500*/  IMAD.IADD R166, R11, 0x1, R166 ;  /* 0x000000010ba67824 */ /* 0x000fe200078e02a6 */
[----:B------:R-:W-:Y:S01]  /*0510*/  LOP3.LUT R6, R7, 0xfffffff8, RZ, 0xc0, !PT ;  /* 0xfffffff807067812 */ /* 0x000fe200078ec0ff */
[----:B------:R-:W-:Y:S01]  /*0520*/  IMAD.SHL.U32 R11, R4, 0x40, RZ ;  /* 0x00000040040b7824 */ /* 0x000fe200078e00ff */
[----:B------:R-:W-:Y:S01]  /*0530*/  ISETP.NE.U32.AND P0, PT, R10, 0x1, PT ;  /* 0x000000010a00780c */ /* 0x000fe20003f05070 */
[----:B------:R-:W-:Y:S01]  /*0540*/  IMAD.SHL.U32 R10, R183, 0x20, RZ ;  /* 0x00000020b70a7824 */ /* 0x000fe200078e00ff */
[----:B------:R-:W-:Y:S01]  /*0550*/  SHF.R.S32.HI R2, RZ, 0x7, R2 ;  /* 0x00000007ff027819 */ /* 0x000fe20000011402 */
[----:B------:R-:W-:Y:S01]  /*0560*/  IMAD.IADD R6, R12, 0x1, -R6 ;  /* 0x000000010c067824 */ /* 0x000fe200078e0a06 */
[----:B------:R-:W-:Y:S01]  /*0570*/  LOP3.LUT R172, R172, 0x8, R13, 0xf8, !PT ;  /* 0x00000008acac7812 */ /* 0x000fe200078ef80d */
[----:B------:R-:W-:Y:S01]  /*0580*/  IMAD.SHL.U32 R7, R7, 0x40, RZ ;  /* 0x0000004007077824 */ /* 0x000fe200078e00ff */
[----:B------:R-:W-:Y:S01]  /*0590*/  R2P PR, R4, 0x6 ;  /* 0x0000000604007804 */ /* 0x000fe20000000000 */
[----:B------:R-:W-:Y:S01]  /*05a0*/  IMAD.SHL.U32 R4, R2, 0x8, RZ ;  /* 0x0000000802047824 */ /* 0x000fe200078e00ff */
[----:B------:R-:W-:Y:S01]  /*05b0*/  LOP3.LUT R11, R11, 0x1c0, RZ, 0xc0, !PT ;  /* 0x000001c00b0b7812 */ /* 0x000fe200078ec0ff */
[----:B------:R-:W-:Y:S01]  /*05c0*/  IMAD.SHL.U32 R6, R6, 0x40, RZ ;  /* 0x0000004006067824 */ /* 0x000fe200078e00ff */
[----:B------:R-:W-:Y:S01]  /*05d0*/  LOP3.LUT R172, R9, R172, R8, 0xf6, !PT ;  /* 0x000000ac09ac7212 */ /* 0x000fe200078ef608 */
[----:B------:R-:W-:Y:S01]  /*05e0*/  IMAD R8, R2, 0x1000, R3 ;  /* 0x0000100002087824 */ /* 0x000fe200078e0203 */
[----:B------:R-:W-:Y:S01]  /*05f0*/  LOP3.LUT R4, R4, 0x8, RZ, 0xc0, !PT ;  /* 0x0000000804047812 */ /* 0x000fe200078ec0ff */
[C---:B------:R-:W-:Y:S01]  /*0600*/  IMAD.SHL.U32 R2, R5.reuse, 0x10, RZ ;  /* 0x0000001005027824 */ /* 0x040fe200078e00ff */
[----:B------:R-:W-:Y:S01]  /*0610*/  SHF.R.U32.HI R9, RZ, 0x3, R11 ;  /* 0x00000003ff097819 */ /* 0x000fe2000001160b */
[----:B------:R-:W-:Y:S01]  /*0620*/  IMAD.SHL.U32 R5, R5, 0x8, RZ ;  /* 0x0000000805057824 */ /* 0x000fe200078e00ff */
[----:B------:R-:W-:Y:S01]  /*0630*/  LOP3.LUT R10, R11, 0x20, R10, 0xf8, !PT ;  /* 0x000000200b0a7812 */ /* 0x000fe200078ef80a */
[----:B------:R-:W-:Y:S01]  /*0640*/  IMAD R3, R0, 0x400, R3 ;  /* 0x0000040000037824 */ /* 0x000fe200078e0203 */
[----:B------:R-:W-:Y:S01]  /*0650*/  LOP3.LUT R6, R6, 0x1c0, RZ, 0xc0, !PT ;  /* 0x000001c006067812 */ /* 0x000fe200078ec0ff */
[----:B------:R-:W-:Y:S01]  /*0660*/  IMAD R8, R181, 0x400, R8 ;  /* 0x00000400b5087824 */ /* 0x000fe200078e0208 */
[----:B------:R-:W-:Y:S01]  /*0670*/  LOP3.LUT R2, R4, 0x10, R2, 0xf8, !PT ;  /* 0x0000001004027812 */ /* 0x000fe200078ef802 */
[----:B------:R-:W-:Y:S01]  /*0680*/  IMAD R182, R183, 0x200, R182 ;  /* 0x00000200b7b67824 */ /* 0x000fe200078e02b6 */
[----:B------:R-:W-:-:S02]  /*0690*/  LOP3.LUT R188, R9, R11, R4, 0x1e, !PT ;  /* 0x0000000b09bc7212 */ /* 0x000fc400078e1e04 */
[----:B------:R-:W-:Y:S02]  /*06a0*/  LOP3.LUT R10, R10, R9, RZ, 0x3c, !PT ;  /* 0x000000090a0a7212 */ /* 0x000fe400078e3cff */
[----:B------:R-:W-:Y:S01]  /*06b0*/  SHF.R.U32.HI R4, RZ, 0x3, R6 ;  /* 0x00000003ff047819 */ /* 0x000fe20000011606 */
[----:B------:R-:W-:Y:S01]  /*06c0*/  IMAD.IADD R188, R3, 0x1, R188 ;  /* 0x0000000103bc7824 */ /* 0x000fe200078e02bc */
[----:B------:R-:W-:Y:S01]  /*06d0*/  LOP3.LUT R7, R7, 0xfffffe00, RZ, 0xc0, !PT ;  /* 0xfffffe0007077812 */ /* 0x000fe200078ec0ff */
[----:B------:R-:W-:Y:S01]  /*06e0*/  IMAD.IADD R189, R10, 0x1, R8 ;  /* 0x000000010abd7824 */ /* 0x000fe200078e0208 */
[----:B------:R-:W-:Y:S02]  /*06f0*/  LOP3.LUT R2, R4, R2, R6, 0x1e, !PT ;  /* 0x0000000204027212 */ /* 0x000fe400078e1e06 */
[----:B------:R-:W-:Y:S01]  /*0700*/  LOP3.LUT R5, R6, 0x8, R5, 0xf8, !PT ;  /* 0x0000000806057812 */ /* 0x000fe200078ef805 */
[--C-:B------:R-:W-:Y:S01]  /*0710*/  IMAD R173, R0, 0x400, R7.reuse ;  /* 0x0000040000ad7824 */ /* 0x100fe200078e0207 */
[----:B------:R-:W-:Y:S01]  /*0720*/  LOP3.LUT R180, R2, R7, RZ, 0xfc, !PT ;  /* 0x0000000702b47212 */ /* 0x000fe200078efcff */
[----:B------:R-:W-:Y:S01]  /*0730*/  IMAD R174, R181, 0x400, R7 ;  /* 0x00000400b5ae7824 */ /* 0x000fe200078e0207 */
[----:B------:R-:W-:-:S02]  /*0740*/  LOP3.LUT R5, R5, R4, RZ, 0x3c, !PT ;  /* 0x0000000405057212 */ /* 0x000fc400078e3cff */
[----:B------:R-:W-:Y:S01]  /*0750*/  SEL R3, R206, 0xffffffe0, !P4 ;  /* 0xffffffe0ce037807 */ /* 0x000fe20006000000 */
[----:B------:R-:W-:Y:S01]  /*0760*/  IMAD.SHL.U32 R170, R180, 0x2, RZ ;  /* 0x00000002b4aa7824 */ /* 0x000fe200078e00ff */
[----:B------:R-:W-:Y:S01]  /*0770*/  LEA R188, R188, UR4, 0x1 ;  /* 0x00000004bcbc7c11 */ /* 0x000fe2000f8e08ff */
[----:B------:R-:W-:Y:S01]  /*0780*/  IMAD.IADD R173, R5, 0x1, R173 ;  /* 0x0000000105ad7824 */ /* 0x000fe200078e02ad */
[----:B------:R-:W-:Y:S01]  /*0790*/  SEL R164, R164, 0xffffffc0, !P3 ;  /* 0xffffffc0a4a47807 */ /* 0x000fe20005800000 */
[----:B------:R-:W-:Y:S01]  /*07a0*/  IMAD.IADD R174, R174, 0x1, R5 ;  /* 0x00000001aeae7824 */ /* 0x000fe200078e0205 */
[----:B------:R-:W-:Y:S01]  /*07b0*/  LEA R166, R166, UR6, 0x1 ;  /* 0x00000006a6a67c11 */ /* 0x000fe2000f8e08ff */
[----:B------:R-:W-:Y:S01]  /*07c0*/  VIADD R190, R188, 0x40 ;  /* 0x00000040bcbe7836 */ /* 0x000fe20000000000 */
[----:B------:R-:W-:Y:S01]  /*07d0*/  SEL R206, R206, 0xffffffe0, !P1 ;  /* 0xffffffe0cece7807 */ /* 0x000fe20004800000 */
[----:B------:R-:W-:Y:S01]  /*07e0*/  @P2 VIADD R190, R188, 0xffffffc0 ;  /* 0xffffffc0bcbe2836 */ /* 0x000fe20000000000 */
[----:B------:R-:W-:Y:S01]  /*07f0*/  LEA R189, R189, UR6, 0x1 ;  /* 0x00000006bdbd7c11 */ /* 0x000fe2000f8e08ff */
[--C-:B------:R-:W-:Y:S01]  /*0800*/  IMAD.IADD R164, R164, 0x1, R166.reuse ;  /* 0x00000001a4a47824 */ /* 0x100fe200078e02a6 */
[----:B------:R-:W-:Y:S01]  /*0810*/  SEL R195, R195, 0x10, !P0 ;  /* 0x00000010c3c37807 */ /* 0x000fe20004000000 */
[----:B------:R-:W-:Y:S01]  /*0820*/  IMAD.IADD R165, R3, 0x1, R166 ;  /* 0x0000000103a57824 */ /* 0x000fe200078e02a6 */
[----:B------:R-:W-:Y:S01]  /*0830*/  SHF.R.S32.HI R179, RZ, 0x2, R179 ;  /* 0x00000002ffb37819 */ /* 0x000fe200000114b3 */
[C---:B------:R-:W-:Y:S01]  /*0840*/  IMAD.IADD R193, R189.reuse, 0x1, R206 ;  /* 0x00000001bdc17824 */ /* 0x040fe200078e02ce */
[----:B------:R-:W-:Y:S01]  /*0850*/  IADD3 R171, R170, 0x4000, R171 ;  /* 0x00004000aaab7810 */ /* 0x000fe20007ffe0ab */
[----:B------:R-:W-:Y:S01]  /*0860*/  VIADD R191, R188, 0x420 ;  /* 0x00000420bcbf7836 */ /* 0x000fe20000000000 */
[----:B------:R-:W-:Y:S01]  /*0870*/  LEA R172, R172, UR6, 0x1 ;  /* 0x00000006acac7c11 */ /* 0x000fe2000f8e08ff */
[----:B------:R-:W-:Y:S01]  /*0880*/  IMAD.IADD R194, R189, 0x1, R195 ;  /* 0x00000001bdc27824 */ /* 0x000fe200078e02c3 */
[----:B------:R-:W-:Y:S01]  /*0890*/  LEA R173, R173, UR5, 0x1 ;  /* 0x00000005adad7c11 */ /* 0x000fe2000f8e08ff */
[----:B------:R-:W-:-:S02]  /*08a0*/  IMAD.IADD R192, R206, 0x1, R188 ;  /* 0x00000001cec07824 */ /* 0x000fc400078e02bc */
[----:B------:R-:W-:Y:S02]  /*08b0*/  IMAD R179, R181, 0x10, R179 ;  /* 0x00000010b5b37824 */ /* 0x000fe400078e02b3 */
[----:B------:R-:W-:Y:S02]  /*08c0*/  IMAD.IADD R3, R3, 0x1, R164 ;  /* 0x0000000103037824 */ /* 0x000fe400078e02a4 */
[----:B------:R-:W-:Y:S02]  /*08d0*/  @P1 VIADD R191, R188, 0x3e0 ;  /* 0x000003e0bcbf1836 */ /* 0x000fe40000000000 */
[----:B------:R-:W-:Y:S02]  /*08e0*/  IMAD.IADD R195, R195, 0x1, R193 ;  /* 0x00000001c3c37824 */ /* 0x000fe400078e02c1 */
[----:B------:R-:W-:Y:S02]  /*08f0*/  VIADD R170, R170, UR4 ;  /* 0x00000004aaaa7c36 */ /* 0x000fe40008000000 */
[----:B---34-:R-:W-:-:S07]  /*0900*/  IMAD.IADD R206, R206, 0x1, R190 ;  /* 0x00000001cece7824 */ /* 0x018fce00078e02be */
.L_x_619:
[----:B-1----:R-:W1:Y:S01]  /*0910*/  LDC.64 R6, c[0x0][0x2f0] ;  /* 0x0000bc00ff067b82 */ /* 0x002e620000000a00 */
[C---:B--2---:R-:W-:Y:S01]  /*0920*/  IMAD.SHL.U32 R8, R178.reuse, 0x4, RZ ;  /* 0x00000004b2087824 */ /* 0x044fe200078e00ff */
[----:B----4-:R-:W-:Y:S01]  /*0930*/  SHF.R.S32.HI R14, RZ, 0x1f, R178 ;  /* 0x0000001fff0e7819 */ /* 0x010fe200000114b2 */
[----:B------:R-:W-:Y:S01]  /*0940*/  IMAD.MOV.U32 R13, RZ, RZ, -0x1 ;  /* 0xffffffffff0d7424 */ /* 0x000fe200078e00ff */
[----:B------:R-:W-:Y:S02]  /*0950*/  ISETP.NE.U32.AND P3, PT, RZ, UR12, PT ;  /* 0x0000000cff007c0c */ /* 0x000fe4000bf65070 */
[----:B------:R-:W-:Y:S02]  /*0960*/  SHF.L.U64.HI R0, R178, 0x2, R14 ;  /* 0x00000002b2007819 */ /* 0x000fe4000001020e */
[----:B------:R-:W2:Y:S01]  /*0970*/  LDC.64 R4, c[0x0][0x308] ;  /* 0x0000c200ff047b82 */ /* 0x000ea20000000a00 */
[----:B------:R-:W-:Y:S02]  /*0980*/  ISETP.NE.AND.EX P3, PT, RZ, UR13, PT, P3 ;  /* 0x0000000dff007c0c */ /* 0x000fe4000bf65330 */
[----:B-1----:R-:W-:-:S02]  /*0990*/  ISETP.NE.U32.AND P4, PT, R6, RZ, PT ;  /* 0x000000ff0600720c */ /* 0x002fc40003f85070 */
[----:B------:R-:W-:Y:S02]  /*09a0*/  IADD3 R6, P0, R8, R6, RZ ;  /* 0x0000000608067210 */ /* 0x000fe40007f1e0ff */
[----:B------:R-:W-:-:S03]  /*09b0*/  ISETP.NE.AND.EX P4, PT, R7, RZ, PT, P4 ;  /* 0x000000ff0700720c */ /* 0x000fc60003f85340 */
[----:B------:R-:W-:Y:S01]  /*09c0*/  IMAD.X R7, R0, 0x1, R7, P0 ;  /* 0x0000000100077824 */ /* 0x000fe200000e0607 */
[----:B--2---:R-:W-:-:S04]  /*09d0*/  ISETP.NE.U32.AND P2, PT, R4, RZ, PT ;  /* 0x000000ff0400720c */ /* 0x004fc80003f45070 */
[----:B------:R-:W-:-:S05]  /*09e0*/  ISETP.NE.AND.EX P2, PT, R5, RZ, PT, P2 ;  /* 0x000000ff0500720c */ /* 0x000fca0003f45320 */
[----:B------:R-:W2:Y:S04]  /*09f0*/  @P4 LDG.E R13, desc[UR14][R6.64] ;  /* 0x0000000e060d4981 */ /* 0x000ea8000c1e1900 */
[----:B------:R1:W2:Y:S01]  /*0a00*/  @P4 LDG.E R227, desc[UR14][R6.64+0x4] ;  /* 0x0000040e06e34981 */ /* 0x0002a2000c1e1900 */
[C---:B------:R-:W-:Y:S01]  /*0a10*/  @P3 IADD3 R10, P1, R8.reuse, UR12, RZ ;  /* 0x0000000c080a3c10 */ /* 0x040fe2000ff3e0ff */
[----:B------:R-:W-:Y:S01]  /*0a20*/  IMAD.MOV.U32 R226, RZ, RZ, RZ ;  /* 0x000000ffffe27224 */ /* 0x000fe200078e00ff */
[----:B------:R-:W3:Y:S01]  /*0a30*/  LDC.U8 R2, c[0x0][0x3c2] ;  /* 0x0000f080ff027b82 */ /* 0x000ee20000000000 */
[----:B------:R-:W-:Y:S02]  /*0a40*/  @P2 IADD3 R4, P0, R8, R4, RZ ;  /* 0x0000000408042210 */ /* 0x000fe40007f1e0ff */
[----:B------:R-:W-:-:S03]  /*0a50*/  @P3 IADD3.X R11, R0, UR13, RZ, P1, !PT ;  /* 0x0000000d000b3c10 */ /* 0x000fc60008ffe4ff */
[----:B------:R-:W-:Y:S02]  /*0a60*/  @P2 IMAD.X R5, R0, 0x1, R5, P0 ;  /* 0x0000000100052824 */ /* 0x000fe400000e0605 */
[----:B------:R-:W4:Y:S04]  /*0a70*/  @P3 LDG.E R226, desc[UR14][R10.64] ;  /* 0x0000000e0ae23981 */ /* 0x000f28000c1e1900 */
[----:B------:R-:W4:Y:S01]  /*0a80*/  @P2 LDG.E R225, desc[UR14][R4.64] ;  /* 0x0000000e04e12981 */ /* 0x000f22000c1e1900 */
[----:B-1----:R-:W1:Y:S01]  /*0a90*/  LDC.64 R6, c[0x0][0x2f8] ;  /* 0x0000be00ff067b82 */ /* 0x002e620000000a00 */
[----:B---3--:R-:W-:Y:S01]  /*0aa0*/  ISETP.NE.AND P3, PT, R2, RZ, PT ;  /* 0x000000ff0200720c */ /* 0x008fe20003f65270 */
[----:B------:R-:W-:-:S06]  /*0ab0*/  IMAD.MOV.U32 R228, RZ, RZ, -0x1 ;  /* 0xffffffffffe47424 */ /* 0x000fcc00078e00ff */
[----:B------:R-:W3:Y:S01]  /*0ac0*/  @!P2 LDC.64 R4, c[0x0][0x318] ;  /* 0x0000c600ff04ab82 */ /* 0x000ee20000000a00 */
[----:B-1----:R-:W-:-:S04]  /*0ad0*/  ISETP.EQ.U32.AND P1, PT, R6, RZ, PT ;  /* 0x000000ff0600720c */ /* 0x002fc80003f22070 */
[----:B------:R-:W-:Y:S02]  /*0ae0*/  ISETP.EQ.OR.EX P1, PT, R7, RZ, !P3, P1 ;  /* 0x000000ff0700720c */ /* 0x000fe40005f22710 */
[----:B------:R-:W-:-:S05]  /*0af0*/  IADD3 R8, P0, R8, R6, RZ ;  /* 0x0000000608087210 */ /* 0x000fca0007f1e0ff */
[----:B------:R-:W-:Y:S02]  /*0b00*/  IMAD.X R9, R0, 0x1, R7, P0 ;  /* 0x0000000100097824 */ /* 0x000fe400000e0607 */
[----:B------:R-:W1:Y:S04]  /*0b10*/  @!P2 LDC R0, c[0x0][0x2cc] ;  /* 0x0000b300ff00ab82 */ /* 0x000e680000000800 */
[----:B-----5:R1:W5:Y:S01]  /*0b20*/  @!P1 LDG.E R228, desc[UR14][R8.64] ;  /* 0x0000000e08e49981 */ /* 0x020362000c1e1900 */
[----:B------:R-:W-:-:S03]  /*0b30*/  ISETP.NE.U32.AND P1, PT, R6, RZ, PT ;  /* 0x000000ff0600720c */ /* 0x000fc60003f25070 */
[----:B------:R-:W2:Y:S01]  /*0b40*/  LDC R2, c[0x0][0x2c8] ;  /* 0x0000b200ff027b82 */ /* 0x000ea20000000800 */
[----:B------:R-:W-:Y:S02]  /*0b50*/  ISETP.NE.AND.EX P1, PT, R7, RZ, PT, P1 ;  /* 0x000000ff0700720c */ /* 0x000fe40003f25310 */
[----:B---3--:R-:W-:-:S04]  /*0b60*/  @!P2 ISETP.NE.U32.AND P0, PT, R4, RZ, PT ;  /* 0x000000ff0400a20c */ /* 0x008fc80003f05070 */
[----:B------:R-:W-:-:S04]  /*0b70*/  @!P2 ISETP.NE.AND.EX P0, PT, R5, RZ, PT, P0 ;  /* 0x000000ff0500a20c */ /* 0x000fc80003f05300 */
[----:B-1----:R-:W-:Y:S01]  /*0b80*/  @!P2 SEL R0, R0, RZ, P0 ;  /* 0x000000ff0000a207 */ /* 0x002fe20000000000 */
[----:B--2---:R-:W-:-:S06]  /*0b90*/  @P4 IMAD.IADD R227, R227, 0x1, -R13 ;  /* 0x00000001e3e34824 */ /* 0x004fcc00078e0a0d */
[----:B------:R-:W1:Y:S01]  /*0ba0*/  @!P4 LDC R227, c[0x0][0x2c4] ;  /* 0x0000b100ffe3cb82 */ /* 0x000e620000000800 */
[----:B----4-:R-:W-:Y:S01]  /*0bb0*/  @P2 IMAD.IADD R225, R225, 0x1, -R226 ;  /* 0x00000001e1e12824 */ /* 0x010fe200078e0ae2 */
[----:B------:R-:W-:Y:S06]  /*0bc0*/  @!P1 BRA `(.L_x_575) ;  /* 0x00000000000c9947 */ /* 0x000fec0003800000 */
[----:B------:R-:W2:Y:S02]  /*0bd0*/  @P3 LDG.E R2, desc[UR14][R8.64+0x4] ;  /* 0x0000040e08023981 */ /* 0x000ea4000c1e1900 */
[----:B--2--5:R-:W-:-:S06]  /*0be0*/  @P3 IADD3 R2, R2, -R228, RZ ;  /* 0x800000e402023210 */ /* 0x024fcc0007ffe0ff */
[----:B------:R2:W5:Y:S02]  /*0bf0*/  @!P3 LDG.E R2, desc[UR14][R8.64] ;  /* 0x0000000e0802b981 */ /* 0x000564000c1e1900 */
.L_x_575:
[----:B------:R-:W-:Y:S01]  /*0c00*/  IMAD.SHL.U32 R224, R185, 0x80, RZ ;  /* 0x00000080b9e07824 */ /* 0x000fe200078e00ff */
[----:B-----5:R-:W-:-:S04]  /*0c10*/  @!P2 IADD3 R225, R0, R2, -R226 ;  /* 0x0000000200e1a210 */ /* 0x020fc80007ffe8e2 */
[----:B------:R-:W-:-:S13]  /*0c20*/  ISETP.GT.AND P0, PT, R225, R224, PT ;  /* 0x000000e0e100720c */ /* 0x000fda0003f04270 */
[----:B------:R-:W-:Y:S05]  /*0c30*/  @!P0 BRA `(.L_x_576) ;  /* 0x0000007800788947 */ /* 0x000fea0003800000 */
[----:B------:R-:W3:Y:S01]  /*0c40*/  LDC R2, c[0x0][0x278] ;  /* 0x00009e00ff027b82 */ /* 0x000ee20000000800 */
[----:B------:R-:W-:Y:S02]  /*0c50*/  ISETP.NE.AND P0, PT, R228, -0x1, PT ;  /* 0xffffffffe400780c */ /* 0x000fe40003f05270 */
[----:B------:R-:W-:Y:S02]  /*0c60*/  ISETP.NE.AND P1, PT, R13, -0x1, PT ;  /* 0xffffffff0d00780c */ /* 0x000fe40003f25270 */
[C---:B------:R-:W-:Y:S02]  /*0c70*/  SHF.L.U32 R32, R178.reuse, 0x7, RZ ;  /* 0x00000007b2207819 */ /* 0x040fe400000006ff */
[----:B------:R-:W-:Y:S01]  /*0c80*/  SHF.L.U64.HI R20, R178, 0x7, R14 ;  /* 0x00000007b2147819 */ /* 0x000fe2000001020e */
[----:B------:R-:W4:Y:S01]  /*0c90*/  LDC.64 R4, c[0x0][0x228] ;  /* 0x00008a00ff047b82 */ /* 0x000f220000000a00 */
[----:B------:R-:W-:Y:S02]  /*0ca0*/  SEL R32, R32, RZ, P4 ;  /* 0x000000ff20207207 */ /* 0x000fe40002000000 */
[----:B------:R-:W-:-:S05]  /*0cb0*/  SEL R20, R20, RZ, P4 ;  /* 0x000000ff14147207 */ /* 0x000fca0002000000 */
[----:B------:R-:W5:Y:S01]  /*0cc0*/  LDC.64 R18, c[0x0][0x240] ;  /* 0x00009000ff127b82 */ /* 0x000f620000000a00 */
[----:B---3--:R-:W-:-:S07]  /*0cd0*/  IABS R6, R2 ;  /* 0x0000000200067213 */ /* 0x008fce0000000000 */
[----:B------:R-:W3:Y:S01]  /*0ce0*/  LDC R12, c[0x0][0x2d4] ;  /* 0x0000b500ff0c7b82 */ /* 0x000ee20000000800 */
[----:B--2---:R-:W2:Y:S01]  /*0cf0*/  I2F.RP R8, R6 ;  /* 0x0000000600087306 */ /* 0x004ea20000209400 */
[----:B----4-:R-:W-:-:S06]  /*0d00*/  IMAD.WIDE.U32 R22, R178, R4, RZ ;  /* 0x00000004b2167225 */ /* 0x010fcc00078e00ff */
[----:B------:R-:W4:Y:S01]  /*0d10*/  LDC R211, c[0x0][0x2dc] ;  /* 0x0000b700ffd37b82 */ /* 0x000f220000000800 */
[----:B-----5:R-:W-:-:S07]  /*0d20*/  IMAD.WIDE.U32 R10, R13, R18, RZ ;  /* 0x000000120d0a7225 */ /* 0x020fce00078e00ff */
[----:B------:R-:W5:Y:S01]  /*0d30*/  @P0 LDC.64 R16, c[0x0][0x250] ;  /* 0x00009400ff100b82 */ /* 0x000f620000000a00 */
[----:B--2---:R-:W2:Y:S01]  /*0d40*/  MUFU.RCP R8, R8 ;  /* 0x0000000800087308 */ /* 0x004ea20000001000 */
[----:B------:R-:W-:Y:S01]  /*0d50*/  SEL R29, R22, R10, !P1 ;  /* 0x0000000a161d7207 */ /* 0x000fe20004800000 */
[----:B---3--:R-:W-:-:S05]  /*0d60*/  IMAD.WIDE.U32 R30, R178, R12, RZ ;  /* 0x0000000cb21e7225 */ /* 0x008fca00078e00ff */
[----:B------:R-:W3:Y:S08]  /*0d70*/  LDC R24, c[0x0][0x2c4] ;  /* 0x0000b100ff187b82 */ /* 0x000ef00000000800 */
[----:B------:R-:W3:Y:S01]  /*0d80*/  LDC.U8 R25, c[0x0][0x480] ;  /* 0x00012000ff197b82 */ /* 0x000ee20000000000 */
[----:B--2---:R-:W-:-:S04]  /*0d90*/  IADD3 R8, R8, 0xffffffe, RZ ;  /* 0x0ffffffe08087810 */ /* 0x004fc80007ffe0ff */
[----:B------:R-:W2:Y:S02]  /*0da0*/  F2I.FTZ.U32.TRUNC.NTZ R9, R8 ;  /* 0x0000000800097305 */ /* 0x000ea4000021f000 */
[----:B--2---:R-:W-:Y:S01]  /*0db0*/  IADD3 R0, RZ, -R9, RZ ;  /* 0x80000009ff007210 */ /* 0x004fe20007ffe0ff */
[----:B------:R-:W-:-:S04]  /*0dc0*/  IMAD.MOV.U32 R8, RZ, RZ, RZ ;  /* 0x000000ffff087224 */ /* 0x000fc800078e00ff */
[----:B------:R-:W-:Y:S01]  /*0dd0*/  IMAD R21, R0, R6, RZ ;  /* 0x0000000600157224 */ /* 0x000fe200078e02ff */
[----:B------:R-:W-:-:S03]  /*0de0*/  IABS R0, R177 ;  /* 0x000000b100007213 */ /* 0x000fc60000000000 */
[----:B------:R-:W-:-:S04]  /*0df0*/  IMAD.HI.U32 R21, R9, R21, R8 ;  /* 0x0000001509157227 */ /* 0x000fc800078e0008 */
[----:B-1----:R-:W-:Y:S02]  /*0e00*/  VIADD R8, R227, 0x3f ;  /* 0x0000003fe3087836 */ /* 0x002fe40000000000 */
[----:B------:R-:W-:-:S03]  /*0e10*/  IMAD.HI.U32 R21, R21, R0, RZ ;  /* 0x0000000015157227 */ /* 0x000fc600078e00ff */
[----:B------:R-:W-:Y:S01]  /*0e20*/  SHF.R.S32.HI R223, RZ, 0x1f, R8 ;  /* 0x0000001fffdf7819 */ /* 0x000fe20000011408 */
[----:B------:R-:W-:Y:S01]  /*0e30*/  IMAD R9, R14, R4, RZ ;  /* 0x000000040e097224 */ /* 0x000fe200078e02ff */
[----:B------:R-:W-:Y:S01]  /*0e40*/  IADD3 R7, -R21, RZ, RZ ;  /* 0x000000ff15077210 */ /* 0x000fe20007ffe1ff */
[----:B------:R-:W1:Y:S01]  /*0e50*/  LDC.U8 R4, c[0x0][0x3d8] ;  /* 0x0000f600ff047b82 */ /* 0x000e620000000000 */
[----:B------:R-:W-:Y:S01]  /*0e60*/  LEA.HI R223, R223, R8, RZ, 0x6 ;  /* 0x00000008dfdf7211 */ /* 0x000fe200078f30ff */
[----:B------:R-:W-:Y:S02]  /*0e70*/  IMAD R5, R178, R5, R9 ;  /* 0x00000005b2057224 */ /* 0x000fe400078e0209 */
[C---:B------:R-:W-:Y:S02]  /*0e80*/  IMAD R7, R6.reuse, R7, R0 ;  /* 0x0000000706077224 */ /* 0x040fe400078e0200 */
[----:B------:R-:W-:Y:S01]  /*0e90*/  IMAD R8, R13, R19, RZ ;  /* 0x000000130d087224 */ /* 0x000fe200078e02ff */
[----:B------:R-:W-:Y:S01]  /*0ea0*/  IADD3 R28, R23, R5, RZ ;  /* 0x00000005171c7210 */ /* 0x000fe20007ffe0ff */
[----:B------:R-:W4:Y:S01]  /*0eb0*/  LDC R0, c[0x0][0x270] ;  /* 0x00009c00ff007b82 */ /* 0x000f220000000800 */
[----:B------:R-:W-:-:S02]  /*0ec0*/  ISETP.GT.U32.AND P5, PT, R6, R7, PT ;  /* 0x000000070600720c */ /* 0x000fc40003fa4070 */
[----:B------:R-:W-:Y:S02]  /*0ed0*/  @P1 IADD3 R28, R11, R8, RZ ;  /* 0x000000080b1c1210 */ /* 0x000fe40007ffe0ff */
[----:B------:R-:W-:-:S03]  /*0ee0*/  SHF.R.S32.HI R5, RZ, 0x1f, R12 ;  /* 0x0000001fff057819 */ /* 0x000fc6000001140c */
[----:B------:R-:W2:Y:S02]  /*0ef0*/  @!P1 LDC.64 R10, c[0x0][0x418] ;  /* 0x00010600ff0a9b82 */ /* 0x000ea40000000a00 */
[----:B------:R-:W-:-:S04]  /*0f00*/  IMAD R5, R5, R178, RZ ;  /* 0x000000b205057224 */ /* 0x000fc800078e02ff */
[----:B------:R-:W-:Y:S01]  /*0f10*/  @!P5 IMAD.IADD R7, R7, 0x1, -R6 ;  /* 0x000000010707d824 */ /* 0x000fe200078e0a06 */
[----:B------:R-:W-:Y:S01]  /*0f20*/  @!P5 IADD3 R21, R21, 0x1, RZ ;  /* 0x000000011515d810 */ /* 0x000fe20007ffe0ff */
[----:B------:R-:W-:Y:S01]  /*0f30*/  IMAD R5, R14, R12, R5 ;  /* 0x0000000c0e057224 */ /* 0x000fe200078e0205 */
[----:B------:R-:W-:Y:S01]  /*0f40*/  ISETP.NE.AND P5, PT, R2, RZ, PT ;  /* 0x000000ff0200720c */ /* 0x000fe20003fa5270 */
[----:B------:R-:W3:Y:S01]  /*0f50*/  @P1 LDC.64 R8, c[0x0][0x420] ;  /* 0x00010800ff081b82 */ /* 0x000ee20000000a00 */
[----:B------:R-:W-:Y:S01]  /*0f60*/  ISETP.GE.U32.AND P3, PT, R7, R6, PT ;  /* 0x000000060700720c */ /* 0x000fe20003f66070 */
[----:B------:R-:W-:Y:S01]  /*0f70*/  IMAD.IADD R5, R31, 0x1, R5 ;  /* 0x000000011f057824 */ /* 0x000fe200078e0205 */
[----:B------:R-:W-:Y:S02]  /*0f80*/  LOP3.LUT R7, R177, R2, RZ, 0x3c, !PT ;  /* 0x00000002b1077212 */ /* 0x000fe400078e3cff */
[----:B------:R-:W-:Y:S01]  /*0f90*/  @P0 IADD3 R6, R226, R228, RZ ;  /* 0x000000e4e2060210 */ /* 0x000fe20007ffe0ff */
[----:B----4-:R-:W-:Y:S01]  /*0fa0*/  IMAD.WIDE R36, R211, R0, RZ ;  /* 0x00000000d3247225 */ /* 0x010fe200078e02ff */
[----:B------:R-:W-:-:S03]  /*0fb0*/  ISETP.GE.AND P2, PT, R7, RZ, PT ;  /* 0x000000ff0700720c */ /* 0x000fc60003f46270 */
[C---:B-----5:R-:W-:Y:S02]  /*0fc0*/  @P0 IMAD R15, R6.reuse, R17, RZ ;  /* 0x00000011060f0224 */ /* 0x060fe400078e02ff */
[----:B------:R-:W-:-:S04]  /*0fd0*/  @P0 IMAD.WIDE.U32 R22, R6, R16, RZ ;  /* 0x0000001006160225 */ /* 0x000fc800078e00ff */
[----:B------:R-:W-:Y:S01]  /*0fe0*/  @P3 VIADD R21, R21, 0x1 ;  /* 0x0000000115153836 */ /* 0x000fe20000000000 */
[----:B-1----:R-:W-:Y:S01]  /*0ff0*/  ISETP.NE.AND P3, PT, R4, RZ, PT ;  /* 0x000000ff0400720c */ /* 0x002fe20003f65270 */
[-C--:B------:R-:W-:Y:S01]  /*1000*/  IMAD R27, R37, R30.reuse, RZ ;  /* 0x0000001e251b7224 */ /* 0x080fe200078e02ff */
[----:B------:R-:W-:Y:S01]  /*1010*/  @P0 IADD3 R15, R23, R15, RZ ;  /* 0x0000000f170f0210 */ /* 0x000fe20007ffe0ff */
[C---:B------:R-:W-:Y:S01]  /*1020*/  IMAD.WIDE.U32 R30, R36.reuse, R30, RZ ;  /* 0x0000001e241e7225 */ /* 0x040fe200078e00ff */
[----:B------:R-:W1:Y:S01]  /*1030*/  S2R R23, SR_CTAID.X ;  /* 0x0000000000177919 */ /* 0x000e620000002500 */
[----:B------:R-:W-:Y:S02]  /*1040*/  @!P2 IADD3 R21, -R21, RZ, RZ ;  /* 0x000000ff1515a210 */ /* 0x000fe40007ffe1ff */
[C---:B------:R-:W-:Y:S01]  /*1050*/  IMAD R27, R36.reuse, R5, R27 ;  /* 0x00000005241b7224 */ /* 0x040fe200078e021b */
[----:B------:R-:W-:Y:S01]  /*1060*/  @!P5 LOP3.LUT R21, RZ, R2, RZ, 0x33, !PT ;  /* 0x00000002ff15d212 */ /* 0x000fe200078e33ff */
[----:B------:R-:W-:-:S03]  /*1070*/  IMAD.WIDE.U32 R6, R36, R13, RZ ;  /* 0x0000000d24067225 */ /* 0x000fc600078e00ff */
[----:B------:R-:W-:Y:S01]  /*1080*/  IADD3 R27, R31, R27, RZ ;  /* 0x0000001b1f1b7210 */ /* 0x000fe20007ffe0ff */
[----:B------:R-:W-:Y:S01]  /*1090*/  IMAD R4, R37, R13, RZ ;  /* 0x0000000d25047224 */ /* 0x000fe200078e02ff */
[----:B------:R-:W-:Y:S01]  /*10a0*/  SEL R2, R30, R6, !P1 ;  /* 0x000000061e027207 */ /* 0x000fe20004800000 */
[----:B--2---:R-:W-:Y:S01]  /*10b0*/  @!P1 IMAD R30, R14, R10, RZ ;  /* 0x0000000a0e1e9224 */ /* 0x004fe200078e02ff */
[----:B------:R-:W2:Y:S01]  /*10c0*/  @P3 LDC R31, c[0x0][0x2e4] ;  /* 0x0000b900ff1f3b82 */ /* 0x000ea20000000800 */
[----:B------:R-:W-:Y:S01]  /*10d0*/  @P1 IMAD.IADD R27, R7, 0x1, R4 ;  /* 0x00000001071b1824 */ /* 0x000fe200078e0204 */
[----:B------:R-:W-:Y:S01]  /*10e0*/  LOP3.LUT R4, R223, 0xffffffc0, RZ, 0xc0, !PT ;  /* 0xffffffc0df047812 */ /* 0x000fe200078ec0ff */
[----:B------:R-:W-:Y:S01]  /*10f0*/  @!P1 IMAD R30, R178, R11, R30 ;  /* 0x0000000bb21e9224 */ /* 0x000fe200078e021e */
[----:B------:R-:W-:Y:S01]  /*1100*/  SHF.R.S32.HI R223, RZ, 0x6, R223 ;  /* 0x00000006ffdf7819 */ /* 0x000fe200000114df */
[----:B---3--:R-:W-:Y:S01]  /*1110*/  @P1 IMAD.WIDE.U32 R34, R13, R8, RZ ;  /* 0x000000080d221225 */ /* 0x008fe200078e00ff */
[----:B------:R-:W-:-:S02]  /*1120*/  IADD3 R11, R4, -0x40, RZ ;  /* 0xffffffc0040b7810 */ /* 0x000fc40007ffe0ff */
[----:B------:R-:W1:Y:S01]  /*1130*/  LDC.64 R6, c[0x0][0x488] ;  /* 0x00012200ff067b82 */ /* 0x000e620000000a00 */
[----:B------:R-:W-:Y:S01]  /*1140*/  @P1 IMAD R26, R13, R9, R35 ;  /* 0x000000090d1a1224 */ /* 0x000fe200078e0223 */
[----:B------:R-:W-:Y:S01]  /*1150*/  IADD3 R32, P2, R11, R32, RZ ;  /* 0x000000200b207210 */ /* 0x000fe20007f5e0ff */
[C---:B------:R-:W-:Y:S01]  /*1160*/  @P3 IMAD R9, R178.reuse, R24, RZ ;  /* 0x00000018b2093224 */ /* 0x040fe200078e02ff */
[----:B------:R-:W-:Y:S01]  /*1170*/  SHF.R.S32.HI R8, RZ, 0x1f, R11 ;  /* 0x0000001fff087819 */ /* 0x000fe2000001140b */
[----:B------:R-:W-:-:S03]  /*1180*/  @!P1 IMAD.WIDE.U32 R38, R178, R10, RZ ;  /* 0x0000000ab2269225 */ /* 0x000fc600078e00ff */
[----:B------:R-:W3:Y:S01]  /*1190*/  @P0 LDC.64 R4, c[0x0][0x248] ;  /* 0x00009200ff040b82 */ /* 0x000ee20000000a00 */
[----:B------:R-:W-:Y:S01]  /*11a0*/  @P3 SEL R9, R9, R13, !P1 ;  /* 0x0000000d09093207 */ /* 0x000fe20004800000 */
[----:B------:R-:W-:Y:S01]  /*11b0*/  IMAD.X R10, R8, 0x1, R20, P2 ;  /* 0x00000001080a7824 */ /* 0x000fe200010e0614 */
[----:B------:R-:W-:Y:S01]  /*11c0*/  @!P1 MOV R34, R38 ;  /* 0x0000002600229202 */ /* 0x000fe20000000f00 */
[----:B------:R-:W-:Y:S01]  /*11d0*/  IMAD R20, R37, R32, RZ ;  /* 0x0000002025147224 */ /* 0x000fe200078e02ff */
[----:B------:R-:W-:Y:S01]  /*11e0*/  @!P1 IADD3 R26, R39, R30, RZ ;  /* 0x0000001e271a9210 */ /* 0x000fe20007ffe0ff */
[----:B------:R-:W-:Y:S01]  /*11f0*/  IMAD.WIDE.U32 R32, R36, R32, RZ ;  /* 0x0000002024207225 */ /* 0x000fe200078e00ff */
[----:B------:R-:W-:-:S03]  /*1200*/  ISETP.NE.AND P2, PT, R25, RZ, PT ;  /* 0x000000ff1900720c */ /* 0x000fc60003f45270 */
[----:B--2---:R-:W-:Y:S02]  /*1210*/  @P3 IMAD R31, R177, R31, R9 ;  /* 0x0000001fb11f3224 */ /* 0x004fe400078e0209 */
[----:B------:R-:W-:Y:S01]  /*1220*/  IMAD R20, R36, R10, R20 ;  /* 0x0000000a24147224 */ /* 0x000fe200078e0214 */
[--C-:B------:R-:W-:Y:S01]  /*1230*/  SHF.R.S32.HI R10, RZ, 0x1f, R177.reuse ;  /* 0x0000001fff0a7819 */ /* 0x100fe200000114b1 */
[----:B------:R-:W-:Y:S02]  /*1240*/  @!P3 IMAD R9, R178, R0, R177 ;  /* 0x00000000b209b224 */ /* 0x000fe400078e02b1 */
[----:B-1----:R-:W-:-:S04]  /*1250*/  IMAD.WIDE.U32 R36, R23, R6, RZ ;  /* 0x0000000617247225 */ /* 0x002fc800078e00ff */
[----:B------:R-:W-:Y:S01]  /*1260*/  @P0 IMAD.IADD R38, R226, 0x1, R228 ;  /* 0x00000001e2260824 */ /* 0x000fe200078e02e4 */
[----:B------:R-:W-:Y:S01]  /*1270*/  SEL R35, R36, RZ, P2 ;  /* 0x000000ff24237207 */ /* 0x000fe20001000000 */
[----:B------:R-:W-:Y:S02]  /*1280*/  @!P3 IMAD R31, R9, R24, RZ ;  /* 0x00000018091fb224 */ /* 0x000fe400078e02ff */
[----:B------:R-:W-:Y:S01]  /*1290*/  IMAD R7, R23, R7, R37 ;  /* 0x0000000717077224 */ /* 0x000fe200078e0225 */
[----:B------:R-:W-:Y:S01]  /*12a0*/  SHF.R.S32.HI R23, RZ, 0x1f, R224 ;  /* 0x0000001fff177819 */ /* 0x000fe200000114e0 */
[C---:B---3--:R-:W-:Y:S02]  /*12b0*/  @P0 IMAD R24, R38.reuse, R5, RZ ;  /* 0x0000000526180224 */ /* 0x048fe400078e02ff */
[----:B------:R-:W-:Y:S01]  /*12c0*/  IMAD R37, R177, R211, RZ ;  /* 0x000000d3b1257224 */ /* 0x000fe200078e02ff */
[----:B------:R-:W-:Y:S01]  /*12d0*/  SEL R9, R7, RZ, P2 ;  /* 0x000000ff07097207 */ /* 0x000fe20001000000 */
[----:B------:R-:W-:-:S03]  /*12e0*/  @P0 IMAD.WIDE.U32 R38, R38, R4, RZ ;  /* 0x0000000426260225 */ /* 0x000fc600078e00ff */
[----:B------:R-:W-:Y:S02]  /*12f0*/  SHF.R.S32.HI R36, RZ, 0x1f, R37 ;  /* 0x0000001fff247819 */ /* 0x000fe40000011425 */
        /* <DEDUP_REMOVED lines=15> */
.L_x_577:
        /* <DEDUP_REMOVED lines=13> */
.L_x_578:
[----:B------:R-:W-:Y:S02]  /*14c0*/  IADD3 R6, R33, R20, RZ ;  /* 0x0000001421067210 */ /* 0x000fe40007ffe0ff */
[----:B------:R-:W-:Y:S01]  /*14d0*/  SHF.R.S32.HI R30, RZ, 0x1f, R21 ;  /* 0x0000001fff1e7819 */ /* 0x000fe20000011415 */
[----:B------:R-:W-:Y:S06]  /*14e0*/  @!P3 BRA `(.L_x_579) ;  /* 0x00000000001cb947 */ /* 0x000fec0003800000 */
[----:B------:R-:W1:Y:S01]  /*14f0*/  LDC R20, c[0x0][0x2c0] ;  /* 0x0000b000ff147b82 */ /* 0x000e620000000800 */
[----:B------:R-:W-:-:S05]  /*1500*/  @!P1 IMAD R13, R178, R12, RZ ;  /* 0x0000000cb20d9224 */ /* 0x000fca00078e02ff */
[----:B------:R-:W-:Y:S02]  /*1510*/  LEA R13, R178, R13, 0x7 ;  /* 0x0000000db20d7211 */ /* 0x000fe400078e38ff */
[----:B------:R-:W1:Y:S02]  /*1520*/  LDC R7, c[0x0][0x2e4] ;  /* 0x0000b900ff077b82 */ /* 0x000e640000000800 */
[----:B-1----:R-:W-:-:S05]  /*1530*/  LEA R7, R20, R7, 0x7 ;  /* 0x0000000714077211 */ /* 0x002fca00078e38ff */
[----:B------:R-:W-:Y:S01]  /*1540*/  IMAD R7, R7, R177, R13 ;  /* 0x000000b107077224 */ /* 0x000fe200078e020d */
[----:B------:R-:W-:Y:S06]  /*1550*/  BRA `(.L_x_580) ;  /* 0x0000000000087947 */ /* 0x000fec0003800000 */
.L_x_579:
[----:B------:R-:W-:-:S04]  /*1560*/  IMAD R7, R178, R0, R177 ;  /* 0x00000000b2077224 */ /* 0x000fc800078e02b1 */
[----:B------:R-:W-:-:S07]  /*1570*/  IMAD R7, R7, R12, RZ ;  /* 0x0000000c07077224 */ /* 0x000fce00078e02ff */
.L_x_580:
[----:B------:R-:W1:Y:S01]  /*1580*/  S2R R20, SR_TID.X ;  /* 0x0000000000147919 */ /* 0x000e620000002100 */
[----:B------:R-:W2:Y:S01]  /*1590*/  LDC.64 R12, c[0x0][0x420] ;  /* 0x00010800ff0c7b82 */ /* 0x000ea20000000a00 */
[----:B------:R-:W-:Y:S01]  /*15a0*/  IMAD R211, R211, R0, RZ ;  /* 0x00000000d3d37224 */ /* 0x000fe200078e02ff */
[----:B------:R-:W-:Y:S01]  /*15b0*/  IADD3 R38, P1, R186, R34, RZ ;  /* 0x00000022ba267210 */ /* 0x000fe20007f3e0ff */
[----:B------:R-:W-:Y:S01]  /*15c0*/  IMAD.IADD R7, R11, 0x1, R7 ;  /* 0x000000010b077824 */ /* 0x000fe200078e0207 */
[----:B------:R-:W-:Y:S01]  /*15d0*/  SHF.R.S32.HI R187, RZ, 0x1f, R186 ;  /* 0x0000001fffbb7819 */ /* 0x000fe200000114ba */
[----:B------:R-:W-:Y:S01]  /*15e0*/  IMAD.SHL.U32 R207, R211, 0x40, RZ ;  /* 0x00000040d3cf7824 */ /* 0x000fe200078e00ff */
[----:B------:R-:W-:Y:S01]  /*15f0*/  ULDC.64 UR4, c[0x0][0x428] ;  /* 0x00010a0000047ab9 */ /* 0x000fe20000000a00 */
[----:B------:R-:W-:Y:S01]  /*1600*/  IMAD.IADD R31, R11, 0x1, R31 ;  /* 0x000000010b1f7824 */ /* 0x000fe200078e021f */
[----:B------:R-:W-:Y:S01]  /*1610*/  ULDC UR8, c[0x0][0x398] ;  /* 0x0000e60000087ab9 */ /* 0x000fe20000000800 */
[----:B------:R-:W-:Y:S01]  /*1620*/  IMAD.X R39, R187, 0x1, R26, P1 ;  /* 0x00000001bb277824 */ /* 0x000fe200008e061a */
[----:B------:R-:W-:Y:S01]  /*1630*/  IADD3 R32, P3, P1, R32, R207, R37 ;  /* 0x000000cf20207210 */ /* 0x000fe2000797e025 */
[----:B------:R-:W-:Y:S01]  /*1640*/  IMAD R34, R10, UR4, RZ ;  /* 0x000000040a227c24 */ /* 0x000fe2000f8e02ff */
[----:B------:R-:W-:Y:S01]  /*1650*/  SHF.R.S32.HI R26, RZ, 0x1f, R207 ;  /* 0x0000001fff1a7819 */ /* 0x000fe200000114cf */
[----:B------:R-:W3:Y:S01]  /*1660*/  LDC.64 R234, c[0x0][0x2b0] ;  /* 0x0000ac00ffea7b82 */ /* 0x000ee20000000a00 */
[----:B------:R-:W-:Y:S01]  /*1670*/  IADD3 R37, -R225, R227, R224 ;  /* 0x000000e3e1257210 */ /* 0x000fe20007ffe1e0 */
[----:B------:R-:W-:Y:S01]  /*1680*/  IMAD R34, R177, UR5, R34 ;  /* 0x00000005b1227c24 */ /* 0x000fe2000f8e0222 */
[----:B------:R-:W-:Y:S01]  /*1690*/  IADD3.X R6, R6, R26, R36, P3, P1 ;  /* 0x0000001a06067210 */ /* 0x000fe20001fe2424 */
[----:B------:R-:W-:Y:S01]  /*16a0*/  ULDC.64 UR10, c[0x0][0x210] ;  /* 0x00008400000a7ab9 */ /* 0x000fe20000000a00 */
[----:B------:R-:W-:Y:S01]  /*16b0*/  SHF.R.S32.HI R26, RZ, 0x1f, R184 ;  /* 0x0000001fff1a7819 */ /* 0x000fe200000114b8 */
[----:B------:R-:W-:Y:S01]  /*16c0*/  BSSY B1, `(.L_x_576) ;  /* 0x00006f5000017945 */ /* 0x000fe20003800000 */
[----:B------:R-:W-:-:S02]  /*16d0*/  IADD3 R35, P3, P1, R35, R32, R2 ;  /* 0x0000002023237210 */ /* 0x000fc4000797e002 */
[----:B------:R-:W-:Y:S01]  /*16e0*/  IADD3 R37, R37, -UR8, RZ ;  /* 0x8000000825257c10 */ /* 0x000fe2000fffe0ff */
[----:B------:R-:W-:Y:S01]  /*16f0*/  ULDC.64 UR8, c[0x0][0x3e0] ;  /* 0x0000f80000087ab9 */ /* 0x000fe20000000a00 */
[----:B--2---:R-:W-:Y:S01]  /*1700*/  IMAD R33, R8, R12, RZ ;  /* 0x0000000c08217224 */ /* 0x004fe200078e02ff */
[----:B------:R-:W-:Y:S01]  /*1710*/  IADD3.X R6, R9, R6, R27, P3, P1 ;  /* 0x0000000609067210 */ /* 0x000fe20001fe241b */
[----:B------:R-:W-:-:S04]  /*1720*/  IMAD.WIDE.U32 R38, R11, R12, R38 ;  /* 0x0000000c0b267225 */ /* 0x000fc800078e0026 */
[----:B------:R-:W-:Y:S01]  /*1730*/  IMAD R33, R11, R13, R33 ;  /* 0x0000000d0b217224 */ /* 0x000fe200078e0221 */
[----:B------:R-:W-:Y:S02]  /*1740*/  IADD3 R11, P4, R184, R11, RZ ;  /* 0x0000000bb80b7210 */ /* 0x000fe40007f9e0ff */
[----:B-1----:R-:W-:Y:S01]  /*1750*/  SHF.R.S32.HI R2, RZ, 0x1f, R20 ;  /* 0x0000001fff027819 */ /* 0x002fe20000011414 */
[----:B------:R-:W-:Y:S01]  /*1760*/  IMAD.IADD R33, R39, 0x1, R33 ;  /* 0x0000000127217824 */ /* 0x000fe200078e0221 */
[----:B------:R-:W-:Y:S01]  /*1770*/  MOV R32, R38 ;  /* 0x0000002600207202 */ /* 0x000fe20000000f00 */
[----:B------:R-:W-:Y:S01]  /*1780*/  IMAD.X R36, R26, 0x1, R8, P4 ;  /* 0x000000011a247824 */ /* 0x000fe200020e0608 */
[----:B------:R-:W-:Y:S01]  /*1790*/  LEA.HI R8, R2, R20, RZ, 0x5 ;  /* 0x0000001402087211 */ /* 0x000fe200078f28ff */
[----:B------:R-:W1:Y:S01]  /*17a0*/  LDC.64 R38, c[0x0][0x478] ;  /* 0x00011e00ff267b82 */ /* 0x000e620000000a00 */
[----:B------:R-:W-:Y:S02]  /*17b0*/  IMAD.WIDE.U32 R40, R11, R18, R186 ;  /* 0x000000120b287225 */ /* 0x000fe400078e00ba */
[----:B------:R-:W-:-:S02]  /*17c0*/  LOP3.LUT R236, R8, 0xffffffe0, RZ, 0xc0, !PT ;  /* 0xffffffe008ec7812 */ /* 0x000fc400078ec0ff */
[----:B------:R-:W-:Y:S01]  /*17d0*/  SHF.R.S32.HI R8, RZ, 0x5, R8 ;  /* 0x00000005ff087819 */ /* 0x000fe20000011408 */
[----:B------:R-:W-:Y:S01]  /*17e0*/  IMAD R36, R36, R18, RZ ;  /* 0x0000001224247224 */ /* 0x000fe200078e02ff */
[----:B------:R-:W-:Y:S01]  /*17f0*/  IADD3 R40, P4, R29, R40, RZ ;  /* 0x000000281d287210 */ /* 0x000fe20007f9e0ff */
[----:B------:R-:W-:Y:S02]  /*1800*/  IMAD.IADD R236, R20, 0x1, -R236 ;  /* 0x0000000114ec7824 */ /* 0x000fe400078e0aec */
[----:B------:R-:W-:Y:S01]  /*1810*/  IMAD R36, R11, R19, R36 ;  /* 0x000000130b247224 */ /* 0x000fe200078e0224 */
[----:B------:R-:W-:Y:S01]  /*1820*/  SHF.R.S32.HI R11, RZ, 0x1f, R37 ;  /* 0x0000001fff0b7819 */ /* 0x000fe20000011425 */
[----:B------:R-:W-:Y:S02]  /*1830*/  IMAD R8, R8, R211, R236 ;  /* 0x000000d308087224 */ /* 0x000fe400078e02ec */
[----:B------:R-:W-:Y:S01]  /*1840*/  IMAD.WIDE.U32 R32, R177, UR4, R32 ;  /* 0x00000004b1207c25 */ /* 0x000fe2000f8e0020 */
[----:B------:R-:W-:Y:S01]  /*1850*/  ULDC.64 UR4, c[0x0][0x258] ;  /* 0x0000960000047ab9 */ /* 0x000fe20000000a00 */
[----:B------:R-:W-:-:S02]  /*1860*/  IADD3.X R41, R28, R41, R36, P4, !PT ;  /* 0x000000291c297210 */ /* 0x000fc400027fe424 */
[C---:B------:R-:W-:Y:S01]  /*1870*/  IADD3 R35, P1, R8.reuse, R35, RZ ;  /* 0x0000002308237210 */ /* 0x040fe20007f3e0ff */
[----:B------:R-:W-:Y:S01]  /*1880*/  IMAD.IADD R33, R33, 0x1, R34 ;  /* 0x0000000121217824 */ /* 0x000fe200078e0222 */
[----:B------:R-:W-:Y:S01]  /*1890*/  LEA.HI R11, R11, R37, RZ, 0x6 ;  /* 0x000000250b0b7211 */ /* 0x000fe200078f30ff */
[----:B------:R-:W-:Y:S01]  /*18a0*/  IMAD.WIDE.U32 R40, R177, UR4, R40 ;  /* 0x00000004b1287c25 */ /* 0x000fe2000f8e0028 */
[----:B------:R-:W-:Y:S02]  /*18b0*/  LEA.HI.X.SX32 R6, R8, R6, 0x1, P1 ;  /* 0x0000000608067211 */ /* 0x000fe400008f0eff */
[----:B------:R-:W-:Y:S01]  /*18c0*/  SHF.R.S32.HI R11, RZ, 0x6, R11 ;  /* 0x00000006ff0b7819 */ /* 0x000fe2000001140b */
[----:B------:R-:W-:Y:S01]  /*18d0*/  IMAD R8, R10, UR4, RZ ;  /* 0x000000040a087c24 */ /* 0x000fe2000f8e02ff */
[----:B------:R-:W-:Y:S01]  /*18e0*/  LEA R232, P4, R40, UR10, 0x1 ;  /* 0x0000000a28e87c11 */ /* 0x000fe2000f8808ff */
[----:B-1----:R-:W-:Y:S01]  /*18f0*/  IMAD.WIDE R38, R7, 0x4, R38 ;  /* 0x0000000407267825 */ /* 0x002fe200078e0226 */
[----:B------:R-:W-:-:S03]  /*1900*/  VIMNMX R205, RZ, R11, !PT ;  /* 0x0000000bffcd7248 */ /* 0x000fc60007fe0100 */
[----:B------:R-:W-:Y:S01]  /*1910*/  IMAD R8, R177, UR5, R8 ;  /* 0x00000005b1087c24 */ /* 0x000fe2000f8e0208 */
[----:B------:R-:W-:Y:S01]  /*1920*/  ULDC.64 UR4, c[0x0][0x400] ;  /* 0x0001000000047ab9 */ /* 0x000fe20000000a00 */
[-C--:B------:R-:W-:Y:S01]  /*1930*/  IMAD R7, R26, R12.reuse, RZ ;  /* 0x0000000c1a077224 */ /* 0x080fe200078e02ff */
[----:B------:R-:W-:Y:S01]  /*1940*/  LEA R239, P1, R35, UR4, 0x2 ;  /* 0x0000000423ef7c11 */ /* 0x000fe2000f8210ff */
[C---:B------:R-:W-:Y:S01]  /*1950*/  IMAD.WIDE.U32 R32, R184.reuse, R12, R32 ;  /* 0x0000000cb8207225 */ /* 0x040fe200078e0020 */
[----:B------:R-:W-:Y:S02]  /*1960*/  IADD3 R8, R41, R8, RZ ;  /* 0x0000000829087210 */ /* 0x000fe40007ffe0ff */
[----:B------:R-:W-:Y:S01]  /*1970*/  LEA.HI.X R238, R35, UR5, R6, 0x2, P1 ;  /* 0x0000000523ee7c11 */ /* 0x000fe200088f1406 */
[----:B------:R-:W-:Y:S01]  /*1980*/  IMAD R7, R184, R13, R7 ;  /* 0x0000000db8077224 */ /* 0x000fe200078e0207 */
[----:B------:R-:W-:Y:S01]  /*1990*/  LEA.HI.X R233, R40, UR11, R8, 0x1, P4 ;  /* 0x0000000b28e97c11 */ /* 0x000fe2000a0f0c08 */
[----:B------:R-:W-:Y:S01]  /*19a0*/  IMAD.MOV.U32 R209, RZ, RZ, R38 ;  /* 0x000000ffffd17224 */ /* 0x000fe200078e0026 */
[----:B------:R-:W-:Y:S01]  /*19b0*/  ISETP.GT.AND P4, PT, R223, R205, PT ;  /* 0x000000cddf00720c */ /* 0x000fe20003f84270 */
[----:B------:R-:W-:Y:S01]  /*19c0*/  IMAD.IADD R7, R33, 0x1, R7 ;  /* 0x0000000121077824 */ /* 0x000fe200078e0207 */
[----:B------:R-:W-:Y:S01]  /*19d0*/  LEA R230, P3, R32, UR8, 0x1 ;  /* 0x0000000820e67c11 */ /* 0x000fe2000f8608ff */
[----:B---3--:R-:W-:Y:S01]  /*19e0*/  IMAD.WIDE R234, R31, 0x4, R234 ;  /* 0x000000041fea7825 */ /* 0x008fe200078e02ea */
[----:B------:R-:W-:-:S02]  /*19f0*/  MOV R208, R39 ;  /* 0x0000002700d07202 */ /* 0x000fc40000000f00 */
[----:B------:R-:W-:Y:S01]  /*1a00*/  LEA.HI.X R231, R32, UR9, R7, 0x1, P3 ;  /* 0x0000000920e77c11 */ /* 0x000fe200098f0c07 */
[----:B------:R-:W-:-:S06]  /*1a10*/  VIADD R223, R223, 0xffffffff ;  /* 0xffffffffdfdf7836 */ /* 0x000fcc0000000000 */
[----:B------:R-:W-:Y:S05]  /*1a20*/  @P4 BRA `(.L_x_581) ;  /* 0x0000000800cc4947 */ /* 0x000fea0003800000 */
[----:B------:R-:W1:Y:S01]  /*1a30*/  @P0 LDC.64 R4, c[0x0][0x458] ;  /* 0x00011600ff040b82 */ /* 0x000e620000000a00 */
[CC--:B------:R-:W-:Y:S01]  /*1a40*/  @P0 IADD3 R16, R226.reuse, R228.reuse, RZ ;  /* 0x000000e4e2100210 */ /* 0x0c0fe20007ffe0ff */
[----:B------:R-:W-:Y:S01]  /*1a50*/  IMAD R225, R185, -0x80, R225 ;  /* 0xffffff80b9e17824 */ /* 0x000fe200078e02e1 */
        /* <DEDUP_REMOVED lines=24> */
.L_x_582:
        /* <DEDUP_REMOVED lines=13> */
.L_x_583:
[-C--:B------:R-:W-:Y:S01]  /*1cb0*/  IMAD R8, R23, R6.reuse, RZ ;  /* 0x0000000617087224 */ /* 0x080fe200078e02ff */
[-C--:B------:R-:W-:Y:S01]  /*1cc0*/  ISETP.GE.AND P3, PT, R184, R225.reuse, PT ;  /* 0x000000e1b800720c */ /* 0x080fe20003f66270 */
[----:B------:R-:W-:Y:S01]  /*1cd0*/  IMAD.WIDE.U32 R14, R224, R6, R186 ;  /* 0x00000006e00e7225 */ /* 0x000fe200078e00ba */
[----:B------:R-:W-:Y:S01]  /*1ce0*/  ISETP.GE.AND P2, PT, R0, R225, PT ;  /* 0x000000e10000720c */ /* 0x000fe20003f46270 */
[----:B------:R-:W-:Y:S01]  /*1cf0*/  ULDC.64 UR4, c[0x0][0x468] ;  /* 0x00011a0000047ab9 */ /* 0x000fe20000000a00 */
[----:B------:R-:W-:Y:S01]  /*1d00*/  IADD3 R0, R184, 0x60, RZ ;  /* 0x00000060b8007810 */ /* 0x000fe20007ffe0ff */
[----:B------:R-:W-:Y:S01]  /*1d10*/  IMAD R8, R224, R7, R8 ;  /* 0x00000007e0087224 */ /* 0x000fe200078e0208 */
[----:B------:R-:W-:Y:S01]  /*1d20*/  IADD3 R14, P0, R13, R14, RZ ;  /* 0x0000000e0d0e7210 */ /* 0x000fe20007f1e0ff */
[----:B------:R-:W-:Y:S01]  /*1d30*/  BSSY B0, `(.L_x_584) ;  /* 0x0000014000007945 */ /* 0x000fe20003800000 */
[----:B------:R-:W-:Y:S02]  /*1d40*/  IADD3 R9, R184, 0x40, RZ ;  /* 0x00000040b8097810 */ /* 0x000fe40007ffe0ff */
[----:B------:R-:W-:Y:S01]  /*1d50*/  IADD3.X R15, R12, R15, R8, P0, !PT ;  /* 0x0000000f0c0f7210 */ /* 0x000fe200007fe408 */
[----:B------:R-:W-:Y:S01]  /*1d60*/  IMAD R8, R10, UR4, RZ ;  /* 0x000000040a087c24 */ /* 0x000fe2000f8e02ff */
[----:B------:R-:W-:-:S02]  /*1d70*/  ISETP.GE.AND P0, PT, R0, R225, PT ;  /* 0x000000e10000720c */ /* 0x000fc40003f06270 */
[----:B------:R-:W-:Y:S01]  /*1d80*/  ISETP.GE.AND P1, PT, R9, R225, PT ;  /* 0x000000e10900720c */ /* 0x000fe20003f26270 */
        /* <DEDUP_REMOVED lines=14> */
.L_x_585:
[----:B------:R-:W-:Y:S05]  /*1e70*/  BSYNC B0 ;  /* 0x0000000000007941 */ /* 0x000fea0003800000 */
.L_x_584:
[----:B------:R-:W-:Y:S04]  /*1e80*/  BSSY B0, `(.L_x_586) ;  /* 0x000000e000007945 */ /* 0x000fe80003800000 */
        /* <DEDUP_REMOVED lines=8> */
[----:B-1----:R-:W-:-:S03]  /*1f10*/  LEA R16, P4, R12, UR4, 0x1 ;  /* 0x000000040c107c11 */ /* 0x002fc6000f8808ff */
[----:B------:R-:W-:-:S05]  /*1f20*/  IMAD R8, R9, R7, R8 ;  /* 0x0000000709087224 */ /* 0x000fca00078e0208 */
[----:B------:R-:W-:-:S04]  /*1f30*/  IADD3 R8, R13, R8, RZ ;  /* 0x000000080d087210 */ /* 0x000fc80007ffe0ff */
[----:B------:R-:W-:-:S05]  /*1f40*/  LEA.HI.X R17, R12, UR5, R8, 0x1, P4 ;  /* 0x000000050c117c11 */ /* 0x000fca000a0f0c08 */
[----:B------:R2:W-:Y:S02]  /*1f50*/  STG.E.128 desc[UR14][R16.64], RZ ;  /* 0x000000ff10007986 */ /* 0x0005e4000c101d0e */
.L_x_587:
[----:B------:R-:W-:Y:S05]  /*1f60*/  BSYNC B0 ;  /* 0x0000000000007941 */ /* 0x000fea0003800000 */
.L_x_586:
        /* <DEDUP_REMOVED lines=9> */
[----:B-12---:R-:W-:-:S03]  /*2000*/  LEA R16, P4, R12, UR4, 0x1 ;  /* 0x000000040c107c11 */ /* 0x006fc6000f8808ff */
[----:B------:R-:W-:-:S05]  /*2010*/  IMAD R8, R9, R7, R8 ;  /* 0x0000000709087224 */ /* 0x000fca00078e0208 */
[----:B------:R-:W-:-:S04]  /*2020*/  IADD3 R8, R13, R8, RZ ;  /* 0x000000080d087210 */ /* 0x000fc80007ffe0ff */
[----:B------:R-:W-:-:S05]  /*2030*/  LEA.HI.X R17, R12, UR5, R8, 0x1, P4 ;  /* 0x000000050c117c11 */ /* 0x000fca000a0f0c08 */
[----:B------:R3:W-:Y:S02]  /*2040*/  STG.E.128 desc[UR14][R16.64], RZ ;  /* 0x000000ff10007986 */ /* 0x0007e4000c101d0e */
.L_x_589:
[----:B------:R-:W-:Y:S05]  /*2050*/  BSYNC B0 ;  /* 0x0000000000007941 */ /* 0x000fea0003800000 */
.L_x_588:
[----:B------:R-:W-:Y:S04]  /*2060*/  BSSY B0, `(.L_x_590) ;  /* 0x000000d000007945 */ /* 0x000fe80003800000 */
[----:B------:R-:W-:Y:S05]  /*2070*/  @P0 BRA `(.L_x_591) ;  /* 0x00000000002c0947 */ /* 0x000fea0003800000 */
[----:B------:R-:W-:Y:S01]  /*2080*/  IADD3 R9, P4, R184, 0x60, RZ ;  /* 0x00000060b8097810 */ /* 0x000fe20007f9e0ff */
[----:B------:R-:W-:Y:S01]  /*2090*/  ULDC.64 UR4, c[0x0][0x3f0] ;  /* 0x0000fc0000047ab9 */ /* 0x000fe20000000a00 */
[----:B------:R-:W-:Y:S02]  /*20a0*/  MOV R15, R0 ;  /* 0x00000000000f7202 */ /* 0x000fe40000000f00 */
[----:B------:R-:W-:Y:S01]  /*20b0*/  IADD3.X R8, RZ, R26, RZ, P4, !PT ;  /* 0x0000001aff087210 */ /* 0x000fe200027fe4ff */
[----:B------:R-:W-:-:S04]  /*20c0*/  IMAD.WIDE.U32 R14, R9, R6, R14 ;  /* 0x00000006090e7225 */ /* 0x000fc800078e000e */
[----:B------:R-:W-:Y:S01]  /*20d0*/  IMAD R8, R8, R6, RZ ;  /* 0x0000000608087224 */ /* 0x000fe200078e02ff */
[----:B------:R-:W-:-:S03]  /*20e0*/  LEA R6, P4, R14, UR4, 0x1 ;  /* 0x000000040e067c11 */ /* 0x000fc6000f8808ff */
[----:B------:R-:W-:-:S05]  /*20f0*/  IMAD R8, R9, R7, R8 ;  /* 0x0000000709087224 */ /* 0x000fca00078e0208 */
[----:B------:R-:W-:-:S04]  /*2100*/  IADD3 R8, R15, R8, RZ ;  /* 0x000000080f087210 */ /* 0x000fc80007ffe0ff */
[----:B------:R-:W-:-:S05]  /*2110*/  LEA.HI.X R7, R14, UR5, R8, 0x1, P4 ;  /* 0x000000050e077c11 */ /* 0x000fca000a0f0c08 */
[----:B------:R4:W-:Y:S02]  /*2120*/  STG.E.128 desc[UR14][R6.64], RZ ;  /* 0x000000ff06007986 */ /* 0x0009e4000c101d0e */
.L_x_591:
[----:B------:R-:W-:Y:S05]  /*2130*/  BSYNC B0 ;  /* 0x0000000000007941 */ /* 0x000fea0003800000 */
.L_x_590:
        /* <DEDUP_REMOVED lines=22> */
.L_x_593:
[----:B------:R-:W-:Y:S05]  /*22a0*/  BSYNC B0 ;  /* 0x0000000000007941 */ /* 0x000fea0003800000 */
.L_x_592:
[----:B------:R-:W-:Y:S04]  /*22b0*/  BSSY B0, `(.L_x_594) ;  /* 0x000000e000007945 */ /* 0x000fe80003800000 */
[----:B------:R-:W-:Y:S05]  /*22c0*/  @P2 BRA `(.L_x_595) ;  /* 0x0000000000302947 */ /* 0x000fea0003800000 */
[----:B------:R-:W-:Y:S01]  /*22d0*/  IADD3 R0, P2, R184, 0x20, RZ ;  /* 0x00000020b8007810 */ /* 0x000fe20007f5e0ff */
[----:B----4-:R-:W-:Y:S01]  /*22e0*/  IMAD.MOV.U32 R10, RZ, RZ, R8 ;  /* 0x000000ffff0a7224 */ /* 0x010fe200078e0008 */
        /* <DEDUP_REMOVED lines=9> */
[----:B------:R4:W-:Y:S02]  /*2380*/  STG.E.128 desc[UR14][R12.64], RZ ;  /* 0x000000ff0c007986 */ /* 0x0009e4000c101d0e */
.L_x_595:
[----:B------:R-:W-:Y:S05]  /*2390*/  BSYNC B0 ;  /* 0x0000000000007941 */ /* 0x000fea0003800000 */
.L_x_594:
        /* <DEDUP_REMOVED lines=14> */
.L_x_597:
[----:B------:R-:W-:Y:S05]  /*2480*/  BSYNC B0 ;  /* 0x0000000000007941 */ /* 0x000fea0003800000 */
.L_x_596:
        /* <DEDUP_REMOVED lines=13> */
.L_x_581:
[----:B------:R-:W-:Y:S01]  /*2560*/  IMAD R9, R185, -0x80, R225 ;  /* 0xffffff80b9097824 */ /* 0x000fe200078e02e1 */
[----:B------:R-:W-:Y:S01]  /*2570*/  ULDC.64 UR4, c[0x0][0x268] ;  /* 0x00009a0000047ab9 */ /* 0x000fe20000000a00 */
[C---:B------:R-:W-:Y:S01]  /*2580*/  VIADD R6, R184.reuse, 0x20 ;  /* 0x00000020b8067836 */ /* 0x040fe20000000000 */
[----:B------:R-:W-:Y:S01]  /*2590*/  SHF.L.U32 R13, R13, 0x6, RZ ;  /* 0x000000060d0d7819 */ /* 0x000fe200000006ff */
[C---:B------:R-:W-:Y:S01]  /*25a0*/  VIADD R7, R184.reuse, 0x40 ;  /* 0x00000040b8077836 */ /* 0x040fe20000000000 */
[-C--:B------:R-:W-:Y:S01]  /*25b0*/  ISETP.GE.AND P6, PT, R184, R9.reuse, PT ;  /* 0x00000009b800720c */ /* 0x080fe20003fc6270 */
[-C--:B------:R-:W-:Y:S01]  /*25c0*/  IMAD R10, R23, R16.reuse, RZ ;  /* 0x00000010170a7224 */ /* 0x080fe200078e02ff */
[-C--:B------:R-:W-:Y:S01]  /*25d0*/  ISETP.GE.AND P5, PT, R6, R9.reuse, PT ;  /* 0x000000090600720c */ /* 0x080fe20003fa6270 */
[C---:B------:R-:W-:Y:S01]  /*25e0*/  IMAD.WIDE.U32 R28, R224.reuse, R16, R186 ;  /* 0x00000010e01c7225 */ /* 0x040fe200078e00ba */
[----:B------:R-:W-:Y:S02]  /*25f0*/  ISETP.GE.AND P4, PT, R7, R9, PT ;  /* 0x000000090700720c */ /* 0x000fe40003f86270 */
[----:B------:R-:W-:Y:S01]  /*2600*/  MOV R220, 0x7f800000 ;  /* 0x7f80000000dc7802 */ /* 0x000fe20000000f00 */
[----:B------:R-:W-:Y:S01]  /*2610*/  IMAD R7, R224, R17, R10 ;  /* 0x00000011e0077224 */ /* 0x000fe200078e020a */
[----:B------:R-:W-:Y:S01]  /*2620*/  IADD3 R34, P0, R22, R28, RZ ;  /* 0x0000001c16227210 */ /* 0x000fe20007f1e0ff */
[----:B------:R-:W-:-:S02]  /*2630*/  VIADD R8, R184, 0x60 ;  /* 0x00000060b8087836 */ /* 0x000fc40000000000 */
[----:B------:R-:W-:Y:S01]  /*2640*/  IMAD R22, R223, -0x40, R227 ;  /* 0xffffffc0df167824 */ /* 0x000fe200078e02e3 */
[----:B------:R-:W-:Y:S01]  /*2650*/  IADD3.X R35, R15, R29, R7, P0, !PT ;  /* 0x0000001d0f237210 */ /* 0x000fe200007fe407 */
[----:B------:R-:W-:Y:S01]  /*2660*/  IMAD R7, R30, UR4, RZ ;  /* 0x000000041e077c24 */ /* 0x000fe2000f8e02ff */
[----:B------:R-:W1:Y:S01]  /*2670*/  @!P6 LDC.64 R14, c[0x0][0x220] ;  /* 0x00008800ff0eeb82 */ /* 0x000e620000000a00 */
[----:B------:R-:W-:Y:S01]  /*2680*/  ISETP.GE.AND P3, PT, R8, R9, PT ;  /* 0x000000090800720c */ /* 0x000fe20003f66270 */
[----:B------:R-:W-:Y:S01]  /*2690*/  @!P6 IMAD R33, R26, R16, RZ ;  /* 0x000000101a21e224 */ /* 0x000fe200078e02ff */
[----:B------:R-:W-:Y:S01]  /*26a0*/  @!P5 IADD3 R27, P0, R184, 0x20, RZ ;  /* 0x00000020b81bd810 */ /* 0x000fe20007f1e0ff */
[----:B------:R-:W-:Y:S01]  /*26b0*/  IMAD.WIDE.U32 R34, R21, UR4, R34 ;  /* 0x0000000415227c25 */ /* 0x000fe2000f8e0022 */
[----:B------:R-:W-:-:S03]  /*26c0*/  ISETP.GE.AND P1, PT, R6, R22, PT ;  /* 0x000000160600720c */ /* 0x000fc60003f26270 */
[----:B------:R-:W2:Y:S01]  /*26d0*/  @!P5 LDC.64 R10, c[0x0][0x220] ;  /* 0x00008800ff0adb82 */ /* 0x000ea20000000a00 */
[----:B------:R-:W-:Y:S01]  /*26e0*/  IMAD R6, R21, UR5, R7 ;  /* 0x0000000515067c24 */ /* 0x000fe2000f8e0207 */
[----:B------:R-:W-:Y:S01]  /*26f0*/  ULDC.64 UR4, c[0x0][0x260] ;  /* 0x0000980000047ab9 */ /* 0x000fe20000000a00 */
[----:B------:R-:W-:Y:S01]  /*2700*/  @!P5 IMAD.X R32, RZ, RZ, R26, P0 ;  /* 0x000000ffff20d224 */ /* 0x000fe200000e061a */
[----:B------:R-:W-:Y:S01]  /*2710*/  @!P4 IADD3 R29, P0, R184, 0x40, RZ ;  /* 0x00000040b81dc810 */ /* 0x000fe20007f1e0ff */
[----:B------:R-:W-:Y:S02]  /*2720*/  IMAD.IADD R35, R35, 0x1, R6 ;  /* 0x0000000123237824 */ /* 0x000fe400078e0206 */
[----:B------:R-:W-:Y:S01]  /*2730*/  @!P5 IMAD R32, R32, R16, RZ ;  /* 0x000000102020d224 */ /* 0x000fe200078e02ff */
[----:B------:R-:W3:Y:S01]  /*2740*/  @!P4 LDC.64 R8, c[0x0][0x220] ;  /* 0x00008800ff08cb82 */ /* 0x000ee20000000a00 */
[----:B------:R-:W-:Y:S01]  /*2750*/  @!P4 IMAD.X R31, RZ, RZ, R26, P0 ;  /* 0x000000ffff1fc224 */ /* 0x000fe200000e061a */
[----:B------:R-:W-:Y:S01]  /*2760*/  @!P5 MOV R39, R35 ;  /* 0x000000230027d202 */ /* 0x000fe20000000f00 */
[----:B------:R-:W-:Y:S01]  /*2770*/  @!P5 IMAD.MOV.U32 R38, RZ, RZ, R34 ;  /* 0x000000ffff26d224 */ /* 0x000fe200078e0022 */
[C---:B------:R-:W-:Y:S01]  /*2780*/  @!P3 IADD3 R28, P0, R184.reuse, 0x60, RZ ;  /* 0x00000060b81cb810 */ /* 0x040fe20007f1e0ff */
[----:B------:R-:W-:-:S02]  /*2790*/  @!P6 IMAD R33, R184, R17, R33 ;  /* 0x00000011b821e224 */ /* 0x000fc400078e0221 */
[-C--:B------:R-:W-:Y:S01]  /*27a0*/  @!P6 IMAD.WIDE.U32 R36, R184, R16.reuse, R34 ;  /* 0x00000010b824e225 */ /* 0x080fe200078e0022 */
[----:B------:R-:W4:Y:S03]  /*27b0*/  @!P3 LDC.64 R6, c[0x0][0x220] ;  /* 0x00008800ff06bb82 */ /* 0x000f260000000a00 */
[C---:B------:R-:W-:Y:S02]  /*27c0*/  @!P5 IMAD R32, R27.reuse, R17, R32 ;  /* 0x000000111b20d224 */ /* 0x040fe400078e0220 */
[----:B------:R-:W-:-:S04]  /*27d0*/  @!P5 IMAD.WIDE.U32 R38, R27, R16, R38 ;  /* 0x000000101b26d225 */ /* 0x000fc800078e0026 */
[----:B------:R-:W-:Y:S01]  /*27e0*/  @!P3 IMAD.X R27, RZ, RZ, R26, P0 ;  /* 0x000000ffff1bb224 */ /* 0x000fe200000e061a */
[C---:B-1----:R-:W-:Y:S01]  /*27f0*/  @!P6 LEA R14, P0, R36.reuse, R14, 0x1 ;  /* 0x0000000e240ee211 */ /* 0x042fe200078008ff */
[----:B------:R-:W-:Y:S02]  /*2800*/  @!P6 IMAD.IADD R33, R37, 0x1, R33 ;  /* 0x000000012521e824 */ /* 0x000fe400078e0221 */
[----:B------:R-:W-:Y:S02]  /*2810*/  @!P4 IMAD R31, R31, R16, RZ ;  /* 0x000000101f1fc224 */ /* 0x000fe400078e02ff */
[----:B------:R-:W-:Y:S01]  /*2820*/  @!P4 IMAD.MOV.U32 R40, RZ, RZ, R34 ;  /* 0x000000ffff28c224 */ /* 0x000fe200078e0022 */
[----:B------:R-:W-:Y:S01]  /*2830*/  @!P6 LEA.HI.X R15, R36, R15, R33, 0x1, P0 ;  /* 0x0000000f240fe211 */ /* 0x000fe200000f0c21 */
[----:B------:R-:W-:Y:S01]  /*2840*/  @!P4 IMAD.MOV.U32 R41, RZ, RZ, R35 ;  /* 0x000000ffff29c224 */ /* 0x000fe200078e0023 */
[----:B--2---:R-:W-:Y:S01]  /*2850*/  @!P5 LEA R10, P0, R38, R10, 0x1 ;  /* 0x0000000a260ad211 */ /* 0x004fe200078008ff */
[----:B------:R-:W-:-:S02]  /*2860*/  @!P5 IMAD.IADD R32, R39, 0x1, R32 ;  /* 0x000000012720d824 */ /* 0x000fc400078e0220 */
[C---:B------:R-:W-:Y:S02]  /*2870*/  @!P4 IMAD R31, R29.reuse, R17, R31 ;  /* 0x000000111d1fc224 */ /* 0x040fe400078e021f */
[----:B------:R-:W-:Y:S01]  /*2880*/  @!P4 IMAD.WIDE.U32 R40, R29, R16, R40 ;  /* 0x000000101d28c225 */ /* 0x000fe200078e0028 */
[----:B------:R-:W-:-:S03]  /*2890*/  @!P5 LEA.HI.X R11, R38, R11, R32, 0x1, P0 ;  /* 0x0000000b260bd211 */ /* 0x000fc600000f0c20 */
[----:B------:R-:W-:Y:S01]  /*28a0*/  @!P3 IMAD R27, R27, R16, RZ ;  /* 0x000000101b1bb224 */ /* 0x000fe200078e02ff */
[----:B---3--:R-:W-:Y:S01]  /*28b0*/  @!P4 LEA R8, P0, R40, R8, 0x1 ;  /* 0x000000082808c211 */ /* 0x008fe200078008ff */
[----:B------:R-:W-:Y:S02]  /*28c0*/  @!P4 IMAD.IADD R31, R41, 0x1, R31 ;  /* 0x00000001291fc824 */ /* 0x000fe400078e021f */
[C---:B------:R-:W-:Y:S02]  /*28d0*/  @!P3 IMAD R27, R28.reuse, R17, R27 ;  /* 0x000000111c1bb224 */ /* 0x040fe400078e021b */
[----:B------:R-:W-:Y:S01]  /*28e0*/  @!P3 IMAD.WIDE.U32 R16, R28, R16, R34 ;  /* 0x000000101c10b225 */ /* 0x000fe200078e0022 */
[----:B------:R-:W-:-:S03]  /*28f0*/  @!P4 LEA.HI.X R9, R40, R9, R31, 0x1, P0 ;  /* 0x000000092809c211 */ /* 0x000fc600000f0c1f */
[----:B------:R-:W-:Y:S01]  /*2900*/  @!P3 IMAD.IADD R27, R17, 0x1, R27 ;  /* 0x00000001111bb824 */ /* 0x000fe200078e021b */
[----:B----4-:R-:W-:Y:S01]  /*2910*/  @!P3 LEA R32, P0, R16, R6, 0x1 ;  /* 0x000000061020b211 */ /* 0x010fe200078008ff */
[----:B------:R-:W-:-:S03]  /*2920*/  IMAD.WIDE.U32 R28, R12, 0x40, RZ ;  /* 0x000000400c1c7825 */ /* 0x000fc600078e00ff */
[----:B------:R-:W-:Y:S01]  /*2930*/  @!P3 LEA.HI.X R33, R16, R7, R27, 0x1, P0 ;  /* 0x000000071021b211 */ /* 0x000fe200000f0c1b */
[----:B------:R-:W-:Y:S01]  /*2940*/  IMAD.WIDE.U32 R34, R18, 0x40, RZ ;  /* 0x0000004012227825 */ /* 0x000fe200078e00ff */
[----:B------:R-:W-:-:S03]  /*2950*/  @!P1 IADD3 R6, P0, R230, R28, RZ ;  /* 0x0000001ce6069210 */ /* 0x000fc60007f1e0ff */
[----:B------:R-:W-:Y:S01]  /*2960*/  IMAD.SHL.U32 R19, R19, 0x40, RZ ;  /* 0x0000004013137824 */ /* 0x000fe200078e00ff */
[----:B------:R-:W-:Y:S01]  /*2970*/  @!P1 IADD3.X R7, R231, R29, R13, P0, !PT ;  /* 0x0000001de7079210 */ /* 0x000fe200007fe40d */
[----:B------:R-:W-:Y:S01]  /*2980*/  IMAD.WIDE.U32 R16, R224, R4, R186 ;  /* 0x00000004e0107225 */ /* 0x000fe200078e00ba */
[----:B------:R-:W-:Y:S02]  /*2990*/  @!P1 IADD3 R28, P0, R232, R34, RZ ;  /* 0x00000022e81c9210 */ /* 0x000fe40007f1e0ff */
[----:B------:R-:W-:Y:S01]  /*29a0*/  LEA.HI R13, R223, R223, RZ, 0x1 ;  /* 0x000000dfdf0d7211 */ /* 0x000fe200078f08ff */
[----:B------:R-:W-:Y:S01]  /*29b0*/  IMAD R12, R23, R4, RZ ;  /* 0x00000004170c7224 */ /* 0x000fe200078e02ff */
[----:B------:R-:W-:Y:S01]  /*29c0*/  @!P1 IADD3.X R29, R233, R35, R19, P0, !PT ;  /* 0x00000023e91d9210 */ /* 0x000fe200007fe413 */
[----:B------:R-:W-:Y:S01]  /*29d0*/  IMAD R36, R30, UR4, RZ ;  /* 0x000000041e247c24 */ /* 0x000fe2000f8e02ff */
[----:B------:R-:W-:Y:S01]  /*29e0*/  IADD3 R34, P0, R25, R16, RZ ;  /* 0x0000001019227210 */ /* 0x000fe20007f1e0ff */
[----:B------:R-:W-:-:S02]  /*29f0*/  IMAD R12, R224, R5, R12 ;  /* 0x00000005e00c7224 */ /* 0x000fc400078e020c */
[-C--:B------:R-:W-:Y:S02]  /*2a00*/  @!P6 IMAD R23, R26, R4.reuse, RZ ;  /* 0x000000041a17e224 */ /* 0x080fe400078e02ff */
[----:B------:R-:W-:Y:S01]  /*2a10*/  IMAD R36, R21, UR5, R36 ;  /* 0x0000000515247c24 */ /* 0x000fe2000f8e0224 */
[----:B------:R-:W-:Y:S01]  /*2a20*/  IADD3.X R35, R24, R17, R12, P0, !PT ;  /* 0x0000001118237210 */ /* 0x000fe200007fe40c */
[----:B------:R-:W-:Y:S01]  /*2a30*/  @P2 BAR.SYNC.DEFER_BLOCKING 0x0 ;  /* 0x0000000000002b1d */ /* 0x000fe20000010000 */
[----:B------:R-:W-:Y:S01]  /*2a40*/  LOP3.LUT R12, R13, 0xfffffffe, RZ, 0xc0, !PT ;  /* 0xfffffffe0d0c7812 */ /* 0x000fe200078ec0ff */
[C---:B------:R-:W-:Y:S01]  /*2a50*/  @!P6 IMAD R23, R184.reuse, R5, R23 ;  /* 0x00000005b817e224 */ /* 0x040fe200078e0217 */
[----:B------:R-:W-:Y:S01]  /*2a60*/  @!P4 IADD3 R16, P0, R184, 0x40, RZ ;  /* 0x00000040b810c810 */ /* 0x000fe20007f1e0ff */
[----:B------:R-:W-:Y:S01]  /*2a70*/  VIADD R222, R182, 0x1000 ;  /* 0x00001000b6de7836 */ /* 0x000fe20000000000 */
[----:B------:R-:W-:Y:S01]  /*2a80*/  @!P5 IADD3 R17, P2, R184, 0x20, RZ ;  /* 0x00000020b811d810 */ /* 0x000fe20007f5e0ff */
[----:B------:R-:W-:Y:S01]  /*2a90*/  IMAD.IADD R12, R223, 0x1, -R12 ;  /* 0x00000001df0c7824 */ /* 0x000fe200078e0a0c */
[----:B------:R-:W-:Y:S01]  /*2aa0*/  LEA R24, R182, UR6, 0x1 ;  /* 0x00000006b6187c11 */ /* 0x000fe2000f8e08ff */
[--C-:B------:R-:W-:Y:S01]  /*2ab0*/  @!P4 IMAD.X R19, RZ, RZ, R26.reuse, P0 ;  /* 0x000000ffff13c224 */ /* 0x100fe200000e061a */
[----:B------:R-:W-:Y:S01]  /*2ac0*/  @!P3 IADD3 R18, P0, R184, 0x60, RZ ;  /* 0x00000060b812b810 */ /* 0x000fe20007f1e0ff */
[----:B------:R-:W-:Y:S01]  /*2ad0*/  @!P5 IMAD.X R13, RZ, RZ, R26, P2 ;  /* 0x000000ffff0dd224 */ /* 0x000fe200010e061a */
[----:B------:R-:W-:Y:S01]  /*2ae0*/  ISETP.NE.AND P2, PT, R12, 0x1, PT ;  /* 0x000000010c00780c */ /* 0x000fe20003f45270 */
[----:B------:R-:W-:-:S02]  /*2af0*/  @!P4 IMAD R19, R19, R4, RZ ;  /* 0x000000041313c224 */ /* 0x000fc400078e02ff */
[----:B------:R-:W-:Y:S01]  /*2b00*/  IMAD.MOV.U32 R221, RZ, RZ, 0x7f800000 ;  /* 0x7f800000ffdd7424 */ /* 0x000fe200078e00ff */
[----:B------:R-:W-:Y:S01]  /*2b10*/  SEL R222, R222, R182, !P2 ;  /* 0x000000b6dede7207 */ /* 0x000fe20005000000 */
[----:B------:R-:W-:Y:S01]  /*2b20*/  @!P3 IMAD.X R12, RZ, RZ, R26, P0 ;  /* 0x000000ffff0cb224 */ /* 0x000fe200000e061a */
[----:B------:R-:W-:Y:S01]  /*2b30*/  ISETP.GE.AND P0, PT, R184, R22, PT ;  /* 0x00000016b800720c */ /* 0x000fe20003f06270 */
[----:B------:R-:W-:Y:S01]  /*2b40*/  IMAD.WIDE.U32 R26, R21, UR4, R34 ;  /* 0x00000004151a7c25 */ /* 0x000fe2000f8e0022 */
[----:B------:R-:W-:-:S03]  /*2b50*/  LEA R222, R222, UR6, 0x1 ;  /* 0x00000006dede7c11 */ /* 0x000fc6000f8e08ff */
[----:B------:R-:W-:Y:S02]  /*2b60*/  IMAD.MOV.U32 R218, RZ, RZ, 0x7f800000 ;  /* 0x7f800000ffda7424 */ /* 0x000fe400078e00ff */
[----:B------:R-:W-:Y:S01]  /*2b70*/  IMAD.MOV.U32 R219, RZ, RZ, 0x7f800000 ;  /* 0x7f800000ffdb7424 */ /* 0x000fe200078e00ff */
[----:B------:R1:W-:Y:S01]  /*2b80*/  @P6 STS.128 [R24+0xa000], RZ ;  /* 0x00a000ff18006388 */ /* 0x0003e20000000c00 */
[----:B------:R-:W-:Y:S01]  /*2b90*/  @!P5 IMAD R21, R13, R4, RZ ;  /* 0x000000040d15d224 */ /* 0x000fe200078e02ff */
[----:B------:R-:W-:Y:S01]  /*2ba0*/  LEA.HI R2, R2, R20, RZ, 0x4 ;  /* 0x0000001402027211 */ /* 0x000fe200078f20ff */
[----:B------:R-:W-:Y:S01]  /*2bb0*/  @!P3 IMAD R12, R12, R4, RZ ;  /* 0x000000040c0cb224 */ /* 0x000fe200078e02ff */
[----:B------:R-:W-:Y:S01]  /*2bc0*/  @!PT LDS RZ, [RZ] ;  /* 0x00000000fffff984 */ /* 0x000fe20000000800 */
[----:B------:R-:W-:Y:S01]  /*2bd0*/  @!PT LDS RZ, [RZ] ;  /* 0x00000000fffff984 */ /* 0x000fe20000000800 */
[----:B------:R-:W-:Y:S01]  /*2be0*/  @!PT LDS RZ, [RZ] ;  /* 0x00000000fffff984 */ /* 0x000fe20000000800 */
[----:B------:R-:W-:Y:S01]  /*2bf0*/  @!P6 LDGSTS.E.BYPASS.LTC128B.128 [R24+0xa000], desc[UR14][R14.64] ;  /* 0x0a0000000e18efae */ /* 0x000fe2000b901d4e */
[-C--:B------:R-:W-:Y:S02]  /*2c00*/  @!P5 IMAD R21, R17, R5.reuse, R21 ;  /* 0x000000051115d224 */ /* 0x080fe400078e0215 */
[----:B------:R-:W-:Y:S01]  /*2c10*/  IMAD.SHL.U32 R216, R211, 0x10, RZ ;  /* 0x00000010d3d87824 */ /* 0x000fe200078e00ff */
[----:B------:R1:W-:Y:S01]  /*2c20*/  @P5 STS.128 [R24+0xb000], RZ ;  /* 0x00b000ff18005388 */ /* 0x0003e20000000c00 */
[----:B------:R-:W-:-:S02]  /*2c30*/  @!P4 IMAD R19, R16, R5, R19 ;  /* 0x000000051013c224 */ /* 0x000fc400078e0213 */
[----:B------:R-:W-:Y:S01]  /*2c40*/  IMAD.SHL.U32 R217, R211, 0x8, RZ ;  /* 0x00000008d3d97824 */ /* 0x000fe200078e00ff */
[----:B------:R-:W-:Y:S01]  /*2c50*/  @!PT LDS RZ, [RZ] ;  /* 0x00000000fffff984 */ /* 0x000fe20000000800 */
[----:B------:R-:W-:Y:S01]  /*2c60*/  @!PT LDS RZ, [RZ] ;  /* 0x00000000fffff984 */ /* 0x000fe20000000800 */
[----:B------:R-:W-:Y:S01]  /*2c70*/  @!PT LDS RZ, [RZ] ;  /* 0x00000000fffff984 */ /* 0x000fe20000000800 */
[----:B------:R2:W-:Y:S01]  /*2c80*/  @!P5 LDGSTS.E.BYPASS.LTC128B.128 [R24+0xb000], desc[UR14][R10.64] ;  /* 0x0b0000000a18dfae */ /* 0x0005e2000b901d4e */
[----:B------:R-:W-:Y:S02]  /*2c90*/  @!P3 IMAD R5, R18, R5, R12 ;  /* 0x000000051205b224 */ /* 0x000fe400078e020c */
[----:B------:R-:W-:Y:S01]  /*2ca0*/  IMAD.MOV.U32 R167, RZ, RZ, 0x20 ;  /* 0x00000020ffa77424 */ /* 0x000fe200078e00ff */
[----:B------:R-:W3:Y:S01]  /*2cb0*/  @!P6 LDC.64 R12, c[0x0][0x218] ;  /* 0x00008600ff0ceb82 */ /* 0x000ee20000000a00 */
[----:B------:R1:W-:Y:S01]  /*2cc0*/  @P4 STS.128 [R24+0xc000], RZ ;  /* 0x00c000ff18004388 */ /* 0x0003e20000000c00 */
[----:B------:R-:W-:Y:S01]  /*2cd0*/  IMAD.IADD R37, R27, 0x1, R36 ;  /* 0x000000011b257824 */ /* 0x000fe200078e0224 */
[----:B------:R-:W-:Y:S01]  /*2ce0*/  @!P6 MOV R36, R26 ;  /* 0x0000001a0024e202 */ /* 0x000fe20000000f00 */
[----:B------:R-:W-:Y:S01]  /*2cf0*/  @!P5 IMAD.MOV.U32 R34, RZ, RZ, R26 ;  /* 0x000000ffff22d224 */ /* 0x000fe200078e001a */
[----:B------:R-:W-:Y:S01]  /*2d00*/  @!PT LDS RZ, [RZ] ;  /* 0x00000000fffff984 */ /* 0x000fe20000000800 */
[----:B------:R-:W-:Y:S01]  /*2d10*/  @!PT LDS RZ, [RZ] ;  /* 0x00000000fffff984 */ /* 0x000fe20000000800 */
[----:B------:R-:W-:Y:S01]  /*2d20*/  @!PT LDS RZ, [RZ] ;  /* 0x00000000fffff984 */ /* 0x000fe20000000800 */
[----:B------:R4:W-:Y:S01]  /*2d30*/  @!P4 LDGSTS.E.BYPASS.LTC128B.128 [R24+0xc000], desc[UR14][R8.64] ;  /* 0x0c0000000818cfae */ /* 0x0009e2000b901d4e */
[----:B------:R-:W-:-:S02]  /*2d40*/  @!P5 IMAD.MOV.U32 R35, RZ, RZ, R37 ;  /* 0x000000ffff23d224 */ /* 0x000fc400078e0025 */
[----:B------:R-:W-:Y:S01]  /*2d50*/  VIADD R169, R174, 0x1000 ;  /* 0x00001000aea97836 */ /* 0x000fe20000000000 */
[----:B------:R1:W-:Y:S01]  /*2d60*/  @P3 STS.128 [R24+0xd000], RZ ;  /* 0x00d000ff18003388 */ /* 0x0003e20000000c00 */
[--C-:B------:R-:W-:Y:S02]  /*2d70*/  @!P4 IMAD.MOV.U32 R31, RZ, RZ, R37.reuse ;  /* 0x000000ffff1fc224 */ /* 0x100fe400078e0025 */
[----:B------:R-:W-:Y:S01]  /*2d80*/  VIADD R168, R180, 0x1000 ;  /* 0x00001000b4a87836 */ /* 0x000fe20000000000 */
[----:B------:R-:W-:Y:S01]  /*2d90*/  @!PT LDS RZ, [RZ] ;  /* 0x00000000fffff984 */ /* 0x000fe20000000800 */
[----:B------:R-:W-:Y:S01]  /*2da0*/  @!PT LDS RZ, [RZ] ;  /* 0x00000000fffff984 */ /* 0x000fe20000000800 */
[----:B------:R-:W-:Y:S01]  /*2db0*/  @!PT LDS RZ, [RZ] ;  /* 0x00000000fffff984 */ /* 0x000fe20000000800 */
[----:B------:R-:W-:Y:S01]  /*2dc0*/  @!P3 LDGSTS.E.BYPASS.LTC128B.128 [R24+0xd000], desc[UR14][R32.64] ;  /* 0x0d0000002018bfae */ /* 0x000fe2000b901d4e */
[--C-:B------:R-:W-:Y:S01]  /*2dd0*/  @!P3 IMAD.MOV.U32 R27, RZ, RZ, R37.reuse ;  /* 0x000000ffff1bb224 */ /* 0x100fe200078e0025 */
[----:B------:R-:W-:Y:S01]  /*2de0*/  SHF.R.S32.HI R210, RZ, 0x1f, R236 ;  /* 0x0000001fffd27819 */ /* 0x000fe200000114ec */
[----:B------:R-:W-:Y:S01]  /*2df0*/  @!P6 IMAD.WIDE.U32 R36, R184, R4, R36 ;  /* 0x00000004b824e225 */ /* 0x000fe200078e0024 */
[----:B------:R-:W0:Y:S01]  /*2e00*/  LDGDEPBAR ;  /* 0x00000000000079af */ /* 0x000e220000000000 */
[----:B------:R-:W-:-:S02]  /*2e10*/  IADD3 R204, R227, 0x80, R224 ;  /* 0x00000080e3cc7810 */ /* 0x000fc40007ffe0e0 */
[----:B------:R-:W-:Y:S01]  /*2e20*/  MOV R175, 0x40 ;  /* 0x0000004000af7802 */ /* 0x000fe20000000f00 */
[----:B------:R1:W-:Y:S01]  /*2e30*/  @P0 STS.128 [R24+0x4000], RZ ;  /* 0x004000ff18000388 */ /* 0x0003e20000000c00 */
[----:B------:R-:W-:Y:S01]  /*2e40*/  @!P4 IMAD.MOV.U32 R30, RZ, RZ, R26 ;  /* 0x000000ffff1ec224 */ /* 0x000fe200078e001a */
[----:B--2---:R-:W2:Y:S01]  /*2e50*/  @!P5 LDC.64 R10, c[0x0][0x218] ;  /* 0x00008600ff0adb82 */ /* 0x004ea20000000a00 */
[----:B------:R-:W-:Y:S01]  /*2e60*/  @!P6 IADD3 R23, R37, R23, RZ ;  /* 0x000000172517e210 */ /* 0x000fe20007ffe0ff */
[----:B------:R-:W-:Y:S01]  /*2e70*/  @!PT LDS RZ, [RZ] ;  /* 0x00000000fffff984 */ /* 0x000fe20000000800 */
[----:B------:R-:W-:Y:S01]  /*2e80*/  @!PT LDS RZ, [RZ] ;  /* 0x00000000fffff984 */ /* 0x000fe20000000800 */
[----:B------:R-:W-:Y:S01]  /*2e90*/  @!PT LDS RZ, [RZ] ;  /* 0x00000000fffff984 */ /* 0x000fe20000000800 */
[----:B------:R-:W-:Y:S01]  /*2ea0*/  @!P0 LDGSTS.E.BYPASS.LTC128B.128 [R24+0x4000], desc[UR14][R230.64] ;  /* 0x04000000e6188fae */ /* 0x000fe2000b901d4e */
[-C--:B------:R-:W-:Y:S01]  /*2eb0*/  @!P5 IMAD.WIDE.U32 R34, R17, R4.reuse, R34 ;  /* 0x000000041122d225 */ /* 0x080fe200078e0022 */
[----:B------:R-:W-:Y:S02]  /*2ec0*/  IADD3 R207, -R207, RZ, RZ ;  /* 0x000000ffcfcf7210 */ /* 0x000fe40007ffe1ff */
[----:B------:R-:W-:Y:S01]  /*2ed0*/  CS2R R94, SRZ ;  /* 0x00000000005e7805 */ /* 0x000fe2000001ff00 */
[----:B------:R1:W-:Y:S01]  /*2ee0*/  @P1 STS.128 [R24+0x5000], RZ ;  /* 0x005000ff18001388 */ /* 0x0003e20000000c00 */
[-C--:B------:R-:W-:Y:S01]  /*2ef0*/  @!P4 IMAD.WIDE.U32 R30, R16, R4.reuse, R30 ;  /* 0x00000004101ec225 */ /* 0x080fe200078e001e */
[----:B------:R-:W-:Y:S01]  /*2f00*/  CS2R R92, SRZ ;  /* 0x00000000005c7805 */ /* 0x000fe2000001ff00 */
[----:B----4-:R-:W4:Y:S01]  /*2f10*/  @!P4 LDC.64 R8, c[0x0][0x218] ;  /* 0x00008600ff08cb82 */ /* 0x010f220000000a00 */
[----:B------:R-:W-:Y:S01]  /*2f20*/  @!PT LDS RZ, [RZ] ;  /* 0x00000000fffff984 */ /* 0x000fe20000000800 */
[----:B------:R-:W-:Y:S01]  /*2f30*/  @!PT LDS RZ, [RZ] ;  /* 0x00000000fffff984 */ /* 0x000fe20000000800 */
[----:B------:R-:W-:Y:S01]  /*2f40*/  @!PT LDS RZ, [RZ] ;  /* 0x00000000fffff984 */ /* 0x000fe20000000800 */
[----:B------:R1:W-:Y:S01]  /*2f50*/  @!P1 LDGSTS.E.BYPASS.LTC128B.128 [R24+0x5000], desc[UR14][R6.64] ;  /* 0x0500000006189fae */ /* 0x0003e2000b901d4e */
[----:B------:R-:W-:Y:S01]  /*2f60*/  @!P5 IMAD.IADD R21, R35, 0x1, R21 ;  /* 0x000000012315d824 */ /* 0x000fe200078e0215 */
[----:B------:R-:W-:Y:S01]  /*2f70*/  CS2R R98, SRZ ;  /* 0x0000000000627805 */ /* 0x000fe2000001ff00 */
[----:B------:R-:W-:Y:S01]  /*2f80*/  @!P3 IMAD.WIDE.U32 R26, R18, R4, R26 ;  /* 0x00000004121ab225 */ /* 0x000fe200078e001a */
[----:B------:R1:W-:Y:S01]  /*2f90*/  @P0 STS [R222], RZ ;  /* 0x000000ffde000388 */ /* 0x0003e20000000800 */
[----:B------:R-:W-:-:S02]  /*2fa0*/  CS2R R96, SRZ ;  /* 0x0000000000607805 */ /* 0x000fc4000001ff00 */
[----:B------:R-:W-:Y:S01]  /*2fb0*/  CS2R R90, SRZ ;  /* 0x00000000005a7805 */ /* 0x000fe2000001ff00 */
[----:B------:R-:W-:Y:S01]  /*2fc0*/  @!P4 IMAD.IADD R19, R31, 0x1, R19 ;  /* 0x000000011f13c824 */ /* 0x000fe200078e0213 */
[----:B------:R2:W-:Y:S01]  /*2fd0*/  @P0 STS [R222+0x4], RZ ;  /* 0x000004ffde000388 */ /* 0x0005e20000000800 */
[----:B------:R-:W-:Y:S01]  /*2fe0*/  @!P3 IMAD.IADD R5, R27, 0x1, R5 ;  /* 0x000000011b05b824 */ /* 0x000fe200078e0205 */
[----:B------:R-:W-:Y:S01]  /*2ff0*/  CS2R R88, SRZ ;  /* 0x0000000000587805 */ /* 0x000fe2000001ff00 */
[----:B------:R-:W-:Y:S01]  /*3000*/  VIADD R4, R179, 0x28 ;  /* 0x00000028b3047836 */ /* 0x000fe20000000000 */
[----:B------:R2:W-:Y:S01]  /*3010*/  @P0 STS [R222+0x8], RZ ;  /* 0x000008ffde000388 */ /* 0x0005e20000000800 */
[C---:B------:R-:W-:Y:S01]  /*3020*/  IMAD R215, R211.reuse, 0x18, RZ ;  /* 0x00000018d3d77824 */ /* 0x040fe200078e02ff */
[----:B------:R-:W-:Y:S01]  /*3030*/  CS2R R86, SRZ ;  /* 0x0000000000567805 */ /* 0x000fe2000001ff00 */
[C---:B------:R-:W-:Y:S01]  /*3040*/  IMAD.SHL.U32 R214, R211.reuse, 0x20, RZ ;  /* 0x00000020d3d67824 */ /* 0x040fe200078e00ff */
[----:B------:R4:W-:Y:S01]  /*3050*/  @P0 STS [R222+0xc], RZ ;  /* 0x00000cffde000388 */ /* 0x0009e20000000800 */
[C---:B------:R-:W-:Y:S01]  /*3060*/  IMAD R213, R211.reuse, 0x28, RZ ;  /* 0x00000028d3d57824 */ /* 0x040fe200078e02ff */
[----:B------:R-:W-:Y:S01]  /*3070*/  CS2R R84, SRZ ;  /* 0x0000000000547805 */ /* 0x000fe2000001ff00 */
[----:B------:R-:W-:Y:S01]  /*3080*/  IMAD R212, R211, 0x30, RZ ;  /* 0x00000030d3d47824 */ /* 0x000fe200078e02ff */
[----:B------:R-:W-:Y:S01]  /*3090*/  @!PT LDS RZ, [RZ] ;  /* 0x00000000fffff984 */ /* 0x000fe20000000800 */
[----:B------:R-:W-:Y:S01]  /*30a0*/  @!PT LDS RZ, [RZ] ;  /* 0x00000000fffff984 */ /* 0x000fe20000000800 */
[----:B------:R-:W-:Y:S01]  /*30b0*/  @!PT LDS RZ, [RZ] ;  /* 0x00000000fffff984 */ /* 0x000fe20000000800 */
[----:B------:R-:W-:Y:S01]  /*30c0*/  @!P0 LDGSTS.E.BYPASS.LTC128B.128 [R222], desc[UR14][R232.64] ;  /* 0x00000000e8de8fae */ /* 0x000fe2000b901d4e */
[----:B---3--:R-:W-:Y:S01]  /*30d0*/  @!P6 LEA R12, P0, R36, R12, 0x1 ;  /* 0x0000000c240ce211 */ /* 0x008fe200078008ff */
[----:B------:R-:W-:Y:S01]  /*30e0*/  VIADD R202, R224, 0x80 ;  /* 0x00000080e0ca7836 */ /* 0x000fe20000000000 */
[----:B------:R-:W-:Y:S01]  /*30f0*/  CS2R R78, SRZ ;  /* 0x00000000004e7805 */ /* 0x000fe2000001ff00 */
[----:B------:R3:W-:Y:S01]  /*3100*/  @P1 STS [R222+0x1000], RZ ;  /* 0x001000ffde001388 */ /* 0x0007e20000000800 */
[----:B------:R-:W-:Y:S01]  /*3110*/  @!P6 LEA.HI.X R13, R36, R13, R23, 0x1, P0 ;  /* 0x0000000d240de211 */ /* 0x000fe200000f0c17 */
[----:B------:R-:W-:Y:S01]  /*3120*/  IMAD.SHL.U32 R201, R183, 0x20, RZ ;  /* 0x00000020b7c97824 */ /* 0x000fe200078e00ff */
[----:B-1----:R-:W1:Y:S01]  /*3130*/  @!P3 LDC.64 R6, c[0x0][0x218] ;  /* 0x00008600ff06bb82 */ /* 0x002e620000000a00 */
[----:B--2---:R-:W-:Y:S01]  /*3140*/  @!P5 LEA R10, P0, R34, R10, 0x1 ;  /* 0x0000000a220ad211 */ /* 0x004fe200078008ff */
[----:B------:R3:W-:Y:S01]  /*3150*/  @P1 STS [R222+0x1004], RZ ;  /* 0x001004ffde001388 */ /* 0x0007e20000000800 */
[----:B------:R-:W-:Y:S01]  /*3160*/  IMAD.MOV.U32 R203, RZ, RZ, 0x40 ;  /* 0x00000040ffcb7424 */ /* 0x000fe200078e00ff */
[----:B------:R-:W-:-:S02]  /*3170*/  CS2R R76, SRZ ;  /* 0x00000000004c7805 */ /* 0x000fc4000001ff00 */
[----:B------:R-:W-:Y:S01]  /*3180*/  @!P5 LEA.HI.X R11, R34, R11, R21, 0x1, P0 ;  /* 0x0000000b220bd211 */ /* 0x000fe200000f0c15 */
[----:B------:R3:W-:Y:S01]  /*3190*/  @P1 STS [R222+0x1008], RZ ;  /* 0x001008ffde001388 */ /* 0x0007e20000000800 */
[----:B------:R-:W-:Y:S02]  /*31a0*/  CS2R R82, SRZ ;  /* 0x0000000000527805 */ /* 0x000fe4000001ff00 */
[----:B------:R-:W-:Y:S02]  /*31b0*/  CS2R R80, SRZ ;  /* 0x0000000000507805 */ /* 0x000fe4000001ff00 */
[----:B------:R-:W-:Y:S01]  /*31c0*/  CS2R R74, SRZ ;  /* 0x00000000004a7805 */ /* 0x000fe2000001ff00 */
[----:B------:R3:W-:Y:S01]  /*31d0*/  @P1 STS [R222+0x100c], RZ ;  /* 0x00100cffde001388 */ /* 0x0007e20000000800 */
[----:B------:R-:W-:Y:S02]  /*31e0*/  CS2R R72, SRZ ;  /* 0x0000000000487805 */ /* 0x000fe4000001ff00 */
[----:B------:R-:W-:-:S02]  /*31f0*/  CS2R R70, SRZ ;  /* 0x0000000000467805 */ /* 0x000fc4000001ff00 */
[----:B------:R-:W-:Y:S01]  /*3200*/  CS2R R68, SRZ ;  /* 0x0000000000447805 */ /* 0x000fe2000001ff00 */
[----:B------:R-:W-:Y:S01]  /*3210*/  @!PT LDS RZ, [RZ] ;  /* 0x00000000fffff984 */ /* 0x000fe20000000800 */
[----:B------:R-:W-:Y:S01]  /*3220*/  @!PT LDS RZ, [RZ] ;  /* 0x00000000fffff984 */ /* 0x000fe20000000800 */
[----:B------:R-:W-:Y:S01]  /*3230*/  @!PT LDS RZ, [RZ] ;  /* 0x00000000fffff984 */ /* 0x000fe20000000800 */
[----:B------:R-:W-:Y:S01]  /*3240*/  @!P1 LDGSTS.E.BYPASS.LTC128B.128 [R222+0x1000], desc[UR14][R28.64] ;  /* 0x010000001cde9fae */ /* 0x000fe2000b901d4e */
[C---:B----4-:R-:W-:Y:S02]  /*3250*/  @!P4 LEA R8, P1, R30.reuse, R8, 0x1 ;  /* 0x000000081e08c211 */ /* 0x050fe400078208ff */
[----:B------:R-:W-:Y:S02]  /*3260*/  CS2R R62, SRZ ;  /* 0x00000000003e7805 */ /* 0x000fe4000001ff00 */
[----:B------:R-:W-:Y:S01]  /*3270*/  CS2R R60, SRZ ;  /* 0x00000000003c7805 */ /* 0x000fe2000001ff00 */
[----:B------:R3:W-:Y:S01]  /*3280*/  @P6 STS.128 [R24+0x6000], RZ ;  /* 0x006000ff18006388 */ /* 0x0007e20000000c00 */
[----:B------:R-:W-:Y:S02]  /*3290*/  @!P4 LEA.HI.X R9, R30, R9, R19, 0x1, P1 ;  /* 0x000000091e09c211 */ /* 0x000fe400008f0c13 */
[----:B------:R-:W-:-:S02]  /*32a0*/  CS2R R66, SRZ ;  /* 0x0000000000427805 */ /* 0x000fc4000001ff00 */
[----:B------:R-:W-:Y:S01]  /*32b0*/  CS2R R64, SRZ ;  /* 0x0000000000407805 */ /* 0x000fe2000001ff00 */
[----:B------:R-:W-:Y:S01]  /*32c0*/  @!PT LDS RZ, [RZ] ;  /* 0x00000000fffff984 */ /* 0x000fe20000000800 */
[----:B------:R-:W-:Y:S01]  /*32d0*/  @!PT LDS RZ, [RZ] ;  /* 0x00000000fffff984 */ /* 0x000fe20000000800 */
[----:B------:R-:W-:Y:S01]  /*32e0*/  @!PT LDS RZ, [RZ] ;  /* 0x00000000fffff984 */ /* 0x000fe20000000800 */
[----:B------:R-:W-:Y:S01]  /*32f0*/  @!P6 LDGSTS.E.BYPASS.LTC128B.128 [R24+0x6000], desc[UR14][R12.64] ;  /* 0x060000000c18efae */ /* 0x000fe2000b901d4e */
[----:B------:R-:W-:Y:S02]  /*3300*/  CS2R R58, SRZ ;  /* 0x00000000003a7805 */ /* 0x000fe4000001ff00 */
[C---:B-1----:R-:W-:Y:S02]  /*3310*/  @!P3 LEA R6, P0, R26.reuse, R6, 0x1 ;  /* 0x000000061a06b211 */ /* 0x042fe400078008ff */
[----:B------:R-:W-:Y:S01]  /*3320*/  CS2R R56, SRZ ;  /* 0x0000000000387805 */ /* 0x000fe2000001ff00 */
[----:B------:R3:W-:Y:S01]  /*3330*/  @P5 STS.128 [R24+0x7000], RZ ;  /* 0x007000ff18005388 */ /* 0x0007e20000000c00 */
[----:B------:R-:W-:Y:S02]  /*3340*/  CS2R R54, SRZ ;  /* 0x0000000000367805 */ /* 0x000fe4000001ff00 */
[----:B------:R-:W-:Y:S01]  /*3350*/  @!P3 LEA.HI.X R7, R26, R7, R5, 0x1, P0 ;  /* 0x000000071a07b211 */ /* 0x000fe200000f0c05 */
[----:B------:R-:W-:Y:S01]  /*3360*/  VIADD R5, R179, 0x8 ;  /* 0x00000008b3057836 */ /* 0x000fe20000000000 */
[----:B------:R-:W-:Y:S01]  /*3370*/  @!PT LDS RZ, [RZ] ;  /* 0x00000000fffff984 */ /* 0x000fe20000000800 */
[----:B------:R-:W-:Y:S01]  /*3380*/  @!PT LDS RZ, [RZ] ;  /* 0x00000000fffff984 */ /* 0x000fe20000000800 */
[----:B------:R-:W-:Y:S01]  /*3390*/  @!PT LDS RZ, [RZ] ;  /* 0x00000000fffff984 */ /* 0x000fe20000000800 */
[----:B------:R-:W-:Y:S01]  /*33a0*/  @!P5 LDGSTS.E.BYPASS.LTC128B.128 [R24+0x7000], desc[UR14][R10.64] ;  /* 0x070000000a18dfae */ /* 0x000fe2000b901d4e */
[----:B------:R-:W-:-:S02]  /*33b0*/  ISETP.GE.AND P0, PT, R4, R22, PT ;  /* 0x000000160400720c */ /* 0x000fc40003f06270 */
[----:B------:R-:W-:Y:S02]  /*33c0*/  CS2R R52, SRZ ;  /* 0x0000000000347805 */ /* 0x000fe4000001ff00 */
[----:B------:R-:W-:Y:S01]  /*33d0*/  CS2R R46, SRZ ;  /* 0x00000000002e7805 */ /* 0x000fe2000001ff00 */
[----:B------:R3:W-:Y:S01]  /*33e0*/  @P4 STS.128 [R24+0x8000], RZ ;  /* 0x008000ff18004388 */ /* 0x0007e20000000c00 */
[----:B------:R-:W-:Y:S02]  /*33f0*/  CS2R R44, SRZ ;  /* 0x00000000002c7805 */ /* 0x000fe4000001ff00 */
[----:B------:R-:W-:Y:S02]  /*3400*/  CS2R R50, SRZ ;  /* 0x0000000000327805 */ /* 0x000fe4000001ff00 */
[----:B------:R-:W-:Y:S01]  /*3410*/  CS2R R48, SRZ ;  /* 0x0000000000307805 */ /* 0x000fe2000001ff00 */
[----:B------:R-:W-:Y:S01]  /*3420*/  @!PT LDS RZ, [RZ] ;  /* 0x00000000fffff984 */ /* 0x000fe20000000800 */
[----:B------:R-:W-:Y:S01]  /*3430*/  @!PT LDS RZ, [RZ] ;  /* 0x00000000fffff984 */ /* 0x000fe20000000800 */
[----:B------:R-:W-:Y:S01]  /*3440*/  @!PT LDS RZ, [RZ] ;  /* 0x00000000fffff984 */ /* 0x000fe20000000800 */
[----:B------:R1:W-:Y:S01]  /*3450*/  @!P4 LDGSTS.E.BYPASS.LTC128B.128 [R24+0x8000], desc[UR14][R8.64] ;  /* 0x080000000818cfae */ /* 0x0003e2000b901d4e */
[----:B------:R-:W-:-:S02]  /*3460*/  ISETP.GE.AND P4, PT, R179, R22, PT ;  /* 0x00000016b300720c */ /* 0x000fc40003f86270 */
[----:B------:R-:W-:Y:S02]  /*3470*/  CS2R R42, SRZ ;  /* 0x00000000002a7805 */ /* 0x000fe4000001ff00 */
[----:B------:R-:W-:Y:S01]  /*3480*/  CS2R R40, SRZ ;  /* 0x0000000000287805 */ /* 0x000fe2000001ff00 */
[----:B------:R3:W-:Y:S01]  /*3490*/  @P3 STS.128 [R24+0x9000], RZ ;  /* 0x009000ff18003388 */ /* 0x0007e20000000c00 */
[----:B------:R-:W-:Y:S01]  /*34a0*/  CS2R R38, SRZ ;  /* 0x0000000000267805 */ /* 0x000fe2000001ff00 */
[----:B------:R-:W-:Y:S01]  /*34b0*/  ULDC.U8 UR5, c[0x0][0x388] ;  /* 0x0000e20000057ab9 */ /* 0x000fe20000000000 */
[----:B------:R-:W-:Y:S01]  /*34c0*/  ULDC UR4, c[0x0][0x2ec] ;  /* 0x0000bb0000047ab9 */ /* 0x000fe20000000800 */
[----:B------:R-:W-:Y:S01]  /*34d0*/  @!PT LDS RZ, [RZ] ;  /* 0x00000000fffff984 */ /* 0x000fe20000000800 */
[----:B------:R-:W-:Y:S01]  /*34e0*/  @!PT LDS RZ, [RZ] ;  /* 0x00000000fffff984 */ /* 0x000fe20000000800 */
[----:B------:R-:W-:Y:S01]  /*34f0*/  @!PT LDS RZ, [RZ] ;  /* 0x00000000fffff984 */ /* 0x000fe20000000800 */
[----:B------:R2:W-:Y:S01]  /*3500*/  @!P3 LDGSTS.E.BYPASS.LTC128B.128 [R24+0x9000], desc[UR14][R6.64] ;  /* 0x090000000618bfae */ /* 0x0005e2000b901d4e */
[----:B------:R-:W-:Y:S01]  /*3510*/  ISETP.GE.AND P3, PT, R5, R22, PT ;  /* 0x000000160500720c */ /* 0x000fe20003f66270 */
[----:B------:R-:W-:Y:S02]  /*3520*/  @!P0 IMAD.WIDE R4, R4, 0x4, R234 ;  /* 0x0000000404048825 */ /* 0x000fe400078e02ea */
[----:B------:R-:W0:Y:S04]  /*3530*/  LDGDEPBAR ;  /* 0x00000000000079af */ /* 0x000e280000000000 */
[----:B------:R-:W5:Y:S01]  /*3540*/  @!P0 LDG.E R219, desc[UR14][R4.64] ;  /* 0x0000000e04db8981 */ /* 0x000f62000c1e1900 */
[----:B-1----:R-:W1:Y:S01]  /*3550*/  LDC.64 R8, c[0x0][0x3b8] ;  /* 0x0000ee00ff087b82 */ /* 0x002e620000000a00 */
[----:B--2---:R-:W-:Y:S01]  /*3560*/  VIADD R6, R179, 0x20 ;  /* 0x00000020b3067836 */ /* 0x004fe20000000000 */
[----:B------:R-:W-:-:S04]  /*3570*/  DEPBAR.LE SB0, 0x1 ;  /* 0x000080400000791a */ /* 0x000fc80000000000 */
[----:B------:R-:W-:Y:S01]  /*3580*/  ISETP.GE.AND P1, PT, R6, R22, PT ;  /* 0x000000160600720c */ /* 0x000fe20003f26270 */
[----:B------:R-:W-:-:S05]  /*3590*/  IMAD.WIDE R6, R179, 0x4, R234 ;  /* 0x00000004b3067825 */ /* 0x000fca00078e02ea */
[----:B------:R-:W5:Y:S04]  /*35a0*/  @!P4 LDG.E R220, desc[UR14][R6.64] ;  /* 0x0000000e06dcc981 */ /* 0x000f68000c1e1900 */
[----:B------:R-:W5:Y:S04]  /*35b0*/  @!P3 LDG.E R221, desc[UR14][R6.64+0x20] ;  /* 0x0000200e06ddb981 */ /* 0x000f68000c1e1900 */
[----:B------:R-:W5:Y:S01]  /*35c0*/  @!P1 LDG.E R218, desc[UR14][R6.64+0x80] ;  /* 0x0000800e06da9981 */ /* 0x000f62000c1e1900 */
[----:B------:R-:W-:Y:S06]  /*35d0*/  BAR.SYNC.DEFER_BLOCKING 0x0 ;  /* 0x0000000000007b1d */ /* 0x000fec0000010000 */
[----:B-1----:R-:W2:Y:S04]  /*35e0*/  LDG.E.64 R4, desc[UR14][R8.64] ;  /* 0x0000000e08047981 */ /* 0x002ea8000c1e1b00 */
[----:B------:R1:W4:Y:S01]  /*35f0*/  LDG.E.64 R6, desc[UR14][R8.64+0x8] ;  /* 0x0000080e08067981 */ /* 0x000322000c1e1b00 */
[----:B------:R-:W-:-:S03]  /*3600*/  LOP3.LUT R2, R2, 0xfffffff0, RZ, 0xc0, !PT ;  /* 0xfffffff002027812 */ /* 0x000fc600078ec0ff */
[----:B------:R3:W2:Y:S04]  /*3610*/  LDSM.16.M88.4 R132, [R166+0xa000] ;  /* 0x00a00000a684783b */ /* 0x0006a80000000200 */
[----:B------:R3:W2:Y:S04]  /*3620*/  LDSM.16.M88.4 R136, [R166+0xa800] ;  /* 0x00a80000a688783b */ /* 0x0006a80000000200 */
[----:B------:R3:W2:Y:S04]  /*3630*/  LDSM.16.M88.4 R140, [R165+0xa000] ;  /* 0x00a00000a58c783b */ /* 0x0006a80000000200 */
[----:B------:R3:W2:Y:S04]  /*3640*/  LDSM.16.M88.4 R144, [R165+0xa800] ;  /* 0x00a80000a590783b */ /* 0x0006a80000000200 */
[----:B------:R3:W2:Y:S04]  /*3650*/  LDSM.16.M88.4 R148, [R164+0xa000] ;  /* 0x00a00000a494783b */ /* 0x0006a80000000200 */
[----:B------:R3:W2:Y:S04]  /*3660*/  LDSM.16.M88.4 R152, [R164+0xa800] ;  /* 0x00a80000a498783b */ /* 0x0006a80000000200 */
[----:B------:R3:W2:Y:S04]  /*3670*/  LDSM.16.M88.4 R156, [R3+0xa000] ;  /* 0x00a00000039c783b */ /* 0x0006a80000000200 */
[----:B------:R3:W2:Y:S01]  /*3680*/  LDSM.16.M88.4 R160, [R3+0xa800] ;  /* 0x00a8000003a0783b */ /* 0x0006a20000000200 */
[----:B------:R-:W-:-:S05]  /*3690*/  IMAD.IADD R20, R20, 0x1, -R2 ;  /* 0x0000000114147824 */ /* 0x000fca00078e0a02 */
[----:B------:R-:W-:Y:S01]  /*36a0*/  SHF.R.S32.HI R2, RZ, 0x1f, R20 ;  /* 0x0000001fff027819 */ /* 0x000fe20000011414 */
[----:B------:R-:W-:-:S03]  /*36b0*/  VIADD R200, R216, 0x20 ;  /* 0x00000020d8c87836 */ /* 0x000fc60000000000 */
[----:B------:R-:W-:Y:S01]  /*36c0*/  LEA.HI R2, R2, R20, RZ, 0x3 ;  /* 0x0000001402027211 */ /* 0x000fe200078f18ff */
[----:B-1----:R-:W-:Y:S02]  /*36d0*/  IMAD R8, R178, R0, R177 ;  /* 0x00000000b2087224 */ /* 0x002fe400078e02b1 */
[----:B------:R-:W-:Y:S01]  /*36e0*/  IMAD.IADD R199, R217, 0x1, R200 ;  /* 0x00000001d9c77824 */ /* 0x000fe200078e02c8 */
[----:B------:R-:W-:Y:S01]  /*36f0*/  LOP3.LUT R0, R2, 0xfffffff8, RZ, 0xc0, !PT ;  /* 0xfffffff802007812 */ /* 0x000fe200078ec0ff */
[----:B------:R-:W-:-:S03]  /*3700*/  IMAD.SHL.U32 R2, R8, 0x20, RZ ;  /* 0x0000002008027824 */ /* 0x000fc600078e00ff */
[----:B------:R-:W-:Y:S01]  /*3710*/  IADD3 R198, R217, R199, RZ ;  /* 0x000000c7d9c67210 */ /* 0x000fe20007ffe0ff */
[----:B------:R-:W-:-:S04]  /*3720*/  IMAD.IADD R0, R20, 0x1, -R0 ;  /* 0x0000000114007824 */ /* 0x000fc800078e0a00 */
[C---:B------:R-:W-:Y:S01]  /*3730*/  IMAD.IADD R197, R217.reuse, 0x1, R198 ;  /* 0x00000001d9c57824 */ /* 0x040fe200078e02c6 */
[C---:B------:R-:W-:Y:S02]  /*3740*/  LOP3.LUT P0, RZ, R0.reuse, 0x2, RZ, 0xc0, !PT ;  /* 0x0000000200ff7812 */ /* 0x040fe4000780c0ff */
[----:B------:R-:W-:Y:S01]  /*3750*/  LOP3.LUT P1, RZ, R0, 0x4, RZ, 0xc0, !PT ;  /* 0x0000000400ff7812 */ /* 0x000fe2000782c0ff */
[----:B------:R-:W-:Y:S01]  /*3760*/  IMAD.IADD R196, R217, 0x1, R197 ;  /* 0x00000001d9c47824 */ /* 0x000fe200078e02c5 */
[----:B------:R-:W-:Y:S02]  /*3770*/  SEL R167, R167, 0xffffffe0, !P0 ;  /* 0xffffffe0a7a77807 */ /* 0x000fe40004000000 */
[----:B------:R-:W-:Y:S02]  /*3780*/  SEL R169, R169, R174, !P2 ;  /* 0x000000aea9a97207 */ /* 0x000fe40005000000 */
[----:B------:R-:W-:Y:S01]  /*3790*/  SEL R168, R168, R180, !P2 ;  /* 0x000000b4a8a87207 */ /* 0x000fe20005000000 */
[----:B------:R-:W-:Y:S01]  /*37a0*/  IMAD R211, R211, 0x38, RZ ;  /* 0x00000038d3d37824 */ /* 0x000fe200078e02ff */
[----:B------:R-:W-:Y:S01]  /*37b0*/  CS2R R36, SRZ ;  /* 0x0000000000247805 */ /* 0x000fe2000001ff00 */
[----:B------:R-:W-:Y:S01]  /*37c0*/  IMAD.SHL.U32 R0, R174, 0x2, RZ ;  /* 0x00000002ae007824 */ /* 0x000fe200078e00ff */
[----:B------:R-:W-:Y:S01]  /*37d0*/  LEA R169, R169, UR6, 0x1 ;  /* 0x00000006a9a97c11 */ /* 0x000fe2000f8e08ff */
[----:B------:R-:W-:Y:S01]  /*37e0*/  IMAD.IADD R204, R204, 0x1, -R225 ;  /* 0x00000001cccc7824 */ /* 0x000fe200078e0ae1 */
[----:B------:R-:W-:Y:S01]  /*37f0*/  LEA R168, R168, UR6, 0x1 ;  /* 0x00000006a8a87c11 */ /* 0x000fe2000f8e08ff */
[----:B------:R-:W-:Y:S01]  /*3800*/  IMAD.IADD R229, R217, 0x1, R196 ;  /* 0x00000001d9e57824 */ /* 0x000fe200078e02c4 */
[----:B------:R-:W-:-:S02]  /*3810*/  SEL R175, R175, 0xffffffc0, !P1 ;  /* 0xffffffc0afaf7807 */ /* 0x000fc40004800000 */
[----:B--2---:R-:W-:Y:S02]  /*3820*/  R2UR UR11, R5 ;  /* 0x00000000050b72ca */ /* 0x004fe400000e0000 */
[----:B------:R-:W-:Y:S02]  /*3830*/  R2UR UR16, R4 ;  /* 0x00000000041072ca */ /* 0x000fe400000e0000 */
[----:B----4-:R-:W-:Y:S02]  /*3840*/  IADD3 R236, P4, P3, R2, R6, R236 ;  /* 0x0000000602ec7210 */ /* 0x010fe40007b9e0ec */
[----:B------:R-:W-:-:S03]  /*3850*/  SHF.R.S32.HI R2, RZ, 0x1f, R2 ;  /* 0x0000001fff027819 */ /* 0x000fc60000011402 */
[----:B------:R-:W-:Y:S01]  /*3860*/  IMAD.WIDE.U32 R236, R236, -0x2daee0ad, RZ ;  /* 0xd2511f53ecec7825 */ /* 0x000fe200078e00ff */
[----:B------:R-:W-:-:S03]  /*3870*/  IADD3.X R210, R2, R7, R210, P4, P3 ;  /* 0x0000000702d27210 */ /* 0x000fc600027e64d2 */
[----:B---3--:R-:W-:-:S07]  /*3880*/  IMAD.IADD R2, R173, 0x1, R167 ;  /* 0x00000001ad027824 */ /* 0x008fce00078e02a7 */
.L_x_601:
[----:B-----5:R-:W-:Y:S01]  /*3890*/  FSETP.NEU.FTZ.AND P3, PT, R221, -INF , PT ;  /* 0xff800000dd00780b */ /* 0x020fe20003f7d000 */
[----:B------:R-:W0:Y:S01]  /*38a0*/  LDGDEPBAR ;  /* 0x00000000000079af */ /* 0x000e220000000000 */
[----:B------:R-:W-:Y:S01]  /*38b0*/  FSETP.NEU.FTZ.AND P4, PT, R220, -INF , PT ;  /* 0xff800000dc00780b */ /* 0x000fe20003f9d000 */
[----:B------:R-:W-:Y:S01]  /*38c0*/  IMAD.IADD R176, R169, 0x1, R167 ;  /* 0x00000001a9b07824 */ /* 0x000fe200078e02a7 */
[----:B------:R-:W-:Y:S01]  /*38d0*/  FSETP.NEU.FTZ.AND P0, PT, R219, -INF , PT ;  /* 0xff800000db00780b */ /* 0x000fe20003f1d000 */
[----:B------:R-:W-:Y:S01]  /*38e0*/  IMAD.IADD R128, R169, 0x1, R175 ;  /* 0x00000001a9807824 */ /* 0x000fe200078e02af */
[C---:B------:R-:W-:Y:S01]  /*38f0*/  FSETP.NEU.FTZ.AND P2, PT, R218.reuse, -INF , PT ;  /* 0xff800000da00780b */ /* 0x040fe20003f5d000 */
[----:B------:R-:W-:Y:S01]  /*3900*/  UIADD3 UR8, UR16, -0x61c88647, URZ ;  /* 0x9e3779b910087890 */ /* 0x000fe2000fffe03f */
[----:B------:R-:W-:Y:S01]  /*3910*/  FMUL.FTZ R242, R218, 1.4426950216293334961 ;  /* 0x3fb8aa3bdaf27820 */ /* 0x000fe20000410000 */
[----:B------:R-:W-:Y:S01]  /*3920*/  UIADD3 UR10, UR11, -0x4498517b, URZ ;  /* 0xbb67ae850b0a7890 */ /* 0x000fe2000fffe03f */
[----:B------:R-:W-:Y:S01]  /*3930*/  IMAD.MOV.U32 R250, RZ, RZ, R209 ;  /* 0x000000fffffa7224 */ /* 0x000fe200078e00d1 */
[----:B------:R-:W-:Y:S01]  /*3940*/  UIADD3 UR9, UR16, 0x3c6ef372, URZ ;  /* 0x3c6ef37210097890 */ /* 0x000fe2000fffe03f */
[----:B------:R-:W-:Y:S01]  /*3950*/  IMAD.MOV.U32 R251, RZ, RZ, R208 ;  /* 0x000000fffffb7224 */ /* 0x000fe200078e00d0 */
[----:B------:R-:W-:Y:S01]  /*3960*/  FSEL R242, R242, RZ, P2 ;  /* 0x000000fff2f27208 */ /* 0x000fe20001000000 */
        /* <DEDUP_REMOVED lines=30> */
[----:B------:R-:W-:Y:S01]  /*3b50*/  LOP3.LUT R116, R210, UR16, RZ, 0x3c, !PT ;  /* 0x00000010d2747c12 */ /* 0x000fe2000f8e3cff */
[----:B------:R-:W-:Y:S05]  /*3b60*/  HMMA.16816.F32 R32, R104, R118, R32 ;  /* 0x000000766820723c */ /* 0x000fea0000001820 */
[----:B------:R-:W-:Y:S01]  /*3b70*/  IMAD.IADD R112, R176, 0x1, R175 ;  /* 0x00000001b0707824 */ /* 0x000fe200078e02af */
[-C--:B------:R-:W-:Y:S04]  /*3b80*/  HMMA.16816.F32 R4, R120, R124.reuse, R4 ;  /* 0x0000007c7804723c */ /* 0x080fe80000001804 */
[----:B------:R-:W1:Y:S01]  /*3b90*/  LDSM.16.M88.4 R104, [R112] ;  /* 0x000000007068783b */ /* 0x000e620000000200 */
[----:B------:R-:W-:Y:S01]  /*3ba0*/  IMAD R118, R223, 0x4, R181 ;  /* 0x00000004df767824 */ /* 0x000fe200078e02b5 */
[C---:B---3--:R-:W-:Y:S05]  /*3bb0*/  HMMA.16816.F32 R8, R128.reuse, R124, R8 ;  /* 0x0000007c8008723c */ /* 0x048fea0000001808 */
[----:B------:R-:W-:Y:S01]  /*3bc0*/  VIADD R117, R118, 0x2 ;  /* 0x0000000276757836 */ /* 0x000fe20000000000 */
[-C--:B------:R-:W-:Y:S01]  /*3bd0*/  HMMA.16816.F32 R12, R128, R126.reuse, R12 ;  /* 0x0000007e800c723c */ /* 0x080fe2000000180c */
[----:B------:R-:W2:Y:S04]  /*3be0*/  LDSM.16.M88.4 R112, [R112+0x1000] ;  /* 0x001000007070783b */ /* 0x000ea80000000200 */
[----:B------:R-:W-:Y:S01]  /*3bf0*/  IMAD R124, R185, 0x4, R183 ;  /* 0x00000004b97c7824 */ /* 0x000fe200078e02b7 */
[C---:B------:R-:W-:Y:S05]  /*3c00*/  HMMA.16816.F32 R16, R120.reuse, R126, R16 ;  /* 0x0000007e7810723c */ /* 0x040fea0000001810 */
[----:B------:R-:W-:Y:S01]  /*3c10*/  LOP3.LUT R124, R237, UR11, R124, 0x96, !PT ;  /* 0x0000000bed7c7c12 */ /* 0x000fe2000f8e967c */
[-C--:B------:R-:W-:Y:S05]  /*3c20*/  HMMA.16816.F32 R20, R120, R100.reuse, R20 ;  /* 0x000000647814723c */ /* 0x080fea0000001814 */
[----:B------:R-:W-:Y:S01]  /*3c30*/  IMAD.SHL.U32 R126, R223, 0x40, RZ ;  /* 0x00000040df7e7824 */ /* 0x000fe200078e00ff */
[C---:B------:R-:W-:Y:S04]  /*3c40*/  HMMA.16816.F32 R24, R128.reuse, R100, R24 ;  /* 0x000000648018723c */ /* 0x040fe80000001818 */
[----:B------:R-:W-:Y:S01]  /*3c50*/  ISETP.GE.AND P6, PT, R126, R204, PT ;  /* 0x000000cc7e00720c */ /* 0x000fe20003fc6270 */
[----:B------:R-:W-:Y:S01]  /*3c60*/  IMAD.WIDE.U32 R124, R124, -0x326172a9, RZ ;  /* 0xcd9e8d577c7c7825 */ /* 0x000fe200078e00ff */
[-C--:B------:R-:W-:Y:S03]  /*3c70*/  HMMA.16816.F32 R28, R128, R102.reuse, R28 ;  /* 0x00000066801c723c */ /* 0x080fe6000000181c */
[----:B------:R-:W-:Y:S02]  /*3c80*/  ISETP.LT.AND P6, PT, R202, R225, P6 ;  /* 0x000000e1ca00720c */ /* 0x000fe400037c1270 */
[----:B------:R-:W-:Y:S01]  /*3c90*/  IMAD.WIDE.U32 R118, R118, -0x326172a9, RZ ;  /* 0xcd9e8d5776767825 */ /* 0x000fe200078e00ff */
[----:B------:R-:W-:Y:S05]  /*3ca0*/  HMMA.16816.F32 R32, R120, R102, R32 ;  /* 0x000000667820723c */ /* 0x000fea0000001820 */
[-C--:B------:R-:W-:Y:S01]  /*3cb0*/  LOP3.LUT R101, R119, R116.reuse, RZ, 0x3c, !PT ;  /* 0x0000007477657212 */ /* 0x080fe200078e3cff */
[----:B------:R-:W-:Y:S01]  /*3cc0*/  IMAD.WIDE.U32 R240, R117, -0x326172a9, RZ ;  /* 0xcd9e8d5775f07825 */ /* 0x000fe200078e00ff */
[----:B------:R-:W-:Y:S01]  /*3cd0*/  LOP3.LUT R118, R125, UR8, R118, 0x96, !PT ;  /* 0x000000087d767c12 */ /* 0x000fe2000f8e9676 */
[-C--:B-1----:R-:W-:Y:S02]  /*3ce0*/  HMMA.16816.F32 R4, R104, R108.reuse, R4 ;  /* 0x0000006c6804723c */ /* 0x082fe40000001804 */
[----:B------:R-:W1:Y:S03]  /*3cf0*/  @!P6 S2R R127, SR_TID.X ;  /* 0x00000000007fe919 */ /* 0x000e660000002100 */
[----:B------:R-:W-:Y:S01]  /*3d00*/  LOP3.LUT R100, R241, R116, RZ, 0x3c, !PT ;  /* 0x00000074f1647212 */ /* 0x000fe200078e3cff */
[----:B------:R-:W-:Y:S01]  /*3d10*/  FMUL.FTZ R175, R220, 1.4426950216293334961 ;  /* 0x3fb8aa3bdcaf7820 */ /* 0x000fe20000410000 */
[----:B------:R-:W-:Y:S01]  /*3d20*/  LOP3.LUT R116, R125, UR8, R240, 0x96, !PT ;  /* 0x000000087d747c12 */ /* 0x000fe2000f8e96f0 */
[----:B------:R-:W-:Y:S01]  /*3d30*/  UIADD3 UR8, UR11, 0x76cf5d0a, URZ ;  /* 0x76cf5d0a0b087890 */ /* 0x000fe2000fffe03f */
[C---:B--2---:R-:W-:Y:S04]  /*3d40*/  HMMA.16816.F32 R8, R112.reuse, R108, R8 ;  /* 0x0000006c7008723c */ /* 0x044fe80000001808 */
[----:B------:R-:W-:Y:S01]  /*3d50*/  LOP3.LUT R128, R236, UR10, RZ, 0x3c, !PT ;  /* 0x0000000aec807c12 */ /* 0x000fe2000f8e3cff */
[----:B------:R-:W-:Y:S01]  /*3d60*/  IMAD.WIDE.U32 R240, R101, -0x2daee0ad, RZ ;  /* 0xd2511f5365f07825 */ /* 0x000fe200078e00ff */
[----:B------:R-:W-:Y:S01]  /*3d70*/  @!P6 IADD3 R102, -R227, 0x1, R179 ;  /* 0x00000001e366e810 */ /* 0x000fe20007ffe1b3 */
[-C--:B------:R-:W-:Y:S04]  /*3d80*/  HMMA.16816.F32 R12, R112, R110.reuse, R12 ;  /* 0x0000006e700c723c */ /* 0x080fe8000000180c */
[----:B------:R-:W-:Y:S01]  /*3d90*/  LOP3.LUT R125, R128, R241, RZ, 0x3c, !PT ;  /* 0x000000f1807d7212 */ /* 0x000fe200078e3cff */
[----:B------:R-:W-:Y:S01]  /*3da0*/  IMAD.WIDE.U32 R118, R118, -0x2daee0ad, RZ ;  /* 0xd2511f5376767825 */ /* 0x000fe200078e00ff */
[--C-:B------:R-:W-:Y:S01]  /*3db0*/  @!P6 IADD3 R126, R126, R102, R225.reuse ;  /* 0x000000667e7ee210 */ /* 0x100fe20007ffe0e1 */
[C---:B------:R-:W-:Y:S04]  /*3dc0*/  HMMA.16816.F32 R16, R104.reuse, R110, R16 ;  /* 0x0000006e6810723c */ /* 0x040fe80000001810 */
[----:B------:R-:W-:Y:S01]  /*3dd0*/  FSEL R175, R175, RZ, P4 ;  /* 0x000000ffafaf7208 */ /* 0x000fe20002000000 */
[----:B------:R-:W-:Y:S01]  /*3de0*/  IMAD.WIDE.U32 R130, R100, -0x2daee0ad, RZ ;  /* 0xd2511f5364827825 */ /* 0x000fe200078e00ff */
[----:B------:R-:W-:Y:S01]  /*3df0*/  LOP3.LUT R100, R124, UR9, RZ, 0x3c, !PT ;  /* 0x000000097c647c12 */ /* 0x000fe2000f8e3cff */
[----:B------:R-:W-:Y:S01]  /*3e00*/  UIADD3 UR9, UR11, 0x32370b8f, URZ ;  /* 0x32370b8f0b097890 */ /* 0x000fe2000fffe03f */
[----:B------:R-:W-:Y:S03]  /*3e10*/  LOP3.LUT R124, R119, UR8, R240, 0x96, !PT ;  /* 0x00000008777c7c12 */ /* 0x000fe6000f8e96f0 */
[----:B------:R-:W-:Y:S01]  /*3e20*/  LOP3.LUT R119, R128, R131, RZ, 0x3c, !PT ;  /* 0x0000008380777212 */ /* 0x000fe200078e3cff */
[----:B------:R-:W-:Y:S04]  /*3e30*/  IMAD.WIDE.U32 R116, R116, -0x2daee0ad, RZ ;  /* 0xd2511f5374747825 */ /* 0x000fe800078e00ff */
[----:B------:R-:W-:Y:S01]  /*3e40*/  FMUL.FTZ R109, R221, 1.4426950216293334961 ;  /* 0x3fb8aa3bdd6d7820 */ /* 0x000fe20000410000 */
[----:B------:R-:W-:Y:S01]  /*3e50*/  FMUL.FTZ R108, R219, 1.4426950216293334961 ;  /* 0x3fb8aa3bdb6c7820 */ /* 0x000fe20000410000 */
[----:B------:R-:W-:Y:S01]  /*3e60*/  IMAD.WIDE.U32 R120, R125, -0x326172a9, RZ ;  /* 0xcd9e8d577d787825 */ /* 0x000fe200078e00ff */
[----:B------:R-:W-:Y:S01]  /*3e70*/  LOP3.LUT R101, R117, UR8, R130, 0x96, !PT ;  /* 0x0000000875657c12 */ /* 0x000fe2000f8e9682 */
[----:B------:R-:W-:Y:S01]  /*3e80*/  UIADD3 UR8, UR16, -0x255992d5, URZ ;  /* 0xdaa66d2b10087890 */ /* 0x000fe2000fffe03f */
[----:B------:R-:W-:Y:S01]  /*3e90*/  FSEL R109, R109, RZ, P3 ;  /* 0x000000ff6d6d7208 */ /* 0x000fe20001800000 */
[----:B------:R-:W-:Y:S01]  /*3ea0*/  IMAD.WIDE.U32 R124, R124, -0x326172a9, RZ ;  /* 0xcd9e8d577c7c7825 */ /* 0x000fe200078e00ff */
[----:B------:R-:W-:Y:S02]  /*3eb0*/  LOP3.LUT R121, R100, R121, RZ, 0x3c, !PT ;  /* 0x0000007964797212 */ /* 0x000fe400078e3cff */
[----:B------:R-:W-:Y:S01]  /*3ec0*/  FSEL R108, R108, RZ, P0 ;  /* 0x000000ff6c6c7208 */ /* 0x000fe20000000000 */
[----:B------:R-:W-:Y:S01]  /*3ed0*/  IMAD.WIDE.U32 R128, R119, -0x326172a9, RZ ;  /* 0xcd9e8d5777807825 */ /* 0x000fe200078e00ff */
[----:B------:R-:W-:Y:S02]  /*3ee0*/  LOP3.LUT R119, R125, UR8, R120, 0x96, !PT ;  /* 0x000000087d777c12 */ /* 0x000fe4000f8e9678 */
[----:B------:R-:W-:Y:S01]  /*3ef0*/  @!P6 VIMNMX R125, R126, R225, PT ;  /* 0x000000e17e7de248 */ /* 0x000fe20003fe0100 */
[----:B------:R-:W-:Y:S01]  /*3f00*/  IMAD.WIDE.U32 R122, R101, -0x326172a9, RZ ;  /* 0xcd9e8d57657a7825 */ /* 0x000fe200078e00ff */
[----:B------:R-:W-:Y:S02]  /*3f10*/  LOP3.LUT R120, R100, R129, RZ, 0x3c, !PT ;  /* 0x0000008164787212 */ /* 0x000fe400078e3cff */
[----:B------:R-:W2:Y:S01]  /*3f20*/  LDSM.16.M88.4 R100, [R3+0x6800] ;  /* 0x006800000364783b */ /* 0x000ea20000000200 */
[----:B-1----:R-:W-:Y:S01]  /*3f30*/  @!P6 IMAD.SHL.U32 R127, R127, 0x2, RZ ;  /* 0x000000027f7fe824 */ /* 0x002fe200078e00ff */
[----:B------:R-:W-:Y:S01]  /*3f40*/  LOP3.LUT R117, R123, UR8, R128, 0x96, !PT ;  /* 0x000000087b757c12 */ /* 0x000fe2000f8e9680 */
[----:B------:R-:W-:Y:S01]  /*3f50*/  UIADD3 UR8, UR11, -0x126145ec, URZ ;  /* 0xed9eba140b087890 */ /* 0x000fe2000fffe03f */
[C---:B------:R-:W-:Y:S02]  /*3f60*/  @!P6 VIADDMNMX R123, R126.reuse, 0x8, R225, PT ;  /* 0x000000087e7be846 */ /* 0x040fe400038001e1 */
[----:B------:R-:W-:Y:S02]  /*3f70*/  @!P6 LOP3.LUT R128, R201, 0x6, R127, 0xf8, !PT ;  /* 0x00000006c980e812 */ /* 0x000fe400078ef87f */
[C-C-:B------:R-:W-:Y:S02]  /*3f80*/  @!P6 VIADDMNMX R127, R126.reuse, 0x20, R225.reuse, PT ;  /* 0x000000207e7fe846 */ /* 0x140fe400038001e1 */
[----:B------:R-:W-:Y:S01]  /*3f90*/  @!P6 VIADDMNMX R126, R126, 0x28, R225, PT ;  /* 0x000000287e7ee846 */ /* 0x000fe200038001e1 */
[----:B------:R-:W-:Y:S04]  /*3fa0*/  @!P6 IMAD R128, R185, 0x80, R128 ;  /* 0x00000080b980e824 */ /* 0x000fe800078e0280 */
[C---:B------:R-:W-:Y:S01]  /*3fb0*/  @!P6 VIADD R129, R128.reuse, 0x1 ;  /* 0x000000018081e836 */ /* 0x040fe20000000000 */
[CC--:B------:R-:W-:Y:S01]  /*3fc0*/  @!P6 ISETP.GE.AND P3, PT, R128.reuse, R125.reuse, PT ;  /* 0x0000007d8000e20c */ /* 0x0c0fe20003f66270 */
[C---:B------:R-:W-:Y:S02]  /*3fd0*/  @!P6 VIADD R111, R128.reuse, 0x8 ;  /* 0x00000008806fe836 */ /* 0x040fe40000000000 */
[----:B------:R-:W-:Y:S01]  /*3fe0*/  @!P6 VIADD R110, R128, 0x9 ;  /* 0x00000009806ee836 */ /* 0x000fe20000000000 */
[C---:B------:R-:W-:Y:S02]  /*3ff0*/  @!P6 ISETP.GE.AND P5, PT, R129.reuse, R125, PT ;  /* 0x0000007d8100e20c */ /* 0x040fe40003fa6270 */
[----:B------:R-:W-:Y:S02]  /*4000*/  @!P6 ISETP.GE.AND P4, PT, R129, R123, PT ;  /* 0x0000007b8100e20c */ /* 0x000fe40003f86270 */
[----:B------:R-:W-:Y:S02]  /*4010*/  @!P6 FSEL R5, R5, -INF , !P5 ;  /* 0xff8000000505e808 */ /* 0x000fe40006800000 */
[-C--:B------:R-:W-:Y:S02]  /*4020*/  @!P6 ISETP.GE.AND P0, PT, R129, R127.reuse, PT ;  /* 0x0000007f8100e20c */ /* 0x080fe40003f06270 */
[----:B------:R-:W-:Y:S01]  /*4030*/  @!P6 FSEL R4, R4, -INF , !P3 ;  /* 0xff8000000404e808 */ /* 0x000fe20005800000 */
[--C-:B------:R-:W-:Y:S01]  /*4040*/  FFMA.FTZ R5, R5, UR4, -R175.reuse ;  /* 0x0000000405057c23 */ /* 0x100fe200080108af */
[C---:B------:R-:W-:Y:S02]  /*4050*/  @!P6 ISETP.GE.AND P5, PT, R128.reuse, R127, PT ;  /* 0x0000007f8000e20c */ /* 0x040fe40003fa6270 */
[----:B------:R-:W-:Y:S01]  /*4060*/  @!P6 ISETP.GE.AND P3, PT, R128, R123, PT ;  /* 0x0000007b8000e20c */ /* 0x000fe20003f66270 */
[----:B------:R-:W-:Y:S01]  /*4070*/  FFMA.FTZ R4, R4, UR4, -R175 ;  /* 0x0000000404047c23 */ /* 0x000fe200080108af */
[----:B------:R-:W-:Y:S02]  /*4080*/  @!P6 FSEL R7, R7, -INF , !P4 ;  /* 0xff8000000707e808 */ /* 0x000fe40006000000 */
[----:B------:R-:W-:Y:S02]  /*4090*/  @!P6 FSEL R8, R8, -INF , !P5 ;  /* 0xff8000000808e808 */ /* 0x000fe40006800000 */
[----:B------:R-:W-:Y:S01]  /*40a0*/  @!P6 FSEL R9, R9, -INF , !P0 ;  /* 0xff8000000909e808 */ /* 0x000fe20004000000 */
[--C-:B------:R-:W-:Y:S01]  /*40b0*/  FFMA.FTZ R7, R7, UR4, -R109.reuse ;  /* 0x0000000407077c23 */ /* 0x100fe2000801086d */
[----:B------:R-:W-:Y:S01]  /*40c0*/  @!P6 FSEL R6, R6, -INF , !P3 ;  /* 0xff8000000606e808 */ /* 0x000fe20005800000 */
[-C--:B--2---:R-:W-:Y:S03]  /*40d0*/  HMMA.16816.F32 R20, R104, R100.reuse, R20 ;  /* 0x000000646814723c */ /* 0x084fe60000001814 */
[CC--:B------:R-:W-:Y:S01]  /*40e0*/  @!P6 ISETP.GE.AND P4, PT, R111.reuse, R127.reuse, PT ;  /* 0x0000007f6f00e20c */ /* 0x0c0fe20003f86270 */
[----:B------:R-:W-:Y:S01]  /*40f0*/  FFMA.FTZ R6, R6, UR4, -R109 ;  /* 0x0000000406067c23 */ /* 0x000fe2000801086d */
[----:B------:R-:W-:Y:S01]  /*4100*/  @!P6 ISETP.GE.AND P5, PT, R110, R127, PT ;  /* 0x0000007f6e00e20c */ /* 0x000fe20003fa6270 */
[--C-:B------:R-:W-:Y:S01]  /*4110*/  FFMA.FTZ R8, R8, UR4, -R242.reuse ;  /* 0x0000000408087c23 */ /* 0x100fe200080108f2 */
[-C--:B------:R-:W-:Y:S01]  /*4120*/  @!P6 ISETP.GE.AND P0, PT, R111, R126.reuse, PT ;  /* 0x0000007e6f00e20c */ /* 0x080fe20003f06270 */
[--C-:B------:R-:W-:Y:S01]  /*4130*/  FFMA.FTZ R9, R9, UR4, -R242.reuse ;  /* 0x0000000409097c23 */ /* 0x100fe200080108f2 */
[-C--:B------:R-:W-:Y:S01]  /*4140*/  @!P6 ISETP.GE.AND P2, PT, R129, R126.reuse, PT ;  /* 0x0000007e8100e20c */ /* 0x080fe20003f46270 */
[C---:B------:R-:W-:Y:S04]  /*4150*/  HMMA.16816.F32 R24, R112.reuse, R100, R24 ;  /* 0x000000647018723c */ /* 0x040fe80000001818 */
[-C--:B------:R-:W-:Y:S02]  /*4160*/  @!P6 ISETP.GE.AND P3, PT, R128, R126.reuse, PT ;  /* 0x0000007e8000e20c */ /* 0x080fe40003f66270 */
[----:B------:R-:W-:Y:S01]  /*4170*/  @!P6 FSEL R12, R12, -INF , !P4 ;  /* 0xff8000000c0ce808 */ /* 0x000fe20006000000 */
[-C--:B------:R-:W-:Y:S01]  /*4180*/  HMMA.16816.F32 R28, R112, R102.reuse, R28 ;  /* 0x00000066701c723c */ /* 0x080fe2000000181c */
[----:B------:R-:W-:Y:S02]  /*4190*/  MUFU.EX2 R112, R6 ;  /* 0x0000000600707308 */ /* 0x000fe40000000800 */
[-C--:B------:R-:W-:Y:S01]  /*41a0*/  @!P6 ISETP.GE.AND P4, PT, R110, R126.reuse, PT ;  /* 0x0000007e6e00e20c */ /* 0x080fe20003f86270 */
[--C-:B------:R-:W-:Y:S01]  /*41b0*/  FFMA.FTZ R12, R12, UR4, -R242.reuse ;  /* 0x000000040c0c7c23 */ /* 0x100fe200080108f2 */
[----:B------:R-:W-:Y:S01]  /*41c0*/  @!P6 FSEL R13, R13, -INF , !P5 ;  /* 0xff8000000d0de808 */ /* 0x000fe20006800000 */
[----:B------:R-:W-:Y:S05]  /*41d0*/  HMMA.16816.F32 R32, R104, R102, R32 ;  /* 0x000000666820723c */ /* 0x000fea0000001820 */
[----:B------:R1:W-:Y:S01]  /*41e0*/  MUFU.EX2 R113, R7 ;  /* 0x0000000700717308 */ /* 0x0003e20000000800 */
[----:B------:R-:W-:Y:S01]  /*41f0*/  @!P6 ISETP.GE.AND P5, PT, R110, R125, PT ;  /* 0x0000007d6e00e20c */ /* 0x000fe20003fa6270 */
[----:B------:R-:W-:Y:S01]  /*4200*/  FFMA.FTZ R13, R13, UR4, -R242 ;  /* 0x000000040d0d7c23 */ /* 0x000fe200080108f2 */
[----:B------:R-:W-:Y:S03]  /*4210*/  @!P6 FSEL R14, R14, -INF , !P0 ;  /* 0xff8000000e0ee808 */ /* 0x000fe60004000000 */
[----:B------:R-:W-:Y:S01]  /*4220*/  @!P6 VIADD R100, R128, 0x11 ;  /* 0x000000118064e836 */ /* 0x000fe20000000000 */
[----:B------:R-:W-:Y:S02]  /*4230*/  @!P6 FSEL R10, R10, -INF , !P3 ;  /* 0xff8000000a0ae808 */ /* 0x000fe40005800000 */
[----:B------:R-:W-:Y:S01]  /*4240*/  @!P6 ISETP.GE.AND P0, PT, R110, R123, PT ;  /* 0x0000007b6e00e20c */ /* 0x000fe20003f06270 */
[--C-:B------:R-:W-:Y:S01]  /*4250*/  FFMA.FTZ R14, R14, UR4, -R108.reuse ;  /* 0x000000040e0e7c23 */ /* 0x100fe2000801086c */
[----:B------:R-:W-:Y:S01]  /*4260*/  @!P6 FSEL R11, R11, -INF , !P2 ;  /* 0xff8000000b0be808 */ /* 0x000fe20005000000 */
[--C-:B------:R-:W-:Y:S01]  /*4270*/  FFMA.FTZ R10, R10, UR4, -R108.reuse ;  /* 0x000000040a0a7c23 */ /* 0x100fe2000801086c */
[C---:B------:R-:W-:Y:S01]  /*4280*/  @!P6 ISETP.GE.AND P3, PT, R111.reuse, R125, PT ;  /* 0x0000007d6f00e20c */ /* 0x040fe20003f66270 */
[----:B------:R-:W-:Y:S01]  /*4290*/  @!P6 VIADD R110, R128, 0x10 ;  /* 0x00000010806ee836 */ /* 0x000fe20000000000 */
[----:B------:R-:W-:Y:S01]  /*42a0*/  @!P6 ISETP.GE.AND P2, PT, R111, R123, PT ;  /* 0x0000007b6f00e20c */ /* 0x000fe20003f46270 */
[--C-:B------:R-:W-:Y:S01]  /*42b0*/  FFMA.FTZ R11, R11, UR4, -R108.reuse ;  /* 0x000000040b0b7c23 */ /* 0x100fe2000801086c */
[----:B------:R-:W-:Y:S01]  /*42c0*/  @!P6 FSEL R15, R15, -INF , !P4 ;  /* 0xff8000000f0fe808 */ /* 0x000fe20006000000 */
[----:B------:R-:W-:Y:S01]  /*42d0*/  MUFU.EX2 R114, R8 ;  /* 0x0000000800727308 */ /* 0x000fe20000000800 */
[----:B------:R-:W-:Y:S01]  /*42e0*/  @!P6 FSEL R16, R16, -INF , !P3 ;  /* 0xff8000001010e808 */ /* 0x000fe20005800000 */
[----:B-1----:R-:W-:Y:S01]  /*42f0*/  IMAD.WIDE.U32 R6, R117, -0x2daee0ad, RZ ;  /* 0xd2511f5375067825 */ /* 0x002fe200078e00ff */
[----:B------:R-:W-:Y:S02]  /*4300*/  @!P6 FSEL R17, R17, -INF , !P5 ;  /* 0xff8000001111e808 */ /* 0x000fe40006800000 */
[----:B------:R-:W-:Y:S01]  /*4310*/  @!P6 FSEL R18, R18, -INF , !P2 ;  /* 0xff8000001212e808 */ /* 0x000fe20005000000 */
[----:B------:R-:W-:Y:S01]  /*4320*/  FFMA.FTZ R16, R16, UR4, -R175 ;  /* 0x0000000410107c23 */ /* 0x000fe200080108af */
[C---:B------:R-:W-:Y:S03]  /*4330*/  @!P6 ISETP.GE.AND P4, PT, R110.reuse, R125, PT ;  /* 0x0000007d6e00e20c */ /* 0x040fe60003f86270 */
[----:B------:R-:W-:Y:S01]  /*4340*/  MUFU.EX2 R115, R9 ;  /* 0x0000000900737308 */ /* 0x000fe20000000800 */
[----:B------:R-:W-:Y:S01]  /*4350*/  @!P6 ISETP.GE.AND P3, PT, R110, R123, PT ;  /* 0x0000007b6e00e20c */ /* 0x000fe20003f66270 */
[--C-:B------:R-:W-:Y:S01]  /*4360*/  FFMA.FTZ R18, R18, UR4, -R109.reuse ;  /* 0x0000000412127c23 */ /* 0x100fe2000801086d */
[C---:B------:R-:W-:Y:S02]  /*4370*/  @!P6 ISETP.GE.AND P5, PT, R110.reuse, R127, PT ;  /* 0x0000007f6e00e20c */ /* 0x040fe40003fa6270 */
[-C--:B------:R-:W-:Y:S02]  /*4380*/  @!P6 ISETP.GE.AND P2, PT, R110, R126.reuse, PT ;  /* 0x0000007e6e00e20c */ /* 0x080fe40003f46270 */
[----:B------:R-:W-:Y:S03]  /*4390*/  @!P6 FSEL R19, R19, -INF , !P0 ;  /* 0xff8000001313e808 */ /* 0x000fe60004000000 */
[----:B------:R1:W2:Y:S01]  /*43a0*/  MUFU.EX2 R110, R4 ;  /* 0x00000004006e7308 */ /* 0x0002a20000000800 */
[----:B------:R-:W-:Y:S02]  /*43b0*/  @!P6 ISETP.GE.AND P0, PT, R100, R125, PT ;  /* 0x0000007d6400e20c */ /* 0x000fe40003f06270 */
[----:B------:R-:W-:Y:S01]  /*43c0*/  @!P6 FSEL R20, R20, -INF , !P4 ;  /* 0xff8000001414e808 */ /* 0x000fe20006000000 */
[----:B------:R-:W-:Y:S01]  /*43d0*/  FFMA.FTZ R19, R19, UR4, -R109 ;  /* 0x0000000413137c23 */ /* 0x000fe2000801086d */
[----:B------:R-:W-:Y:S02]  /*43e0*/  @!P6 FSEL R21, R21, -INF , !P0 ;  /* 0xff8000001515e808 */ /* 0x000fe40004000000 */
[----:B------:R-:W-:Y:S01]  /*43f0*/  @!P6 ISETP.GE.AND P4, PT, R100, R123, PT ;  /* 0x0000007b6400e20c */ /* 0x000fe20003f86270 */
[--C-:B------:R-:W-:Y:S01]  /*4400*/  FFMA.FTZ R20, R20, UR4, -R175.reuse ;  /* 0x0000000414147c23 */ /* 0x100fe200080108af */
[-C--:B------:R-:W-:Y:S01]  /*4410*/  @!P6 ISETP.GE.AND P0, PT, R100, R127.reuse, PT ;  /* 0x0000007f6400e20c */ /* 0x080fe20003f06270 */
[----:B------:R-:W-:Y:S01]  /*4420*/  FFMA.FTZ R21, R21, UR4, -R175 ;  /* 0x0000000415157c23 */ /* 0x000fe200080108af */
[----:B------:R-:W-:Y:S01]  /*4430*/  @!P6 FSEL R22, R22, -INF , !P3 ;  /* 0xff8000001616e808 */ /* 0x000fe20005800000 */
[----:B------:R3:W4:Y:S01]  /*4440*/  MUFU.EX2 R111, R5 ;  /* 0x00000005006f7308 */ /* 0x0007220000000800 */
[----:B------:R-:W-:Y:S02]  /*4450*/  @!P6 FSEL R23, R23, -INF , !P4 ;  /* 0xff8000001717e808 */ /* 0x000fe40006000000 */
[----:B------:R-:W-:Y:S01]  /*4460*/  @!P6 FSEL R24, R24, -INF , !P5 ;  /* 0xff8000001818e808 */ /* 0x000fe20006800000 */
[--C-:B------:R-:W-:Y:S01]  /*4470*/  FFMA.FTZ R22, R22, UR4, -R109.reuse ;  /* 0x0000000416167c23 */ /* 0x100fe2000801086d */
[----:B------:R-:W-:Y:S01]  /*4480*/  @!P6 FSEL R25, R25, -INF , !P0 ;  /* 0xff8000001919e808 */ /* 0x000fe20004000000 */
[----:B-1----:R-:W-:Y:S01]  /*4490*/  @!P6 VIADD R4, R128, 0x18 ;  /* 0x000000188004e836 */ /* 0x002fe20000000000 */
[----:B------:R-:W-:Y:S01]  /*44a0*/  @!P6 FSEL R26, R26, -INF , !P2 ;  /* 0xff8000001a1ae808 */ /* 0x000fe20005000000 */
[----:B------:R-:W-:Y:S01]  /*44b0*/  @!P6 VIADD R128, R128, 0x19 ;  /* 0x000000198080e836 */ /* 0x000fe20000000000 */
[-C--:B------:R-:W-:Y:S01]  /*44c0*/  @!P6 ISETP.GE.AND P3, PT, R100, R126.reuse, PT ;  /* 0x0000007e6400e20c */ /* 0x080fe20003f66270 */
[----:B------:R-:W-:Y:S01]  /*44d0*/  FFMA.FTZ R23, R23, UR4, -R109 ;  /* 0x0000000417177c23 */ /* 0x000fe2000801086d */
[-C--:B------:R-:W-:Y:S01]  /*44e0*/  @!P6 ISETP.GE.AND P4, PT, R4, R127.reuse, PT ;  /* 0x0000007f0400e20c */ /* 0x080fe20003f86270 */
[----:B------:R-:W-:Y:S01]  /*44f0*/  FFMA.FTZ R26, R26, UR4, -R108 ;  /* 0x000000041a1a7c23 */ /* 0x000fe2000801086c */
[----:B------:R-:W-:Y:S01]  /*4500*/  @!P6 ISETP.GE.AND P5, PT, R128, R127, PT ;  /* 0x0000007f8000e20c */ /* 0x000fe20003fa6270 */
[--C-:B------:R-:W-:Y:S01]  /*4510*/  FFMA.FTZ R24, R24, UR4, -R242.reuse ;  /* 0x0000000418187c23 */ /* 0x100fe200080108f2 */
[-C--:B------:R-:W-:Y:S01]  /*4520*/  @!P6 ISETP.GE.AND P0, PT, R4, R126.reuse, PT ;  /* 0x0000007e0400e20c */ /* 0x080fe20003f06270 */
[----:B------:R-:W-:Y:S01]  /*4530*/  FFMA.FTZ R25, R25, UR4, -R242 ;  /* 0x0000000419197c23 */ /* 0x000fe200080108f2 */
[----:B------:R-:W-:Y:S01]  /*4540*/  @!P6 ISETP.GE.AND P2, PT, R128, R126, PT ;  /* 0x0000007e8000e20c */ /* 0x000fe20003f46270 */
[----:B------:R-:W-:Y:S01]  /*4550*/  IMAD.WIDE.U32 R126, R121, -0x2daee0ad, RZ ;  /* 0xd2511f53797e7825 */ /* 0x000fe200078e00ff */
[----:B------:R-:W-:Y:S01]  /*4560*/  @!P6 FSEL R27, R27, -INF , !P3 ;  /* 0xff8000001b1be808 */ /* 0x000fe20005800000 */
[----:B------:R-:W-:Y:S01]  /*4570*/  MUFU.EX2 R117, R11 ;  /* 0x0000000b00757308 */ /* 0x000fe20000000800 */
[----:B------:R-:W-:Y:S01]  /*4580*/  @!P6 FSEL R28, R28, -INF , !P4 ;  /* 0xff8000001c1ce808 */ /* 0x000fe20006000000 */
[----:B------:R-:W-:Y:S01]  /*4590*/  IMAD.WIDE.U32 R120, R120, -0x2daee0ad, RZ ;  /* 0xd2511f5378787825 */ /* 0x000fe200078e00ff */
[----:B------:R-:W-:Y:S02]  /*45a0*/  LOP3.LUT R118, R127, UR9, R118, 0x96, !PT ;  /* 0x000000097f767c12 */ /* 0x000fe4000f8e9676 */
[-C--:B------:R-:W-:Y:S01]  /*45b0*/  @!P6 ISETP.GE.AND P3, PT, R4, R125.reuse, PT ;  /* 0x0000007d0400e20c */ /* 0x080fe20003f66270 */
[----:B------:R-:W-:Y:S01]  /*45c0*/  FFMA.FTZ R28, R28, UR4, -R242 ;  /* 0x000000041c1c7c23 */ /* 0x000fe200080108f2 */
[----:B------:R-:W-:Y:S01]  /*45d0*/  LOP3.LUT R116, R121, UR9, R116, 0x96, !PT ;  /* 0x0000000979747c12 */ /* 0x000fe2000f8e9674 */
[----:B------:R-:W-:Y:S01]  /*45e0*/  IMAD.WIDE.U32 R100, R119, -0x2daee0ad, RZ ;  /* 0xd2511f5377647825 */ /* 0x000fe200078e00ff */
[----:B------:R-:W-:Y:S01]  /*45f0*/  @!P6 ISETP.GE.AND P4, PT, R128, R125, PT ;  /* 0x0000007d8000e20c */ /* 0x000fe20003f86270 */
[----:B------:R-:W-:Y:S01]  /*4600*/  UIADD3 UR9, UR16, 0x78dde6e4, URZ ;  /* 0x78dde6e410097890 */ /* 0x000fe2000fffe03f */
[----:B------:R-:W-:Y:S01]  /*4610*/  LOP3.LUT R125, R7, UR8, R120, 0x96, !PT ;  /* 0x00000008077d7c12 */ /* 0x000fe2000f8e9678 */
[----:B------:R-:W-:Y:S01]  /*4620*/  IMAD.WIDE.U32 R8, R116, -0x326172a9, RZ ;  /* 0xcd9e8d5774087825 */ /* 0x000fe200078e00ff */
[----:B------:R-:W-:Y:S01]  /*4630*/  LOP3.LUT R126, R101, UR8, R126, 0x96, !PT ;  /* 0x00000008657e7c12 */ /* 0x000fe2000f8e967e */
[----:B------:R1:W-:Y:S01]  /*4640*/  MUFU.EX2 R116, R10 ;  /* 0x0000000a00747308 */ /* 0x0003e20000000800 */
[----:B------:R-:W-:Y:S01]  /*4650*/  @!P6 FSEL R29, R29, -INF , !P5 ;  /* 0xff8000001d1de808 */ /* 0x000fe20006800000 */
[----:B------:R-:W-:Y:S01]  /*4660*/  IMAD.WIDE.U32 R118, R118, -0x326172a9, RZ ;  /* 0xcd9e8d5776767825 */ /* 0x000fe200078e00ff */
[-C--:B------:R-:W-:Y:S01]  /*4670*/  @!P6 ISETP.GE.AND P5, PT, R4, R123.reuse, PT ;  /* 0x0000007b0400e20c */ /* 0x080fe20003fa6270 */
[----:B------:R-:W-:Y:S01]  /*4680*/  UIADD3 UR8, UR16, 0x1715609d, URZ ;  /* 0x1715609d10087890 */ /* 0x000fe2000fffe03f */
[----:B------:R-:W-:Y:S01]  /*4690*/  LOP3.LUT R122, R9, UR9, R122, 0x96, !PT ;  /* 0x00000009097a7c12 */ /* 0x000fe2000f8e967a */
[----:B------:R-:W-:Y:S01]  /*46a0*/  FFMA.FTZ R242, R29, UR4, -R242 ;  /* 0x000000041df27c23 */ /* 0x000fe200080108f2 */
[----:B------:R-:W-:Y:S01]  /*46b0*/  LOP3.LUT R4, R119, UR9, R124, 0x96, !PT ;  /* 0x0000000977047c12 */ /* 0x000fe2000f8e967c */
[----:B------:R-:W-:Y:S01]  /*46c0*/  IMAD.WIDE.U32 R124, R125, -0x326172a9, RZ ;  /* 0xcd9e8d577d7c7825 */ /* 0x000fe200078e00ff */
[----:B------:R-:W-:Y:S01]  /*46d0*/  @!P6 FSEL R30, R30, -INF , !P0 ;  /* 0xff8000001e1ee808 */ /* 0x000fe20004000000 */
[----:B------:R-:W-:Y:S01]  /*46e0*/  MUFU.EX2 R241, R28 ;  /* 0x0000001c00f17308 */ /* 0x000fe20000000800 */
[----:B------:R-:W-:Y:S01]  /*46f0*/  @!P6 ISETP.GE.AND P0, PT, R128, R123, PT ;  /* 0x0000007b8000e20c */ /* 0x000fe20003f06270 */
[----:B------:R-:W-:Y:S01]  /*4700*/  IMAD.WIDE.U32 R126, R126, -0x326172a9, RZ ;  /* 0xcd9e8d577e7e7825 */ /* 0x000fe200078e00ff */
[----:B------:R-:W-:Y:S01]  /*4710*/  LOP3.LUT R123, R125, UR8, R8, 0x96, !PT ;  /* 0x000000087d7b7c12 */ /* 0x000fe2000f8e9608 */
[----:B------:R-:W-:Y:S01]  /*4720*/  UIADD3 UR9, UR11, -0x56f99767, URZ ;  /* 0xa90668990b097890 */ /* 0x000fe2000fffe03f */
[----:B------:R-:W-:Y:S01]  /*4730*/  @!P6 FSEL R35, R35, -INF , !P0 ;  /* 0xff8000002323e808 */ /* 0x000fe20004000000 */
[----:B------:R-:W-:Y:S01]  /*4740*/  FFMA.FTZ R30, R30, UR4, -R108 ;  /* 0x000000041e1e7c23 */ /* 0x000fe2000801086c */
[----:B---3--:R-:W-:Y:S01]  /*4750*/  LOP3.LUT R5, R127, UR8, R118, 0x96, !PT ;  /* 0x000000087f057c12 */ /* 0x008fe2000f8e9676 */
[----:B-1----:R-:W-:Y:S01]  /*4760*/  IMAD.WIDE.U32 R10, R122, -0x2daee0ad, RZ ;  /* 0xd2511f537a0a7825 */ /* 0x002fe200078e00ff */
[----:B------:R-:W-:Y:S01]  /*4770*/  @!P6 FSEL R32, R32, -INF , !P3 ;  /* 0xff8000002020e808 */ /* 0x000fe20005800000 */
[----:B------:R-:W-:Y:S01]  /*4780*/  UIADD3 UR8, UR11, 0x646e171e, URZ ;  /* 0x646e171e0b087890 */ /* 0x000fe2000fffe03f */
[----:B------:R-:W-:Y:S01]  /*4790*/  @!P6 FSEL R33, R33, -INF , !P4 ;  /* 0xff8000002121e808 */ /* 0x000fe20006000000 */
[----:B------:R-:W-:Y:S01]  /*47a0*/  IMAD.WIDE.U32 R8, R4, -0x2daee0ad, RZ ;  /* 0xd2511f5304087825 */ /* 0x000fe200078e00ff */
[----:B------:R-:W-:Y:S01]  /*47b0*/  LOP3.LUT R101, R11, UR9, R6, 0x96, !PT ;  /* 0x000000090b657c12 */ /* 0x000fe2000f8e9606 */
[----:B------:R-:W-:Y:S01]  /*47c0*/  MUFU.EX2 R245, R30 ;  /* 0x0000001e00f57308 */ /* 0x000fe20000000800 */
[----:B------:R-:W-:Y:S01]  /*47d0*/  @!P6 FSEL R34, R34, -INF , !P5 ;  /* 0xff8000002222e808 */ /* 0x000fe20006800000 */
[----:B------:R-:W-:Y:S01]  /*47e0*/  IMAD.WIDE.U32 R4, R5, -0x2daee0ad, RZ ;  /* 0xd2511f5305047825 */ /* 0x000fe200078e00ff */
[----:B------:R-:W-:Y:S02]  /*47f0*/  LOP3.LUT R9, R9, UR9, R100, 0x96, !PT ;  /* 0x0000000909097c12 */ /* 0x000fe4000f8e9664 */
[----:B------:R-:W-:Y:S01]  /*4800*/  @!P6 FSEL R31, R31, -INF , !P2 ;  /* 0xff8000001f1fe808 */ /* 0x000fe20005000000 */
[----:B------:R-:W-:Y:S01]  /*4810*/  IMAD.WIDE.U32 R122, R123, -0x2daee0ad, RZ ;  /* 0xd2511f537b7a7825 */ /* 0x000fe200078e00ff */
[----:B------:R-:W-:Y:S03]  /*4820*/  LOP3.LUT R7, R5, UR8, R8, 0x96, !PT ;  /* 0x0000000805077c12 */ /* 0x000fe6000f8e9608 */
[----:B------:R1:W-:Y:S01]  /*4830*/  MUFU.EX2 R118, R12 ;  /* 0x0000000c00767308 */ /* 0x0003e20000000800 */
[----:B------:R-:W-:Y:S01]  /*4840*/  LOP3.LUT R100, R4, 0xff, RZ, 0xc0, !PT ;  /* 0x000000ff04647812 */ /* 0x000fe200078ec0ff */
[----:B------:R-:W-:Y:S01]  /*4850*/  IMAD.WIDE.U32 R106, R101, -0x326172a9, RZ ;  /* 0xcd9e8d57656a7825 */ /* 0x000fe200078e00ff */
[----:B------:R-:W-:Y:S02]  /*4860*/  SHF.R.U32.HI R11, RZ, 0x18, R122 ;  /* 0x00000018ff0b7819 */ /* 0x000fe4000001167a */
[----:B------:R-:W-:Y:S01]  /*4870*/  LOP3.LUT R6, R123, UR8, R10, 0x96, !PT ;  /* 0x000000087b067c12 */ /* 0x000fe2000f8e960a */
[----:B------:R-:W-:Y:S01]  /*4880*/  UIADD3 UR8, UR16, -0x4ab325aa, URZ ;  /* 0xb54cda5610087890 */ /* 0x000fe2000fffe03f */
[----:B------:R-:W-:Y:S01]  /*4890*/  SHF.R.U32.HI R10, RZ, 0x10, R122 ;  /* 0x00000010ff0a7819 */ /* 0x000fe2000001167a */
[----:B------:R-:W-:Y:S01]  /*48a0*/  IMAD.WIDE.U32 R102, R9, -0x326172a9, RZ ;  /* 0xcd9e8d5709667825 */ /* 0x000fe200078e00ff */
[----:B------:R-:W-:Y:S01]  /*48b0*/  LOP3.LUT R9, R122, 0xffff, RZ, 0xc0, !PT ;  /* 0x0000ffff7a097812 */ /* 0x000fe200078ec0ff */
[----:B------:R-:W-:Y:S01]  /*48c0*/  MUFU.EX2 R119, R13 ;  /* 0x0000000d00777308 */ /* 0x000fe20000000800 */
[----:B------:R-:W-:Y:S01]  /*48d0*/  ISETP.LE.U32.AND P2, PT, R100, UR5, PT ;  /* 0x0000000564007c0c */ /* 0x000fe2000bf43070 */
[----:B------:R-:W-:Y:S01]  /*48e0*/  FFMA.FTZ R32, R32, UR4, -R175 ;  /* 0x0000000420207c23 */ /* 0x000fe200080108af */
[----:B------:R-:W-:Y:S01]  /*48f0*/  LOP3.LUT R104, R107, UR8, R124, 0x96, !PT ;  /* 0x000000086b687c12 */ /* 0x000fe2000f8e967c */
[----:B------:R-:W-:Y:S01]  /*4900*/  FFMA.FTZ R34, R34, UR4, -R109 ;  /* 0x0000000422227c23 */ /* 0x000fe2000801086d */
[----:B------:R-:W-:Y:S01]  /*4910*/  LOP3.LUT R126, R103, UR8, R126, 0x96, !PT ;  /* 0x00000008677e7c12 */ /* 0x000fe2000f8e967e */
[--C-:B------:R-:W-:Y:S01]  /*4920*/  FFMA.FTZ R123, R17, UR4, -R175.reuse ;  /* 0x00000004117b7c23 */ /* 0x100fe200080108af */
[----:B-1----:R-:W-:Y:S03]  /*4930*/  LOP3.LUT R12, R122, 0xff, RZ, 0xc0, !PT ;  /* 0x000000ff7a0c7812 */ /* 0x002fe600078ec0ff */
[----:B------:R1:W-:Y:S01]  /*4940*/  MUFU.EX2 R124, R18 ;  /* 0x00000012007c7308 */ /* 0x0003e20000000800 */
[C---:B------:R-:W-:Y:S01]  /*4950*/  LOP3.LUT R17, R126.reuse, 0xffff, RZ, 0xc0, !PT ;  /* 0x0000ffff7e117812 */ /* 0x040fe200078ec0ff */
[----:B------:R-:W-:Y:S01]  /*4960*/  FFMA.FTZ R175, R33, UR4, -R175 ;  /* 0x0000000421af7c23 */ /* 0x000fe200080108af */
[----:B------:R-:W-:Y:S01]  /*4970*/  LOP3.LUT R105, R126, 0xff, RZ, 0xc0, !PT ;  /* 0x000000ff7e697812 */ /* 0x000fe200078ec0ff */
[----:B------:R-:W-:Y:S01]  /*4980*/  FFMA.FTZ R109, R35, UR4, -R109 ;  /* 0x00000004236d7c23 */ /* 0x000fe2000801086d */
[----:B------:R-:W-:Y:S01]  /*4990*/  SHF.R.U32.HI R17, RZ, 0x8, R17 ;  /* 0x00000008ff117819 */ /* 0x000fe20000011611 */
[--C-:B------:R-:W-:Y:S01]  /*49a0*/  FFMA.FTZ R121, R15, UR4, -R108.reuse ;  /* 0x000000040f797c23 */ /* 0x100fe2000801086c */
[----:B------:R-:W-:Y:S03]  /*49b0*/  ISETP.LE.U32.AND P3, PT, R105, UR5, PT ;  /* 0x0000000569007c0c */ /* 0x000fe6000bf63070 */
[----:B------:R-:W3:Y:S01]  /*49c0*/  MUFU.EX2 R243, R32 ;  /* 0x0000002000f37308 */ /* 0x000ee20000000800 */
[----:B------:R-:W-:Y:S01]  /*49d0*/  LOP3.LUT R17, R17, 0xffff, RZ, 0xc0, !PT ;  /* 0x0000ffff11117812 */ /* 0x000fe200078ec0ff */
[----:B------:R-:W-:Y:S01]  /*49e0*/  FFMA.FTZ R27, R27, UR4, -R108 ;  /* 0x000000041b1b7c23 */ /* 0x000fe2000801086c */
[----:B------:R-:W-:Y:S01]  /*49f0*/  SHF.R.U32.HI R105, RZ, 0x18, R126 ;  /* 0x00000018ff697819 */ /* 0x000fe2000001167e */
[----:B------:R-:W-:Y:S01]  /*4a00*/  FFMA.FTZ R108, R31, UR4, -R108 ;  /* 0x000000041f6c7c23 */ /* 0x000fe2000801086c */
[----:B------:R-:W-:Y:S02]  /*4a10*/  ISETP.LE.U32.AND P0, PT, R17, UR5, PT ;  /* 0x0000000511007c0c */ /* 0x000fe4000bf03070 */
[----:B------:R-:W-:Y:S03]  /*4a20*/  SHF.R.U32.HI R126, RZ, 0x10, R126 ;  /* 0x00000010ff7e7819 */ /* 0x000fe6000001167e */
[----:B------:R3:W-:Y:S01]  /*4a30*/  MUFU.EX2 R120, R14 ;  /* 0x0000000e00787308 */ /* 0x0007e20000000800 */
[----:B-1----:R-:W-:Y:S02]  /*4a40*/  LOP3.LUT R18, R104, 0xffff, RZ, 0xc0, !PT ;  /* 0x0000ffff68127812 */ /* 0x002fe400078ec0ff */
[----:B------:R-:W-:Y:S01]  /*4a50*/  ISETP.LE.U32.AND P4, PT, R105, UR5, PT ;  /* 0x0000000569007c0c */ /* 0x000fe2000bf83070 */
[----:B--2---:R-:W-:Y:S01]  /*4a60*/  @!P3 FADD.FTZ R110, -R110, -RZ ;  /* 0x800000ff6e6eb221 */ /* 0x004fe20000010100 */
[----:B------:R-:W-:Y:S02]  /*4a70*/  SHF.R.U32.HI R18, RZ, 0x8, R18 ;  /* 0x00000008ff127819 */ /* 0x000fe40000011612 */
[----:B------:R-:W-:Y:S03]  /*4a80*/  SHF.R.U32.HI R17, RZ, 0x10, R104 ;  /* 0x00000010ff117819 */ /* 0x000fe60000011668 */
[----:B------:R1:W-:Y:S01]  /*4a90*/  MUFU.EX2 R122, R16 ;  /* 0x00000010007a7308 */ /* 0x0003e20000000800 */
[----:B------:R-:W-:Y:S01]  /*4aa0*/  LOP3.LUT R18, R18, 0xffff, RZ, 0xc0, !PT ;  /* 0x0000ffff12127812 */ /* 0x000fe200078ec0ff */
[----:B----4-:R-:W-:Y:S01]  /*4ab0*/  @!P0 FADD.FTZ R111, -R111, -RZ ;  /* 0x800000ff6f6f8221 */ /* 0x010fe20000010100 */
[----:B------:R-:W-:Y:S01]  /*4ac0*/  LOP3.LUT R126, R126, 0xff, RZ, 0xc0, !PT ;  /* 0x000000ff7e7e7812 */ /* 0x000fe200078ec0ff */
[----:B---3--:R-:W-:Y:S01]  /*4ad0*/  @!P2 FADD.FTZ R243, -R243, -RZ ;  /* 0x800000fff3f3a221 */ /* 0x008fe20000010100 */
[----:B------:R-:W-:Y:S02]  /*4ae0*/  LOP3.LUT R17, R17, 0xff, RZ, 0xc0, !PT ;  /* 0x000000ff11117812 */ /* 0x000fe400078ec0ff */
[----:B------:R-:W-:Y:S03]  /*4af0*/  ISETP.LE.U32.AND P0, PT, R18, UR5, PT ;  /* 0x0000000512007c0c */ /* 0x000fe6000bf03070 */
[----:B------:R2:W-:Y:S01]  /*4b00*/  MUFU.EX2 R125, R19 ;  /* 0x00000013007d7308 */ /* 0x0005e20000000800 */
[----:B------:R-:W-:Y:S01]  /*4b10*/  ISETP.LE.U32.AND P5, PT, R126, UR5, PT ;  /* 0x000000057e007c0c */ /* 0x000fe2000bfa3070 */
[----:B------:R-:W-:Y:S01]  /*4b20*/  @!P4 FADD.FTZ R113, -R113, -RZ ;  /* 0x800000ff7171c221 */ /* 0x000fe20000010100 */
[C---:B------:R-:W-:Y:S02]  /*4b30*/  LOP3.LUT R15, R102.reuse, 0xffff, RZ, 0xc0, !PT ;  /* 0x0000ffff660f7812 */ /* 0x040fe400078ec0ff */
[----:B------:R-:W-:Y:S02]  /*4b40*/  LOP3.LUT R101, R102, 0xff, RZ, 0xc0, !PT ;  /* 0x000000ff66657812 */ /* 0x000fe400078ec0ff */
[--C-:B------:R-:W-:Y:S03]  /*4b50*/  SHF.R.U32.HI R14, RZ, 0x10, R102.reuse ;  /* 0x00000010ff0e7819 */ /* 0x100fe60000011666 */
[----:B------:R-:W-:Y:S01]  /*4b60*/  MUFU.EX2 R246, R34 ;  /* 0x0000002200f67308 */ /* 0x000fe20000000800 */
[----:B------:R-:W-:Y:S02]  /*4b70*/  SHF.R.U32.HI R13, RZ, 0x18, R102 ;  /* 0x00000018ff0d7819 */ /* 0x000fe40000011666 */
[----:B------:R-:W-:Y:S01]  /*4b80*/  ISETP.LE.U32.AND P3, PT, R17, UR5, PT ;  /* 0x0000000511007c0c */ /* 0x000fe2000bf63070 */
[----:B------:R-:W-:Y:S01]  /*4b90*/  @!P0 FADD.FTZ R115, -R115, -RZ ;  /* 0x800000ff73738221 */ /* 0x000fe20000010100 */
[----:B------:R-:W-:Y:S01]  /*4ba0*/  LOP3.LUT R102, R106, 0xff, RZ, 0xc0, !PT ;  /* 0x000000ff6a667812 */ /* 0x000fe200078ec0ff */
[----:B------:R-:W-:Y:S01]  /*4bb0*/  @!P5 FADD.FTZ R112, -R112, -RZ ;  /* 0x800000ff7070d221 */ /* 0x000fe20000010100 */
[--C-:B------:R-:W-:Y:S03]  /*4bc0*/  SHF.R.U32.HI R100, RZ, 0x10, R106.reuse ;  /* 0x00000010ff647819 */ /* 0x100fe6000001166a */
[----:B------:R-:W-:Y:S01]  /*4bd0*/  MUFU.EX2 R248, R108 ;  /* 0x0000006c00f87308 */ /* 0x000fe20000000800 */
[----:B------:R-:W-:Y:S02]  /*4be0*/  ISETP.LE.U32.AND P4, PT, R102, UR5, PT ;  /* 0x0000000566007c0c */ /* 0x000fe4000bf83070 */
[----:B-1----:R-:W-:Y:S02]  /*4bf0*/  SHF.R.U32.HI R16, RZ, 0x18, R106 ;  /* 0x00000018ff107819 */ /* 0x002fe4000001166a */
[----:B--2---:R-:W-:Y:S02]  /*4c00*/  LOP3.LUT R19, R104, 0xff, RZ, 0xc0, !PT ;  /* 0x000000ff68137812 */ /* 0x004fe400078ec0ff */
[----:B------:R-:W-:Y:S03]  /*4c10*/  SHF.R.U32.HI R104, RZ, 0x18, R104 ;  /* 0x00000018ff687819 */ /* 0x000fe60000011668 */
[----:B------:R-:W1:Y:S01]  /*4c20*/  MUFU.EX2 R121, R121 ;  /* 0x0000007900797308 */ /* 0x000e620000000800 */
[----:B------:R-:W-:Y:S01]  /*4c30*/  LOP3.LUT R100, R100, 0xff, RZ, 0xc0, !PT ;  /* 0x000000ff64647812 */ /* 0x000fe200078ec0ff */
[----:B------:R-:W-:Y:S01]  /*4c40*/  @!P3 FADD.FTZ R116, -R116, -RZ ;  /* 0x800000ff7474b221 */ /* 0x000fe20000010100 */
[----:B------:R-:W-:Y:S02]  /*4c50*/  ISETP.LE.U32.AND P0, PT, R16, UR5, PT ;  /* 0x0000000510007c0c */ /* 0x000fe4000bf03070 */
[----:B------:R-:W-:Y:S01]  /*4c60*/  ISETP.LE.U32.AND P5, PT, R104, UR5, PT ;  /* 0x0000000568007c0c */ /* 0x000fe2000bfa3070 */
[----:B------:R-:W-:Y:S01]  /*4c70*/  @!P4 FADD.FTZ R118, -R118, -RZ ;  /* 0x800000ff7676c221 */ /* 0x000fe20000010100 */
[----:B------:R-:W-:Y:S03]  /*4c80*/  ISETP.LE.U32.AND P3, PT, R100, UR5, PT ;  /* 0x0000000564007c0c */ /* 0x000fe6000bf63070 */
[----:B------:R-:W2:Y:S01]  /*4c90*/  MUFU.EX2 R126, R20 ;  /* 0x00000014007e7308 */ /* 0x000ea20000000800 */
[----:B------:R-:W-:Y:S02]  /*4ca0*/  ISETP.LE.U32.AND P4, PT, R101, UR5, PT ;  /* 0x0000000565007c0c */ /* 0x000fe4000bf83070 */
[----:B------:R-:W-:Y:S02]  /*4cb0*/  LOP3.LUT R14, R14, 0xff, RZ, 0xc0, !PT ;  /* 0x000000ff0e0e7812 */ /* 0x000fe400078ec0ff */
[----:B------:R-:W-:Y:S02]  /*4cc0*/  SHF.R.U32.HI R8, RZ, 0x18, R4 ;  /* 0x00000018ff087819 */ /* 0x000fe40000011604 */
[----:B------:R-:W-:Y:S03]  /*4cd0*/  ISETP.LE.U32.AND P6, PT, R19, UR5, PT ;  /* 0x0000000513007c0c */ /* 0x000fe6000bfc3070 */
[----:B------:R-:W3:Y:S01]  /*4ce0*/  MUFU.EX2 R128, R22 ;  /* 0x0000001600807308 */ /* 0x000ee20000000800 */
[----:B-1----:R-:W-:Y:S01]  /*4cf0*/  @!P0 FADD.FTZ R121, -R121, -RZ ;  /* 0x800000ff79798221 */ /* 0x002fe20000010100 */
[----:B------:R-:W-:Y:S01]  /*4d00*/  LOP3.LUT R103, R106, 0xffff, RZ, 0xc0, !PT ;  /* 0x0000ffff6a677812 */ /* 0x000fe200078ec0ff */
[----:B------:R-:W-:Y:S01]  /*4d10*/  @!P5 FADD.FTZ R117, -R117, -RZ ;  /* 0x800000ff7575d221 */ /* 0x000fe20000010100 */
[----:B------:R-:W-:Y:S01]  /*4d20*/  ISETP.LE.U32.AND P0, PT, R14, UR5, PT ;  /* 0x000000050e007c0c */ /* 0x000fe2000bf03070 */
[----:B------:R-:W-:Y:S01]  /*4d30*/  @!P3 FADD.FTZ R120, -R120, -RZ ;  /* 0x800000ff7878b221 */ /* 0x000fe20000010100 */
[----:B------:R-:W-:Y:S01]  /*4d40*/  ISETP.LE.U32.AND P5, PT, R8, UR5, PT ;  /* 0x0000000508007c0c */ /* 0x000fe2000bfa3070 */
[----:B------:R-:W-:Y:S01]  /*4d50*/  @!P4 FADD.FTZ R122, -R122, -RZ ;  /* 0x800000ff7a7ac221 */ /* 0x000fe20000010100 */
[----:B------:R-:W-:Y:S02]  /*4d60*/  LOP3.LUT R8, R7, 0xffff, RZ, 0xc0, !PT ;  /* 0x0000ffff07087812 */ /* 0x000fe400078ec0ff */
[----:B------:R-:W1:Y:S01]  /*4d70*/  MUFU.EX2 R123, R123 ;  /* 0x0000007b007b7308 */ /* 0x000e620000000800 */
[----:B------:R-:W-:Y:S02]  /*4d80*/  SHF.R.U32.HI R103, RZ, 0x8, R103 ;  /* 0x00000008ff677819 */ /* 0x000fe40000011667 */
[----:B------:R-:W-:Y:S01]  /*4d90*/  ISETP.LE.U32.AND P3, PT, R13, UR5, PT ;  /* 0x000000050d007c0c */ /* 0x000fe2000bf63070 */
[----:B------:R-:W-:Y:S01]  /*4da0*/  @!P6 FADD.FTZ R114, -R114, -RZ ;  /* 0x800000ff7272e221 */ /* 0x000fe20000010100 */
[----:B------:R-:W-:Y:S02]  /*4db0*/  LOP3.LUT R13, R7, 0xff, RZ, 0xc0, !PT ;  /* 0x000000ff070d7812 */ /* 0x000fe400078ec0ff */
[----:B------:R-:W-:Y:S01]  /*4dc0*/  SHF.R.U32.HI R8, RZ, 0x8, R8 ;  /* 0x00000008ff087819 */ /* 0x000fe20000011608 */
[----:B------:R-:W-:Y:S01]  /*4dd0*/  @!P0 FADD.FTZ R124, -R124, -RZ ;  /* 0x800000ff7c7c8221 */ /* 0x000fe20000010100 */
[----:B------:R-:W-:Y:S01]  /*4de0*/  LOP3.LUT R103, R103, 0xffff, RZ, 0xc0, !PT ;  /* 0x0000ffff67677812 */ /* 0x000fe200078ec0ff */
[----:B------:R-:W4:Y:S01]  /*4df0*/  MUFU.EX2 R176, R26 ;  /* 0x0000001a00b07308 */ /* 0x000f220000000800 */
[----:B------:R-:W-:Y:S02]  /*4e00*/  ISETP.LE.U32.AND P4, PT, R13, UR5, PT ;  /* 0x000000050d007c0c */ /* 0x000fe4000bf83070 */
[--C-:B------:R-:W-:Y:S02]  /*4e10*/  SHF.R.U32.HI R13, RZ, 0x18, R7.reuse ;  /* 0x00000018ff0d7819 */ /* 0x100fe40000011607 */
[----:B------:R-:W-:Y:S01]  /*4e20*/  LOP3.LUT R8, R8, 0xffff, RZ, 0xc0, !PT ;  /* 0x0000ffff08087812 */ /* 0x000fe200078ec0ff */
[----:B------:R-:W-:Y:S01]  /*4e30*/  @!P3 FADD.FTZ R125, -R125, -RZ ;  /* 0x800000ff7d7db221 */ /* 0x000fe20000010100 */
[----:B------:R-:W-:Y:S03]  /*4e40*/  SHF.R.U32.HI R7, RZ, 0x10, R7 ;  /* 0x00000010ff077819 */ /* 0x000fe60000011607 */
[----:B------:R-:W-:Y:S01]  /*4e50*/  MUFU.EX2 R129, R23 ;  /* 0x0000001700817308 */ /* 0x000fe20000000800 */
[----:B------:R-:W-:Y:S02]  /*4e60*/  ISETP.LE.U32.AND P6, PT, R103, UR5, PT ;  /* 0x0000000567007c0c */ /* 0x000fe4000bfc3070 */
[----:B------:R-:W-:Y:S02]  /*4e70*/  ISETP.LE.U32.AND P0, PT, R8, UR5, PT ;  /* 0x0000000508007c0c */ /* 0x000fe4000bf03070 */
[----:B------:R-:W-:Y:S01]  /*4e80*/  LOP3.LUT R8, R7, 0xff, RZ, 0xc0, !PT ;  /* 0x000000ff07087812 */ /* 0x000fe200078ec0ff */
[----:B--2---:R-:W-:Y:S01]  /*4e90*/  @!P4 FADD.FTZ R126, -R126, -RZ ;  /* 0x800000ff7e7ec221 */ /* 0x004fe20000010100 */
[----:B------:R-:W-:Y:S03]  /*4ea0*/  SHF.R.U32.HI R15, RZ, 0x8, R15 ;  /* 0x00000008ff0f7819 */ /* 0x000fe6000001160f */
[----:B------:R-:W-:Y:S01]  /*4eb0*/  MUFU.EX2 R240, R27 ;  /* 0x0000001b00f07308 */ /* 0x000fe20000000800 */
[----:B------:R-:W-:Y:S02]  /*4ec0*/  ISETP.LE.U32.AND P3, PT, R8, UR5, PT ;  /* 0x0000000508007c0c */ /* 0x000fe4000bf63070 */
[----:B------:R-:W-:Y:S02]  /*4ed0*/  LOP3.LUT R8, R6, 0xff, RZ, 0xc0, !PT ;  /* 0x000000ff06087812 */ /* 0x000fe400078ec0ff */
[----:B------:R-:W-:Y:S01]  /*4ee0*/  LOP3.LUT R15, R15, 0xffff, RZ, 0xc0, !PT ;  /* 0x0000ffff0f0f7812 */ /* 0x000fe200078ec0ff */
[----:B------:R-:W-:Y:S01]  /*4ef0*/  @!P6 FADD.FTZ R119, -R119, -RZ ;  /* 0x800000ff7777e221 */ /* 0x000fe20000010100 */
[----:B------:R-:W-:Y:S03]  /*4f00*/  ISETP.LE.U32.AND P4, PT, R8, UR5, PT ;  /* 0x0000000508007c0c */ /* 0x000fe6000bf83070 */
[----:B------:R-:W-:Y:S01]  /*4f10*/  MUFU.EX2 R244, R175 ;  /* 0x000000af00f47308 */ /* 0x000fe20000000800 */
[--C-:B------:R-:W-:Y:S02]  /*4f20*/  SHF.R.U32.HI R8, RZ, 0x10, R6.reuse ;  /* 0x00000010ff087819 */ /* 0x100fe40000011606 */
[----:B------:R-:W-:Y:S02]  /*4f30*/  ISETP.LE.U32.AND P6, PT, R15, UR5, PT ;  /* 0x000000050f007c0c */ /* 0x000fe4000bfc3070 */
[----:B------:R-:W-:Y:S01]  /*4f40*/  LOP3.LUT R8, R8, 0xff, RZ, 0xc0, !PT ;  /* 0x000000ff08087812 */ /* 0x000fe200078ec0ff */
[----:B---3--:R-:W-:Y:S01]  /*4f50*/  @!P3 FADD.FTZ R128, -R128, -RZ ;  /* 0x800000ff8080b221 */ /* 0x008fe20000010100 */
[----:B------:R-:W-:Y:S03]  /*4f60*/  LOP3.LUT R5, R4, 0xffff, RZ, 0xc0, !PT ;  /* 0x0000ffff04057812 */ /* 0x000fe600078ec0ff */
[----:B------:R-:W2:Y:S01]  /*4f70*/  MUFU.EX2 R127, R21 ;  /* 0x00000015007f7308 */ /* 0x000ea20000000800 */
[----:B------:R-:W-:Y:S02]  /*4f80*/  ISETP.LE.U32.AND P3, PT, R8, UR5, PT ;  /* 0x0000000508007c0c */ /* 0x000fe4000bf63070 */
[----:B------:R-:W-:Y:S02]  /*4f90*/  SHF.R.U32.HI R5, RZ, 0x8, R5 ;  /* 0x00000008ff057819 */ /* 0x000fe40000011605 */
[----:B------:R-:W-:Y:S02]  /*4fa0*/  LOP3.LUT R7, R6, 0xffff, RZ, 0xc0, !PT ;  /* 0x0000ffff06077812 */ /* 0x000fe400078ec0ff */
[----:B------:R-:W-:Y:S01]  /*4fb0*/  LOP3.LUT R5, R5, 0xffff, RZ, 0xc0, !PT ;  /* 0x0000ffff05057812 */ /* 0x000fe200078ec0ff */
[----:B-1----:R-:W-:Y:S01]  /*4fc0*/  @!P6 FADD.FTZ R123, -R123, -RZ ;  /* 0x800000ff7b7be221 */ /* 0x002fe20000010100 */
[----:B------:R-:W-:Y:S01]  /*4fd0*/  ISETP.LE.U32.AND P6, PT, R13, UR5, PT ;  /* 0x000000050d007c0c */ /* 0x000fe2000bfc3070 */
[----:B------:R-:W1:Y:S01]  /*4fe0*/  MUFU.EX2 R130, R24 ;  /* 0x0000001800827308 */ /* 0x000e620000000800 */
[----:B------:R-:W-:Y:S02]  /*4ff0*/  SHF.R.U32.HI R6, RZ, 0x18, R6 ;  /* 0x00000018ff067819 */ /* 0x000fe40000011606 */
[----:B------:R-:W-:Y:S01]  /*5000*/  SHF.R.U32.HI R4, RZ, 0x10, R4 ;  /* 0x00000010ff047819 */ /* 0x000fe20000011604 */
[----:B----4-:R-:W-:Y:S01]  /*5010*/  @!P3 FADD.FTZ R176, -R176, -RZ ;  /* 0x800000ffb0b0b221 */ /* 0x010fe20000010100 */
[----:B------:R-:W-:Y:S02]  /*5020*/  ISETP.LE.U32.AND P3, PT, R5, UR5, PT ;  /* 0x0000000505007c0c */ /* 0x000fe4000bf63070 */
[----:B------:R-:W-:Y:S01]  /*5030*/  F2FP.RELU.F16.F32.PACK_AB R5, R113, R112 ;  /* 0x000000707105723e */ /* 0x000fe200000008ff */
[----:B--2---:R-:W-:Y:S01]  /*5040*/  @!P0 FADD.FTZ R127, -R127, -RZ ;  /* 0x800000ff7f7f8221 */ /* 0x004fe20000010100 */
[----:B------:R-:W-:Y:S01]  /*5050*/  LOP3.LUT R4, R4, 0xff, RZ, 0xc0, !PT ;  /* 0x000000ff04047812 */ /* 0x000fe200078ec0ff */
[----:B------:R-:W2:Y:S01]  /*5060*/  MUFU.EX2 R131, R25 ;  /* 0x0000001900837308 */ /* 0x000ea20000000800 */
[----:B------:R-:W-:Y:S01]  /*5070*/  SHF.R.U32.HI R7, RZ, 0x8, R7 ;  /* 0x00000008ff077819 */ /* 0x000fe20000011607 */
[----:B------:R3:W-:Y:S01]  /*5080*/  STS [R189+0xe400], R5 ;  /* 0x00e40005bd007388 */ /* 0x0007e20000000800 */
[----:B------:R-:W-:Y:S01]  /*5090*/  @!P6 FADD.FTZ R129, -R129, -RZ ;  /* 0x800000ff8181e221 */ /* 0x000fe20000010100 */
[----:B------:R-:W-:Y:S02]  /*50a0*/  ISETP.LE.U32.AND P6, PT, R6, UR5, PT ;  /* 0x0000000506007c0c */ /* 0x000fe4000bfc3070 */
[----:B------:R-:W-:Y:S01]  /*50b0*/  F2FP.RELU.F16.F32.PACK_AB R6, R111, R110 ;  /* 0x0000006e6f06723e */ /* 0x000fe200000008ff */
[----:B-1----:R-:W-:Y:S01]  /*50c0*/  @!P4 FADD.FTZ R130, -R130, -RZ ;  /* 0x800000ff8282c221 */ /* 0x002fe20000010100 */
[----:B------:R-:W-:Y:S01]  /*50d0*/  @!P3 FADD.FTZ R244, -R244, -RZ ;  /* 0x800000fff4f4b221 */ /* 0x000fe20000010100 */
[----:B------:R-:W-:Y:S01]  /*50e0*/  LOP3.LUT R7, R7, 0xffff, RZ, 0xc0, !PT ;  /* 0x0000ffff07077812 */ /* 0x000fe200078ec0ff */
[----:B------:R-:W1:Y:S01]  /*50f0*/  MUFU.EX2 R247, R109 ;  /* 0x0000006d00f77308 */ /* 0x000e620000000800 */
[----:B------:R4:W-:Y:S01]  /*5100*/  STS [R189+0xe000], R6 ;  /* 0x00e00006bd007388 */ /* 0x0009e20000000800 */
[----:B------:R-:W-:Y:S02]  /*5110*/  F2FP.RELU.F16.F32.PACK_AB R8, R119, R118 ;  /* 0x000000767708723e */ /* 0x000fe400000008ff */
[----:B------:R-:W-:Y:S02]  /*5120*/  ISETP.LE.U32.AND P0, PT, R7, UR5, PT ;  /* 0x0000000507007c0c */ /* 0x000fe4000bf03070 */
[----:B------:R-:W-:Y:S01]  /*5130*/  F2FP.RELU.F16.F32.PACK_AB R7, R117, R116 ;  /* 0x000000747507723e */ /* 0x000fe200000008ff */
[----:B------:R-:W-:Y:S01]  /*5140*/  @!P6 FADD.FTZ R240, -R240, -RZ ;  /* 0x800000fff0f0e221 */ /* 0x000fe20000010100 */
[----:B------:R-:W-:Y:S02]  /*5150*/  ISETP.LE.U32.AND P6, PT, R4, UR5, PT ;  /* 0x0000000504007c0c */ /* 0x000fe4000bfc3070 */
[----:B------:R-:W4:Y:S01]  /*5160*/  MUFU.EX2 R242, R242 ;  /* 0x000000f200f27308 */ /* 0x000f220000000800 */
[----:B------:R-:W-:Y:S02]  /*5170*/  SHF.R.U32.HI R4, RZ, 0x8, R9 ;  /* 0x00000008ff047819 */ /* 0x000fe40000011609 */
[----:B------:R-:W-:Y:S02]  /*5180*/  LOP3.LUT R10, R10, 0xff, RZ, 0xc0, !PT ;  /* 0x000000ff0a0a7812 */ /* 0x000fe400078ec0ff */
[----:B------:R-:W-:Y:S02]  /*5190*/  LOP3.LUT R4, R4, 0xffff, RZ, 0xc0, !PT ;  /* 0x0000ffff04047812 */ /* 0x000fe400078ec0ff */
[----:B------:R-:W-:Y:S01]  /*51a0*/  ISETP.LE.U32.AND P4, PT, R12, UR5, PT ;  /* 0x000000050c007c0c */ /* 0x000fe2000bf83070 */
[----:B--2---:R-:W-:Y:S01]  /*51b0*/  @!P0 FADD.FTZ R131, -R131, -RZ ;  /* 0x800000ff83838221 */ /* 0x004fe20000010100 */
[----:B------:R-:W-:Y:S01]  /*51c0*/  ISETP.LE.U32.AND P3, PT, R4, UR5, PT ;  /* 0x0000000504007c0c */ /* 0x000fe2000bf63070 */
[----:B-1----:R-:W-:Y:S01]  /*51d0*/  @!P5 FADD.FTZ R247, -R247, -RZ ;  /* 0x800000fff7f7d221 */ /* 0x002fe20000010100 */
[----:B---3--:R-:W-:Y:S01]  /*51e0*/  F2FP.RELU.F16.F32.PACK_AB R5, R123, R122 ;  /* 0x0000007a7b05723e */ /* 0x008fe200000008ff */
[----:B------:R-:W-:Y:S01]  /*51f0*/  @!P6 FADD.FTZ R246, -R246, -RZ ;  /* 0x800000fff6f6e221 */ /* 0x000fe20000010100 */
[----:B------:R-:W-:Y:S01]  /*5200*/  F2FP.RELU.F16.F32.PACK_AB R4, R125, R124 ;  /* 0x0000007c7d04723e */ /* 0x000fe200000008ff */
[----:B------:R-:W-:Y:S01]  /*5210*/  IMAD.U32 R109, RZ, RZ, UR6 ;  /* 0x00000006ff6d7e24 */ /* 0x000fe2000f8e00ff */
[----:B------:R-:W-:Y:S01]  /*5220*/  ISETP.LE.U32.AND P0, PT, R11, UR5, PT ;  /* 0x000000050b007c0c */ /* 0x000fe2000bf03070 */
[----:B------:R1:W-:Y:S01]  /*5230*/  STS [R194+0xe000], R5 ;  /* 0x00e00005c2007388 */ /* 0x0003e20000000800 */
[----:B----4-:R-:W-:Y:S02]  /*5240*/  F2FP.RELU.F16.F32.PACK_AB R6, R115, R114 ;  /* 0x000000727306723e */ /* 0x010fe400000008ff */
[----:B------:R-:W-:Y:S01]  /*5250*/  ISETP.LE.U32.AND P2, PT, R10, UR5, PT ;  /* 0x000000050a007c0c */ /* 0x000fe2000bf43070 */
[----:B------:R2:W-:Y:S01]  /*5260*/  STS [R194+0xe400], R4 ;  /* 0x00e40004c2007388 */ /* 0x0005e20000000800 */
[----:B------:R-:W-:Y:S01]  /*5270*/  @!P4 FADD.FTZ R241, -R241, -RZ ;  /* 0x800000fff1f1c221 */ /* 0x000fe20000010100 */
[----:B------:R-:W-:Y:S01]  /*5280*/  @!P3 FADD.FTZ R242, -R242, -RZ ;  /* 0x800000fff2f2b221 */ /* 0x000fe20000010100 */
[----:B------:R-:W-:Y:S01]  /*5290*/  IADD3 R109, R0, 0x4000, R109 ;  /* 0x00004000006d7810 */ /* 0x000fe20007ffe06d */
[----:B------:R3:W-:Y:S01]  /*52a0*/  STS [R189+0xf400], R7 ;  /* 0x00f40007bd007388 */ /* 0x0007e20000000800 */
[----:B------:R-:W-:Y:S02]  /*52b0*/  SEL R175, R203, 0xffffffc0, !P1 ;  /* 0xffffffc0cbaf7807 */ /* 0x000fe40004800000 */
[----:B------:R-:W-:Y:S01]  /*52c0*/  FSETP.GE.FTZ.AND P6, PT, R111, RZ, PT ;  /* 0x000000ff6f00720b */ /* 0x000fe20003fd6000 */
[----:B------:R4:W-:Y:S01]  /*52d0*/  STS [R189+0xf000], R6 ;  /* 0x00f00006bd007388 */ /* 0x0009e20000000800 */
[----:B------:R-:W-:Y:S01]  /*52e0*/  @!P0 FADD.FTZ R248, -R248, -RZ ;  /* 0x800000fff8f88221 */ /* 0x000fe20000010100 */
[----:B------:R-:W-:Y:S01]  /*52f0*/  IMAD.IADD R108, R109, 0x1, R167 ;  /* 0x000000016d6c7824 */ /* 0x000fe200078e02a7 */
[----:B------:R-:W-:Y:S01]  /*5300*/  LEA R250, P0, R179, R250, 0x2 ;  /* 0x000000fab3fa7211 */ /* 0x000fe200078010ff */
[----:B------:R4:W-:Y:S01]  /*5310*/  STS [R194+0xf000], R8 ;  /* 0x00f00008c2007388 */ /* 0x0009e20000000800 */
[----:B------:R-:W-:Y:S01]  /*5320*/  @!P2 FADD.FTZ R245, -R245, -RZ ;  /* 0x800000fff5f5a221 */ /* 0x000fe20000010100 */
[----:B------:R-:W-:Y:S01]  /*5330*/  IMAD.IADD R109, R109, 0x1, R175 ;  /* 0x000000016d6d7824 */ /* 0x000fe200078e02af */
[----:B------:R-:W-:Y:S02]  /*5340*/  LEA.HI.X.SX32 R251, R179, R251, 0x2, P0 ;  /* 0x000000fbb3fb7211 */ /* 0x000fe400000f16ff */
[----:B------:R-:W-:Y:S02]  /*5350*/  FSETP.GE.FTZ.AND P0, PT, R110, RZ, PT ;  /* 0x000000ff6e00720b */ /* 0x000fe40003f16000 */
[----:B------:R-:W-:Y:S02]  /*5360*/  FSETP.GE.FTZ.AND P3, PT, R126, RZ, PT ;  /* 0x000000ff7e00720b */ /* 0x000fe40003f76000 */
[----:B-1----:R-:W-:Y:S02]  /*5370*/  F2FP.RELU.F16.F32.PACK_AB R5, R129, R128 ;  /* 0x000000808105723e */ /* 0x002fe400000008ff */
[----:B------:R-:W-:Y:S02]  /*5380*/  FSETP.GE.FTZ.AND P2, PT, R127, RZ, PT ;  /* 0x000000ff7f00720b */ /* 0x000fe40003f56000 */
[----:B--2---:R-:W-:Y:S02]  /*5390*/  F2FP.RELU.F16.F32.PACK_AB R4, R244, R243 ;  /* 0x000000f3f404723e */ /* 0x004fe400000008ff */
[----:B------:R-:W-:Y:S02]  /*53a0*/  FSETP.GE.FTZ.AND P5, PT, R122, RZ, PT ;  /* 0x000000ff7a00720b */ /* 0x000fe40003fb6000 */
[----:B---3--:R-:W-:Y:S02]  /*53b0*/  F2FP.RELU.F16.F32.PACK_AB R7, R121, R120 ;  /* 0x000000787907723e */ /* 0x008fe400000008ff */
[----:B------:R-:W-:Y:S02]  /*53c0*/  FSETP.GE.FTZ.AND P4, PT, R123, RZ, PT ;  /* 0x000000ff7b00720b */ /* 0x000fe40003f96000 */
[----:B----4-:R-:W-:Y:S01]  /*53d0*/  F2FP.RELU.F16.F32.PACK_AB R6, R127, R126 ;  /* 0x0000007e7f06723e */ /* 0x010fe200000008ff */
[----:B------:R1:W-:Y:S01]  /*53e0*/  STS [R194+0xf400], R7 ;  /* 0x00f40007c2007388 */ /* 0x0003e20000000800 */
[----:B------:R-:W-:Y:S03]  /*53f0*/  F2FP.RELU.F16.F32.PACK_AB R8, R131, R130 ;  /* 0x000000828308723e */ /* 0x000fe600000008ff */
[----:B------:R2:W-:Y:S04]  /*5400*/  STS [R193+0xe000], R6 ;  /* 0x00e00006c1007388 */ /* 0x0005e80000000800 */
[----:B------:R3:W-:Y:S04]  /*5410*/  STS [R193+0xe400], R5 ;  /* 0x00e40005c1007388 */ /* 0x0007e80000000800 */
[----:B------:R4:W-:Y:S01]  /*5420*/  STS [R195+0xe000], R4 ;  /* 0x00e00004c3007388 */ /* 0x0009e20000000800 */
[----:B-1----:R-:W-:Y:S02]  /*5430*/  F2FP.RELU.F16.F32.PACK_AB R7, R240, R176 ;  /* 0x000000b0f007723e */ /* 0x002fe400000008ff */
[----:B--2---:R-:W-:Y:S02]  /*5440*/  F2FP.RELU.F16.F32.PACK_AB R6, R247, R246 ;  /* 0x000000f6f706723e */ /* 0x004fe400000008ff */
[----:B---3--:R-:W-:Y:S03]  /*5450*/  F2FP.RELU.F16.F32.PACK_AB R5, R242, R241 ;  /* 0x000000f1f205723e */ /* 0x008fe600000008ff */
[----:B------:R-:W-:Y:S01]  /*5460*/  STS [R195+0xe400], R6 ;  /* 0x00e40006c3007388 */ /* 0x000fe20000000800 */
[----:B----4-:R-:W-:Y:S03]  /*5470*/  F2FP.RELU.F16.F32.PACK_AB R4, R248, R245 ;  /* 0x000000f5f804723e */ /* 0x010fe600000008ff */
[----:B------:R-:W-:Y:S04]  /*5480*/  STS [R193+0xf000], R8 ;  /* 0x00f00008c1007388 */ /* 0x000fe80000000800 */
[----:B------:R-:W-:Y:S04]  /*5490*/  STS [R193+0xf400], R7 ;  /* 0x00f40007c1007388 */ /* 0x000fe80000000800 */
[----:B------:R-:W-:Y:S04]  /*54a0*/  STS [R195+0xf000], R5 ;  /* 0x00f00005c3007388 */ /* 0x000fe80000000800 */
[----:B------:R-:W-:Y:S04]  /*54b0*/  STS [R195+0xf400], R4 ;  /* 0x00f40004c3007388 */ /* 0x000fe80000000800 */
[----:B------:R-:W1:Y:S08]  /*54c0*/  LDSM.16.M88.4 R32, [R0+UR6+0x4000] ;  /* 0x004000060020783b */ /* 0x000e700008000200 */
[----:B------:R-:W2:Y:S08]  /*54d0*/  LDSM.16.M88.4 R28, [R0+UR6+0x5000] ;  /* 0x00500006001c783b */ /* 0x000eb00008000200 */
[----:B------:R-:W3:Y:S08]  /*54e0*/  LDSM.16.M88.4 R100, [R108] ;  /* 0x000000006c64783b */ /* 0x000ef00000000200 */
[----:B------:R4:W3:Y:S01]  /*54f0*/  LDSM.16.M88.4 R104, [R108+0x1000] ;  /* 0x001000006c68783b */ /* 0x0008e20000000200 */
[-C--:B-1----:R-:W-:Y:S03]  /*5500*/  HMMA.16816.F32 R4, R32, R132.reuse, RZ ;  /* 0x000000842004723c */ /* 0x082fe600000018ff */
[----:B----4-:R-:W-:Y:S03]  /*5510*/  IMAD.IADD R108, R175, 0x1, R108 ;  /* 0x00000001af6c7824 */ /* 0x010fe600078e026c */
[C---:B--2---:R-:W-:Y:S06]  /*5520*/  HMMA.16816.F32 R8, R28.reuse, R132, RZ ;  /* 0x000000841c08723c */ /* 0x044fec00000018ff */
[-C--:B------:R-:W-:Y:S06]  /*5530*/  HMMA.16816.F32 R12, R28, R134.reuse, RZ ;  /* 0x000000861c0c723c */ /* 0x080fec00000018ff */
[C---:B------:R-:W-:Y:S06]  /*5540*/  HMMA.16816.F32 R16, R32.reuse, R134, RZ ;  /* 0x000000862010723c */ /* 0x040fec00000018ff */
[-C--:B------:R-:W-:Y:S06]  /*5550*/  HMMA.16816.F32 R20, R32, R136.reuse, RZ ;  /* 0x000000882014723c */ /* 0x080fec00000018ff */
[C---:B------:R-:W-:Y:S06]  /*5560*/  HMMA.16816.F32 R24, R28.reuse, R136, RZ ;  /* 0x000000881c18723c */ /* 0x040fec00000018ff */
[-C--:B------:R-:W-:Y:S06]  /*5570*/  HMMA.16816.F32 R28, R28, R138.reuse, RZ ;  /* 0x0000008a1c1c723c */ /* 0x080fec00000018ff */
[----:B------:R-:W-:Y:S06]  /*5580*/  HMMA.16816.F32 R32, R32, R138, RZ ;  /* 0x0000008a2020723c */ /* 0x000fec00000018ff */
[-C--:B---3--:R-:W-:Y:S06]  /*5590*/  HMMA.16816.F32 R4, R100, R140.reuse, R4 ;  /* 0x0000008c6404723c */ /* 0x088fec0000001804 */
        /* <DEDUP_REMOVED lines=8> */
[----:B------:R2:W3:Y:S08]  /*5620*/  LDSM.16.M88.4 R100, [R109+0x1000] ;  /* 0x001000006d64783b */ /* 0x0004f00000000200 */
[----:B--2---:R-:W2:Y:S01]  /*5630*/  LDG.E R109, desc[UR14][R250.64] ;  /* 0x0000000efa6d7981 */ /* 0x004ea2000c1e1900 */
[-C--:B-1----:R-:W-:Y:S06]  /*5640*/  HMMA.16816.F32 R4, R104, R148.reuse, R4 ;  /* 0x000000946804723c */ /* 0x082fec0000001804 */
[C---:B---3--:R-:W-:Y:S06]  /*5650*/  HMMA.16816.F32 R8, R100.reuse, R148, R8 ;  /* 0x000000946408723c */ /* 0x048fec0000001808 */
[-C--:B------:R-:W-:Y:S06]  /*5660*/  HMMA.16816.F32 R12, R100, R150.reuse, R12 ;  /* 0x00000096640c723c */ /* 0x080fec000000180c */
[C---:B------:R-:W-:Y:S06]  /*5670*/  HMMA.16816.F32 R16, R104.reuse, R150, R16 ;  /* 0x000000966810723c */ /* 0x040fec0000001810 */
[-C--:B------:R-:W-:Y:S06]  /*5680*/  HMMA.16816.F32 R20, R104, R152.reuse, R20 ;  /* 0x000000986814723c */ /* 0x080fec0000001814 */
[C---:B------:R-:W-:Y:S06]  /*5690*/  HMMA.16816.F32 R24, R100.reuse, R152, R24 ;  /* 0x000000986418723c */ /* 0x040fec0000001818 */
[-C--:B------:R-:W-:Y:S01]  /*56a0*/  HMMA.16816.F32 R28, R100, R154.reuse, R28 ;  /* 0x0000009a641c723c */ /* 0x080fe2000000181c */
[----:B------:R-:W1:Y:S05]  /*56b0*/  LDSM.16.M88.4 R100, [R108] ;  /* 0x000000006c64783b */ /* 0x000e6a0000000200 */
[----:B------:R-:W-:Y:S03]  /*56c0*/  HMMA.16816.F32 R32, R104, R154, R32 ;  /* 0x0000009a6820723c */ /* 0x000fe60000001820 */
[----:B------:R3:W4:Y:S08]  /*56d0*/  LDSM.16.M88.4 R104, [R108+0x1000] ;  /* 0x001000006c68783b */ /* 0x0007300000000200 */
[----:B---3--:R-:W3:Y:S01]  /*56e0*/  LDG.E R108, desc[UR14][R250.64+0x20] ;  /* 0x0000200efa6c7981 */ /* 0x008ee2000c1e1900 */
[-C--:B-1----:R-:W-:Y:S06]  /*56f0*/  HMMA.16816.F32 R4, R100, R156.reuse, R4 ;  /* 0x0000009c6404723c */ /* 0x082fec0000001804 */
[C---:B----4-:R-:W-:Y:S06]  /*5700*/  HMMA.16816.F32 R8, R104.reuse, R156, R8 ;  /* 0x0000009c6808723c */ /* 0x050fec0000001808 */
[-C--:B------:R-:W-:Y:S06]  /*5710*/  HMMA.16816.F32 R12, R104, R158.reuse, R12 ;  /* 0x0000009e680c723c */ /* 0x080fec000000180c */
[C---:B------:R-:W-:Y:S06]  /*5720*/  HMMA.16816.F32 R16, R100.reuse, R158, R16 ;  /* 0x0000009e6410723c */ /* 0x040fec0000001810 */
[-C--:B------:R-:W-:Y:S06]  /*5730*/  HMMA.16816.F32 R20, R100, R160.reuse, R20 ;  /* 0x000000a06414723c */ /* 0x080fec0000001814 */
[C---:B------:R-:W-:Y:S06]  /*5740*/  HMMA.16816.F32 R24, R104.reuse, R160, R24 ;  /* 0x000000a06818723c */ /* 0x040fec0000001818 */
[-C--:B------:R-:W-:Y:S01]  /*5750*/  HMMA.16816.F32 R28, R104, R162.reuse, R28 ;  /* 0x000000a2681c723c */ /* 0x080fe2000000181c */
[----:B------:R1:W5:Y:S05]  /*5760*/  LDG.E R104, desc[UR14][R250.64+0x80] ;  /* 0x0000800efa687981 */ /* 0x00036a000c1e1900 */
[----:B------:R-:W-:Y:S01]  /*5770*/  HMMA.16816.F32 R32, R100, R162, R32 ;  /* 0x000000a26420723c */ /* 0x000fe20000001820 */
[----:B------:R1:W5:Y:S04]  /*5780*/  LDG.E R250, desc[UR14][R250.64+0xa0] ;  /* 0x0000a00efafa7981 */ /* 0x000368000c1e1900 */
[C---:B--2---:R-:W-:Y:S01]  /*5790*/  FADD.FTZ R4, -R109.reuse, R4 ;  /* 0x000000046d047221 */ /* 0x044fe20000010100 */
[C---:B------:R-:W-:Y:S01]  /*57a0*/  FADD.FTZ R5, -R109.reuse, R5 ;  /* 0x000000056d057221 */ /* 0x040fe20000010100 */
[C---:B------:R-:W-:Y:S01]  /*57b0*/  FADD.FTZ R20, -R109.reuse, R20 ;  /* 0x000000146d147221 */ /* 0x040fe20000010100 */
[C---:B------:R-:W-:Y:S03]  /*57c0*/  FADD.FTZ R21, -R109.reuse, R21 ;  /* 0x000000156d157221 */ /* 0x040fe60000010100 */
[C---:B------:R-:W-:Y:S01]  /*57d0*/  FADD.FTZ R16, -R109.reuse, R16 ;  /* 0x000000106d107221 */ /* 0x040fe20000010100 */
[-C--:B------:R-:W-:Y:S01]  /*57e0*/  FSEL R4, R4, R109.reuse, P0 ;  /* 0x0000006d04047208 */ /* 0x080fe20000000000 */
[C---:B------:R-:W-:Y:S01]  /*57f0*/  FADD.FTZ R17, -R109.reuse, R17 ;  /* 0x000000116d117221 */ /* 0x040fe20000010100 */
[----:B------:R-:W-:Y:S10]  /*5800*/  FSETP.GE.FTZ.AND P0, PT, R244, RZ, PT ;  /* 0x000000fff400720b */ /* 0x000ff40003f16000 */
[----:B------:R-:W-:Y:S01]  /*5810*/  FADD.FTZ R32, -R109, R32 ;  /* 0x000000206d207221 */ /* 0x000fe20000010100 */
[----:B------:R-:W-:Y:S01]  /*5820*/  FSEL R5, R5, R109, P6 ;  /* 0x0000006d05057208 */ /* 0x000fe20003000000 */
[----:B------:R-:W-:Y:S01]  /*5830*/  FMUL.FTZ R4, R110, R4 ;  /* 0x000000046e047220 */ /* 0x000fe20000410000 */
[----:B------:R-:W-:Y:S02]  /*5840*/  ISETP.GT.AND P6, PT, R223, R205, PT ;  /* 0x000000cddf00720c */ /* 0x000fe40003fc4270 */
[----:B------:R-:W-:Y:S01]  /*5850*/  FSEL R20, R20, R109, P3 ;  /* 0x0000006d14147208 */ /* 0x000fe20001800000 */
[----:B------:R-:W-:Y:S01]  /*5860*/  FMUL.FTZ R5, R111, R5 ;  /* 0x000000056f057220 */ /* 0x000fe20000410000 */
[-C--:B------:R-:W-:Y:S02]  /*5870*/  FSEL R21, R21, R109.reuse, P2 ;  /* 0x0000006d15157208 */ /* 0x080fe40001000000 */
[-C--:B------:R-:W-:Y:S01]  /*5880*/  FSEL R16, R16, R109.reuse, P5 ;  /* 0x0000006d10107208 */ /* 0x080fe20002800000 */
[----:B------:R-:W-:Y:S01]  /*5890*/  FMUL.FTZ R20, R126, R20 ;  /* 0x000000147e147220 */ /* 0x000fe20000410000 */
[----:B------:R-:W-:Y:S01]  /*58a0*/  FSEL R17, R17, R109, P4 ;  /* 0x0000006d11117208 */ /* 0x000fe20002000000 */
[----:B------:R-:W-:Y:S01]  /*58b0*/  FMUL.FTZ R21, R127, R21 ;  /* 0x000000157f157220 */ /* 0x000fe20000410000 */
[----:B------:R-:W-:Y:S01]  /*58c0*/  FSETP.GE.FTZ.AND P2, PT, R243, RZ, PT ;  /* 0x000000fff300720b */ /* 0x000fe20003f56000 */
[----:B------:R-:W-:Y:S01]  /*58d0*/  FMUL.FTZ R16, R122, R16 ;  /* 0x000000107a107220 */ /* 0x000fe20000410000 */
[----:B------:R-:W-:Y:S01]  /*58e0*/  F2FP.F16.F32.PACK_AB R4, R5, R4 ;  /* 0x000000040504723e */ /* 0x000fe200000000ff */
[----:B------:R-:W-:Y:S01]  /*58f0*/  FMUL.FTZ R17, R123, R17 ;  /* 0x000000117b117220 */ /* 0x000fe20000410000 */
[----:B------:R-:W-:Y:S01]  /*5900*/  FSEL R32, R32, R109, P2 ;  /* 0x0000006d20207208 */ /* 0x000fe20001000000 */
[----:B------:R-:W-:Y:S01]  /*5910*/  @P0 FADD.FTZ R109, -R109, R33 ;  /* 0x000000216d6d0221 */ /* 0x000fe20000010100 */
[----:B------:R-:W-:Y:S02]  /*5920*/  FSETP.GE.FTZ.AND P2, PT, R112, RZ, PT ;  /* 0x000000ff7000720b */ /* 0x000fe40003f56000 */
[----:B------:R-:W-:Y:S01]  /*5930*/  FSETP.GE.FTZ.AND P0, PT, R113, RZ, PT ;  /* 0x000000ff7100720b */ /* 0x000fe20003f16000 */
[----:B------:R-:W-:Y:S01]  /*5940*/  FMUL.FTZ R243, R243, R32 ;  /* 0x00000020f3f37220 */ /* 0x000fe20000410000 */
[----:B------:R-:W-:Y:S01]  /*5950*/  F2FP.F16.F32.PACK_AB R20, R21, R20 ;  /* 0x000000141514723e */ /* 0x000fe200000000ff */
[----:B------:R-:W-:Y:S01]  /*5960*/  FMUL.FTZ R109, R244, R109 ;  /* 0x0000006df46d7220 */ /* 0x000fe20000410000 */
[----:B------:R-:W-:Y:S01]  /*5970*/  F2FP.F16.F32.PACK_AB R16, R17, R16 ;  /* 0x000000101110723e */ /* 0x000fe200000000ff */
[C---:B---3--:R-:W-:Y:S01]  /*5980*/  FADD.FTZ R6, -R108.reuse, R6 ;  /* 0x000000066c067221 */ /* 0x048fe20000010100 */
[----:B------:R-:W-:Y:S04]  /*5990*/  FADD.FTZ R7, -R108, R7 ;  /* 0x000000076c077221 */ /* 0x000fe80000010100 */
[-C--:B------:R-:W-:Y:S02]  /*59a0*/  FSEL R32, R6, R108.reuse, P2 ;  /* 0x0000006c06207208 */ /* 0x080fe40001000000 */
[----:B------:R-:W-:Y:S01]  /*59b0*/  FSEL R21, R7, R108, P0 ;  /* 0x0000006c07157208 */ /* 0x000fe20000000000 */
[----:B-1----:R-:W-:Y:S06]  /*59c0*/  @!P6 BRA `(.L_x_599) ;  /* 0x00000000004ce947 */ /* 0x002fec0003800000 */
[----:B------:R-:W1:Y:S01]  /*59d0*/  LDC R6, c[0x0][0x240] ;  /* 0x00009000ff067b82 */ /* 0x000e620000000800 */
[----:B------:R-:W-:Y:S04]  /*59e0*/  LOP3.LUT R17, R223, 0x1, RZ, 0xc0, !PT ;  /* 0x00000001df117812 */ /* 0x000fe800078ec0ff */
[----:B------:R-:W-:Y:S03]  /*59f0*/  ISETP.NE.U32.AND P2, PT, R17, 0x1, PT ;  /* 0x000000011100780c */ /* 0x000fe60003f45070 */
[----:B------:R-:W2:Y:S01]  /*5a00*/  LDC R5, c[0x0][0x244] ;  /* 0x00009100ff057b82 */ /* 0x000ea20000000800 */
[C---:B-1----:R-:W-:Y:S05]  /*5a10*/  IMAD.U32 R7, R6.reuse, -0x40, RZ ;  /* 0xffffffc006077824 */ /* 0x042fea00078e00ff */
[C---:B------:R-:W-:Y:S04]  /*5a20*/  LEA R232, P0, R7.reuse, R232, 0x1 ;  /* 0x000000e807e87211 */ /* 0x040fe800078008ff */
[----:B------:R-:W-:Y:S01]  /*5a30*/  LEA.HI.X.SX32 R233, R7, R233, 0x1, P0 ;  /* 0x000000e907e97211 */ /* 0x000fe200000f0eff */
[----:B------:R-:W-:Y:S01]  /*5a40*/  IMAD.MOV.U32 R7, RZ, RZ, -0x2000 ;  /* 0xffffe000ff077424 */ /* 0x000fe200078e00ff */
[C---:B------:R-:W-:Y:S04]  /*5a50*/  LEA R100, P0, R6.reuse, R232, 0x6 ;  /* 0x000000e806647211 */ /* 0x040fe800078030ff */
[----:B------:R-:W-:Y:S02]  /*5a60*/  SEL R7, R7, 0x2000, !P2 ;  /* 0x0000200007077807 */ /* 0x000fe40005000000 */
[----:B--2---:R-:W-:Y:S03]  /*5a70*/  LEA.HI.X R101, R6, R233, R5, 0x6, P0 ;  /* 0x000000e906657211 */ /* 0x004fe600000f3405 */
[--C-:B------:R-:W-:Y:S02]  /*5a80*/  IMAD.IADD R222, R222, 0x1, R7.reuse ;  /* 0x00000001dede7824 */ /* 0x100fe400078e0207 */
[----:B------:R-:W-:Y:S03]  /*5a90*/  IMAD.IADD R169, R169, 0x1, R7 ;  /* 0x00000001a9a97824 */ /* 0x000fe600078e0207 */
[----:B------:R-:W-:Y:S01]  /*5aa0*/  @!PT LDS RZ, [RZ] ;  /* 0x00000000fffff984 */ /* 0x000fe20000000800 */
[----:B------:R-:W-:Y:S01]  /*5ab0*/  @!PT LDS RZ, [RZ] ;  /* 0x00000000fffff984 */ /* 0x000fe20000000800 */
[----:B------:R-:W-:Y:S01]  /*5ac0*/  @!PT LDS RZ, [RZ] ;  /* 0x00000000fffff984 */ /* 0x000fe20000000800 */
[----:B------:R1:W-:Y:S04]  /*5ad0*/  LDGSTS.E.BYPASS.LTC128B.128 [R222], desc[UR14][R232.64] ;  /* 0x00000000e8de7fae */ /* 0x0003e8000b901d4e */
[----:B------:R1:W-:Y:S04]  /*5ae0*/  LDGSTS.E.BYPASS.LTC128B.128 [R222+0x1000], desc[UR14][R100.64] ;  /* 0x0100000064de7fae */ /* 0x0003e8000b901d4e */
[----:B------:R-:W0:Y:S02]  /*5af0*/  LDGDEPBAR ;  /* 0x00000000000079af */ /* 0x000e240000000000 */
.L_x_599:
[----:B------:R-:W-:Y:S01]  /*5b00*/  FADD.FTZ R18, -R108, R18 ;  /* 0x000000126c127221 */ /* 0x000fe20000010100 */
[----:B------:R-:W-:Y:S01]  /*5b10*/  FSETP.GE.FTZ.AND P0, PT, R124, RZ, PT ;  /* 0x000000ff7c00720b */ /* 0x000fe20003f16000 */
[----:B------:R2:W-:Y:S01]  /*5b20*/  STS [R189+0xa000], R4 ;  /* 0x00a00004bd007388 */ /* 0x0005e20000000800 */
[C---:B------:R-:W-:Y:S01]  /*5b30*/  FADD.FTZ R23, -R108.reuse, R23 ;  /* 0x000000176c177221 */ /* 0x040fe20000010100 */
[----:B------:R-:W-:Y:S01]  /*5b40*/  FSETP.GE.FTZ.AND P2, PT, R129, RZ, PT ;  /* 0x000000ff8100720b */ /* 0x000fe20003f56000 */
[----:B------:R-:W-:Y:S01]  /*5b50*/  FADD.FTZ R19, -R108, R19 ;  /* 0x000000136c137221 */ /* 0x000fe20000010100 */
[-C--:B------:R-:W-:Y:S01]  /*5b60*/  FSEL R18, R18, R108.reuse, P0 ;  /* 0x0000006c12127208 */ /* 0x080fe20000000000 */
[C---:B------:R-:W-:Y:S01]  /*5b70*/  FADD.FTZ R22, -R108.reuse, R22 ;  /* 0x000000166c167221 */ /* 0x040fe20000010100 */
[----:B------:R-:W-:Y:S01]  /*5b80*/  FSETP.GE.FTZ.AND P0, PT, R247, RZ, PT ;  /* 0x000000fff700720b */ /* 0x000fe20003f16000 */
[----:B------:R-:W-:Y:S01]  /*5b90*/  FADD.FTZ R34, -R108, R34 ;  /* 0x000000226c227221 */ /* 0x000fe20000010100 */
[-C--:B------:R-:W-:Y:S01]  /*5ba0*/  FSEL R23, R23, R108.reuse, P2 ;  /* 0x0000006c17177208 */ /* 0x080fe20001000000 */
[C---:B-----5:R-:W-:Y:S01]  /*5bb0*/  FADD.FTZ R12, -R104.reuse, R12 ;  /* 0x0000000c680c7221 */ /* 0x060fe20000010100 */
[----:B------:R-:W-:Y:S01]  /*5bc0*/  FSETP.GE.FTZ.AND P4, PT, R125, RZ, PT ;  /* 0x000000ff7d00720b */ /* 0x000fe20003f96000 */
[----:B------:R-:W-:Y:S01]  /*5bd0*/  FADD.FTZ R9, -R104, R9 ;  /* 0x0000000968097221 */ /* 0x000fe20000010100 */
[----:B------:R-:W-:Y:S01]  /*5be0*/  FSETP.GE.FTZ.AND P3, PT, R128, RZ, PT ;  /* 0x000000ff8000720b */ /* 0x000fe20003f76000 */
[----:B------:R-:W-:Y:S01]  /*5bf0*/  FADD.FTZ R8, -R104, R8 ;  /* 0x0000000868087221 */ /* 0x000fe20000010100 */
[----:B------:R-:W-:Y:S01]  /*5c00*/  FSETP.GE.FTZ.AND P2, PT, R246, RZ, PT ;  /* 0x000000fff600720b */ /* 0x000fe20003f56000 */
[C---:B------:R-:W-:Y:S01]  /*5c10*/  FADD.FTZ R24, -R104.reuse, R24 ;  /* 0x0000001868187221 */ /* 0x040fe20000010100 */
[-C--:B------:R-:W-:Y:S01]  /*5c20*/  FSEL R19, R19, R108.reuse, P4 ;  /* 0x0000006c13137208 */ /* 0x080fe20002000000 */
[----:B------:R-:W-:Y:S01]  /*5c30*/  FADD.FTZ R25, -R104, R25 ;  /* 0x0000001968197221 */ /* 0x000fe20000010100 */
[-C--:B------:R-:W-:Y:S01]  /*5c40*/  FSEL R22, R22, R108.reuse, P3 ;  /* 0x0000006c16167208 */ /* 0x080fe20001800000 */
[----:B------:R-:W-:Y:S01]  /*5c50*/  FADD.FTZ R28, -R104, R28 ;  /* 0x0000001c681c7221 */ /* 0x000fe20000010100 */
[----:B------:R-:W-:Y:S01]  /*5c60*/  FSEL R34, R34, R108, P2 ;  /* 0x0000006c22227208 */ /* 0x000fe20001000000 */
[----:B------:R-:W-:Y:S01]  /*5c70*/  @P0 FADD.FTZ R108, -R108, R35 ;  /* 0x000000236c6c0221 */ /* 0x000fe20000010100 */
[----:B------:R-:W-:Y:S01]  /*5c80*/  FSETP.GE.FTZ.AND P0, PT, R118, RZ, PT ;  /* 0x000000ff7600720b */ /* 0x000fe20003f16000 */
[----:B------:R-:W-:Y:S01]  /*5c90*/  FADD.FTZ R10, -R250, R10 ;  /* 0x0000000afa0a7221 */ /* 0x000fe20000010100 */
[----:B------:R-:W-:Y:S01]  /*5ca0*/  FSETP.GE.FTZ.AND P2, PT, R115, RZ, PT ;  /* 0x000000ff7300720b */ /* 0x000fe20003f56000 */
[----:B--2---:R-:W-:Y:S01]  /*5cb0*/  FADD.FTZ R4, -R104, R13 ;  /* 0x0000000d68047221 */ /* 0x004fe20000010100 */
[----:B------:R-:W-:Y:S01]  /*5cc0*/  FSEL R12, R12, R104, P0 ;  /* 0x000000680c0c7208 */ /* 0x000fe20000000000 */
[----:B------:R-:W-:Y:S01]  /*5cd0*/  FADD.FTZ R11, -R250, R11 ;  /* 0x0000000bfa0b7221 */ /* 0x000fe20000010100 */
[----:B------:R-:W-:Y:S01]  /*5ce0*/  FSETP.GE.FTZ.AND P0, PT, R242, RZ, PT ;  /* 0x000000fff200720b */ /* 0x000fe20003f16000 */
[----:B------:R-:W-:Y:S01]  /*5cf0*/  FMUL.FTZ R32, R112, R32 ;  /* 0x0000002070207220 */ /* 0x000fe20000410000 */
[-C--:B------:R-:W-:Y:S01]  /*5d00*/  FSEL R9, R9, R104.reuse, P2 ;  /* 0x0000006809097208 */ /* 0x080fe20001000000 */
[----:B------:R-:W-:Y:S01]  /*5d10*/  FMUL.FTZ R21, R113, R21 ;  /* 0x0000001571157220 */ /* 0x000fe20000410000 */
[----:B------:R-:W-:Y:S01]  /*5d20*/  FSETP.GE.FTZ.AND P3, PT, R114, RZ, PT ;  /* 0x000000ff7200720b */ /* 0x000fe20003f76000 */
[C---:B------:R-:W-:Y:S01]  /*5d30*/  FADD.FTZ R14, -R250.reuse, R14 ;  /* 0x0000000efa0e7221 */ /* 0x040fe20000010100 */
[----:B------:R-:W-:Y:S01]  /*5d40*/  FSETP.GE.FTZ.AND P2, PT, R119, RZ, PT ;  /* 0x000000ff7700720b */ /* 0x000fe20003f56000 */
[----:B------:R-:W-:Y:S01]  /*5d50*/  FADD.FTZ R15, -R250, R15 ;  /* 0x0000000ffa0f7221 */ /* 0x000fe20000010100 */
[-C--:B------:R-:W-:Y:S01]  /*5d60*/  FSEL R8, R8, R104.reuse, P3 ;  /* 0x0000006808087208 */ /* 0x080fe20001800000 */
[----:B------:R-:W-:Y:S01]  /*5d70*/  FMUL.FTZ R19, R125, R19 ;  /* 0x000000137d137220 */ /* 0x000fe20000410000 */
[----:B------:R-:W-:Y:S01]  /*5d80*/  FSEL R4, R4, R104, P2 ;  /* 0x0000006804047208 */ /* 0x000fe20001000000 */
[----:B------:R-:W-:Y:S01]  /*5d90*/  FMUL.FTZ R18, R124, R18 ;  /* 0x000000127c127220 */ /* 0x000fe20000410000 */
[----:B------:R-:W-:Y:S01]  /*5da0*/  FSETP.GE.FTZ.AND P4, PT, R130, RZ, PT ;  /* 0x000000ff8200720b */ /* 0x000fe20003f96000 */
[----:B------:R-:W-:Y:S01]  /*5db0*/  FMUL.FTZ R9, R115, R9 ;  /* 0x0000000973097220 */ /* 0x000fe20000410000 */
[----:B------:R-:W-:Y:S01]  /*5dc0*/  FSETP.GE.FTZ.AND P3, PT, R131, RZ, PT ;  /* 0x000000ff8300720b */ /* 0x000fe20003f76000 */
[----:B------:R-:W-:Y:S01]  /*5dd0*/  FMUL.FTZ R8, R114, R8 ;  /* 0x0000000872087220 */ /* 0x000fe20000410000 */
[----:B------:R-:W-:Y:S01]  /*5de0*/  FSETP.GE.FTZ.AND P2, PT, R241, RZ, PT ;  /* 0x000000fff100720b */ /* 0x000fe20003f56000 */
[----:B------:R-:W-:Y:S01]  /*5df0*/  FMUL.FTZ R12, R118, R12 ;  /* 0x0000000c760c7220 */ /* 0x000fe20000410000 */
[----:B------:R-:W-:Y:S01]  /*5e00*/  FSEL R24, R24, R104, P4 ;  /* 0x0000006818187208 */ /* 0x000fe20002000000 */
[----:B------:R-:W-:Y:S01]  /*5e10*/  FMUL.FTZ R4, R119, R4 ;  /* 0x0000000477047220 */ /* 0x000fe20000410000 */
[-C--:B------:R-:W-:Y:S01]  /*5e20*/  FSEL R25, R25, R104.reuse, P3 ;  /* 0x0000006819197208 */ /* 0x080fe20001800000 */
[----:B------:R-:W-:Y:S01]  /*5e30*/  FADD.FTZ R26, -R250, R26 ;  /* 0x0000001afa1a7221 */ /* 0x000fe20000010100 */
[----:B------:R-:W-:Y:S01]  /*5e40*/  FSEL R28, R28, R104, P2 ;  /* 0x000000681c1c7208 */ /* 0x000fe20001000000 */
[----:B------:R-:W-:Y:S01]  /*5e50*/  @P0 FADD.FTZ R104, -R104, R29 ;  /* 0x0000001d68680221 */ /* 0x000fe20000010100 */
[----:B------:R-:W-:Y:S01]  /*5e60*/  FSETP.GE.FTZ.AND P2, PT, R116, RZ, PT ;  /* 0x000000ff7400720b */ /* 0x000fe20003f56000 */
[----:B------:R-:W-:Y:S01]  /*5e70*/  FADD.FTZ R27, -R250, R27 ;  /* 0x0000001bfa1b7221 */ /* 0x000fe20000010100 */
[----:B------:R-:W-:Y:S01]  /*5e80*/  FSETP.GE.FTZ.AND P0, PT, R117, RZ, PT ;  /* 0x000000ff7500720b */ /* 0x000fe20003f16000 */
[----:B------:R-:W-:Y:S01]  /*5e90*/  FMUL.FTZ R23, R129, R23 ;  /* 0x0000001781177220 */ /* 0x000fe20000410000 */
[----:B------:R-:W-:Y:S01]  /*5ea0*/  FSEL R10, R10, R250, P2 ;  /* 0x000000fa0a0a7208 */ /* 0x000fe20001000000 */
[----:B------:R-:W-:Y:S01]  /*5eb0*/  FMUL.FTZ R22, R128, R22 ;  /* 0x0000001680167220 */ /* 0x000fe20000410000 */
[----:B------:R-:W-:Y:S01]  /*5ec0*/  FSEL R11, R11, R250, P0 ;  /* 0x000000fa0b0b7208 */ /* 0x000fe20000000000 */
[----:B------:R-:W-:Y:S01]  /*5ed0*/  FADD.FTZ R30, -R250, R30 ;  /* 0x0000001efa1e7221 */ /* 0x000fe20000010100 */
[----:B------:R-:W-:Y:S01]  /*5ee0*/  FSETP.GE.FTZ.AND P2, PT, R120, RZ, PT ;  /* 0x000000ff7800720b */ /* 0x000fe20003f56000 */
[----:B------:R-:W-:Y:S01]  /*5ef0*/  FMUL.FTZ R10, R116, R10 ;  /* 0x0000000a740a7220 */ /* 0x000fe20000410000 */
[----:B------:R-:W-:Y:S01]  /*5f00*/  FSETP.GE.FTZ.AND P5, PT, R121, RZ, PT ;  /* 0x000000ff7900720b */ /* 0x000fe20003fb6000 */
[----:B------:R-:W-:Y:S01]  /*5f10*/  FMUL.FTZ R11, R117, R11 ;  /* 0x0000000b750b7220 */ /* 0x000fe20000410000 */
[----:B------:R-:W-:Y:S01]  /*5f20*/  F2FP.F16.F32.PACK_AB R21, R21, R32 ;  /* 0x000000201515723e */ /* 0x000fe200000000ff */
[----:B------:R-:W-:Y:S01]  /*5f30*/  FMUL.FTZ R34, R246, R34 ;  /* 0x00000022f6227220 */ /* 0x000fe20000410000 */
[----:B------:R-:W-:Y:S01]  /*5f40*/  FSEL R14, R14, R250, P2 ;  /* 0x000000fa0e0e7208 */ /* 0x000fe20001000000 */
[----:B------:R-:W-:Y:S01]  /*5f50*/  FMUL.FTZ R108, R247, R108 ;  /* 0x0000006cf76c7220 */ /* 0x000fe20000410000 */
[----:B------:R-:W-:Y:S01]  /*5f60*/  FSEL R15, R15, R250, P5 ;  /* 0x000000fa0f0f7208 */ /* 0x000fe20002800000 */
[----:B------:R-:W-:Y:S01]  /*5f70*/  STS [R189+0xa400], R21 ;  /* 0x00a40015bd007388 */ /* 0x000fe20000000800 */
[----:B------:R-:W-:Y:S01]  /*5f80*/  F2FP.F16.F32.PACK_AB R18, R19, R18 ;  /* 0x000000121312723e */ /* 0x000fe200000000ff */
[----:B------:R-:W-:Y:S01]  /*5f90*/  FMUL.FTZ R14, R120, R14 ;  /* 0x0000000e780e7220 */ /* 0x000fe20000410000 */
[----:B------:R-:W-:Y:S01]  /*5fa0*/  FSETP.GE.FTZ.AND P0, PT, R248, RZ, PT ;  /* 0x000000fff800720b */ /* 0x000fe20003f16000 */
[----:B------:R-:W-:Y:S01]  /*5fb0*/  FMUL.FTZ R15, R121, R15 ;  /* 0x0000000f790f7220 */ /* 0x000fe20000410000 */
[----:B------:R-:W-:Y:S01]  /*5fc0*/  F2FP.F16.F32.PACK_AB R8, R9, R8 ;  /* 0x000000080908723e */ /* 0x000fe200000000ff */
[----:B------:R-:W-:Y:S01]  /*5fd0*/  STS [R194+0xa000], R16 ;  /* 0x00a00010c2007388 */ /* 0x000fe20000000800 */
[----:B------:R-:W-:Y:S01]  /*5fe0*/  F2FP.F16.F32.PACK_AB R10, R11, R10 ;  /* 0x0000000a0b0a723e */ /* 0x000fe200000000ff */
[----:B------:R-:W-:Y:S01]  /*5ff0*/  FMUL.FTZ R25, R131, R25 ;  /* 0x0000001983197220 */ /* 0x000fe20000410000 */
[----:B------:R-:W-:Y:S01]  /*6000*/  FSETP.GE.FTZ.AND P4, PT, R176, RZ, PT ;  /* 0x000000ffb000720b */ /* 0x000fe20003f96000 */
[----:B------:R-:W-:Y:S01]  /*6010*/  STS [R194+0xa400], R18 ;  /* 0x00a40012c2007388 */ /* 0x000fe20000000800 */
[----:B------:R-:W-:Y:S01]  /*6020*/  FSETP.GE.FTZ.AND P3, PT, R240, RZ, PT ;  /* 0x000000fff000720b */ /* 0x000fe20003f76000 */
[----:B------:R-:W-:Y:S01]  /*6030*/  FMUL.FTZ R24, R130, R24 ;  /* 0x0000001882187220 */ /* 0x000fe20000410000 */
[----:B------:R-:W-:Y:S01]  /*6040*/  F2FP.F16.F32.PACK_AB R4, R4, R12 ;  /* 0x0000000c0404723e */ /* 0x000fe200000000ff */
[----:B------:R-:W-:Y:S01]  /*6050*/  STS [R189+0xb000], R8 ;  /* 0x00b00008bd007388 */ /* 0x000fe20000000800 */
[----:B------:R-:W-:Y:S01]  /*6060*/  F2FP.F16.F32.PACK_AB R14, R15, R14 ;  /* 0x0000000e0f0e723e */ /* 0x000fe200000000ff */
[----:B------:R-:W-:Y:S01]  /*6070*/  FMUL.FTZ R28, R241, R28 ;  /* 0x0000001cf11c7220 */ /* 0x000fe20000410000 */
[-C--:B------:R-:W-:Y:S01]  /*6080*/  FSEL R26, R26, R250.reuse, P4 ;  /* 0x000000fa1a1a7208 */ /* 0x080fe20002000000 */
[----:B------:R-:W-:Y:S01]  /*6090*/  STS [R189+0xb400], R10 ;  /* 0x00b4000abd007388 */ /* 0x000fe20000000800 */
[----:B------:R-:W-:Y:S01]  /*60a0*/  FSEL R27, R27, R250, P3 ;  /* 0x000000fa1b1b7208 */ /* 0x000fe20001800000 */
[----:B------:R-:W-:Y:S01]  /*60b0*/  FMUL.FTZ R104, R242, R104 ;  /* 0x00000068f2687220 */ /* 0x000fe20000410000 */
[----:B------:R-:W-:Y:S01]  /*60c0*/  FSETP.GE.FTZ.AND P2, PT, R245, RZ, PT ;  /* 0x000000fff500720b */ /* 0x000fe20003f56000 */
[----:B------:R-:W-:Y:S01]  /*60d0*/  STS [R194+0xb000], R4 ;  /* 0x00b00004c2007388 */ /* 0x000fe20000000800 */
[----:B------:R-:W-:Y:S01]  /*60e0*/  F2FP.F16.F32.PACK_AB R22, R23, R22 ;  /* 0x000000161716723e */ /* 0x000fe200000000ff */
[----:B------:R-:W-:Y:S01]  /*60f0*/  FMUL.FTZ R27, R240, R27 ;  /* 0x0000001bf01b7220 */ /* 0x000fe20000410000 */
[----:B------:R-:W-:Y:S01]  /*6100*/  FSEL R30, R30, R250, P2 ;  /* 0x000000fa1e1e7208 */ /* 0x000fe20001000000 */
[----:B------:R-:W-:Y:S01]  /*6110*/  STS [R194+0xb400], R14 ;  /* 0x00b4000ec2007388 */ /* 0x000fe20000000800 */
[----:B------:R-:W-:Y:S01]  /*6120*/  @P0 FADD.FTZ R250, -R250, R31 ;  /* 0x0000001ffafa0221 */ /* 0x000fe20000010100 */
[----:B------:R-:W-:Y:S01]  /*6130*/  FMUL.FTZ R26, R176, R26 ;  /* 0x0000001ab01a7220 */ /* 0x000fe20000410000 */
[----:B------:R-:W-:Y:S01]  /*6140*/  F2FP.F16.F32.PACK_AB R34, R108, R34 ;  /* 0x000000226c22723e */ /* 0x000fe200000000ff */
[----:B------:R-:W-:Y:S01]  /*6150*/  STS [R193+0xa000], R20 ;  /* 0x00a00014c1007388 */ /* 0x000fe20000000800 */
[----:B------:R-:W-:Y:S01]  /*6160*/  F2FP.F16.F32.PACK_AB R109, R109, R243 ;  /* 0x000000f36d6d723e */ /* 0x000fe200000000ff */
[----:B------:R-:W-:Y:S01]  /*6170*/  FMUL.FTZ R30, R245, R30 ;  /* 0x0000001ef51e7220 */ /* 0x000fe20000410000 */
[----:B------:R-:W-:Y:S01]  /*6180*/  FMUL.FTZ R248, R248, R250 ;  /* 0x000000faf8f87220 */ /* 0x000fe20000410000 */
[----:B------:R-:W-:Y:S01]  /*6190*/  STS [R193+0xa400], R22 ;  /* 0x00a40016c1007388 */ /* 0x000fe20000000800 */
[----:B------:R-:W-:Y:S01]  /*61a0*/  F2FP.F16.F32.PACK_AB R24, R25, R24 ;  /* 0x000000181918723e */ /* 0x000fe200000000ff */
[----:B-1----:R-:W-:Y:S01]  /*61b0*/  VIADD R100, R171, 0x40 ;  /* 0x00000040ab647836 */ /* 0x002fe20000000000 */
[----:B------:R-:W-:Y:S01]  /*61c0*/  F2FP.F16.F32.PACK_AB R26, R27, R26 ;  /* 0x0000001a1b1a723e */ /* 0x000fe200000000ff */
[----:B------:R-:W-:Y:S01]  /*61d0*/  STS [R195+0xa000], R109 ;  /* 0x00a0006dc3007388 */ /* 0x000fe20000000800 */
[----:B------:R-:W-:Y:S01]  /*61e0*/  F2FP.F16.F32.PACK_AB R28, R104, R28 ;  /* 0x0000001c681c723e */ /* 0x000fe200000000ff */
[----:B------:R-:W-:Y:S01]  /*61f0*/  @P1 VIADD R100, R171, 0xffffffc0 ;  /* 0xffffffc0ab641836 */ /* 0x000fe20000000000 */
[----:B------:R-:W-:Y:S01]  /*6200*/  F2FP.F16.F32.PACK_AB R30, R248, R30 ;  /* 0x0000001ef81e723e */ /* 0x000fe200000000ff */
[----:B------:R-:W-:Y:S01]  /*6210*/  STS [R195+0xa400], R34 ;  /* 0x00a40022c3007388 */ /* 0x000fe20000000800 */
[----:B------:R-:W-:Y:S01]  /*6220*/  LEA R115, R182, UR6, 0x1 ;  /* 0x00000006b6737c11 */ /* 0x000fe2000f8e08ff */
[----:B------:R-:W-:Y:S02]  /*6230*/  IMAD.MOV.U32 R116, RZ, RZ, R239 ;  /* 0x000000ffff747224 */ /* 0x000fe400078e00ef */
[----:B------:R-:W-:Y:S01]  /*6240*/  STS [R193+0xb000], R24 ;  /* 0x00b00018c1007388 */ /* 0x000fe20000000800 */
[----:B------:R-:W-:Y:S03]  /*6250*/  IMAD.MOV.U32 R117, RZ, RZ, R238 ;  /* 0x000000ffff757224 */ /* 0x000fe600078e00ee */
        /* <DEDUP_REMOVED lines=69> */
.L_x_600:
        /* <DEDUP_REMOVED lines=13> */
[----:B------:R-:W-:Y:S01]  /*6780*/  LDSM.16.MT88.4 R108, [R171+0x3800] ;  /* 0x00380000ab6c783b */ /* 0x000fe20000004200 */
[C---:B-1----:R-:W-:Y:S06]  /*6790*/  HMMA.16816.F32 R4, R16.reuse, R8, RZ ;  /* 0x000000081004723c */ /* 0x042fec00000018ff */
[C---:B------:R-:W-:Y:S06]  /*67a0*/  HMMA.16816.F32 R8, R16.reuse, R10, RZ ;  /* 0x0000000a1008723c */ /* 0x040fec00000018ff */
[C---:B--2---:R-:W-:Y:S06]  /*67b0*/  HMMA.16816.F32 R12, R16.reuse, R20, RZ ;  /* 0x00000014100c723c */ /* 0x044fec00000018ff */
        /* <DEDUP_REMOVED lines=36> */
[----:B------:R-:W-:Y:S01]  /*6a00*/  LDSM.16.MT88.4 R100, [R172+0xd000] ;  /* 0x00d00000ac64783b */ /* 0x000fe20000004200 */
[C---:B----4-:R-:W-:Y:S06]  /*6a10*/  HMMA.16816.F32 R4, R28.reuse, R104, R4 ;  /* 0x000000681c04723c */ /* 0x050fec0000001804 */
[C---:B------:R-:W-:Y:S05]  /*6a20*/  HMMA.16816.F32 R8, R28.reuse, R106, R8 ;  /* 0x0000006a1c08723c */ /* 0x040fea0000001808 */
[----:B------:R-:W-:Y:S01]  /*6a30*/  IMAD.IADD R104, R175, 0x1, R168 ;  /* 0x00000001af687824 */ /* 0x000fe200078e02a8 */
[C---:B-1----:R-:W-:Y:S06]  /*6a40*/  HMMA.16816.F32 R12, R28.reuse, R20, R12 ;  /* 0x000000141c0c723c */ /* 0x042fec000000180c */
[----:B------:R-:W-:Y:S01]  /*6a50*/  HMMA.16816.F32 R16, R28, R22, R16 ;  /* 0x000000161c10723c */ /* 0x000fe20000001810 */
[----:B------:R-:W-:Y:S04]  /*6a60*/  LDSM.16.MT88.4 R28, [R172+0xa800] ;  /* 0x00a80000ac1c783b */ /* 0x000fe80000004200 */
[----:B------:R-:W-:Y:S01]  /*6a70*/  @P6 VIADD R20, R179, 0xffffffc0 ;  /* 0xffffffc0b3146836 */ /* 0x000fe20000000000 */
[C---:B--2---:R-:W-:Y:S05]  /*6a80*/  HMMA.16816.F32 R4, R32.reuse, R108, R4 ;  /* 0x0000006c2004723c */ /* 0x044fea0000001804 */
[----:B------:R-:W-:Y:S01]  /*6a90*/  @P6 IMAD.WIDE R20, R20, 0x4, R234 ;  /* 0x0000000414146825 */ /* 0x000fe200078e02ea */
[C---:B------:R-:W-:Y:S04]  /*6aa0*/  HMMA.16816.F32 R8, R32.reuse, R110, R8 ;  /* 0x0000006e2008723c */ /* 0x040fe80000001808 */
[----:B------:R-:W5:Y:S02]  /*6ab0*/  @P6 LDG.E R220, desc[UR14][R20.64] ;  /* 0x0000000e14dc6981 */ /* 0x000f64000c1e1900 */
[C---:B---3--:R-:W-:Y:S02]  /*6ac0*/  HMMA.16816.F32 R12, R32.reuse, R24, R12 ;  /* 0x00000018200c723c */ /* 0x048fe4000000180c */
[----:B------:R-:W5:Y:S04]  /*6ad0*/  @P6 LDG.E R221, desc[UR14][R20.64+0x20] ;  /* 0x0000200e14dd6981 */ /* 0x000f68000c1e1900 */
[----:B------:R-:W-:Y:S01]  /*6ae0*/  HMMA.16816.F32 R16, R32, R26, R16 ;  /* 0x0000001a2010723c */ /* 0x000fe20000001810 */
[----:B------:R-:W5:Y:S04]  /*6af0*/  @P6 LDG.E R218, desc[UR14][R20.64+0x80] ;  /* 0x0000800e14da6981 */ /* 0x000f68000c1e1900 */
[----:B------:R-:W-:Y:S01]  /*6b00*/  IMAD.MOV.U32 R24, RZ, RZ, R239 ;  /* 0x000000ffff187224 */ /* 0x000fe200078e00ef */
[----:B------:R1:W5:Y:S01]  /*6b10*/  @P6 LDG.E R219, desc[UR14][R20.64+0xa0] ;  /* 0x0000a00e14db6981 */ /* 0x000362000c1e1900 */
[----:B------:R-:W-:Y:S03]  /*6b20*/  IMAD.MOV.U32 R25, RZ, RZ, R238 ;  /* 0x000000ffff197224 */ /* 0x000fe600078e00ee */
[----:B------:R-:W-:Y:S01]  /*6b30*/  LDSM.16.MT88.4 R32, [R172+0xc800] ;  /* 0x00c80000ac20783b */ /* 0x000fe20000004200 */
[CC--:B------:R-:W-:Y:S03]  /*6b40*/  LEA R22, P2, R217.reuse, R24.reuse, 0x2 ;  /* 0x00000018d9167211 */ /* 0x0c0fe600078410ff */
[----:B------:R2:W-:Y:S01]  /*6b50*/  REDG.E.ADD.F32.FTZ.RN.STRONG.GPU desc[UR14][R24.64], R4 ;  /* 0x00000004180079a6 */ /* 0x0005e2000c10f38e */
[-C--:B------:R-:W-:Y:S05]  /*6b60*/  LEA.HI.X.SX32 R23, R217, R25.reuse, 0x2, P2 ;  /* 0x00000019d9177211 */ /* 0x080fea00010f16ff */
[----:B------:R3:W-:Y:S01]  /*6b70*/  REDG.E.ADD.F32.FTZ.RN.STRONG.GPU desc[UR14][R22.64], R5 ;  /* 0x00000005160079a6 */ /* 0x0007e2000c10f38e */
[CC--:B-1----:R-:W-:Y:S04]  /*6b80*/  LEA R20, P0, R216.reuse, R24.reuse, 0x2 ;  /* 0x00000018d8147211 */ /* 0x0c2fe800078010ff */
[-C--:B------:R-:W-:Y:S02]  /*6b90*/  LEA.HI.X.SX32 R21, R216, R25.reuse, 0x2, P0 ;  /* 0x00000019d8157211 */ /* 0x080fe400000f16ff */
[CC--:B------:R-:W-:Y:S03]  /*6ba0*/  LEA R26, P0, R214.reuse, R24.reuse, 0x2 ;  /* 0x00000018d61a7211 */ /* 0x0c0fe600078010ff */
[----:B------:R1:W-:Y:S01]  /*6bb0*/  REDG.E.ADD.F32.FTZ.RN.STRONG.GPU desc[UR14][R20.64], R6 ;  /* 0x00000006140079a6 */ /* 0x0003e2000c10f38e */
[CC--:B--2---:R-:W-:Y:S02]  /*6bc0*/  LEA R4, P2, R215.reuse, R24.reuse, 0x2 ;  /* 0x00000018d7047211 */ /* 0x0c4fe400078410ff */
[-C--:B------:R-:W-:Y:S02]  /*6bd0*/  LEA.HI.X.SX32 R27, R214, R25.reuse, 0x2, P0 ;  /* 0x00000019d61b7211 */ /* 0x080fe400000f16ff */
[-C--:B---3--:R-:W-:Y:S05]  /*6be0*/  LEA.HI.X.SX32 R5, R215, R25.reuse, 0x2, P2 ;  /* 0x00000019d7057211 */ /* 0x088fea00010f16ff */
[----:B------:R2:W-:Y:S04]  /*6bf0*/  REDG.E.ADD.F32.FTZ.RN.STRONG.GPU desc[UR14][R4.64], R7 ;  /* 0x00000007040079a6 */ /* 0x0005e8000c10f38e */
[----:B------:R3:W-:Y:S01]  /*6c00*/  REDG.E.ADD.F32.FTZ.RN.STRONG.GPU desc[UR14][R26.64], R8 ;  /* 0x000000081a0079a6 */ /* 0x0007e2000c10f38e */
[CC--:B-1----:R-:W-:Y:S02]  /*6c10*/  LEA R20, P3, R213.reuse, R24.reuse, 0x2 ;  /* 0x00000018d5147211 */ /* 0x0c2fe400078610ff */
[CC--:B------:R-:W-:Y:S02]  /*6c20*/  LEA R6, P2, R212.reuse, R24.reuse, 0x2 ;  /* 0x00000018d4067211 */ /* 0x0c0fe400078410ff */
[-C--:B------:R-:W-:Y:S05]  /*6c30*/  LEA.HI.X.SX32 R21, R213, R25.reuse, 0x2, P3 ;  /* 0x00000019d5157211 */ /* 0x080fea00018f16ff */
[----:B------:R1:W-:Y:S01]  /*6c40*/  REDG.E.ADD.F32.FTZ.RN.STRONG.GPU desc[UR14][R20.64], R9 ;  /* 0x00000009140079a6 */ /* 0x0003e2000c10f38e */
[-C--:B--2---:R-:W-:Y:S02]  /*6c50*/  LEA.HI.X.SX32 R7, R212, R25.reuse, 0x2, P2 ;  /* 0x00000019d4077211 */ /* 0x084fe400010f16ff */
[-C--:B------:R-:W-:Y:S02]  /*6c60*/  LEA R4, P0, R211, R24.reuse, 0x2 ;  /* 0x00000018d3047211 */ /* 0x080fe400078010ff */
[-C--:B---3--:R-:W-:Y:S01]  /*6c70*/  LEA R26, P5, R199, R24.reuse, 0x2 ;  /* 0x00000018c71a7211 */ /* 0x088fe200078a10ff */
[----:B------:R2:W-:Y:S01]  /*6c80*/  REDG.E.ADD.F32.FTZ.RN.STRONG.GPU desc[UR14][R6.64], R10 ;  /* 0x0000000a060079a6 */ /* 0x0005e2000c10f38e */
[-C--:B------:R-:W-:Y:S02]  /*6c90*/  LEA.HI.X.SX32 R5, R211, R25.reuse, 0x2, P0 ;  /* 0x00000019d3057211 */ /* 0x080fe400000f16ff */
[-C--:B------:R-:W-:Y:S02]  /*6ca0*/  LEA.HI.X.SX32 R27, R199, R25.reuse, 0x2, P5 ;  /* 0x00000019c71b7211 */ /* 0x080fe400028f16ff */
[-C--:B------:R-:W-:Y:S01]  /*6cb0*/  LEA R8, P2, R196, R24.reuse, 0x2 ;  /* 0x00000018c4087211 */ /* 0x080fe200078410ff */
[----:B------:R3:W-:Y:S04]  /*6cc0*/  REDG.E.ADD.F32.FTZ.RN.STRONG.GPU desc[UR14][R4.64], R11 ;  /* 0x0000000b040079a6 */ /* 0x0007e8000c10f38e */
[----:B------:R-:W-:Y:S04]  /*6cd0*/  REDG.E.ADD.F32.FTZ.RN.STRONG.GPU desc[UR14][R24.64+0x80], R12 ;  /* 0x0000800c180079a6 */ /* 0x000fe8000c10f38e */
[----:B------:R-:W-:Y:S01]  /*6ce0*/  REDG.E.ADD.F32.FTZ.RN.STRONG.GPU desc[UR14][R22.64+0x80], R13 ;  /* 0x0000800d160079a6 */ /* 0x000fe2000c10f38e */
[-C--:B-1----:R-:W-:Y:S02]  /*6cf0*/  LEA R20, P4, R198, R24.reuse, 0x2 ;  /* 0x00000018c6147211 */ /* 0x082fe400078810ff */
[-C--:B------:R-:W-:Y:S02]  /*6d00*/  LEA.HI.X.SX32 R9, R196, R25.reuse, 0x2, P2 ;  /* 0x00000019c4097211 */ /* 0x080fe400010f16ff */
[----:B------:R-:W-:Y:S02]  /*6d10*/  LEA.HI.X.SX32 R21, R198, R25, 0x2, P4 ;  /* 0x00000019c6157211 */ /* 0x000fe400020f16ff */
[----:B------:R-:W-:Y:S02]  /*6d20*/  ISETP.GT.AND P4, PT, R223, R205, PT ;  /* 0x000000cddf00720c */ /* 0x000fe40003f84270 */
[CC--:B--2---:R-:W-:Y:S02]  /*6d30*/  LEA R6, P0, R200.reuse, R24.reuse, 0x2 ;  /* 0x00000018c8067211 */ /* 0x0c4fe400078010ff */
[CC--:B------:R-:W-:Y:S02]  /*6d40*/  LEA R10, P3, R197.reuse, R24.reuse, 0x2 ;  /* 0x00000018c50a7211 */ /* 0x0c0fe400078610ff */
[-C--:B------:R-:W-:Y:S02]  /*6d50*/  LEA.HI.X.SX32 R7, R200, R25.reuse, 0x2, P0 ;  /* 0x00000019c8077211 */ /* 0x080fe400000f16ff */
[-C--:B---3--:R-:W-:Y:S02]  /*6d60*/  LEA.HI.X.SX32 R11, R197, R25.reuse, 0x2, P3 ;  /* 0x00000019c50b7211 */ /* 0x088fe400018f16ff */
[----:B------:R-:W-:Y:S01]  /*6d70*/  LEA R4, P0, R229, R24, 0x2 ;  /* 0x00000018e5047211 */ /* 0x000fe200078010ff */
[----:B------:R-:W-:Y:S01]  /*6d80*/  REDG.E.ADD.F32.FTZ.RN.STRONG.GPU desc[UR14][R6.64], R14 ;  /* 0x0000000e060079a6 */ /* 0x000fe2000c10f38e */
[----:B------:R-:W-:Y:S02]  /*6d90*/  @P6 IADD3 R209, P2, R209, -0x100, RZ ;  /* 0xffffff00d1d16810 */ /* 0x000fe40007f5e0ff */
[----:B------:R-:W-:Y:S01]  /*6da0*/  LEA.HI.X.SX32 R5, R229, R25, 0x2, P0 ;  /* 0x00000019e5057211 */ /* 0x000fe200000f16ff */
[----:B------:R-:W-:Y:S01]  /*6db0*/  REDG.E.ADD.F32.FTZ.RN.STRONG.GPU desc[UR14][R26.64], R15 ;  /* 0x0000000f1a0079a6 */ /* 0x000fe2000c10f38e */
[----:B------:R-:W-:Y:S03]  /*6dc0*/  @P6 IADD3.X R208, R208, -0x1, RZ, P2, !PT ;  /* 0xffffffffd0d06810 */ /* 0x000fe600017fe4ff */
[----:B------:R-:W-:Y:S04]  /*6dd0*/  REDG.E.ADD.F32.FTZ.RN.STRONG.GPU desc[UR14][R20.64], R16 ;  /* 0x00000010140079a6 */ /* 0x000fe8000c10f38e */
[----:B------:R-:W-:Y:S04]  /*6de0*/  REDG.E.ADD.F32.FTZ.RN.STRONG.GPU desc[UR14][R10.64], R17 ;  /* 0x000000110a0079a6 */ /* 0x000fe8000c10f38e */
        /* <DEDUP_REMOVED lines=30> */
[----:B------:R-:W4:Y:S05]  /*6fd0*/  LDSM.16.MT88.4 R16, [R104+0x1800] ;  /* 0x001800006810783b */ /* 0x000f2a0000004200 */
[-C--:B-1----:R-:W-:Y:S06]  /*6fe0*/  HMMA.16816.F32 R68, R8, R20.reuse, R68 ;  /* 0x000000140844723c */ /* 0x082fec0000001844 */
[C---:B------:R-:W-:Y:S06]  /*6ff0*/  HMMA.16816.F32 R72, R100.reuse, R20, R72 ;  /* 0x000000146448723c */ /* 0x040fec0000001848 */
[-C--:B------:R-:W-:Y:S06]  /*7000*/  HMMA.16816.F32 R76, R100, R22.reuse, R76 ;  /* 0x00000016644c723c */ /* 0x080fec000000184c */
[C---:B------:R-:W-:Y:S06]  /*7010*/  HMMA.16816.F32 R80, R8.reuse, R22, R80 ;  /* 0x000000160850723c */ /* 0x040fec0000001850 */
[-C--:B--2---:R-:W-:Y:S06]  /*7020*/  HMMA.16816.F32 R84, R8, R4.reuse, R84 ;  /* 0x000000040854723c */ /* 0x084fec0000001854 */
[C---:B------:R-:W-:Y:S06]  /*7030*/  HMMA.16816.F32 R88, R100.reuse, R4, R88 ;  /* 0x000000046458723c */ /* 0x040fec0000001858 */
[-C--:B------:R-:W-:Y:S05]  /*7040*/  HMMA.16816.F32 R92, R100, R6.reuse, R92 ;  /* 0x00000006645c723c */ /* 0x080fea000000185c */
[C---:B------:R-:W-:Y:S01]  /*7050*/  LOP3.LUT R4, R223.reuse, 0x1, RZ, 0xc0, !PT ;  /* 0x00000001df047812 */ /* 0x040fe200078ec0ff */
[----:B------:R-:W-:Y:S04]  /*7060*/  HMMA.16816.F32 R96, R8, R6, R96 ;  /* 0x000000060860723c */ /* 0x000fe80000001860 */
[----:B------:R-:W-:Y:S01]  /*7070*/  ISETP.NE.U32.AND P0, PT, R4, 0x1, PT ;  /* 0x000000010400780c */ /* 0x000fe20003f05070 */
[----:B------:R-:W-:Y:S01]  /*7080*/  VIADD R223, R223, 0xffffffff ;  /* 0xffffffffdfdf7836 */ /* 0x000fe20000000000 */
[-C--:B---3--:R-:W-:Y:S05]  /*7090*/  HMMA.16816.F32 R68, R12, R24.reuse, R68 ;  /* 0x000000180c44723c */ /* 0x088fea0000001844 */
[----:B------:R-:W-:Y:S01]  /*70a0*/  @P6 IADD3 R5, P3, R234, -0x100, RZ ;  /* 0xffffff00ea056810 */ /* 0x000fe20007f7e0ff */
[C---:B----4-:R-:W-:Y:S05]  /*70b0*/  HMMA.16816.F32 R72, R32.reuse, R24, R72 ;  /* 0x000000182048723c */ /* 0x050fea0000001848 */
[C---:B------:R-:W-:Y:S01]  /*70c0*/  VIADD R6, R168.reuse, 0xffffe000 ;  /* 0xffffe000a8067836 */ /* 0x040fe20000000000 */
[-C--:B------:R-:W-:Y:S05]  /*70d0*/  HMMA.16816.F32 R76, R32, R26.reuse, R76 ;  /* 0x0000001a204c723c */ /* 0x080fea000000184c */
[----:B------:R-:W-:Y:S01]  /*70e0*/  @P6 IADD3.X R4, R235, -0x1, RZ, P3, !PT ;  /* 0xffffffffeb046810 */ /* 0x000fe20001ffe4ff */
[C---:B------:R-:W-:Y:S05]  /*70f0*/  HMMA.16816.F32 R80, R12.reuse, R26, R80 ;  /* 0x0000001a0c50723c */ /* 0x040fea0000001850 */
[----:B------:R-:W-:Y:S01]  /*7100*/  @P0 VIADD R6, R168, 0x2000 ;  /* 0x00002000a8060836 */ /* 0x000fe20000000000 */
[-C--:B------:R-:W-:Y:S05]  /*7110*/  HMMA.16816.F32 R84, R12, R16.reuse, R84 ;  /* 0x000000100c54723c */ /* 0x080fea0000001854 */
[----:B------:R-:W-:Y:S01]  /*7120*/  IMAD.MOV.U32 R168, RZ, RZ, R6 ;  /* 0x000000ffffa87224 */ /* 0x000fe200078e0006 */
[C---:B------:R-:W-:Y:S05]  /*7130*/  HMMA.16816.F32 R88, R32.reuse, R16, R88 ;  /* 0x000000102058723c */ /* 0x040fea0000001858 */
[----:B------:R-:W-:Y:S01]  /*7140*/  @P6 IMAD.MOV.U32 R234, RZ, RZ, R5 ;  /* 0x000000ffffea6224 */ /* 0x000fe200078e0005 */
[-C--:B------:R-:W-:Y:S05]  /*7150*/  HMMA.16816.F32 R92, R32, R18.reuse, R92 ;  /* 0x00000012205c723c */ /* 0x080fea000000185c */
[----:B------:R-:W-:Y:S01]  /*7160*/  @P6 IMAD.MOV.U32 R235, RZ, RZ, R4 ;  /* 0x000000ffffeb6224 */ /* 0x000fe200078e0004 */
[----:B------:R-:W-:Y:S01]  /*7170*/  HMMA.16816.F32 R96, R12, R18, R96 ;  /* 0x000000120c60723c */ /* 0x000fe20000001860 */
[----:B------:R-:W-:Y:S11]  /*7180*/  @!UPT UIADD3 URZ, URZ, URZ, URZ ;  /* 0x0000003f3f3ff290 */ /* 0x000ff6000fffe03f */
[----:B------:R-:W-:Y:S01]  /*7190*/  @!UPT UIADD3 URZ, URZ, URZ, URZ ;  /* 0x0000003f3f3ff290 */ /* 0x000fe2000fffe03f */
[----:B------:R-:W-:Y:S11]  /*71a0*/  @P4 BRA `(.L_x_601) ;  /* 0xffffffc400b84947 */ /* 0x000ff6000383ffff */
[----:B------:R-:W-:Y:S01]  /*71b0*/  BAR.SYNC.DEFER_BLOCKING 0x0 ;  /* 0x0000000000007b1d */ /* 0x000fe20000010000 */
[----:B------:R-:W-:Y:S02]  /*71c0*/  ISETP.NE.AND P0, PT, R228, -0x1, PT ;  /* 0xffffffffe400780c */ /* 0x000fe40003f05270 */
[----:B------:R-:W-:-:S03]  /*71d0*/  SHF.R.S32.HI R10, RZ, 0x1f, R178 ;  /* 0x0000001fff0a7819 */ /* 0x000fc600000114b2 */
        /* <DEDUP_REMOVED lines=49> */
[----:B------:R1:W-:Y:S01]  /*74f0*/  STS [R188], R68 ;  /* 0x00000044bc007388 */ /* 0x0003e20000000800 */
[----:B------:R-:W-:Y:S01]  /*7500*/  F2FP.F16.F32.PACK_AB R86, R87, R86 ;  /* 0x000000565756723e */ /* 0x000fe200000000ff */
[----:B------:R-:W-:Y:S01]  /*7510*/  FMUL.FTZ R50, R50, UR5 ;  /* 0x0000000532327c20 */ /* 0x000fe20008410000 */
[----:B------:R-:W-:Y:S01]  /*7520*/  FMUL.FTZ R51, R51, UR5 ;  /* 0x0000000533337c20 */ /* 0x000fe20008410000 */
[----:B------:R1:W-:Y:S01]  /*7530*/  STS [R188+0x400], R70 ;  /* 0x00040046bc007388 */ /* 0x0003e20000000800 */
[----:B------:R-:W-:Y:S01]  /*7540*/  F2FP.F16.F32.PACK_AB R96, R97, R96 ;  /* 0x000000606160723e */ /* 0x000fe200000000ff */
[----:B------:R-:W-:Y:S01]  /*7550*/  FMUL.FTZ R40, R40, UR5 ;  /* 0x0000000528287c20 */ /* 0x000fe20008410000 */
[----:B------:R-:W-:Y:S01]  /*7560*/  F2FP.F16.F32.PACK_AB R98, R99, R98 ;  /* 0x000000626362723e */ /* 0x000fe200000000ff */
[----:B------:R1:W-:Y:S01]  /*7570*/  STS [R192], R80 ;  /* 0x00000050c0007388 */ /* 0x0003e20000000800 */
[----:B------:R-:W-:Y:S01]  /*7580*/  FMUL.FTZ R41, R41, UR5 ;  /* 0x0000000529297c20 */ /* 0x000fe20008410000 */
[----:B------:R-:W-:Y:S01]  /*7590*/  FMUL.FTZ R42, R42, UR5 ;  /* 0x000000052a2a7c20 */ /* 0x000fe20008410000 */
[----:B------:R-:W-:Y:S01]  /*75a0*/  FMUL.FTZ R43, R43, UR5 ;  /* 0x000000052b2b7c20 */ /* 0x000fe20008410000 */
[----:B------:R-:W-:Y:S01]  /*75b0*/  F2FP.F16.F32.PACK_AB R88, R89, R88 ;  /* 0x000000585958723e */ /* 0x000fe200000000ff */
[----:B------:R1:W-:Y:S01]  /*75c0*/  STS [R191], R82 ;  /* 0x00000052bf007388 */ /* 0x0003e20000000800 */
[----:B------:R-:W-:Y:S01]  /*75d0*/  F2FP.F16.F32.PACK_AB R90, R91, R90 ;  /* 0x0000005a5b5a723e */ /* 0x000fe200000000ff */
[----:B------:R-:W-:Y:S01]  /*75e0*/  FMUL.FTZ R44, R44, UR5 ;  /* 0x000000052c2c7c20 */ /* 0x000fe20008410000 */
[----:B------:R-:W-:Y:S01]  /*75f0*/  FMUL.FTZ R45, R45, UR5 ;  /* 0x000000052d2d7c20 */ /* 0x000fe20008410000 */
[----:B------:R-:W-:Y:S01]  /*7600*/  FMUL.FTZ R46, R46, UR5 ;  /* 0x000000052e2e7c20 */ /* 0x000fe20008410000 */
[----:B------:R-:W-:Y:S01]  /*7610*/  FMUL.FTZ R47, R47, UR5 ;  /* 0x000000052f2f7c20 */ /* 0x000fe20008410000 */
[----:B------:R-:W-:Y:S01]  /*7620*/  F2FP.F16.F32.PACK_AB R92, R93, R92 ;  /* 0x0000005c5d5c723e */ /* 0x000fe200000000ff */
[----:B------:R1:W-:Y:S01]  /*7630*/  STS [R188+0x2000], R72 ;  /* 0x00200048bc007388 */ /* 0x0003e20000000800 */
[----:B------:R-:W-:Y:S01]  /*7640*/  F2FP.F16.F32.PACK_AB R94, R95, R94 ;  /* 0x0000005e5f5e723e */ /* 0x000fe200000000ff */
[----:B------:R-:W-:Y:S01]  /*7650*/  FMUL.FTZ R52, R52, UR5 ;  /* 0x0000000534347c20 */ /* 0x000fe20008410000 */
[----:B------:R-:W-:Y:S01]  /*7660*/  FMUL.FTZ R53, R53, UR5 ;  /* 0x0000000535357c20 */ /* 0x000fe20008410000 */
[----:B------:R1:W-:Y:S01]  /*7670*/  STS [R188+0x2400], R74 ;  /* 0x0024004abc007388 */ /* 0x0003e20000000800 */
        /* <DEDUP_REMOVED lines=11> */
[----:B------:R1:W-:Y:S01]  /*7730*/  STS [R190], R84 ;  /* 0x00000054be007388 */ /* 0x0003e20000000800 */
[----:B------:R-:W-:Y:S01]  /*7740*/  FMUL.FTZ R56, R56, UR5 ;  /* 0x0000000538387c20 */ /* 0x000fe20008410000 */
[----:B------:R-:W-:Y:S01]  /*7750*/  FMUL.FTZ R57, R57, UR5 ;  /* 0x0000000539397c20 */ /* 0x000fe20008410000 */
[----:B------:R-:W-:Y:S01]  /*7760*/  FMUL.FTZ R58, R58, UR5 ;  /* 0x000000053a3a7c20 */ /* 0x000fe20008410000 */
[----:B------:R1:W-:Y:S01]  /*7770*/  STS [R190+0x400], R86 ;  /* 0x00040056be007388 */ /* 0x0003e20000000800 */
[----:B------:R-:W-:Y:S01]  /*7780*/  FMUL.FTZ R59, R59, UR5 ;  /* 0x000000053b3b7c20 */ /* 0x000fe20008410000 */
[----:B------:R-:W-:Y:S01]  /*7790*/  F2FP.F16.F32.PACK_AB R50, R51, R50 ;  /* 0x000000323332723e */ /* 0x000fe200000000ff */
[----:B------:R-:W2:Y:S01]  /*77a0*/  @P0 LDC.64 R6, c[0x0][0x450] ;  /* 0x00011400ff060b82 */ /* 0x000ea20000000a00 */
[----:B------:R1:W-:Y:S01]  /*77b0*/  STS [R206], R96 ;  /* 0x00000060ce007388 */ /* 0x0003e20000000800 */
[----:B------:R-:W-:Y:S01]  /*77c0*/  F2FP.F16.F32.PACK_AB R40, R41, R40 ;  /* 0x000000282928723e */ /* 0x000fe200000000ff */
[----:B------:R-:W-:Y:S01]  /*77d0*/  FMUL.FTZ R12, R60, UR5 ;  /* 0x000000053c0c7c20 */ /* 0x000fe20008410000 */
[----:B------:R-:W-:Y:S01]  /*77e0*/  F2FP.F16.F32.PACK_AB R42, R43, R42 ;  /* 0x0000002a2b2a723e */ /* 0x000fe200000000ff */
[----:B------:R1:W-:Y:S01]  /*77f0*/  STS [R206+0x400], R98 ;  /* 0x00040062ce007388 */ /* 0x0003e20000000800 */
[----:B------:R-:W-:Y:S01]  /*7800*/  F2FP.F16.F32.PACK_AB R44, R45, R44 ;  /* 0x0000002c2d2c723e */ /* 0x000fe200000000ff */
[----:B------:R-:W-:Y:S01]  /*7810*/  FMUL.FTZ R61, R61, UR5 ;  /* 0x000000053d3d7c20 */ /* 0x000fe20008410000 */
[----:B------:R-:W3:Y:S01]  /*7820*/  @P0 LDC.64 R4, c[0x0][0x458] ;  /* 0x00011600ff040b82 */ /* 0x000ee20000000a00 */
[----:B------:R1:W-:Y:S01]  /*7830*/  STS [R190+0x2000], R88 ;  /* 0x00200058be007388 */ /* 0x0003e20000000800 */
[----:B------:R-:W-:Y:S01]  /*7840*/  F2FP.F16.F32.PACK_AB R46, R47, R46 ;  /* 0x0000002e2f2e723e */ /* 0x000fe200000000ff */
[----:B------:R-:W-:Y:S01]  /*7850*/  FMUL.FTZ R11, R62, UR5 ;  /* 0x000000053e0b7c20 */ /* 0x000fe20008410000 */
[----:B------:R-:W-:Y:S01]  /*7860*/  F2FP.F16.F32.PACK_AB R52, R53, R52 ;  /* 0x000000343534723e */ /* 0x000fe200000000ff */
[----:B------:R1:W-:Y:S01]  /*7870*/  STS [R190+0x2400], R90 ;  /* 0x0024005abe007388 */ /* 0x0003e20000000800 */
[----:B------:R-:W-:Y:S01]  /*7880*/  F2FP.F16.F32.PACK_AB R54, R55, R54 ;  /* 0x000000363736723e */ /* 0x000fe200000000ff */
[----:B------:R-:W-:Y:S01]  /*7890*/  FMUL.FTZ R63, R63, UR5 ;  /* 0x000000053f3f7c20 */ /* 0x000fe20008410000 */
[----:B------:R-:W-:Y:S01]  /*78a0*/  F2FP.F16.F32.PACK_AB R64, R65, R64 ;  /* 0x000000404140723e */ /* 0x000fe200000000ff */
[----:B------:R1:W-:Y:S01]  /*78b0*/  STS [R206+0x2000], R92 ;  /* 0x0020005cce007388 */ /* 0x0003e20000000800 */
[----:B------:R-:W-:-:S02]  /*78c0*/  F2FP.F16.F32.PACK_AB R66, R67, R66 ;  /* 0x000000424342723e */ /* 0x000fc400000000ff */
[----:B------:R-:W-:Y:S01]  /*78d0*/  F2FP.F16.F32.PACK_AB R56, R57, R56 ;  /* 0x000000383938723e */ /* 0x000fe200000000ff */
[----:B------:R1:W-:Y:S01]  /*78e0*/  STS [R206+0x2400], R94 ;  /* 0x0024005ece007388 */ /* 0x0003e20000000800 */
[----:B------:R-:W-:Y:S02]  /*78f0*/  F2FP.F16.F32.PACK_AB R58, R59, R58 ;  /* 0x0000003a3b3a723e */ /* 0x000fe400000000ff */
[CC--:B------:R-:W-:Y:S01]  /*7900*/  @P0 IADD3 R24, R226.reuse, R228.reuse, RZ ;  /* 0x000000e4e2180210 */ /* 0x0c0fe20007ffe0ff */
[----:B------:R1:W-:Y:S01]  /*7910*/  STS [R188+0x4000], R36 ;  /* 0x00400024bc007388 */ /* 0x0003e20000000800 */
[----:B------:R-:W-:Y:S02]  /*7920*/  @P0 IADD3 R8, R226, R228, RZ ;  /* 0x000000e4e2080210 */ /* 0x000fe40007ffe0ff */
[----:B------:R-:W-:Y:S01]  /*7930*/  F2FP.F16.F32.PACK_AB R12, R61, R12 ;  /* 0x0000000c3d0c723e */ /* 0x000fe200000000ff */
[----:B------:R1:W-:Y:S01]  /*7940*/  STS [R188+0x4400], R38 ;  /* 0x00440026bc007388 */ /* 0x0003e20000000800 */
[----:B--2---:R-:W-:Y:S01]  /*7950*/  @P0 IMAD R2, R24, R7, RZ ;  /* 0x0000000718020224 */ /* 0x004fe200078e02ff */
[----:B------:R-:W-:Y:S01]  /*7960*/  F2FP.F16.F32.PACK_AB R11, R63, R11 ;  /* 0x0000000b3f0b723e */ /* 0x000fe200000000ff */
[----:B---3--:R-:W-:Y:S01]  /*7970*/  @P0 IMAD R0, R8, R5, RZ ;  /* 0x0000000508000224 */ /* 0x008fe200078e02ff */
[----:B------:R1:W-:Y:S01]  /*7980*/  STS [R192+0x4000], R48 ;  /* 0x00400030c0007388 */ /* 0x0003e20000000800 */
[----:B------:R-:W-:-:S03]  /*7990*/  @P0 IMAD.WIDE.U32 R24, R24, R6, RZ ;  /* 0x0000000618180225 */ /* 0x000fc600078e00ff */
[----:B------:R1:W-:Y:S01]  /*79a0*/  STS [R191+0x4000], R50 ;  /* 0x00400032bf007388 */ /* 0x0003e20000000800 */
[----:B------:R-:W-:Y:S01]  /*79b0*/  @P0 IMAD.WIDE.U32 R8, R8, R4, RZ ;  /* 0x0000000408080225 */ /* 0x000fe200078e00ff */
[----:B------:R-:W-:Y:S02]  /*79c0*/  @P0 IADD3 R2, R25, R2, RZ ;  /* 0x0000000219020210 */ /* 0x000fe40007ffe0ff */
[----:B------:R1:W-:Y:S02]  /*79d0*/  STS [R188+0x6000], R40 ;  /* 0x00600028bc007388 */ /* 0x0003e40000000800 */
[----:B------:R-:W-:Y:S02]  /*79e0*/  @P0 IADD3 R0, R9, R0, RZ ;  /* 0x0000000009000210 */ /* 0x000fe40007ffe0ff */
[----:B------:R1:W-:Y:S01]  /*79f0*/  STS [R188+0x6400], R42 ;  /* 0x0064002abc007388 */ /* 0x0003e20000000800 */
[----:B------:R-:W-:-:S03]  /*7a00*/  @P0 MOV R29, R8 ;  /* 0x00000008001d0202 */ /* 0x000fc60000000f00 */
        /* <DEDUP_REMOVED lines=9> */
[----:B------:R-:W2:Y:S01]  /*7aa0*/  LDC.64 R6, c[0x0][0x450] ;  /* 0x00011400ff067b82 */ /* 0x000ea20000000a00 */
[----:B------:R-:W-:-:S07]  /*7ab0*/  SHF.R.S32.HI R13, RZ, 0x1f, R226 ;  /* 0x0000001fff0d7819 */ /* 0x000fce00000114e2 */
[----:B------:R-:W3:Y:S01]  /*7ac0*/  LDC.64 R8, c[0x0][0x438] ;  /* 0x00010e00ff087b82 */ /* 0x000ee20000000a00 */
[-C--:B--2---:R-:W-:Y:S02]  /*7ad0*/  IMAD R13, R13, R6.reuse, RZ ;  /* 0x000000060d0d7224 */ /* 0x084fe400078e02ff */
[----:B------:R-:W-:-:S04]  /*7ae0*/  IMAD.WIDE.U32 R14, R226, R6, RZ ;  /* 0x00000006e20e7225 */ /* 0x000fc800078e00ff */
[----:B------:R-:W-:Y:S02]  /*7af0*/  IMAD R13, R226, R7, R13 ;  /* 0x00000007e20d7224 */ /* 0x000fe400078e020d */
[----:B---3--:R-:W-:-:S03]  /*7b00*/  IMAD R2, R10, R8, RZ ;  /* 0x000000080a027224 */ /* 0x008fc600078e02ff */
[----:B------:R-:W-:Y:S01]  /*7b10*/  IADD3 R15, R15, R13, RZ ;  /* 0x0000000d0f0f7210 */ /* 0x000fe20007ffe0ff */
[C---:B------:R-:W-:Y:S02]  /*7b20*/  IMAD R2, R178.reuse, R9, R2 ;  /* 0x00000009b2027224 */ /* 0x040fe400078e0202 */
[----:B------:R-:W-:-:S05]  /*7b30*/  IMAD.WIDE.U32 R8, R178, R8, R14 ;  /* 0x00000008b2087225 */ /* 0x000fca00078e000e */
[----:B------:R-:W-:Y:S02]  /*7b40*/  IADD3 R2, R9, R2, RZ ;  /* 0x0000000209027210 */ /* 0x000fe40007ffe0ff */
[----:B------:R-:W-:Y:S02]  /*7b50*/  MOV R24, R8 ;  /* 0x0000000800187202 */ /* 0x000fe40000000f00 */
.L_x_602:
        /* <DEDUP_REMOVED lines=12> */
[----:B------:R-:W-:-:S07]  /*7c20*/  MOV R29, R14 ;  /* 0x0000000e001d7202 */ /* 0x000fce0000000f00 */
.L_x_603:
[----:B------:R2:W-:Y:S01]  /*7c30*/  STS [R206+0x6000], R12 ;  /* 0x0060000cce007388 */ /* 0x0005e20000000800 */
[--C-:B------:R-:W-:Y:S01]  /*7c40*/  SHF.R.S32.HI R35, RZ, 0x1f, R186.reuse ;  /* 0x0000001fff237819 */ /* 0x100fe200000114ba */
[----:B------:R-:W-:Y:S01]  /*7c50*/  IMAD.MOV.U32 R34, RZ, RZ, R186 ;  /* 0x000000ffff227224 */ /* 0x000fe200078e00ba */
[----:B------:R-:W-:Y:S01]  /*7c60*/  SHF.R.S32.HI R30, RZ, 0x1f, R224 ;  /* 0x0000001fff1e7819 */ /* 0x000fe200000114e0 */
[----:B------:R2:W-:Y:S01]  /*7c70*/  STS [R206+0x6400], R11 ;  /* 0x0064000bce007388 */ /* 0x0005e20000000800 */
[----:B------:R-:W-:Y:S01]  /*7c80*/  IMAD R225, R185, -0x80, R225 ;  /* 0xffffff80b9e17824 */ /* 0x000fe200078e02e1 */
[----:B------:R-:W-:Y:S01]  /*7c90*/  SHF.R.S32.HI R28, RZ, 0x1f, R177 ;  /* 0x0000001fff1c7819 */ /* 0x000fe200000114b1 */
[-C--:B------:R-:W-:Y:S01]  /*7ca0*/  IMAD.WIDE.U32 R32, R224, R6.reuse, R34 ;  /* 0x00000006e0207225 */ /* 0x080fe200078e0022 */
[----:B------:R-:W-:Y:S02]  /*7cb0*/  BAR.SYNC.DEFER_BLOCKING 0x0 ;  /* 0x0000000000007b1d */ /* 0x000fe40000010000 */
[----:B------:R-:W-:Y:S01]  /*7cc0*/  ISETP.GE.AND P4, PT, R184, R225, PT ;  /* 0x000000e1b800720c */ /* 0x000fe20003f86270 */
[----:B------:R-:W-:Y:S01]  /*7cd0*/  IMAD R25, R30, R6, RZ ;  /* 0x000000061e197224 */ /* 0x000fe200078e02ff */
[----:B-1----:R-:W-:Y:S01]  /*7ce0*/  IADD3 R36, P0, R24, R32, RZ ;  /* 0x0000002018247210 */ /* 0x002fe20007f1e0ff */
[----:B------:R-:W-:Y:S01]  /*7cf0*/  VIADD R26, R184, 0x20 ;  /* 0x00000020b81a7836 */ /* 0x000fe20000000000 */
[----:B------:R-:W-:Y:S01]  /*7d00*/  ULDC.64 UR4, c[0x0][0x468] ;  /* 0x00011a0000047ab9 */ /* 0x000fe20000000a00 */
[----:B------:R-:W-:Y:S01]  /*7d10*/  IMAD R25, R224, R7, R25 ;  /* 0x00000007e0197224 */ /* 0x000fe200078e0219 */
[----:B------:R-:W-:Y:S01]  /*7d20*/  BSSY B0, `(.L_x_604) ;  /* 0x000001c000007945 */ /* 0x000fe20003800000 */
[----:B------:R-:W-:Y:S01]  /*7d30*/  IMAD R31, R28, UR4, RZ ;  /* 0x000000041c1f7c24 */ /* 0x000fe2000f8e02ff */
[----:B------:R-:W-:Y:S01]  /*7d40*/  ISETP.GE.AND P3, PT, R26, R225, PT ;  /* 0x000000e11a00720c */ /* 0x000fe20003f66270 */
[----:B------:R-:W-:Y:S01]  /*7d50*/  VIADD R24, R184, 0x60 ;  /* 0x00000060b8187836 */ /* 0x000fe20000000000 */
[----:B------:R-:W-:Y:S01]  /*7d60*/  IADD3.X R37, R2, R33, R25, P0, !PT ;  /* 0x0000002102257210 */ /* 0x000fe200007fe419 */
[----:B------:R-:W-:Y:S01]  /*7d70*/  IMAD R31, R177, UR5, R31 ;  /* 0x00000005b11f7c24 */ /* 0x000fe2000f8e021f */
[----:B------:R-:W-:-:S02]  /*7d80*/  IADD3 R26, R184, 0x40, RZ ;  /* 0x00000040b81a7810 */ /* 0x000fc40007ffe0ff */
[-C--:B------:R-:W-:Y:S01]  /*7d90*/  ISETP.GE.AND P1, PT, R24, R225.reuse, PT ;  /* 0x000000e11800720c */ /* 0x080fe20003f26270 */
[----:B------:R-:W-:Y:S01]  /*7da0*/  IMAD.WIDE.U32 R36, R177, UR4, R36 ;  /* 0x00000004b1247c25 */ /* 0x000fe2000f8e0024 */
[----:B------:R-:W-:Y:S02]  /*7db0*/  ISETP.GE.AND P2, PT, R26, R225, PT ;  /* 0x000000e11a00720c */ /* 0x000fe40003f46270 */
[----:B------:R-:W-:Y:S02]  /*7dc0*/  SHF.R.S32.HI R2, RZ, 0x1f, R184 ;  /* 0x0000001fff027819 */ /* 0x000fe400000114b8 */
[----:B------:R-:W-:Y:S01]  /*7dd0*/  IADD3 R31, R31, R37, RZ ;  /* 0x000000251f1f7210 */ /* 0x000fe20007ffe0ff */
[----:B------:R2:W1:Y:S04]  /*7de0*/  LDS.128 R20, [R115+0x7000] ;  /* 0x0070000073147984 */ /* 0x0004680000000c00 */
[----:B------:R2:W3:Y:S04]  /*7df0*/  LDS.128 R16, [R115+0xb000] ;  /* 0x00b0000073107984 */ /* 0x0004e80000000c00 */
[----:B------:R2:W4:Y:S04]  /*7e00*/  LDS.128 R12, [R115+0xc000] ;  /* 0x00c00000730c7984 */ /* 0x0005280000000c00 */
[----:B------:R2:W1:Y:S01]  /*7e10*/  LDS.128 R8, [R115+0xd000] ;  /* 0x00d0000073087984 */ /* 0x0004620000000c00 */
[----:B------:R-:W-:Y:S05]  /*7e20*/  @P4 BRA `(.L_x_605) ;  /* 0x00000000002c4947 */ /* 0x000fea0003800000 */
[----:B------:R-:W2:Y:S01]  /*7e30*/  LDS.128 R24, [R115+0x6000] ;  /* 0x0060000073187984 */ /* 0x000ea20000000c00 */
[----:B------:R-:W-:Y:S01]  /*7e40*/  MOV R38, R36 ;  /* 0x0000002400267202 */ /* 0x000fe20000000f00 */
[-C--:B------:R-:W-:Y:S01]  /*7e50*/  IMAD R32, R2, R6.reuse, RZ ;  /* 0x0000000602207224 */ /* 0x080fe200078e02ff */
        /* <DEDUP_REMOVED lines=8> */
.L_x_605:
[----:B------:R-:W-:Y:S05]  /*7ee0*/  BSYNC B0 ;  /* 0x0000000000007941 */ /* 0x000fea0003800000 */
.L_x_604:
[----:B------:R-:W-:Y:S04]  /*7ef0*/  BSSY B0, `(.L_x_606) ;  /* 0x000000e000007945 */ /* 0x000fe80003800000 */
[----:B------:R-:W-:Y:S05]  /*7f00*/  @P3 BRA `(.L_x_607) ;  /* 0x0000000000303947 */ /* 0x000fea0003800000 */
[----:B--2---:R-:W-:Y:S01]  /*7f10*/  IADD3 R25, P0, R184, 0x20, RZ ;  /* 0x00000020b8197810 */ /* 0x004fe20007f1e0ff */
        /* <DEDUP_REMOVED lines=10> */
[----:B-1----:R1:W-:Y:S02]  /*7fc0*/  STG.E.128 desc[UR14][R32.64], R20 ;  /* 0x0000001420007986 */ /* 0x0023e4000c101d0e */
.L_x_607:
[----:B------:R-:W-:Y:S05]  /*7fd0*/  BSYNC B0 ;  /* 0x0000000000007941 */ /* 0x000fea0003800000 */
.L_x_606:
[----:B-1----:R1:W1:Y:S01]  /*7fe0*/  LDS.128 R20, [R115+0x8000] ;  /* 0x0080000073147984 */ /* 0x0022620000000c00 */
        /* <DEDUP_REMOVED lines=14> */
.L_x_609:
[----:B------:R-:W-:Y:S05]  /*80d0*/  BSYNC B0 ;  /* 0x0000000000007941 */ /* 0x000fea0003800000 */
.L_x_608:
        /* <DEDUP_REMOVED lines=15> */
.L_x_611:
[----:B------:R-:W-:Y:S05]  /*81d0*/  BSYNC B0 ;  /* 0x0000000000007941 */ /* 0x000fea0003800000 */
.L_x_610:
[----:B-1----:R1:W1:Y:S01]  /*81e0*/  LDS.128 R20, [R115+0xa000] ;  /* 0x00a0000073147984 */ /* 0x0022620000000c00 */
[-C--:B------:R-:W-:Y:S01]  /*81f0*/  IMAD.WIDE.U32 R34, R224, R4.reuse, R34 ;  /* 0x00000004e0227225 */ /* 0x080fe200078e0022 */
[----:B------:R-:W-:Y:S01]  /*8200*/  ULDC.64 UR4, c[0x0][0x470] ;  /* 0x00011c0000047ab9 */ /* 0x000fe20000000a00 */
[----:B------:R-:W-:Y:S02]  /*8210*/  BSSY B0, `(.L_x_612) ;  /* 0x0000014000007945 */ /* 0x000fe40003800000 */
[----:B------:R-:W-:Y:S01]  /*8220*/  IMAD R30, R30, R4, RZ ;  /* 0x000000041e1e7224 */ /* 0x000fe200078e02ff */
[----:B--2---:R-:W-:Y:S01]  /*8230*/  IADD3 R24, P0, R29, R34, RZ ;  /* 0x000000221d187210 */ /* 0x004fe20007f1e0ff */
        /* <DEDUP_REMOVED lines=17> */
.L_x_613:
[----:B------:R-:W-:Y:S05]  /*8350*/  BSYNC B0 ;  /* 0x0000000000007941 */ /* 0x000fea0003800000 */
.L_x_612:
[----:B------:R-:W-:Y:S04]  /*8360*/  BSSY B0, `(.L_x_614) ;  /* 0x000000e000007945 */ /* 0x000fe80003800000 */
[----:B------:R-:W-:Y:S05]  /*8370*/  @P3 BRA `(.L_x_615) ;  /* 0x0000000000303947 */ /* 0x000fea0003800000 */
[----:B------:R-:W-:Y:S01]  /*8380*/  IADD3 R7, P0, R184, 0x20, RZ ;  /* 0x00000020b8077810 */ /* 0x000fe20007f1e0ff */
[----:B-12---:R-:W-:Y:S01]  /*8390*/  IMAD.MOV.U32 R20, RZ, RZ, R24 ;  /* 0x000000ffff147224 */ /* 0x006fe200078e0018 */
        /* <DEDUP_REMOVED lines=9> */
[----:B---3--:R1:W-:Y:S02]  /*8430*/  STG.E.128 desc[UR14][R22.64], R16 ;  /* 0x0000001016007986 */ /* 0x0083e4000c101d0e */
.L_x_615:
[----:B------:R-:W-:Y:S05]  /*8440*/  BSYNC B0 ;  /* 0x0000000000007941 */ /* 0x000fea0003800000 */
.L_x_614:
[----:B------:R-:W-:Y:S04]  /*8450*/  BSSY B0, `(.L_x_616) ;  /* 0x000000e000007945 */ /* 0x000fe80003800000 */
[----:B------:R-:W-:Y:S05]  /*8460*/  @P2 BRA `(.L_x_617) ;  /* 0x0000000000302947 */ /* 0x000fea0003800000 */
[----:B------:R-:W-:Y:S01]  /*8470*/  IADD3 R7, P0, R184, 0x40, RZ ;  /* 0x00000040b8077810 */ /* 0x000fe20007f1e0ff */
[----:B-1-3--:R-:W-:Y:S01]  /*8480*/  IMAD.MOV.U32 R16, RZ, RZ, R24 ;  /* 0x000000ffff107224 */ /* 0x00afe200078e0018 */
        /* <DEDUP_REMOVED lines=9> */
[----:B----4-:R1:W-:Y:S02]  /*8520*/  STG.E.128 desc[UR14][R18.64], R12 ;  /* 0x0000000c12007986 */ /* 0x0103e4000c101d0e */
.L_x_617:
[----:B------:R-:W-:Y:S05]  /*8530*/  BSYNC B0 ;  /* 0x0000000000007941 */ /* 0x000fea0003800000 */
.L_x_616:
        /* <DEDUP_REMOVED lines=13> */
.L_x_598:
[----:B------:R-:W-:Y:S05]  /*8610*/  BSYNC B1 ;  /* 0x0000000000017941 */ /* 0x000fea0003800000 */
.L_x_576:
[----:B------:R-:W3:Y:S02]  /*8620*/  LDC R0, c[0x0][0xc] ;  /* 0x00000300ff007b82 */ /* 0x000ee40000000800 */
[----:B---3--:R-:W-:-:S04]  /*8630*/  IADD3 R185, R0, R185, RZ ;  /* 0x000000b900b97210 */ /* 0x008fc80007ffe0ff */
[----:B------:R-:W-:-:S13]  /*8640*/  ISETP.GE.AND P0, PT, R185, UR7, PT ;  /* 0x00000007b9007c0c */ /* 0x000fda000bf06270 */
[----:B------:R-:W-:Y:S05]  /*8650*/  @P0 BRA `(.L_x_618) ;  /* 0x0000000000040947 */ /* 0x000fea0003800000 */
[----:B------:R-:W-:Y:S05]  /*8660*/  BRA `(.L_x_619) ;  /* 0xffffff8000a87947 */ /* 0x000fea000383ffff */
.L_x_618:
[----:B------:R-:W-:Y:S05]  /*8670*/  EXIT ;  /* 0x000000000000794d */ /* 0x000fea0003800000 */
.L_x_620:
        /* <DEDUP_REMOVED lines=16> */
.L_x_1268:


//--------------------- .text._ZN5flash44flash_bwd_dq_dk_dv_loop_seqk_parallel_kernelI23Flash_bwd_kernel_traitsILi64ELi64ELi128ELi8ELi2ELi4ELi4ELb1ELb0EN7cutlass6half_tE19Flash_kernel_traitsILi64ELi64ELi128ELi8ES3_EELb0ELb1ELb0ELb0ELb0ELb1ELb1EEEvNS_16Flash_bwd_paramsE --------------------------
	.section	.text._ZN5flash44flash_bwd_dq_dk_dv_loop_seqk_parallel_kernelI23Flash_bwd_kernel_traitsILi64ELi64ELi128ELi8ELi2ELi4ELi4ELb1ELb0EN7cutlass6half_tE19Flash_kernel_traitsILi64ELi64ELi128ELi8ES3_EELb0ELb1ELb0ELb0ELb0ELb1ELb1EEEvNS_16Flash_bwd_paramsE,"ax",@progbits
	.align	128
        .global         _ZN5flash44flash_bwd_dq_dk_dv_loop_seqk_parallel_kernelI23Flash_bwd_kernel_traitsILi64ELi64ELi128ELi8ELi2ELi4ELi4ELb1ELb0EN7cutlass6half_tE19Flash_kernel_traitsILi64ELi64ELi128ELi8ES3_EELb0ELb1ELb0ELb0ELb0ELb1ELb1EEEvNS_16Flash_bwd_paramsE
        .type           _ZN5flash44flash_bwd_dq_dk_dv_loop_seqk_parallel_kernelI23Flash_bwd_kernel_traitsILi64ELi64ELi128ELi8ELi2ELi4ELi4ELb1ELb0EN7cutlass6half_tE19Flash_kernel_traitsILi64ELi64ELi128ELi8ES3_EELb0ELb1ELb0ELb0ELb0ELb1ELb1EEEvNS_16Flash_bwd_paramsE,@function
        .size           _ZN5flash44flash_bwd_dq_dk_dv_loop_seqk_parallel_kernelI23Flash_bwd_kernel_traitsILi64ELi64ELi128ELi8ELi2ELi4ELi4ELb1ELb0EN7cutlass6half_tE19Flash_kernel_traitsILi64ELi64ELi128ELi8ES3_EELb0ELb1ELb0ELb0ELb0ELb1ELb1EEEvNS_16Flash_bwd_paramsE,(.L_x_1269 - _ZN5flash44flash_bwd_dq_dk_dv_loop_seqk_parallel_kernelI23Flash_bwd_kernel_traitsILi64ELi64ELi128ELi8ELi2ELi4ELi4ELb1ELb0EN7cutlass6half_tE19Flash_kernel_traitsILi64ELi64ELi128ELi8ES3_EELb0ELb1ELb0ELb0ELb0ELb1ELb1EEEvNS_16Flash_bwd_paramsE)
        .other          _ZN5flash44flash_bwd_dq_dk_dv_loop_seqk_parallel_kernelI23Flash_bwd_kernel_traitsILi64ELi64ELi128ELi8ELi2ELi4ELi4ELb1ELb0EN7cutlass6half_tE19Flash_kernel_traitsILi64ELi64ELi128ELi8ES3_EELb0ELb1ELb0ELb0ELb0ELb1ELb1EEEvNS_16Flash_bwd_paramsE,@"STO_CUDA_ENTRY STV_DEFAULT"
_ZN5flash44flash_bwd_dq_dk_dv_loop_seqk_parallel_kernelI23Flash_bwd_kernel_traitsILi64ELi64ELi128ELi8ELi2ELi4ELi4ELb1ELb0EN7cutlass6half_tE19Flash_kernel_traitsILi64ELi64ELi128ELi8ES3_EELb0ELb1ELb0ELb0ELb0ELb1ELb1EEEvNS_16Flash_bwd_paramsE:
.text._ZN5flash44flash_bwd_dq_dk_dv_loop_seqk_parallel_kernelI23Flash_bwd_kernel_traitsILi64ELi64ELi128ELi8ELi2ELi4ELi4ELb1ELb0EN7cutlass6half_tE19Flash_kernel_traitsILi64ELi64ELi128ELi8ES3_EELb0ELb1ELb0ELb0ELb0ELb1ELb1EEEvNS_16Flash_bwd_paramsE:
[----:B------:R-:W-:Y:S08]  /*0000*/  LDC R1, c[0x0][0x28] ;  /* 0x00000a00ff017b82 */ /* 0x000ff00000000800 */
[----:B------:R-:W1:Y:S01]  /*0010*/  S2UR UR26, SR_CTAID.X ;  /* 0x00000000001a79c3 */ /* 0x000e620000002500 */
[----:B------:R-:W-:Y:S02]  /*0020*/  ULDC UR4, c[0x0][0x2c8] ;  /* 0x0000b20000047ab9 */ /* 0x000fe40000000800 */
[----:B------:R-:W-:-:S04]  /*0030*/  UIADD3 UR5, UR4, 0x7f, URZ ;  /* 0x0000007f04057890 */ /* 0x000fc8000fffe03f */
[----:B------:R-:W-:-:S04]  /*0040*/  USHF.R.S32.HI UR4, URZ, 0x1f, UR5 ;  /* 0x0000001f3f047899 */ /* 0x000fc80008011405 */
[----:B------:R-:W-:-:S04]  /*0050*/  ULEA.HI UR4, UR4, UR5, URZ, 0x7 ;  /* 0x0000000504047291 */ /* 0x000fc8000f8f383f */
[----:B------:R-:W-:-:S06]  /*0060*/  USHF.R.S32.HI UR6, URZ, 0x7, UR4 ;  /* 0x000000073f067899 */ /* 0x000fcc0008011404 */
[----:B------:R-:W-:Y:S01]  /*0070*/  MOV R251, UR6 ;  /* 0x0000000600fb7c02 */ /* 0x000fe20008000f00 */
[----:B-1----:R-:W-:-:S06]  /*0080*/  UISETP.GE.AND UP0, UPT, UR26, UR6, UPT ;  /* 0x000000061a00728c */ /* 0x002fcc000bf06270 */
[----:B------:R-:W-:-:S13]  /*0090*/  PLOP3.LUT P0, PT, PT, PT, UP0, 0x80, 0x0 ;  /* 0x000000000000781c */ /* 0x000fda0003f0f008 */
[----:B------:R-:W-:Y:S05]  /*00a0*/  @P0 EXIT ;  /* 0x000000000000094d */ /* 0x000fea0003800000 */
[----:B------:R-:W1:Y:S01]  /*00b0*/  S2R R16, SR_TID.X ;  /* 0x0000000000107919 */ /* 0x000e620000002100 */
[----:B------:R-:W2:Y:S01]  /*00c0*/  S2UR UR4, SR_CgaCtaId ;  /* 0x00000000000479c3 */ /* 0x000ea20000008800 */
[----:B------:R-:W-:Y:S01]  /*00d0*/  UMOV UR5, 0x400 ;  /* 0x0000040000057882 */ /* 0x000fe20000000000 */
[----:B------:R-:W-:Y:S01]  /*00e0*/  IMAD.MOV.U32 R191, RZ, RZ, -0x10 ;  /* 0xfffffff0ffbf7424 */ /* 0x000fe200078e00ff */
[----:B------:R-:W-:-:S05]  /*00f0*/  ULDC.64 UR8, c[0x0][0x208] ;  /* 0x0000820000087ab9 */ /* 0x000fca0000000a00 */
[----:B------:R-:W3:Y:S08]  /*0100*/  S2UR UR59, SR_CTAID.Z ;  /* 0x00000000003b79c3 */ /* 0x000ef00000002700 */
[----:B------:R-:W4:Y:S01]  /*0110*/  S2UR UR49, SR_CTAID.Y ;  /* 0x00000000003179c3 */ /* 0x000f220000002600 */
[----:B--2---:R-:W-:Y:S01]  /*0120*/  ULEA UR4, UR4, UR5, 0x18 ;  /* 0x0000000504047291 */ /* 0x004fe2000f8ec03f */
[----:B-1----:R-:W-:Y:S01]  /*0130*/  SHF.R.S32.HI R18, RZ, 0x1f, R16 ;  /* 0x0000001fff127819 */ /* 0x002fe20000011410 */
[----:B------:R-:W-:Y:S01]  /*0140*/  IMAD.SHL.U32 R243, R16, 0x2, RZ ;  /* 0x0000000210f37824 */ /* 0x000fe200078e00ff */
[----:B---3--:R-:W-:-:S02]  /*0150*/  USHF.R.S32.HI UR5, URZ, 0x1f, UR59 ;  /* 0x0000001f3f057899 */ /* 0x008fc4000801143b */
[CC--:B------:R-:W-:Y:S01]  /*0160*/  LEA.HI R14, R18.reuse, R16.reuse, RZ, 0x5 ;  /* 0x00000010120e7211 */ /* 0x0c0fe200078f28ff */
[----:B------:R-:W-:Y:S01]  /*0170*/  USHF.R.S32.HI UR7, URZ, 0x1f, UR59 ;  /* 0x0000001f3f077899 */ /* 0x000fe2000801143b */
[----:B------:R-:W-:Y:S02]  /*0180*/  LEA.HI R5, R18, R16, RZ, 0x4 ;  /* 0x0000001012057211 */ /* 0x000fe400078f20ff */
[--C-:B------:R-:W-:Y:S01]  /*0190*/  SHF.R.S32.HI R3, RZ, 0x5, R14.reuse ;  /* 0x00000005ff037819 */ /* 0x100fe2000001140e */
[----:B----4-:R-:W-:Y:S01]  /*01a0*/  USHF.L.U32 UR6, UR49, 0x7, URZ ;  /* 0x0000000731067899 */ /* 0x010fe2000800063f */
[----:B------:R-:W-:Y:S02]  /*01b0*/  SHF.R.S32.HI R0, RZ, 0x1f, R14 ;  /* 0x0000001fff007819 */ /* 0x000fe4000001140e */
[-C--:B------:R-:W-:Y:S02]  /*01c0*/  LEA.HI R2, R14, R3.reuse, RZ, 0x1 ;  /* 0x000000030e027211 */ /* 0x080fe400078f08ff */
[----:B------:R-:W-:-:S02]  /*01d0*/  LEA.HI R0, R0, R3, RZ, 0x2 ;  /* 0x0000000300007211 */ /* 0x000fc400078f10ff */
[----:B------:R-:W-:Y:S02]  /*01e0*/  LOP3.LUT R2, R2, 0xfffffffe, RZ, 0xc0, !PT ;  /* 0xfffffffe02027812 */ /* 0x000fe400078ec0ff */
[----:B------:R-:W-:Y:S02]  /*01f0*/  LOP3.LUT R0, R0, 0xfffffffc, RZ, 0xc0, !PT ;  /* 0xfffffffc00007812 */ /* 0x000fe400078ec0ff */
[CC--:B------:R-:W-:Y:S01]  /*0200*/  LEA.HI R20, R18.reuse, R16.reuse, RZ, 0x3 ;  /* 0x0000001012147211 */ /* 0x0c0fe200078f18ff */
[C---:B------:R-:W-:Y:S01]  /*0210*/  IMAD.IADD R15, R3.reuse, 0x1, -R2 ;  /* 0x00000001030f7824 */ /* 0x040fe200078e0a02 */
[----:B------:R-:W-:Y:S01]  /*0220*/  LEA.HI R19, R18, R16, RZ, 0x2 ;  /* 0x0000001012137211 */ /* 0x000fe200078f10ff */
[----:B------:R-:W-:Y:S01]  /*0230*/  IMAD.IADD R174, R3, 0x1, -R0 ;  /* 0x0000000103ae7824 */ /* 0x000fe200078e0a00 */
[----:B------:R-:W-:Y:S02]  /*0240*/  SHF.R.S32.HI R4, RZ, 0x4, R5 ;  /* 0x00000004ff047819 */ /* 0x000fe40000011405 */
[----:B------:R-:W-:-:S02]  /*0250*/  LOP3.LUT R0, R20, 0xfffffff8, RZ, 0xc0, !PT ;  /* 0xfffffff814007812 */ /* 0x000fc400078ec0ff */
[--C-:B------:R-:W-:Y:S02]  /*0260*/  SHF.R.S32.HI R11, RZ, 0x2, R19.reuse ;  /* 0x00000002ff0b7819 */ /* 0x100fe40000011413 */
[----:B------:R-:W-:Y:S01]  /*0270*/  SHF.R.S32.HI R2, RZ, 0x1f, R19 ;  /* 0x0000001fff027819 */ /* 0x000fe20000011413 */
[----:B------:R-:W-:Y:S01]  /*0280*/  IMAD.IADD R0, R16, 0x1, -R0 ;  /* 0x0000000110007824 */ /* 0x000fe200078e0a00 */
[----:B------:R-:W-:Y:S02]  /*0290*/  SHF.R.S32.HI R6, RZ, 0x3, R20 ;  /* 0x00000003ff067819 */ /* 0x000fe40000011414 */
[C---:B------:R-:W-:Y:S01]  /*02a0*/  LEA.HI R3, R5.reuse, R4, RZ, 0x1 ;  /* 0x0000000405037211 */ /* 0x040fe200078f08ff */
[----:B------:R-:W-:Y:S01]  /*02b0*/  IMAD.SHL.U32 R8, R0, 0x8, RZ ;  /* 0x0000000800087824 */ /* 0x000fe200078e00ff */
[----:B------:R-:W-:Y:S01]  /*02c0*/  LEA.HI R2, R2, R11, RZ, 0x3 ;  /* 0x0000000b02027211 */ /* 0x000fe200078f18ff */
[----:B------:R-:W-:Y:S01]  /*02d0*/  IMAD.SHL.U32 R6, R6, 0x40, RZ ;  /* 0x0000004006067824 */ /* 0x000fe200078e00ff */
[----:B------:R-:W-:-:S02]  /*02e0*/  LOP3.LUT R7, R5, 0xfffffff0, RZ, 0xc0, !PT ;  /* 0xfffffff005077812 */ /* 0x000fc400078ec0ff */
[----:B------:R-:W-:Y:S02]  /*02f0*/  LOP3.LUT R5, R3, 0xfffffffe, RZ, 0xc0, !PT ;  /* 0xfffffffe03057812 */ /* 0x000fe400078ec0ff */
[----:B------:R-:W-:Y:S02]  /*0300*/  LOP3.LUT R3, R2, 0xfffffff8, RZ, 0xc0, !PT ;  /* 0xfffffff802037812 */ /* 0x000fe400078ec0ff */
[----:B------:R-:W-:Y:S01]  /*0310*/  LOP3.LUT R2, R6, 0x1c0, RZ, 0xc0, !PT ;  /* 0x000001c006027812 */ /* 0x000fe200078ec0ff */
[----:B------:R-:W-:Y:S01]  /*0320*/  IMAD.IADD R6, R16, 0x1, -R7 ;  /* 0x0000000110067824 */ /* 0x000fe200078e0a07 */
[----:B------:R-:W-:Y:S01]  /*0330*/  LOP3.LUT P4, RZ, R0, 0x2, RZ, 0xc0, !PT ;  /* 0x0000000200ff7812 */ /* 0x000fe2000788c0ff */
[----:B------:R-:W-:Y:S01]  /*0340*/  IMAD.IADD R11, R11, 0x1, -R3 ;  /* 0x000000010b0b7824 */ /* 0x000fe200078e0a03 */
[----:B------:R-:W-:Y:S01]  /*0350*/  LOP3.LUT R3, R2, 0x38, R8, 0xf8, !PT ;  /* 0x0000003802037812 */ /* 0x000fe200078ef808 */
[----:B------:R-:W-:Y:S01]  /*0360*/  IMAD.IADD R12, R4, 0x1, -R5 ;  /* 0x00000001040c7824 */ /* 0x000fe200078e0a05 */
[C---:B------:R-:W-:Y:S01]  /*0370*/  LOP3.LUT P3, RZ, R0.reuse, 0x4, RZ, 0xc0, !PT ;  /* 0x0000000400ff7812 */ /* 0x040fe2000786c0ff */
[----:B------:R-:W-:Y:S01]  /*0380*/  IMAD.SHL.U32 R0, R0, 0x40, RZ ;  /* 0x0000004000007824 */ /* 0x000fe200078e00ff */
[----:B------:R-:W-:-:S02]  /*0390*/  SHF.R.U32.HI R2, RZ, 0x3, R2 ;  /* 0x00000003ff027819 */ /* 0x000fc40000011602 */
[----:B------:R-:W-:Y:S02]  /*03a0*/  LEA.HI R7, R18, R16, RZ, 0x6 ;  /* 0x0000001012077211 */ /* 0x000fe400078f30ff */
[----:B------:R-:W-:Y:S01]  /*03b0*/  LOP3.LUT R241, R3, R2, RZ, 0x3c, !PT ;  /* 0x0000000203f17212 */ /* 0x000fe200078e3cff */
[----:B------:R-:W-:Y:S01]  /*03c0*/  IMAD.SHL.U32 R2, R174, 0x10, RZ ;  /* 0x00000010ae027824 */ /* 0x000fe200078e00ff */
[----:B------:R-:W-:Y:S02]  /*03d0*/  SHF.R.S32.HI R3, RZ, 0x1f, R6 ;  /* 0x0000001fff037819 */ /* 0x000fe40000011406 */
[----:B------:R-:W-:Y:S02]  /*03e0*/  LOP3.LUT R0, R0, 0x1c0, RZ, 0xc0, !PT ;  /* 0x000001c000007812 */ /* 0x000fe400078ec0ff */
[----:B------:R-:W-:Y:S02]  /*03f0*/  SHF.R.S32.HI R7, RZ, 0x6, R7 ;  /* 0x00000006ff077819 */ /* 0x000fe40000011407 */
[----:B------:R-:W-:Y:S01]  /*0400*/  LEA.HI R13, R3, R6, RZ, 0x3 ;  /* 0x00000006030d7211 */ /* 0x000fe200078f18ff */
[----:B------:R-:W-:Y:S01]  /*0410*/  IMAD.SHL.U32 R3, R12, 0x200, RZ ;  /* 0x000002000c037824 */ /* 0x000fe200078e00ff */
[----:B------:R-:W-:Y:S01]  /*0420*/  LOP3.LUT R8, R0, 0x8, R20, 0xf8, !PT ;  /* 0x0000000800087812 */ /* 0x000fe200078ef814 */
[----:B------:R-:W-:Y:S01]  /*0430*/  IMAD R241, R7, 0x200, R241 ;  /* 0x0000020007f17824 */ /* 0x000fe200078e02f1 */
[----:B------:R-:W-:-:S02]  /*0440*/  SHF.R.U32.HI R5, RZ, 0x3, R0 ;  /* 0x00000003ff057819 */ /* 0x000fc40000011600 */
[----:B------:R-:W-:Y:S01]  /*0450*/  LOP3.LUT R10, R0, 0x30, R2, 0xf8, !PT ;  /* 0x00000030000a7812 */ /* 0x000fe200078ef802 */
[----:B------:R-:W-:Y:S01]  /*0460*/  IMAD R2, R7, 0x800, R3 ;  /* 0x0000080007027824 */ /* 0x000fe200078e0203 */
[----:B------:R-:W-:Y:S02]  /*0470*/  LOP3.LUT R0, R8, R5, RZ, 0x3c, !PT ;  /* 0x0000000508007212 */ /* 0x000fe400078e3cff */
[----:B------:R-:W-:Y:S02]  /*0480*/  LOP3.LUT R9, R13, 0xfffffff8, RZ, 0xc0, !PT ;  /* 0xfffffff80d097812 */ /* 0x000fe400078ec0ff */
[----:B------:R-:W-:Y:S01]  /*0490*/  LEA.HI R8, R18, R16, RZ, 0x7 ;  /* 0x0000001012087211 */ /* 0x000fe200078f38ff */
[----:B------:R-:W-:Y:S01]  /*04a0*/  IMAD.IADD R182, R2, 0x1, R0 ;  /* 0x0000000102b67824 */ /* 0x000fe200078e0200 */
[----:B------:R-:W-:Y:S01]  /*04b0*/  LOP3.LUT R0, R19, 0x7ffffffc, RZ, 0xc0, !PT ;  /* 0x7ffffffc13007812 */ /* 0x000fe200078ec0ff */
[----:B------:R-:W-:Y:S01]  /*04c0*/  IMAD.IADD R17, R6, 0x1, -R9 ;  /* 0x0000000106117824 */ /* 0x000fe200078e0a09 */
[C---:B------:R-:W-:Y:S01]  /*04d0*/  LOP3.LUT R4, R11.reuse, 0x1, RZ, 0xc0, !PT ;  /* 0x000000010b047812 */ /* 0x040fe200078ec0ff */
[----:B------:R-:W-:Y:S01]  /*04e0*/  IMAD.SHL.U32 R6, R12, 0x10, RZ ;  /* 0x000000100c067824 */ /* 0x000fe200078e00ff */
[----:B------:R-:W-:Y:S01]  /*04f0*/  LOP3.LUT R2, R14, 0xffffffe0, RZ, 0xc0, !PT ;  /* 0xffffffe00e027812 */ /* 0x000fe200078ec0ff */
[----:B------:R-:W-:Y:S01]  /*0500*/  IMAD.IADD R9, R16, 0x1, -R0 ;  /* 0x0000000110097824 */ /* 0x000fe200078e0a00 */
[----:B------:R-:W-:Y:S01]  /*0510*/  SHF.R.S32.HI R8, RZ, 0x7, R8 ;  /* 0x00000007ff087819 */ /* 0x000fe20000011408 */
[----:B------:R-:W-:Y:S01]  /*0520*/  IMAD.SHL.U32 R0, R11, 0x40, RZ ;  /* 0x000000400b007824 */ /* 0x000fe200078e00ff */
[----:B------:R-:W-:Y:S01]  /*0530*/  ISETP.NE.U32.AND P0, PT, R4, 0x1, PT ;  /* 0x000000010400780c */ /* 0x000fe20003f05070 */
[----:B------:R-:W-:Y:S01]  /*0540*/  IMAD.IADD R250, R16, 0x1, -R2 ;  /* 0x0000000110fa7824 */ /* 0x000fe200078e0a02 */
[----:B------:R-:W-:Y:S01]  /*0550*/  LOP3.LUT R4, R10, 0x8, R20, 0xf8, !PT ;  /* 0x000000080a047812 */ /* 0x000fe200078ef814 */
[----:B------:R-:W-:Y:S01]  /*0560*/  IMAD.SHL.U32 R2, R8, 0x8, RZ ;  /* 0x0000000808027824 */ /* 0x000fe200078e00ff */
[----:B------:R-:W-:-:S02]  /*0570*/  LOP3.LUT R0, R0, 0x1c0, RZ, 0xc0, !PT ;  /* 0x000001c000007812 */ /* 0x000fc400078ec0ff */
[----:B------:R-:W-:Y:S01]  /*0580*/  LOP3.LUT R5, R3, R4, R5, 0xf6, !PT ;  /* 0x0000000403057212 */ /* 0x000fe200078ef605 */
[----:B------:R-:W-:Y:S01]  /*0590*/  IMAD.SHL.U32 R3, R7, 0x20, RZ ;  /* 0x0000002007037824 */ /* 0x000fe200078e00ff */
[----:B------:R-:W-:Y:S02]  /*05a0*/  SHF.R.S32.HI R7, RZ, 0x1f, R250 ;  /* 0x0000001fff077819 */ /* 0x000fe400000114fa */
[----:B------:R-:W-:Y:S02]  /*05b0*/  LOP3.LUT R2, R2, 0x8, RZ, 0xc0, !PT ;  /* 0x0000000802027812 */ /* 0x000fe400078ec0ff */
[----:B------:R-:W-:Y:S02]  /*05c0*/  SHF.R.U32.HI R4, RZ, 0x3, R0 ;  /* 0x00000003ff047819 */ /* 0x000fe40000011600 */
[----:B------:R-:W-:Y:S02]  /*05d0*/  LEA.HI R7, R7, R250, RZ, 0x2 ;  /* 0x000000fa07077211 */ /* 0x000fe400078f10ff */
[----:B------:R-:W-:-:S02]  /*05e0*/  R2P PR, R11, 0x6 ;  /* 0x000000060b007804 */ /* 0x000fc40000000000 */
[----:B------:R-:W-:Y:S02]  /*05f0*/  LOP3.LUT R11, R2, 0x10, R6, 0xf8, !PT ;  /* 0x00000010020b7812 */ /* 0x000fe400078ef806 */
[----:B------:R-:W-:Y:S02]  /*0600*/  LOP3.LUT R243, R3, 0x6, R243, 0xf8, !PT ;  /* 0x0000000603f37812 */ /* 0x000fe400078ef8f3 */
[----:B------:R-:W-:Y:S02]  /*0610*/  LOP3.LUT R6, R0, 0x20, R3, 0xf8, !PT ;  /* 0x0000002000067812 */ /* 0x000fe400078ef803 */
[----:B------:R-:W-:Y:S01]  /*0620*/  LOP3.LUT R10, R4, R0, R2, 0x1e, !PT ;  /* 0x00000000040a7212 */ /* 0x000fe200078e1e02 */
[----:B------:R-:W-:Y:S01]  /*0630*/  IMAD.SHL.U32 R0, R9, 0x2, RZ ;  /* 0x0000000209007824 */ /* 0x000fe200078e00ff */
[----:B------:R-:W-:Y:S02]  /*0640*/  SHF.R.S32.HI R3, RZ, 0x2, R7 ;  /* 0x00000002ff037819 */ /* 0x000fe40000011407 */
[----:B------:R-:W-:Y:S01]  /*0650*/  LOP3.LUT R7, R6, R4, RZ, 0x3c, !PT ;  /* 0x0000000406077212 */ /* 0x000fe200078e3cff */
[----:B------:R-:W-:Y:S01]  /*0660*/  IMAD R2, R8, 0x1000, R0 ;  /* 0x0000100008027824 */ /* 0x000fe200078e0200 */
[----:B------:R-:W-:Y:S01]  /*0670*/  SEL R191, R191, 0x10, !P0 ;  /* 0x00000010bfbf7807 */ /* 0x000fe20004000000 */
[----:B------:R-:W-:-:S02]  /*0680*/  IMAD R244, R15, 0x10, R3 ;  /* 0x000000100ff47824 */ /* 0x000fc400078e0203 */
[----:B------:R-:W-:Y:S02]  /*0690*/  IMAD R3, R15, 0x400, R2 ;  /* 0x000004000f037824 */ /* 0x000fe400078e0202 */
[----:B------:R-:W-:Y:S02]  /*06a0*/  VIADD R2, R244, 0xffffffc0 ;  /* 0xffffffc0f4027836 */ /* 0x000fe40000000000 */
[----:B------:R-:W-:Y:S02]  /*06b0*/  IMAD.SHL.U32 R4, R17, 0x40, RZ ;  /* 0x0000004011047824 */ /* 0x000fe400078e00ff */
[----:B------:R-:W-:Y:S01]  /*06c0*/  IMAD R6, R174, 0x400, R0 ;  /* 0x00000400ae067824 */ /* 0x000fe200078e0200 */
[----:B------:R-:W-:Y:S01]  /*06d0*/  SHF.R.S32.HI R0, RZ, 0x1f, R2 ;  /* 0x0000001fff007819 */ /* 0x000fe20000011402 */
[----:B------:R-:W-:Y:S01]  /*06e0*/  IMAD.IADD R7, R7, 0x1, R3 ;  /* 0x0000000107077824 */ /* 0x000fe200078e0203 */
[----:B------:R-:W-:Y:S01]  /*06f0*/  LOP3.LUT R3, R4, 0x1c0, RZ, 0xc0, !PT ;  /* 0x000001c004037812 */ /* 0x000fe200078ec0ff */
[----:B------:R-:W-:Y:S01]  /*0700*/  IMAD.IADD R10, R6, 0x1, R10 ;  /* 0x00000001060a7824 */ /* 0x000fe200078e020a */
[----:B------:R-:W-:Y:S01]  /*0710*/  SHF.L.U64.HI R242, R2, 0x2, R0 ;  /* 0x0000000202f27819 */ /* 0x000fe20000010200 */
[----:B------:R-:W-:Y:S01]  /*0720*/  IMAD.SHL.U32 R6, R12, 0x8, RZ ;  /* 0x000000080c067824 */ /* 0x000fe200078e00ff */
[----:B------:R-:W-:Y:S01]  /*0730*/  SHF.R.U32.HI R4, RZ, 0x3, R3 ;  /* 0x00000003ff047819 */ /* 0x000fe20000011603 */
[----:B------:R-:W-:Y:S01]  /*0740*/  IMAD.SHL.U32 R0, R13, 0x40, RZ ;  /* 0x000000400d007824 */ /* 0x000fe200078e00ff */
[----:B------:R-:W-:-:S02]  /*0750*/  LEA R193, R7, UR4, 0x1 ;  /* 0x0000000407c17c11 */ /* 0x000fc4000f8e08ff */
[----:B------:R-:W-:Y:S02]  /*0760*/  LOP3.LUT R2, R3, 0x8, R6, 0xf8, !PT ;  /* 0x0000000803027812 */ /* 0x000fe400078ef806 */
        /* <DEDUP_REMOVED lines=8> */
[----:B------:R-:W-:Y:S01]  /*07f0*/  IMAD.U32 R0, RZ, RZ, UR5 ;  /* 0x00000005ff007e24 */ /* 0x000fe2000f8e00ff */
[----:B------:R-:W-:Y:S01]  /*0800*/  USHF.R.S32.HI UR5, URZ, 0x1f, UR49 ;  /* 0x0000001f3f057899 */ /* 0x000fe20008011431 */
[----:B------:R-:W-:-:S02]  /*0810*/  IMAD.IADD R181, R4, 0x1, R2 ;  /* 0x0000000104b57824 */ /* 0x000fc400078e0202 */
[----:B------:R-:W-:Y:S02]  /*0820*/  IMAD.IADD R174, R2, 0x1, R174 ;  /* 0x0000000102ae7824 */ /* 0x000fe400078e02ae */
[----:B------:R-:W-:Y:S01]  /*0830*/  IMAD.U32 R2, RZ, RZ, UR6 ;  /* 0x00000006ff027e24 */ /* 0x000fe2000f8e00ff */
[----:B------:R-:W-:Y:S01]  /*0840*/  UIADD3 UR6, UR4, 0xa000, URZ ;  /* 0x0000a00004067890 */ /* 0x000fe2000fffe03f */
[----:B------:R-:W-:Y:S01]  /*0850*/  IMAD.U32 R0, RZ, RZ, UR5 ;  /* 0x00000005ff007e24 */ /* 0x000fe2000f8e00ff */
[----:B------:R-:W-:Y:S01]  /*0860*/  UIADD3 UR5, UR4, 0x6000, URZ ;  /* 0x0000600004057890 */ /* 0x000fe2000fffe03f */
[----:B------:R-:W-:Y:S02]  /*0870*/  IMAD.MOV.U32 R4, RZ, RZ, 0x20 ;  /* 0x00000020ff047424 */ /* 0x000fe400078e00ff */
[----:B------:R-:W-:Y:S01]  /*0880*/  IMAD.MOV.U32 R2, RZ, RZ, 0x40 ;  /* 0x00000040ff027424 */ /* 0x000fe200078e00ff */
[----:B------:R-:W-:Y:S01]  /*0890*/  LEA R174, R174, UR6, 0x1 ;  /* 0x00000006aeae7c11 */ /* 0x000fe2000f8e08ff */
[----:B------:R-:W-:Y:S01]  /*08a0*/  IMAD.U32 R0, RZ, RZ, UR7 ;  /* 0x00000007ff007e24 */ /* 0x000fe2000f8e00ff */
[----:B------:R-:W-:Y:S01]  /*08b0*/  SEL R177, R4, 0xffffffe0, !P4 ;  /* 0xffffffe004b17807 */ /* 0x000fe20006000000 */
[----:B------:R-:W-:Y:S01]  /*08c0*/  IMAD.SHL.U32 R183, R180, 0x2, RZ ;  /* 0x00000002b4b77824 */ /* 0x000fe200078e00ff */
[----:B------:R-:W-:-:S02]  /*08d0*/  LEA R245, R10, UR5, 0x1 ;  /* 0x000000050af57c11 */ /* 0x000fc4000f8e08ff */
[----:B------:R-:W-:Y:S01]  /*08e0*/  SEL R2, R2, 0xffffffc0, !P3 ;  /* 0xffffffc002027807 */ /* 0x000fe20005800000 */
[----:B------:R-:W-:Y:S01]  /*08f0*/  VIADD R183, R183, UR5 ;  /* 0x00000005b7b77c36 */ /* 0x000fe20008000000 */
[----:B------:R-:W-:Y:S01]  /*0900*/  LEA R0, R182, UR6, 0x1 ;  /* 0x00000006b6007c11 */ /* 0x000fe2000f8e08ff */
[C---:B------:R-:W-:Y:S01]  /*0910*/  VIADD R246, R245.reuse, 0x40 ;  /* 0x00000040f5f67836 */ /* 0x040fe20000000000 */
[----:B------:R-:W-:Y:S01]  /*0920*/  SEL R4, R4, 0xffffffe0, !P1 ;  /* 0xffffffe004047807 */ /* 0x000fe20004800000 */
[----:B------:R-:W-:Y:S02]  /*0930*/  @P2 VIADD R246, R245, 0xffffffc0 ;  /* 0xffffffc0f5f62836 */ /* 0x000fe40000000000 */
[C---:B------:R-:W-:Y:S02]  /*0940*/  IMAD.IADD R176, R0.reuse, 0x1, R2 ;  /* 0x0000000100b07824 */ /* 0x040fe400078e0202 */
[----:B------:R-:W-:Y:S02]  /*0950*/  IMAD.IADD R192, R193, 0x1, R4 ;  /* 0x00000001c1c07824 */ /* 0x000fe400078e0204 */
[----:B------:R-:W-:-:S02]  /*0960*/  IMAD.IADD R178, R0, 0x1, R177 ;  /* 0x0000000100b27824 */ /* 0x000fc400078e02b1 */
[----:B------:R-:W-:Y:S02]  /*0970*/  VIADD R249, R245, 0x420 ;  /* 0x00000420f5f97836 */ /* 0x000fe40000000000 */
[----:B------:R-:W-:Y:S02]  /*0980*/  IMAD.IADD R177, R177, 0x1, R176 ;  /* 0x00000001b1b17824 */ /* 0x000fe400078e02b0 */
[C---:B------:R-:W-:Y:S02]  /*0990*/  IMAD.IADD R248, R4.reuse, 0x1, R245 ;  /* 0x0000000104f87824 */ /* 0x040fe400078e02f5 */
[----:B------:R-:W-:Y:S02]  /*09a0*/  @P1 VIADD R249, R245, 0x3e0 ;  /* 0x000003e0f5f91836 */ /* 0x000fe40000000000 */
[----:B------:R-:W-:Y:S02]  /*09b0*/  IMAD.IADD R191, R191, 0x1, R192 ;  /* 0x00000001bfbf7824 */ /* 0x000fe400078e02c0 */
[----:B------:R-:W-:-:S07]  /*09c0*/  IMAD.IADD R247, R4, 0x1, R246 ;  /* 0x0000000104f77824 */ /* 0x000fce00078e02f6 */
.L_x_665:
        /* <DEDUP_REMOVED lines=16> */
[----:B-1--4-:R-:W-:Y:S01]  /*0ad0*/  IMAD.U32 R4, RZ, RZ, UR6 ;  /* 0x00000006ff047e24 */ /* 0x012fe2000f8e00ff */
        /* <DEDUP_REMOVED lines=13> */
[----:B--2---:R-:W2:Y:S01]  /*0bb0*/  @P1 LDG.E R8, desc[UR8][R6.64] ;  /* 0x0000000806081981 */ /* 0x004ea2000c1e1900 */
[----:B------:R-:W-:-:S04]  /*0bc0*/  UIADD3 UR6, UP0, UR16, UR12, URZ ;  /* 0x0000000c10067290 */ /* 0x000fc8000ff1e03f */
[----:B------:R-:W-:Y:S01]  /*0bd0*/  PLOP3.LUT P2, PT, PT, PT, UP4, 0x80, 0x0 ;  /* 0x000000000000781c */ /* 0x000fe20003f4f048 */
[----:B------:R-:W-:Y:S01]  /*0be0*/  UIADD3.X UR5, UR5, UR13, URZ, UP0, !UPT ;  /* 0x0000000d05057290 */ /* 0x000fe200087fe43f */
[----:B---3--:R1:W3:Y:S02]  /*0bf0*/  @P0 LDG.E R6, desc[UR8][R4.64] ;  /* 0x0000000804060981 */ /* 0x0082e4000c1e1900 */
        /* <DEDUP_REMOVED lines=10> */
[----:B------:R-:W-:Y:S02]  /*0ca0*/  UMOV UR5, 0xffffffff ;  /* 0xffffffff00057882 */ /* 0x000fe40000000000 */
[----:B------:R-:W-:Y:S01]  /*0cb0*/  @!UP3 ULDC UR6, c[0x0][0x2cc] ;  /* 0x0000b3000006bab9 */ /* 0x000fe20000000800 */
[----:B------:R-:W-:Y:S01]  /*0cc0*/  @!UP3 UISETP.NE.AND.EX UP0, UPT, UR7, URZ, UPT, UP0 ;  /* 0x0000003f0700b28c */ /* 0x000fe2000bf05300 */
[----:B------:R-:W-:Y:S01]  /*0cd0*/  UMOV UR34, 0xffffffff ;  /* 0xffffffff00227882 */ /* 0x000fe20000000000 */
[----:B------:R-:W-:Y:S02]  /*0ce0*/  USHF.L.U32 UR33, UR26, 0x7, URZ ;  /* 0x000000071a217899 */ /* 0x000fe4000800063f */
        /* <DEDUP_REMOVED lines=17> */
.L_x_621:
        /* <DEDUP_REMOVED lines=19> */
[----:B------:R-:W-:Y:S02]  /*0f30*/  USHF.L.U32 UR14, UR49, 0x7, URZ ;  /* 0x00000007310e7899 */ /* 0x000fe4000800063f */
[----:B------:R-:W-:Y:S02]  /*0f40*/  @!UP1 UIMAD.WIDE.U32 UR36, UR49, UR10, URZ ;  /* 0x0000000a312492a5 */ /* 0x000fe4000f8e003f */
[----:B------:R-:W-:Y:S01]  /*0f50*/  UIMAD UR50, UR59, UR27, URZ ;  /* 0x0000001b3b3272a4 */ /* 0x000fe2000f8e023f */
[----:B------:R-:W-:Y:S01]  /*0f60*/  ULDC.64 UR40, c[0x0][0x240] ;  /* 0x0000900000287ab9 */ /* 0x000fe20000000a00 */
[----:B------:R-:W-:Y:S01]  /*0f70*/  USEL UR31, UR14, URZ, UP2 ;  /* 0x0000003f0e1f7287 */ /* 0x000fe20009000000 */
[----:B-1----:R-:W-:Y:S01]  /*0f80*/  IABS R6, R7 ;  /* 0x0000000700067213 */ /* 0x002fe20000000000 */
[----:B------:R-:W-:Y:S01]  /*0f90*/  UIMAD.WIDE.U32 UR14, UR5, UR40, URZ ;  /* 0x00000028050e72a5 */ /* 0x000fe2000f8e003f */
[----:B------:R-:W-:Y:S01]  /*0fa0*/  ISETP.NE.AND P3, PT, R7, RZ, PT ;  /* 0x000000ff0700720c */ /* 0x000fe20003f65270 */
[----:B------:R-:W-:Y:S01]  /*0fb0*/  UIMAD UR22, UR5, UR41, URZ ;  /* 0x00000029051672a4 */ /* 0x000fe2000f8e023f */
[----:B------:R-:W1:Y:S01]  /*0fc0*/  I2F.RP R4, R6 ;  /* 0x0000000600047306 */ /* 0x000e620000209400 */
[----:B------:R-:W-:-:S02]  /*0fd0*/  USEL UR58, UR18, UR14, !UP1 ;  /* 0x0000000e123a7287 */ /* 0x000fc4000c800000 */
[----:B------:R-:W-:Y:S02]  /*0fe0*/  UIADD3 UR51, UR19, UR30, URZ ;  /* 0x0000001e13337290 */ /* 0x000fe4000fffe03f */
[----:B--2---:R-:W-:Y:S02]  /*0ff0*/  UIMAD.WIDE.U32 UR28, UR6, UR12, URZ ;  /* 0x0000000c061c72a5 */ /* 0x004fe4000f8e003f */
[----:B------:R-:W-:Y:S02]  /*1000*/  @UP1 UIADD3 UR51, UR15, UR22, URZ ;  /* 0x000000160f331290 */ /* 0x000fe4000fffe03f */
[----:B------:R-:W-:Y:S02]  /*1010*/  UIMAD UR45, UR6, UR13, UR29 ;  /* 0x0000000d062d72a4 */ /* 0x000fe4000f8e021d */
[----:B------:R-:W-:Y:S02]  /*1020*/  @!UP1 UIMAD UR6, UR60, UR10, URZ ;  /* 0x0000000a3c0692a4 */ /* 0x000fe4000f8e023f */
[----:B------:R-:W-:Y:S01]  /*1030*/  USHF.R.S32.HI UR29, URZ, 0x1f, UR61 ;  /* 0x0000001f3f1d7899 */ /* 0x000fe2000801143d */
[----:B-1----:R-:W1:Y:S01]  /*1040*/  MUFU.RCP R4, R4 ;  /* 0x0000000400047308 */ /* 0x002e620000001000 */
[----:B------:R-:W-:-:S02]  /*1050*/  @!UP1 UIMAD UR42, UR49, UR11, UR6 ;  /* 0x0000000b312a92a4 */ /* 0x000fc4000f8e0206 */
[----:B------:R-:W-:Y:S01]  /*1060*/  UIADD3 UR6, UR25, 0x3f, URZ ;  /* 0x0000003f19067890 */ /* 0x000fe2000fffe03f */
[----:B------:R-:W-:Y:S01]  /*1070*/  @UP1 ULDC.64 UR12, c[0x0][0x420] ;  /* 0x00010800000c1ab9 */ /* 0x000fe20000000a00 */
        /* <DEDUP_REMOVED lines=12> */
[----:B------:R-:W-:-:S02]  /*1140*/  ULOP3.LUT UR15, UR27, 0xffffffc0, URZ, 0xc0, !UPT ;  /* 0xffffffc01b0f7892 */ /* 0x000fc4000f8ec03f */
[----:B------:R-:W-:Y:S02]  /*1150*/  UIMAD.WIDE.U32 UR18, UR10, UR12, URZ ;  /* 0x0000000c0a1272a5 */ /* 0x000fe4000f8e003f */
[----:B------:R-:W-:Y:S02]  /*1160*/  USHF.L.U64.HI UR16, UR49, 0x7, UR60 ;  /* 0x0000000731107899 */ /* 0x000fe4000801023c */
[----:B------:R-:W-:Y:S02]  /*1170*/  UIMAD.WIDE.U32 UR12, UR10, UR5, URZ ;  /* 0x000000050a0c72a5 */ /* 0x000fe4000f8e003f */
[----:B------:R-:W-:Y:S01]  /*1180*/  UIMAD UR14, UR10, UR6, UR14 ;  /* 0x000000060a0e72a4 */ /* 0x000fe2000f8e020e */
[----:B-1----:R-:W-:Y:S01]  /*1190*/  IMAD.MOV R0, RZ, RZ, -R5 ;  /* 0x000000ffff007224 */ /* 0x002fe200078e0a05 */
[----:B------:R-:W-:Y:S01]  /*11a0*/  ULDC.U8 UR20, c[0x0][0x3d8] ;  /* 0x0000f60000147ab9 */ /* 0x000fe20000000000 */
[----:B------:R-:W-:Y:S01]  /*11b0*/  IMAD.MOV.U32 R4, RZ, RZ, RZ ;  /* 0x000000ffff047224 */ /* 0x000fe200078e00ff */
[----:B------:R-:W-:Y:S01]  /*11c0*/  UIADD3 UR6, UR15, -0x40, URZ ;  /* 0xffffffc00f067890 */ /* 0x000fe2000fffe03f */
[----:B------:R-:W-:Y:S01]  /*11d0*/  IMAD R0, R0, R6, RZ ;  /* 0x0000000600007224 */ /* 0x000fe200078e02ff */
[----:B------:R-:W-:-:S02]  /*11e0*/  UISETP.NE.AND UP3, UPT, UR20, URZ, UPT ;  /* 0x0000003f1400728c */ /* 0x000fc4000bf65270 */
[----:B------:R-:W-:Y:S01]  /*11f0*/  USEL UR35, UR16, URZ, UP2 ;  /* 0x0000003f10237287 */ /* 0x000fe20009000000 */
[----:B------:R-:W-:Y:S01]  /*1200*/  IMAD.HI.U32 R0, R5, R0, R4 ;  /* 0x0000000005007227 */ /* 0x000fe200078e0004 */
[----:B------:R-:W-:Y:S02]  /*1210*/  USEL UR57, UR18, UR12, !UP1 ;  /* 0x0000000c12397287 */ /* 0x000fe4000c800000 */
[----:B------:R-:W-:Y:S02]  /*1220*/  USHF.R.S32.HI UR29, URZ, 0x1f, UR6 ;  /* 0x0000001f3f1d7899 */ /* 0x000fe40008011406 */
[----:B------:R-:W-:Y:S01]  /*1230*/  UIADD3 UR18, UP2, UR6, UR31, URZ ;  /* 0x0000001f06127290 */ /* 0x000fe2000ff5e03f */
[----:B------:R-:W-:Y:S01]  /*1240*/  IMAD.HI.U32 R0, R0, R2, RZ ;  /* 0x0000000200007227 */ /* 0x000fe200078e00ff */
[----:B------:R-:W-:Y:S02]  /*1250*/  UISETP.NE.AND UP0, UPT, UR34, -0x1, UPT ;  /* 0xffffffff2200788c */ /* 0x000fe4000bf05270 */
[----:B------:R-:W-:-:S02]  /*1260*/  UIMAD UR22, UR11, UR5, URZ ;  /* 0x000000050b1672a4 */ /* 0x000fc4000f8e023f */
[----:B------:R-:W-:Y:S01]  /*1270*/  IADD3 R4, -R0, RZ, RZ ;  /* 0x000000ff00047210 */ /* 0x000fe20007ffe1ff */
[----:B------:R-:W-:Y:S02]  /*1280*/  UIADD3.X UR12, UR29, UR35, URZ, UP2, !UPT ;  /* 0x000000231d0c7290 */ /* 0x000fe400097fe43f */
[----:B------:R-:W-:Y:S02]  /*1290*/  UIMAD UR11, UR11, UR18, URZ ;  /* 0x000000120b0b72a4 */ /* 0x000fe4000f8e023f */
[C---:B------:R-:W-:Y:S01]  /*12a0*/  IMAD R2, R6.reuse, R4, R2 ;  /* 0x0000000406027224 */ /* 0x040fe200078e0202 */
[----:B------:R-:W-:Y:S01]  /*12b0*/  ULDC UR47, c[0x0][0x2c4] ;  /* 0x0000b100002f7ab9 */ /* 0x000fe20000000800 */
[----:B------:R-:W-:Y:S02]  /*12c0*/  UIADD3 UR48, UR19, UR14, URZ ;  /* 0x0000000e13307290 */ /* 0x000fe4000fffe03f */
[----:B------:R-:W-:Y:S01]  /*12d0*/  UIMAD UR19, UR10, UR12, UR11 ;  /* 0x0000000c0a1372a4 */ /* 0x000fe2000f8e020b */
[----:B------:R-:W-:Y:S01]  /*12e0*/  ISETP.GT.U32.AND P1, PT, R6, R2, PT ;  /* 0x000000020600720c */ /* 0x000fe20003f24070 */
[----:B------:R-:W-:-:S02]  /*12f0*/  UIMAD.WIDE.U32 UR30, UR10, UR18, URZ ;  /* 0x000000120a1e72a5 */ /* 0x000fc4000f8e003f */
[----:B------:R-:W-:Y:S01]  /*1300*/  @UP3 UIMAD UR10, UR49, UR47, URZ ;  /* 0x0000002f310a32a4 */ /* 0x000fe2000f8e023f */
[----:B------:R-:W-:Y:S01]  /*1310*/  ULDC.U8 UR21, c[0x0][0x480] ;  /* 0x0001200000157ab9 */ /* 0x000fe20000000000 */
[----:B------:R-:W-:Y:S02]  /*1320*/  @UP0 UIADD3 UR23, UR32, UR34, URZ ;  /* 0x0000002220170290 */ /* 0x000fe4000fffe03f */
[----:B------:R-:W-:Y:S02]  /*1330*/  @UP0 UIADD3 UR24, UR32, UR34, URZ ;  /* 0x0000002220180290 */ /* 0x000fe4000fffe03f */
[----:B------:R-:W-:Y:S02]  /*1340*/  UISETP.NE.AND UP4, UPT, UR21, URZ, UPT ;  /* 0x0000003f1500728c */ /* 0x000fe4000bf85270 */
[----:B------:R-:W-:Y:S02]  /*1350*/  @UP3 USEL UR11, UR10, UR5, !UP1 ;  /* 0x000000050a0b3287 */ /* 0x000fe4000c800000 */
[----:B------:R-:W-:Y:S01]  /*1360*/  @!P1 IMAD.IADD R2, R2, 0x1, -R6 ;  /* 0x0000000102029824 */ /* 0x000fe200078e0a06 */
[----:B------:R-:W-:Y:S01]  /*1370*/  @UP0 ULDC.64 UR20, c[0x0][0x248] ;  /* 0x0000920000140ab9 */ /* 0x000fe20000000a00 */
[----:B------:R-:W-:Y:S01]  /*1380*/  @!P1 VIADD R0, R0, 0x1 ;  /* 0x0000000100009836 */ /* 0x000fe20000000000 */
[----:B------:R-:W-:Y:S01]  /*1390*/  PLOP3.LUT P1, PT, PT, PT, UP0, 0x80, 0x0 ;  /* 0x000000000000781c */ /* 0x000fe20003f2f008 */
[----:B------:R-:W-:Y:S01]  /*13a0*/  @UP0 ULDC.64 UR16, c[0x0][0x250] ;  /* 0x0000940000100ab9 */ /* 0x000fe20000000a00 */
[----:B------:R-:W-:Y:S01]  /*13b0*/  ISETP.GE.U32.AND P0, PT, R2, R6, PT ;  /* 0x000000060200720c */ /* 0x000fe20003f06070 */
[----:B------:R-:W-:Y:S01]  /*13c0*/  @UP1 UIADD3 UR48, UR13, UR22, URZ ;  /* 0x000000160d301290 */ /* 0x000fe2000fffe03f */
[----:B------:R-:W-:Y:S01]  /*13d0*/  LOP3.LUT R2, R7, UR59, RZ, 0x3c, !PT ;  /* 0x0000003b07027c12 */ /* 0x000fe2000f8e3cff */
[----:B------:R-:W-:Y:S01]  /*13e0*/  @UP3 ULDC UR10, c[0x0][0x2e4] ;  /* 0x0000b900000a3ab9 */ /* 0x000fe20000000800 */
[----:B------:R-:W-:-:S02]  /*13f0*/  @UP0 UIMAD.WIDE.U32 UR14, UR23, UR20, URZ ;  /* 0x00000014170e02a5 */ /* 0x000fc4000f8e003f */
[----:B------:R-:W-:Y:S01]  /*1400*/  ISETP.GE.AND P2, PT, R2, RZ, PT ;  /* 0x000000ff0200720c */ /* 0x000fe20003f46270 */
[----:B------:R-:W-:Y:S02]  /*1410*/  @!UP1 UIADD3 UR53, UR37, UR42, URZ ;  /* 0x0000002a25359290 */ /* 0x000fe4000fffe03f */
[----:B------:R-:W-:Y:S02]  /*1420*/  @UP0 UIMAD.WIDE.U32 UR12, UR24, UR16, URZ ;  /* 0x00000010180c02a5 */ /* 0x000fe4000f8e003f */
[----:B------:R-:W-:Y:S02]  /*1430*/  @UP3 UIMAD UR42, UR59, UR10, UR11 ;  /* 0x0000000a3b2a32a4 */ /* 0x000fe4000f8e020b */
[----:B------:R-:W-:Y:S01]  /*1440*/  @P0 IADD3 R0, R0, 0x1, RZ ;  /* 0x0000000100000810 */ /* 0x000fe20007ffe0ff */
[----:B------:R-:W-:Y:S01]  /*1450*/  @!UP3 UIMAD UR10, UR49, UR43, UR59 ;  /* 0x0000002b310ab2a4 */ /* 0x000fe2000f8e023b */
[----:B------:R-:W-:Y:S01]  /*1460*/  PLOP3.LUT P0, PT, PT, PT, UP3, 0x80, 0x0 ;  /* 0x000000000000781c */ /* 0x000fe20003f0f038 */
[----:B------:R-:W-:-:S02]  /*1470*/  @UP0 UIMAD UR23, UR23, UR21, URZ ;  /* 0x00000015171702a4 */ /* 0x000fc4000f8e023f */
[----:B------:R-:W-:Y:S01]  /*1480*/  @UP0 UIMAD UR18, UR24, UR17, URZ ;  /* 0x00000011181202a4 */ /* 0x000fe2000f8e023f */
[----:B------:R-:W-:Y:S01]  /*1490*/  IMAD.MOV.U32 R2, RZ, RZ, R0 ;  /* 0x000000ffff027224 */ /* 0x000fe200078e0000 */
[----:B------:R-:W-:Y:S02]  /*14a0*/  USEL UR55, UR28, URZ, UP4 ;  /* 0x0000003f1c377287 */ /* 0x000fe4000a000000 */
[----:B------:R-:W-:Y:S02]  /*14b0*/  USEL UR54, UR45, URZ, UP4 ;  /* 0x0000003f2d367287 */ /* 0x000fe4000a000000 */
[----:B------:R-:W-:Y:S01]  /*14c0*/  @!UP3 UIMAD UR42, UR10, UR47, URZ ;  /* 0x0000002f0a2ab2a4 */ /* 0x000fe2000f8e023f */
[----:B------:R-:W-:Y:S01]  /*14d0*/  @!P2 IADD3 R2, -R2, RZ, RZ ;  /* 0x000000ff0202a210 */ /* 0x000fe20007ffe1ff */
[----:B------:R-:W-:Y:S01]  /*14e0*/  USHF.R.S32.HI UR44, URZ, 0x1f, UR33 ;  /* 0x0000001f3f2c7899 */ /* 0x000fe20008011421 */
[----:B------:R-:W-:Y:S01]  /*14f0*/  @!P3 LOP3.LUT R2, RZ, R7, RZ, 0x33, !PT ;  /* 0x00000007ff02b212 */ /* 0x000fe200078e33ff */
[----:B------:R-:W-:-:S02]  /*1500*/  USHF.R.S32.HI UR56, URZ, 0x1f, UR50 ;  /* 0x0000001f3f387899 */ /* 0x000fc40008011432 */
[----:B------:R-:W-:Y:S02]  /*1510*/  USHF.R.S32.HI UR43, URZ, 0x6, UR27 ;  /* 0x000000063f2b7899 */ /* 0x000fe4000801141b */
[----:B------:R-:W-:Y:S02]  /*1520*/  @UP0 UIADD3 UR46, UR13, UR18, URZ ;  /* 0x000000120d2e0290 */ /* 0x000fe4000fffe03f */
[----:B------:R-:W-:Y:S02]  /*1530*/  UIADD3 UR52, UR31, UR19, URZ ;  /* 0x000000131f347290 */ /* 0x000fe4000fffe03f */
[----:B------:R-:W-:Y:S01]  /*1540*/  @UP0 UIADD3 UR47, UR15, UR23, URZ ;  /* 0x000000170f2f0290 */ /* 0x000fe2000fffe03f */
[----:B------:R-:W-:Y:S01]  /*1550*/  @UP0 UMOV UR45, UR14 ;  /* 0x0000000e002d0c82 */ /* 0x000fe20008000000 */
[----:B------:R-:W-:Y:S01]  /*1560*/  @UP0 UMOV UR28, UR12 ;  /* 0x0000000c001c0c82 */ /* 0x000fe20008000000 */
[----:B------:R-:W-:Y:S09]  /*1570*/  @P1 BRA `(.L_x_623) ;  /* 0x0000000000301947 */ /* 0x000ff20003800000 */
        /* <DEDUP_REMOVED lines=12> */
.L_x_623:
[----:B------:R-:W-:Y:S05]  /*1640*/  @P1 BRA `(.L_x_624) ;  /* 0x0000000000301947 */ /* 0x000fea0003800000 */
        /* <DEDUP_REMOVED lines=12> */
.L_x_624:
        /* <DEDUP_REMOVED lines=11> */
.L_x_625:
[----:B------:R-:W-:Y:S02]  /*17c0*/  ULDC UR5, c[0x0][0x270] ;  /* 0x00009c0000057ab9 */ /* 0x000fe40000000800 */
[----:B------:R-:W-:-:S04]  /*17d0*/  UIMAD UR5, UR49, UR5, UR59 ;  /* 0x00000005310572a4 */ /* 0x000fc8000f8e023b */
[----:B------:R-:W-:-:S12]  /*17e0*/  UIMAD UR5, UR5, UR61, URZ ;  /* 0x0000003d050572a4 */ /* 0x000fd8000f8e023f */
.L_x_626:
[----:B------:R-:W1:Y:S01]  /*17f0*/  S2R R39, SR_TID.X ;  /* 0x0000000000277919 */ /* 0x000e620000002100 */
[----:B------:R-:W2:Y:S01]  /*1800*/  LDC.64 R24, c[0x0][0x420] ;  /* 0x00010800ff187b82 */ /* 0x000ea20000000a00 */
[----:B------:R-:W-:Y:S01]  /*1810*/  ULDC UR11, c[0x0][0x2dc] ;  /* 0x0000b700000b7ab9 */ /* 0x000fe20000000800 */
[----:B------:R-:W-:Y:S01]  /*1820*/  ULDC UR12, c[0x0][0x270] ;  /* 0x00009c00000c7ab9 */ /* 0x000fe20000000800 */
[----:B------:R-:W-:Y:S01]  /*1830*/  UIADD3 UR24, UR6, UR5, URZ ;  /* 0x0000000506187290 */ /* 0x000fe2000fffe03f */
[----:B------:R-:W-:Y:S01]  /*1840*/  BSSY B1, `(.L_x_622) ;  /* 0x00006fb000017945 */ /* 0x000fe20003800000 */
[----:B------:R-:W-:Y:S02]  /*1850*/  UIMAD UR27, UR11, UR12, URZ ;  /* 0x0000000c0b1b72a4 */ /* 0x000fe4000f8e023f */
[----:B------:R-:W-:Y:S02]  /*1860*/  UIADD3 UR5, -UR7, UR25, UR33 ;  /* 0x0000001907057290 */ /* 0x000fe4000fffe121 */
[----:B------:R-:W-:Y:S01]  /*1870*/  USHF.L.U32 UR35, UR27, 0x6, URZ ;  /* 0x000000061b237899 */ /* 0x000fe2000800063f */
[----:B------:R-:W-:Y:S01]  /*1880*/  ULDC UR11, c[0x0][0x398] ;  /* 0x0000e600000b7ab9 */ /* 0x000fe20000000800 */
[----:B------:R-:W-:Y:S01]  /*1890*/  ULDC.64 UR18, c[0x0][0x400] ;  /* 0x0001000000127ab9 */ /* 0x000fe20000000a00 */
[----:B------:R-:W-:-:S02]  /*18a0*/  UIADD3 UR5, UR5, -UR11, URZ ;  /* 0x8000000b05057290 */ /* 0x000fc4000fffe03f */
[----:B------:R-:W-:Y:S02]  /*18b0*/  UIADD3 UR12, UP2, UP1, UR30, UR35, UR50 ;  /* 0x000000231e0c7290 */ /* 0x000fe4000f95e032 */
[----:B------:R-:W-:Y:S02]  /*18c0*/  USHF.R.S32.HI UR11, URZ, 0x1f, UR35 ;  /* 0x0000001f3f0b7899 */ /* 0x000fe40008011423 */
[----:B------:R-:W-:Y:S02]  /*18d0*/  USHF.R.S32.HI UR36, URZ, 0x1f, UR59 ;  /* 0x0000001f3f247899 */ /* 0x000fe4000801143b */
[----:B------:R-:W-:Y:S02]  /*18e0*/  UIADD3.X UR11, UR52, UR11, UR56, UP2, UP1 ;  /* 0x0000000b340b7290 */ /* 0x000fe400097e2438 */
[----:B------:R-:W-:Y:S01]  /*18f0*/  UIADD3 UR12, UP2, UP1, UR55, UR12, UR57 ;  /* 0x0000000c370c7290 */ /* 0x000fe2000f95e039 */
[----:B--2---:R-:W-:Y:S01]  /*1900*/  IMAD R9, R24, UR29, RZ ;  /* 0x0000001d18097c24 */ /* 0x004fe2000f8e02ff */
[----:B------:R-:W-:Y:S01]  /*1910*/  ULDC.64 UR22, c[0x0][0x258] ;  /* 0x0000960000167ab9 */ /* 0x000fe20000000a00 */
[----:B------:R-:W-:Y:S01]  /*1920*/  ULDC.64 UR14, c[0x0][0x428] ;  /* 0x00010a00000e7ab9 */ /* 0x000fe20000000a00 */
[----:B------:R-:W-:Y:S01]  /*1930*/  ULDC.64 UR30, c[0x0][0x478] ;  /* 0x00011e00001e7ab9 */ /* 0x000fe20000000a00 */
[----:B------:R-:W-:Y:S01]  /*1940*/  IMAD R12, R25, UR6, R9 ;  /* 0x00000006190c7c24 */ /* 0x000fe2000f8e0209 */
[----:B------:R-:W-:Y:S01]  /*1950*/  UIMAD UR13, UR36, UR14, URZ ;  /* 0x0000000e240d72a4 */ /* 0x000fe2000f8e023f */
[----:B-1----:R-:W-:-:S03]  /*1960*/  SHF.R.S32.HI R38, RZ, 0x1f, R39 ;  /* 0x0000001fff267819 */ /* 0x002fc60000011427 */
        /* <DEDUP_REMOVED lines=9> */
[----:B------:R-:W-:Y:S02]  /*1a00*/  IMAD.SHL.U32 R4, R4, 0x8, RZ ;  /* 0x0000000804047824 */ /* 0x000fe400078e00ff */
[----:B------:R-:W-:Y:S01]  /*1a10*/  IMAD R10, R10, UR27, R250 ;  /* 0x0000001b0a0a7c24 */ /* 0x000fe2000f8e02fa */
[----:B------:R-:W-:Y:S02]  /*1a20*/  IADD3.X R7, R37, UR29, RZ, P0, !PT ;  /* 0x0000001d25077c10 */ /* 0x000fe400087fe4ff */
[----:B------:R-:W-:Y:S02]  /*1a30*/  SHF.R.S32.HI R5, RZ, 0x1f, R4 ;  /* 0x0000001fff057819 */ /* 0x000fe40000011404 */
[----:B------:R-:W-:Y:S01]  /*1a40*/  IADD3 R6, P0, R4, UR10, RZ ;  /* 0x0000000a04067c10 */ /* 0x000fe2000ff1e0ff */
[----:B------:R-:W-:Y:S01]  /*1a50*/  IMAD R9, R7, UR40, RZ ;  /* 0x0000002807097c24 */ /* 0x000fe2000f8e02ff */
[----:B------:R-:W-:-:S02]  /*1a60*/  UIADD3.X UR10, UR54, UR11, UR48, UP2, UP1 ;  /* 0x0000000b360a7290 */ /* 0x000fc400097e2430 */
[----:B------:R-:W-:Y:S01]  /*1a70*/  IADD3.X R7, R5, UR53, RZ, P0, !PT ;  /* 0x0000003505077c10 */ /* 0x000fe200087fe4ff */
[----:B------:R-:W-:Y:S01]  /*1a80*/  IMAD R13, R8, UR41, R9 ;  /* 0x00000029080d7c24 */ /* 0x000fe2000f8e0209 */
[----:B------:R-:W-:Y:S01]  /*1a90*/  IADD3 R11, P0, R10, UR12, RZ ;  /* 0x0000000c0a0b7c10 */ /* 0x000fe2000ff1e0ff */
[----:B------:R-:W-:Y:S01]  /*1aa0*/  IMAD.WIDE.U32 R8, R8, UR40, R4 ;  /* 0x0000002808087c25 */ /* 0x000fe2000f8e0004 */
[----:B------:R-:W-:Y:S02]  /*1ab0*/  ULDC.64 UR12, c[0x0][0x210] ;  /* 0x00008400000c7ab9 */ /* 0x000fe40000000a00 */
[----:B------:R-:W-:Y:S01]  /*1ac0*/  LEA.HI.X.SX32 R10, R10, UR10, 0x1, P0 ;  /* 0x0000000a0a0a7c11 */ /* 0x000fe200080f0eff */
[----:B------:R-:W-:Y:S01]  /*1ad0*/  UIMAD UR10, UR36, UR22, URZ ;  /* 0x00000016240a72a4 */ /* 0x000fe2000f8e023f */
[C---:B------:R-:W-:Y:S01]  /*1ae0*/  LEA R224, P0, R11.reuse, UR18, 0x2 ;  /* 0x000000120be07c11 */ /* 0x040fe2000f8010ff */
[----:B------:R-:W-:Y:S01]  /*1af0*/  USHF.R.S32.HI UR18, URZ, 0x1f, UR5 ;  /* 0x0000001f3f127899 */ /* 0x000fe20008011405 */
[----:B------:R-:W-:Y:S01]  /*1b00*/  IADD3 R8, P2, R8, UR58, RZ ;  /* 0x0000003a08087c10 */ /* 0x000fe2000ff5e0ff */
[----:B------:R-:W-:Y:S01]  /*1b10*/  IMAD.WIDE.U32 R6, R24, UR6, R6 ;  /* 0x0000000618067c25 */ /* 0x000fe2000f8e0006 */
[----:B------:R-:W-:Y:S01]  /*1b20*/  LEA.HI.X R223, R11, UR19, R10, 0x2, P0 ;  /* 0x000000130bdf7c11 */ /* 0x000fe200080f140a */
[----:B------:R-:W-:Y:S01]  /*1b30*/  ULEA.HI UR18, UR18, UR5, URZ, 0x6 ;  /* 0x0000000512127291 */ /* 0x000fe2000f8f303f */
[----:B------:R-:W-:Y:S01]  /*1b40*/  IADD3.X R9, R9, UR51, R13, P2, !PT ;  /* 0x0000003309097c10 */ /* 0x000fe200097fe40d */
[----:B------:R-:W-:Y:S01]  /*1b50*/  IMAD.U32 R11, RZ, RZ, UR22 ;  /* 0x00000016ff0b7e24 */ /* 0x000fe2000f8e00ff */
[----:B------:R-:W-:Y:S01]  /*1b60*/  UIMAD UR23, UR59, UR23, UR10 ;  /* 0x000000173b1772a4 */ /* 0x000fe2000f8e020a */
[----:B------:R-:W-:Y:S01]  /*1b70*/  IMAD.IADD R7, R7, 0x1, R12 ;  /* 0x0000000107077824 */ /* 0x000fe200078e020c */
[----:B------:R-:W-:Y:S01]  /*1b80*/  USHF.R.S32.HI UR18, URZ, 0x6, UR18 ;  /* 0x000000063f127899 */ /* 0x000fe20008011412 */
[----:B------:R-:W-:Y:S01]  /*1b90*/  IMAD.U32 R10, RZ, RZ, UR14 ;  /* 0x0000000eff0a7e24 */ /* 0x000fe2000f8e00ff */
[----:B------:R-:W-:Y:S01]  /*1ba0*/  UIADD3 UR10, UR6, UR42, URZ ;  /* 0x0000002a060a7290 */ /* 0x000fe2000fffe03f */
[----:B------:R-:W-:Y:S01]  /*1bb0*/  IMAD.WIDE.U32 R8, R11, UR59, R8 ;  /* 0x0000003b0b087c25 */ /* 0x000fe2000f8e0008 */
[----:B------:R-:W-:Y:S01]  /*1bc0*/  UISETP.LT.AND UP1, UPT, URZ, UR18, UPT ;  /* 0x000000123f00728c */ /* 0x000fe2000bf21270 */
[----:B------:R-:W-:-:S02]  /*1bd0*/  ULDC.64 UR36, c[0x0][0x2b0] ;  /* 0x0000ac0000247ab9 */ /* 0x000fc40000000a00 */
[----:B------:R-:W-:Y:S01]  /*1be0*/  IMAD.WIDE.U32 R6, R10, UR59, R6 ;  /* 0x0000003b0a067c25 */ /* 0x000fe2000f8e0006 */
[----:B------:R-:W-:Y:S01]  /*1bf0*/  USEL UR18, URZ, UR18, !UP1 ;  /* 0x000000123f127287 */ /* 0x000fe2000c800000 */
[C---:B------:R-:W-:Y:S01]  /*1c00*/  LEA R198, P0, R8.reuse, UR12, 0x1 ;  /* 0x0000000c08c67c11 */ /* 0x040fe2000f8008ff */
[----:B------:R-:W-:Y:S01]  /*1c10*/  UIMAD.WIDE UR10, UR10, 0x4, UR36 ;  /* 0x000000040a0a78a5 */ /* 0x000fe2000f8e0224 */
[----:B------:R-:W-:Y:S01]  /*1c20*/  VIADD R9, R9, UR23 ;  /* 0x0000001709097c36 */ /* 0x000fe20008000000 */
[----:B------:R-:W-:Y:S01]  /*1c30*/  UISETP.GT.AND UP1, UPT, UR43, UR18, UPT ;  /* 0x000000122b00728c */ /* 0x000fe2000bf24270 */
[----:B------:R-:W-:Y:S01]  /*1c40*/  VIADD R7, R7, UR15 ;  /* 0x0000000f07077c36 */ /* 0x000fe20008000000 */
[----:B------:R-:W-:Y:S01]  /*1c50*/  ULDC.64 UR14, c[0x0][0x3e0] ;  /* 0x0000f800000e7ab9 */ /* 0x000fe20000000a00 */
[-C--:B------:R-:W-:Y:S01]  /*1c60*/  IMAD R10, R37, R24.reuse, RZ ;  /* 0x00000018250a7224 */ /* 0x080fe200078e02ff */
[----:B------:R-:W-:Y:S01]  /*1c70*/  LEA.HI.X R199, R8, UR13, R9, 0x1, P0 ;  /* 0x0000000d08c77c11 */ /* 0x000fe200080f0c09 */
[----:B------:R-:W-:Y:S01]  /*1c80*/  IMAD.WIDE.U32 R6, R0, R24, R6 ;  /* 0x0000001800067225 */ /* 0x000fe200078e0006 */
[----:B------:R-:W-:Y:S01]  /*1c90*/  PLOP3.LUT P0, PT, PT, PT, UP1, 0x80, 0x0 ;  /* 0x000000000000781c */ /* 0x000fe20003f0f018 */
[----:B------:R-:W-:-:S02]  /*1ca0*/  UIMAD.WIDE UR22, UR24, 0x4, UR30 ;  /* 0x00000004181678a5 */ /* 0x000fc4000f8e021e */
[----:B------:R-:W-:Y:S01]  /*1cb0*/  IMAD R10, R0, R25, R10 ;  /* 0x00000019000a7224 */ /* 0x000fe200078e020a */
[C---:B------:R-:W-:Y:S01]  /*1cc0*/  LEA R196, P2, R6.reuse, UR14, 0x1 ;  /* 0x0000000e06c47c11 */ /* 0x040fe2000f8408ff */
[----:B------:R-:W-:Y:S02]  /*1cd0*/  UIADD3 UR6, UR43, -0x1, URZ ;  /* 0xffffffff2b067890 */ /* 0x000fe4000fffe03f */
[----:B------:R-:W-:Y:S01]  /*1ce0*/  IMAD.IADD R7, R7, 0x1, R10 ;  /* 0x0000000107077824 */ /* 0x000fe200078e020a */
[----:B------:R-:W-:Y:S01]  /*1cf0*/  UMOV UR13, UR10 ;  /* 0x0000000a000d7c82 */ /* 0x000fe20008000000 */
[----:B------:R-:W-:Y:S01]  /*1d00*/  UMOV UR12, UR11 ;  /* 0x0000000b000c7c82 */ /* 0x000fe20008000000 */
[----:B------:R-:W-:Y:S02]  /*1d10*/  UMOV UR14, UR23 ;  /* 0x00000017000e7c82 */ /* 0x000fe40008000000 */
        /* <DEDUP_REMOVED lines=22> */
.L_x_628:
        /* <DEDUP_REMOVED lines=19> */
.L_x_629:
        /* <DEDUP_REMOVED lines=34> */
.L_x_631:
[----:B------:R-:W-:Y:S05]  /*21d0*/  BSYNC B0 ;  /* 0x0000000000007941 */ /* 0x000fea0003800000 */
.L_x_630:
        /* <DEDUP_REMOVED lines=14> */
.L_x_633:
[----:B------:R-:W-:Y:S05]  /*22c0*/  BSYNC B0 ;  /* 0x0000000000007941 */ /* 0x000fea0003800000 */
.L_x_632:
        /* <DEDUP_REMOVED lines=14> */
.L_x_635:
[----:B------:R-:W-:Y:S05]  /*23b0*/  BSYNC B0 ;  /* 0x0000000000007941 */ /* 0x000fea0003800000 */
.L_x_634:
        /* <DEDUP_REMOVED lines=14> */
.L_x_637:
[----:B------:R-:W-:Y:S05]  /*24a0*/  BSYNC B0 ;  /* 0x0000000000007941 */ /* 0x000fea0003800000 */
.L_x_636:
[----:B------:R-:W-:Y:S01]  /*24b0*/  UIMAD UR5, UR44, UR12, URZ ;  /* 0x0000000c2c0572a4 */ /* 0x000fe2000f8e023f */
[----:B------:R-:W-:Y:S01]  /*24c0*/  IMAD.U32 R2, RZ, RZ, UR12 ;  /* 0x0000000cff027e24 */ /* 0x000fe2000f8e00ff */
        /* <DEDUP_REMOVED lines=14> */
[----:B----4-:R-:W-:Y:S01]  /*25b0*/  MOV R6, R4 ;  /* 0x0000000400067202 */ /* 0x010fe20000000f00 */
        /* <DEDUP_REMOVED lines=9> */
.L_x_639:
[----:B------:R-:W-:Y:S05]  /*2650*/  BSYNC B0 ;  /* 0x0000000000007941 */ /* 0x000fea0003800000 */
.L_x_638:
[----:B------:R-:W-:Y:S04]  /*2660*/  BSSY B0, `(.L_x_640) ;  /* 0x000000e000007945 */ /* 0x000fe80003800000 */
[----:B------:R-:W-:Y:S05]  /*2670*/  @P2 BRA `(.L_x_641) ;  /* 0x0000000000302947 */ /* 0x000fea0003800000 */
[----:B----4-:R-:W-:Y:S01]  /*2680*/  IADD3 R8, P2, R0, 0x20, RZ ;  /* 0x0000002000087810 */ /* 0x010fe20007f5e0ff */
        /* <DEDUP_REMOVED lines=11> */
.L_x_641:
[----:B------:R-:W-:Y:S05]  /*2740*/  BSYNC B0 ;  /* 0x0000000000007941 */ /* 0x000fea0003800000 */
.L_x_640:
        /* <DEDUP_REMOVED lines=14> */
.L_x_643:
[----:B------:R-:W-:Y:S05]  /*2830*/  BSYNC B0 ;  /* 0x0000000000007941 */ /* 0x000fea0003800000 */
.L_x_642:
[----:B------:R-:W-:Y:S05]  /*2840*/  @P0 BRA `(.L_x_644) ;  /* 0x0000005c00e80947 */ /* 0x000fea0003800000 */
[----:B------:R-:W-:Y:S01]  /*2850*/  IADD3 R0, P0, R0, 0x60, RZ ;  /* 0x0000006000007810 */ /* 0x000fe20007f1e0ff */
[----:B----4-:R-:W-:Y:S01]  /*2860*/  IMAD.MOV.U32 R6, RZ, RZ, R4 ;  /* 0x000000ffff067224 */ /* 0x010fe200078e0004 */
        /* <DEDUP_REMOVED lines=11> */
.L_x_627:
[----:B------:R-:W-:Y:S01]  /*2920*/  UIMAD UR5, UR44, UR16, URZ ;  /* 0x000000102c0572a4 */ /* 0x000fe2000f8e023f */
[----:B------:R-:W-:Y:S01]  /*2930*/  IMAD.U32 R6, RZ, RZ, UR16 ;  /* 0x00000010ff067e24 */ /* 0x000fe2000f8e00ff */
[----:B------:R-:W-:Y:S01]  /*2940*/  UIMAD UR19, UR44, UR20, URZ ;  /* 0x000000142c1372a4 */ /* 0x000fe2000f8e023f */
[----:B------:R-:W-:Y:S01]  /*2950*/  VIADD R11, R0, 0x40 ;  /* 0x00000040000b7836 */ /* 0x000fe20000000000 */
[----:B------:R-:W-:Y:S01]  /*2960*/  UIMAD UR10, UR33, UR17, UR5 ;  /* 0x00000011210a72a4 */ /* 0x000fe2000f8e0205 */
[----:B------:R-:W-:Y:S01]  /*2970*/  IMAD.WIDE.U32 R6, R6, UR33, R4 ;  /* 0x0000002106067c25 */ /* 0x000fe2000f8e0004 */
[----:B------:R-:W-:-:S03]  /*2980*/  UIMAD UR5, UR26, -0x80, UR7 ;  /* 0xffffff801a0578a4 */ /* 0x000fc6000f8e0207 */
[----:B------:R-:W-:Y:S01]  /*2990*/  VIADD R9, R0, 0x60 ;  /* 0x0000006000097836 */ /* 0x000fe20000000000 */
[----:B------:R-:W-:Y:S01]  /*29a0*/  IADD3 R6, P0, R6, UR28, RZ ;  /* 0x0000001c06067c10 */ /* 0x000fe2000ff1e0ff */
[C---:B------:R-:W-:Y:S01]  /*29b0*/  VIADD R36, R0.reuse, 0x20 ;  /* 0x0000002000247836 */ /* 0x040fe20000000000 */
[----:B------:R-:W-:Y:S01]  /*29c0*/  ISETP.GE.AND P5, PT, R0, UR5, PT ;  /* 0x0000000500007c0c */ /* 0x000fe2000bfa6270 */
[----:B------:R-:W-:Y:S01]  /*29d0*/  IMAD.U32 R8, RZ, RZ, UR20 ;  /* 0x00000014ff087e24 */ /* 0x000fe2000f8e00ff */
[----:B------:R-:W-:Y:S01]  /*29e0*/  ISETP.GE.AND P3, PT, R11, UR5, PT ;  /* 0x000000050b007c0c */ /* 0x000fe2000bf66270 */
[----:B------:R-:W-:Y:S01]  /*29f0*/  IMAD.U32 R10, RZ, RZ, UR10 ;  /* 0x0000000aff0a7e24 */ /* 0x000fe2000f8e00ff */
[----:B------:R-:W-:Y:S01]  /*2a00*/  ISETP.GE.AND P2, PT, R9, UR5, PT ;  /* 0x0000000509007c0c */ /* 0x000fe2000bf46270 */
[----:B------:R-:W-:Y:S01]  /*2a10*/  ULDC.64 UR10, c[0x0][0x268] ;  /* 0x00009a00000a7ab9 */ /* 0x000fe20000000a00 */
[----:B------:R-:W-:Y:S01]  /*2a20*/  IMAD.WIDE.U32 R8, R8, UR33, R4 ;  /* 0x0000002108087c25 */ /* 0x000fe2000f8e0004 */
[----:B------:R-:W-:Y:S01]  /*2a30*/  ISETP.GE.AND P4, PT, R36, UR5, PT ;  /* 0x0000000524007c0c */ /* 0x000fe2000bf86270 */
[----:B------:R-:W-:Y:S01]  /*2a40*/  UIMAD UR5, UR33, UR21, UR19 ;  /* 0x00000015210572a4 */ /* 0x000fe2000f8e0213 */
[----:B------:R-:W-:Y:S01]  /*2a50*/  IADD3.X R7, R7, UR46, R10, P0, !PT ;  /* 0x0000002e07077c10 */ /* 0x000fe200087fe40a */
[----:B------:R-:W-:Y:S01]  /*2a60*/  IMAD R4, R27, UR10, RZ ;  /* 0x0000000a1b047c24 */ /* 0x000fe2000f8e02ff */
[----:B------:R-:W-:Y:S01]  /*2a70*/  IADD3 R14, P0, R8, UR45, RZ ;  /* 0x0000002d080e7c10 */ /* 0x000fe2000ff1e0ff */
[----:B------:R-:W-:Y:S01]  /*2a80*/  IMAD.SHL.U32 R25, R25, 0x40, RZ ;  /* 0x0000004019197824 */ /* 0x000fe200078e00ff */
[----:B------:R-:W1:Y:S01]  /*2a90*/  @!P5 LDC.64 R28, c[0x0][0x220] ;  /* 0x00008800ff1cdb82 */ /* 0x000e620000000a00 */
[----:B------:R-:W-:-:S02]  /*2aa0*/  IMAD R10, R2, UR11, R4 ;  /* 0x0000000b020a7c24 */ /* 0x000fc4000f8e0204 */
[----:B------:R-:W-:Y:S01]  /*2ab0*/  IMAD.WIDE.U32 R4, R2, UR10, R6 ;  /* 0x0000000a02047c25 */ /* 0x000fe2000f8e0006 */
[----:B------:R-:W-:-:S03]  /*2ac0*/  ULDC.64 UR10, c[0x0][0x260] ;  /* 0x00009800000a7ab9 */ /* 0x000fc60000000a00 */
[----:B------:R-:W-:Y:S01]  /*2ad0*/  IMAD.U32 R6, RZ, RZ, UR5 ;  /* 0x00000005ff067e24 */ /* 0x000fe2000f8e00ff */
[----:B------:R-:W2:Y:S01]  /*2ae0*/  @!P3 LDC.64 R32, c[0x0][0x220] ;  /* 0x00008800ff20bb82 */ /* 0x000ea20000000a00 */
[----:B------:R-:W-:Y:S01]  /*2af0*/  IMAD.IADD R5, R5, 0x1, R10 ;  /* 0x0000000105057824 */ /* 0x000fe200078e020a */
[C---:B------:R-:W-:Y:S01]  /*2b00*/  @!P3 IADD3 R10, P1, R0.reuse, 0x40, RZ ;  /* 0x00000040000ab810 */ /* 0x040fe20007f3e0ff */
[----:B------:R-:W-:Y:S01]  /*2b10*/  @!P3 IMAD.MOV.U32 R16, RZ, RZ, R4 ;  /* 0x000000ffff10b224 */ /* 0x000fe200078e0004 */
[----:B------:R-:W-:Y:S01]  /*2b20*/  IADD3.X R15, R9, UR47, R6, P0, !PT ;  /* 0x0000002f090f7c10 */ /* 0x000fe200087fe406 */
[----:B------:R-:W-:Y:S01]  /*2b30*/  @!P5 IMAD R9, R37, UR16, RZ ;  /* 0x000000102509dc24 */ /* 0x000fe2000f8e02ff */
[C---:B------:R-:W-:Y:S01]  /*2b40*/  @!P4 IADD3 R6, P0, R0.reuse, 0x20, RZ ;  /* 0x000000200006c810 */ /* 0x040fe20007f1e0ff */
[----:B------:R-:W-:Y:S01]  /*2b50*/  @!P3 IMAD.X R7, RZ, RZ, R37, P1 ;  /* 0x000000ffff07b224 */ /* 0x000fe200008e0625 */
[----:B------:R-:W3:Y:S01]  /*2b60*/  @!P4 LDC.64 R30, c[0x0][0x220] ;  /* 0x00008800ff1ecb82 */ /* 0x000ee20000000a00 */
[C---:B------:R-:W-:Y:S01]  /*2b70*/  @!P5 IMAD R23, R0.reuse, UR17, R9 ;  /* 0x000000110017dc24 */ /* 0x040fe2000f8e0209 */
[----:B------:R-:W-:Y:S01]  /*2b80*/  UIMAD UR5, UR6, -0x40, UR25 ;  /* 0xffffffc0060578a4 */ /* 0x000fe2000f8e0219 */
[----:B------:R-:W-:Y:S01]  /*2b90*/  @!P4 IMAD.X R8, RZ, RZ, R37, P0 ;  /* 0x000000ffff08c224 */ /* 0x000fe200000e0625 */
[----:B------:R-:W-:Y:S01]  /*2ba0*/  @!P2 IADD3 R11, P0, R0, 0x60, RZ ;  /* 0x00000060000ba810 */ /* 0x000fe20007f1e0ff */
[----:B------:R-:W-:-:S02]  /*2bb0*/  @!P3 IMAD.MOV.U32 R17, RZ, RZ, R5 ;  /* 0x000000ffff11b224 */ /* 0x000fc400078e0005 */
[----:B------:R-:W-:Y:S01]  /*2bc0*/  @!P4 IMAD R20, R8, UR16, RZ ;  /* 0x000000100814cc24 */ /* 0x000fe2000f8e02ff */
[----:B------:R-:W4:Y:S01]  /*2bd0*/  @!P2 LDC.64 R34, c[0x0][0x220] ;  /* 0x00008800ff22ab82 */ /* 0x000f220000000a00 */
[----:B------:R-:W-:-:S04]  /*2be0*/  @!P5 IMAD.WIDE.U32 R8, R0, UR16, R4 ;  /* 0x000000100008dc25 */ /* 0x000fc8000f8e0004 */
[----:B------:R-:W-:Y:S02]  /*2bf0*/  @!P3 IMAD R22, R7, UR16, RZ ;  /* 0x000000100716bc24 */ /* 0x000fe4000f8e02ff */
[----:B------:R-:W-:Y:S02]  /*2c00*/  @!P4 IMAD.MOV.U32 R12, RZ, RZ, R4 ;  /* 0x000000ffff0cc224 */ /* 0x000fe400078e0004 */
[----:B------:R-:W-:Y:S02]  /*2c10*/  @!P4 IMAD.MOV.U32 R13, RZ, RZ, R5 ;  /* 0x000000ffff0dc224 */ /* 0x000fe400078e0005 */
[----:B------:R-:W-:Y:S02]  /*2c20*/  @!P2 IMAD.X R21, RZ, RZ, R37, P0 ;  /* 0x000000ffff15a224 */ /* 0x000fe400000e0625 */
[----:B------:R-:W-:Y:S01]  /*2c30*/  @!P4 IMAD R26, R6, UR17, R20 ;  /* 0x00000011061acc24 */ /* 0x000fe2000f8e0214 */
[----:B-1----:R-:W-:Y:S01]  /*2c40*/  @!P5 LEA R20, P0, R8, R28, 0x1 ;  /* 0x0000001c0814d211 */ /* 0x002fe200078008ff */
[----:B------:R-:W-:-:S02]  /*2c50*/  @!P5 IMAD.IADD R9, R9, 0x1, R23 ;  /* 0x000000010909d824 */ /* 0x000fc400078e0217 */
[----:B------:R-:W-:Y:S02]  /*2c60*/  @!P2 IMAD.MOV.U32 R18, RZ, RZ, R4 ;  /* 0x000000ffff12a224 */ /* 0x000fe400078e0004 */
[----:B------:R-:W-:Y:S02]  /*2c70*/  @!P2 IMAD.MOV.U32 R19, RZ, RZ, R5 ;  /* 0x000000ffff13a224 */ /* 0x000fe400078e0005 */
[C---:B------:R-:W-:Y:S02]  /*2c80*/  @!P3 IMAD R22, R10.reuse, UR17, R22 ;  /* 0x000000110a16bc24 */ /* 0x040fe4000f8e0216 */
[----:B------:R-:W-:-:S04]  /*2c90*/  @!P3 IMAD.WIDE.U32 R4, R10, UR16, R16 ;  /* 0x000000100a04bc25 */ /* 0x000fc8000f8e0010 */
[----:B------:R-:W-:-:S04]  /*2ca0*/  @!P4 IMAD.WIDE.U32 R6, R6, UR16, R12 ;  /* 0x000000100606cc25 */ /* 0x000fc8000f8e000c */
[----:B------:R-:W-:Y:S01]  /*2cb0*/  @!P2 IMAD R12, R21, UR16, RZ ;  /* 0x00000010150cac24 */ /* 0x000fe2000f8e02ff */
[----:B------:R-:W-:Y:S01]  /*2cc0*/  @!P5 LEA.HI.X R21, R8, R29, R9, 0x1, P0 ;  /* 0x0000001d0815d211 */ /* 0x000fe200000f0c09 */
[----:B------:R-:W-:Y:S01]  /*2cd0*/  @!P3 IMAD.IADD R8, R5, 0x1, R22 ;  /* 0x000000010508b824 */ /* 0x000fe200078e0216 */
[C---:B--2---:R-:W-:Y:S01]  /*2ce0*/  @!P3 LEA R16, P0, R4.reuse, R32, 0x1 ;  /* 0x000000200410b211 */ /* 0x044fe200078008ff */
[C---:B------:R-:W-:Y:S02]  /*2cf0*/  @!P2 IMAD R12, R11.reuse, UR17, R12 ;  /* 0x000000110b0cac24 */ /* 0x040fe4000f8e020c */
[----:B------:R-:W-:Y:S01]  /*2d00*/  @!P2 IMAD.WIDE.U32 R10, R11, UR16, R18 ;  /* 0x000000100b0aac25 */ /* 0x000fe2000f8e0012 */
[----:B------:R-:W-:Y:S01]  /*2d10*/  @!P3 LEA.HI.X R17, R4, R33, R8, 0x1, P0 ;  /* 0x000000210411b211 */ /* 0x000fe200000f0c08 */
[----:B------:R-:W-:Y:S01]  /*2d20*/  USHF.L.U32 UR16, UR41, 0x6, URZ ;  /* 0x0000000629107899 */ /* 0x000fe2000800063f */
[----:B------:R-:W-:Y:S01]  /*2d30*/  PLOP3.LUT P0, PT, PT, PT, UP4, 0x80, 0x0 ;  /* 0x000000000000781c */ /* 0x000fe20003f0f048 */
[----:B------:R-:W-:Y:S01]  /*2d40*/  @!P4 IMAD.IADD R7, R7, 0x1, R26 ;  /* 0x000000010707c824 */ /* 0x000fe200078e021a */
[----:B---3--:R-:W-:Y:S01]  /*2d50*/  @!P4 LEA R18, P1, R6, R30, 0x1 ;  /* 0x0000001e0612c211 */ /* 0x008fe200078208ff */
[----:B------:R-:W-:-:S02]  /*2d60*/  IMAD R5, R27, UR10, RZ ;  /* 0x0000000a1b057c24 */ /* 0x000fc4000f8e02ff */
[----:B------:R-:W-:Y:S01]  /*2d70*/  IMAD.WIDE.U32 R8, R24, 0x40, RZ ;  /* 0x0000004018087825 */ /* 0x000fe200078e00ff */
[----:B------:R-:W-:Y:S02]  /*2d80*/  @!P4 LEA.HI.X R19, R6, R31, R7, 0x1, P1 ;  /* 0x0000001f0613c211 */ /* 0x000fe400008f0c07 */
[----:B------:R-:W-:Y:S01]  /*2d90*/  ISETP.GE.AND P1, PT, R36, UR5, PT ;  /* 0x0000000524007c0c */ /* 0x000fe2000bf26270 */
[C---:B------:R-:W-:Y:S02]  /*2da0*/  IMAD R7, R2.reuse, UR11, R5 ;  /* 0x0000000b02077c24 */ /* 0x040fe4000f8e0205 */
[----:B------:R-:W-:Y:S01]  /*2db0*/  IMAD.WIDE.U32 R4, R2, UR10, R14 ;  /* 0x0000000a02047c25 */ /* 0x000fe2000f8e000e */
[----:B------:R-:W-:-:S03]  /*2dc0*/  ULEA.HI UR10, UR6, UR6, URZ, 0x1 ;  /* 0x00000006060a7291 */ /* 0x000fc6000f8f083f */
[----:B------:R-:W-:Y:S01]  /*2dd0*/  @!P2 IMAD.IADD R6, R11, 0x1, R12 ;  /* 0x000000010b06a824 */ /* 0x000fe200078e020c */
[C---:B----4-:R-:W-:Y:S01]  /*2de0*/  @!P2 LEA R12, P6, R10.reuse, R34, 0x1 ;  /* 0x000000220a0ca211 */ /* 0x050fe200078c08ff */
[----:B------:R-:W-:Y:S01]  /*2df0*/  ULOP3.LUT UR10, UR10, 0xfffffffe, URZ, 0xc0, !UPT ;  /* 0xfffffffe0a0a7892 */ /* 0x000fe2000f8ec03f */
[----:B------:R-:W-:Y:S02]  /*2e00*/  IMAD.IADD R5, R5, 0x1, R7 ;  /* 0x0000000105057824 */ /* 0x000fe400078e0207 */
[----:B------:R-:W-:Y:S01]  /*2e10*/  @!P2 LEA.HI.X R13, R10, R35, R6, 0x1, P6 ;  /* 0x000000230a0da211 */ /* 0x000fe200030f0c06 */
[----:B------:R-:W-:Y:S01]  /*2e20*/  @P0 BAR.SYNC.DEFER_BLOCKING 0x0 ;  /* 0x0000000000000b1d */ /* 0x000fe20000010000 */
[----:B------:R-:W-:Y:S01]  /*2e30*/  @!P4 IADD3 R6, P0, R0, 0x20, RZ ;  /* 0x000000200006c810 */ /* 0x000fe20007f1e0ff */
[----:B------:R-:W-:Y:S01]  /*2e40*/  UIADD3 UR10, UR6, -UR10, URZ ;  /* 0x8000000a060a7290 */ /* 0x000fe2000fffe03f */
[----:B------:R-:W-:Y:S01]  /*2e50*/  VIADD R2, R244, 0x8 ;  /* 0x00000008f4027836 */ /* 0x000fe20000000000 */
[----:B------:R-:W-:Y:S01]  /*2e60*/  @!P1 IADD3 R8, P6, R196, R8, RZ ;  /* 0x00000008c4089210 */ /* 0x000fe20007fde0ff */
[----:B------:R-:W-:Y:S01]  /*2e70*/  @!P4 IMAD.MOV.U32 R10, RZ, RZ, R4 ;  /* 0x000000ffff0ac224 */ /* 0x000fe200078e0004 */
[----:B------:R-:W-:Y:S01]  /*2e80*/  UISETP.NE.AND UP0, UPT, UR10, 0x1, UPT ;  /* 0x000000010a00788c */ /* 0x000fe2000bf05270 */
[----:B------:R-:W-:Y:S01]  /*2e90*/  @!P4 IMAD.X R7, RZ, RZ, R37, P0 ;  /* 0x000000ffff07c224 */ /* 0x000fe200000e0625 */
[----:B------:R-:W-:Y:S01]  /*2ea0*/  @!P1 IADD3.X R9, R197, R9, R25, P6, !PT ;  /* 0x00000009c5099210 */ /* 0x000fe200037fe419 */
[----:B------:R-:W-:Y:S01]  /*2eb0*/  @!P4 IMAD.MOV.U32 R11, RZ, RZ, R5 ;  /* 0x000000ffff0bc224 */ /* 0x000fe200078e0005 */
[----:B------:R-:W-:Y:S01]  /*2ec0*/  ISETP.GE.AND P6, PT, R2, UR5, PT ;  /* 0x0000000502007c0c */ /* 0x000fe2000bfc6270 */
[----:B------:R-:W-:Y:S01]  /*2ed0*/  @!P4 IMAD R7, R7, UR20, RZ ;  /* 0x000000140707cc24 */ /* 0x000fe2000f8e02ff */
[----:B------:R-:W-:Y:S01]  /*2ee0*/  PLOP3.LUT P0, PT, PT, PT, UP0, 0x40, 0x0 ;  /* 0x000000000000781c */ /* 0x000fe20003f0e808 */
[C---:B------:R-:W-:Y:S01]  /*2ef0*/  VIADD R22, R241.reuse, 0x1000 ;  /* 0x00001000f1167836 */ /* 0x040fe20000000000 */
[----:B------:R-:W-:Y:S01]  /*2f00*/  LEA R2, R241, UR4, 0x1 ;  /* 0x00000004f1027c11 */ /* 0x000fe2000f8e08ff */
[C---:B------:R-:W-:Y:S01]  /*2f10*/  @!P4 IMAD R27, R6.reuse, UR21, R7 ;  /* 0x00000015061bcc24 */ /* 0x040fe2000f8e0207 */
[----:B------:R-:W-:Y:S01]  /*2f20*/  UIMAD.WIDE.U32 UR10, UR40, 0x40, URZ ;  /* 0x00000040280a78a5 */ /* 0x000fe2000f8e003f */
[----:B------:R-:W-:Y:S01]  /*2f30*/  @!P4 IMAD.WIDE.U32 R6, R6, UR20, R10 ;  /* 0x000000140606cc25 */ /* 0x000fe2000f8e000a */
[----:B------:R-:W-:-:S02]  /*2f40*/  SEL R11, R22, R241, P0 ;  /* 0x000000f1160b7207 */ /* 0x000fc40000000000 */
[C---:B------:R-:W-:Y:S01]  /*2f50*/  @!P3 IADD3 R10, P0, R0.reuse, 0x40, RZ ;  /* 0x00000040000ab810 */ /* 0x040fe20007f1e0ff */
[----:B------:R-:W1:Y:S01]  /*2f60*/  @!P4 LDC.64 R22, c[0x0][0x218] ;  /* 0x00008600ff16cb82 */ /* 0x000e620000000a00 */
[----:B------:R-:W-:Y:S01]  /*2f70*/  LEA R216, R11, UR4, 0x1 ;  /* 0x000000040bd87c11 */ /* 0x000fe2000f8e08ff */
[--C-:B------:R-:W-:Y:S01]  /*2f80*/  @!P3 IMAD.MOV.U32 R14, RZ, RZ, R4.reuse ;  /* 0x000000ffff0eb224 */ /* 0x100fe200078e0004 */
[----:B------:R-:W-:Y:S01]  /*2f90*/  @P5 STS.128 [R2+0xa000], RZ ;  /* 0x00a000ff02005388 */ /* 0x000fe20000000c00 */
[--C-:B------:R-:W-:Y:S02]  /*2fa0*/  @!P3 IMAD.MOV.U32 R15, RZ, RZ, R5.reuse ;  /* 0x000000ffff0fb224 */ /* 0x100fe400078e0005 */
[----:B------:R-:W-:Y:S01]  /*2fb0*/  IMAD.U32 R11, RZ, RZ, UR16 ;  /* 0x00000010ff0b7e24 */ /* 0x000fe2000f8e00ff */
[----:B------:R-:W-:Y:S01]  /*2fc0*/  @!PT LDS RZ, [RZ] ;  /* 0x00000000fffff984 */ /* 0x000fe20000000800 */
[----:B------:R-:W-:Y:S01]  /*2fd0*/  @!PT LDS RZ, [RZ] ;  /* 0x00000000fffff984 */ /* 0x000fe20000000800 */
[----:B------:R-:W-:Y:S01]  /*2fe0*/  @!PT LDS RZ, [RZ] ;  /* 0x00000000fffff984 */ /* 0x000fe20000000800 */
[----:B------:R2:W-:Y:S01]  /*2ff0*/  @!P5 LDGSTS.E.BYPASS.LTC128B.128 [R2+0xa000], desc[UR8][R20.64] ;  /* 0x0a0000001402dfae */ /* 0x0005e2000b901d48 */
[--C-:B------:R-:W-:Y:S02]  /*3000*/  @!P2 IMAD.MOV.U32 R24, RZ, RZ, R4.reuse ;  /* 0x000000ffff18a224 */ /* 0x100fe400078e0004 */
[--C-:B------:R-:W-:Y:S01]  /*3010*/  @!P2 IMAD.MOV.U32 R25, RZ, RZ, R5.reuse ;  /* 0x000000ffff19a224 */ /* 0x100fe200078e0005 */
[----:B------:R-:W-:Y:S01]  /*3020*/  @P4 STS.128 [R2+0xb000], RZ ;  /* 0x00b000ff02004388 */ /* 0x000fe20000000c00 */
[----:B------:R-:W-:-:S03]  /*3030*/  @!P5 IMAD.WIDE.U32 R4, R0, UR20, R4 ;  /* 0x000000140004dc25 */ /* 0x000fc6000f8e0004 */
[----:B------:R-:W-:Y:S01]  /*3040*/  @!PT LDS RZ, [RZ] ;  /* 0x00000000fffff984 */ /* 0x000fe20000000800 */
[----:B------:R-:W-:Y:S01]  /*3050*/  @!PT LDS RZ, [RZ] ;  /* 0x00000000fffff984 */ /* 0x000fe20000000800 */
[----:B------:R-:W-:Y:S01]  /*3060*/  @!PT LDS RZ, [RZ] ;  /* 0x00000000fffff984 */ /* 0x000fe20000000800 */
[----:B------:R3:W-:Y:S01]  /*3070*/  @!P4 LDGSTS.E.BYPASS.LTC128B.128 [R2+0xb000], desc[UR8][R18.64] ;  /* 0x0b0000001202cfae */ /* 0x0007e2000b901d48 */
[----:B------:R-:W-:Y:S02]  /*3080*/  @!P4 IMAD.IADD R7, R7, 0x1, R27 ;  /* 0x000000010707c824 */ /* 0x000fe400078e021b */
[----:B------:R-:W-:Y:S01]  /*3090*/  IMAD.MOV.U32 R234, RZ, RZ, 0x7f800000 ;  /* 0x7f800000ffea7424 */ /* 0x000fe200078e00ff */
[----:B------:R-:W-:Y:S01]  /*30a0*/  @P3 STS.128 [R2+0xc000], RZ ;  /* 0x00c000ff02003388 */ /* 0x000fe20000000c00 */
[----:B------:R-:W-:Y:S02]  /*30b0*/  IMAD.MOV.U32 R235, RZ, RZ, 0x7f800000 ;  /* 0x7f800000ffeb7424 */ /* 0x000fe400078e00ff */
[----:B------:R-:W-:Y:S01]  /*30c0*/  IMAD.MOV.U32 R232, RZ, RZ, 0x7f800000 ;  /* 0x7f800000ffe87424 */ /* 0x000fe200078e00ff */
[----:B------:R-:W-:Y:S01]  /*30d0*/  @!PT LDS RZ, [RZ] ;  /* 0x00000000fffff984 */ /* 0x000fe20000000800 */
[----:B------:R-:W-:Y:S01]  /*30e0*/  @!PT LDS RZ, [RZ] ;  /* 0x00000000fffff984 */ /* 0x000fe20000000800 */
[----:B------:R-:W-:Y:S01]  /*30f0*/  @!PT LDS RZ, [RZ] ;  /* 0x00000000fffff984 */ /* 0x000fe20000000800 */
[----:B------:R4:W-:Y:S01]  /*3100*/  @!P3 LDGSTS.E.BYPASS.LTC128B.128 [R2+0xc000], desc[UR8][R16.64] ;  /* 0x0c0000001002bfae */ /* 0x0009e2000b901d48 */
[----:B------:R-:W-:-:S03]  /*3110*/  IMAD.MOV.U32 R233, RZ, RZ, 0x7f800000 ;  /* 0x7f800000ffe97424 */ /* 0x000fc600078e00ff */
[----:B------:R-:W-:Y:S04]  /*3120*/  @P2 STS.128 [R2+0xd000], RZ ;  /* 0x00d000ff02002388 */ /* 0x000fe80000000c00 */
[----:B------:R-:W-:Y:S01]  /*3130*/  @!PT LDS RZ, [RZ] ;  /* 0x00000000fffff984 */ /* 0x000fe20000000800 */
[----:B------:R-:W-:Y:S01]  /*3140*/  @!PT LDS RZ, [RZ] ;  /* 0x00000000fffff984 */ /* 0x000fe20000000800 */
[----:B------:R-:W-:Y:S01]  /*3150*/  @!PT LDS RZ, [RZ] ;  /* 0x00000000fffff984 */ /* 0x000fe20000000800 */
[----:B------:R1:W-:Y:S01]  /*3160*/  @!P2 LDGSTS.E.BYPASS.LTC128B.128 [R2+0xd000], desc[UR8][R12.64] ;  /* 0x0d0000000c02afae */ /* 0x0003e2000b901d48 */
[----:B--2---:R-:W-:Y:S01]  /*3170*/  @!P3 IMAD.X R20, RZ, RZ, R37, P0 ;  /* 0x000000ffff14b224 */ /* 0x004fe200000e0625 */
[----:B------:R-:W-:Y:S02]  /*3180*/  ISETP.GE.AND P0, PT, R0, UR5, PT ;  /* 0x0000000500007c0c */ /* 0x000fe4000bf06270 */
[----:B------:R-:W0:Y:S01]  /*3190*/  LDGDEPBAR ;  /* 0x00000000000079af */ /* 0x000e220000000000 */
[----:B---3--:R-:W2:Y:S10]  /*31a0*/  @!P5 LDC.64 R18, c[0x0][0x218] ;  /* 0x00008600ff12db82 */ /* 0x008eb40000000a00 */
[----:B------:R-:W-:Y:S01]  /*31b0*/  @P0 STS.128 [R2+0x4000], RZ ;  /* 0x004000ff02000388 */ /* 0x000fe20000000c00 */
[----:B----4-:R-:W-:-:S03]  /*31c0*/  @!P5 IMAD R16, R37, UR20, RZ ;  /* 0x000000142510dc24 */ /* 0x010fc6000f8e02ff */
[----:B------:R-:W-:Y:S01]  /*31d0*/  @!PT LDS RZ, [RZ] ;  /* 0x00000000fffff984 */ /* 0x000fe20000000800 */
[----:B------:R-:W-:Y:S01]  /*31e0*/  @!PT LDS RZ, [RZ] ;  /* 0x00000000fffff984 */ /* 0x000fe20000000800 */
[----:B------:R-:W-:Y:S01]  /*31f0*/  @!PT LDS RZ, [RZ] ;  /* 0x00000000fffff984 */ /* 0x000fe20000000800 */
[----:B------:R-:W-:Y:S04]  /*3200*/  @!P0 LDGSTS.E.BYPASS.LTC128B.128 [R2+0x4000], desc[UR8][R196.64] ;  /* 0x04000000c4028fae */ /* 0x000fe8000b901d48 */
[----:B------:R-:W-:Y:S01]  /*3210*/  @P1 STS.128 [R2+0x5000], RZ ;  /* 0x005000ff02001388 */ /* 0x000fe20000000c00 */
[----:B-1----:R-:W-:-:S03]  /*3220*/  @!P3 IMAD.WIDE.U32 R12, R10, UR20, R14 ;  /* 0x000000140a0cbc25 */ /* 0x002fc6000f8e000e */
[----:B------:R-:W-:Y:S01]  /*3230*/  @!PT LDS RZ, [RZ] ;  /* 0x00000000fffff984 */ /* 0x000fe20000000800 */
[----:B------:R-:W-:Y:S01]  /*3240*/  @!PT LDS RZ, [RZ] ;  /* 0x00000000fffff984 */ /* 0x000fe20000000800 */
[----:B------:R-:W-:Y:S01]  /*3250*/  @!PT LDS RZ, [RZ] ;  /* 0x00000000fffff984 */ /* 0x000fe20000000800 */
[----:B------:R1:W-:Y:S04]  /*3260*/  @!P1 LDGSTS.E.BYPASS.LTC128B.128 [R2+0x5000], desc[UR8][R8.64] ;  /* 0x0500000008029fae */ /* 0x0003e8000b901d48 */
[----:B------:R-:W-:Y:S04]  /*3270*/  @P0 STS [R216], RZ ;  /* 0x000000ffd8000388 */ /* 0x000fe80000000800 */
[----:B------:R-:W-:Y:S04]  /*3280*/  @P0 STS [R216+0x4], RZ ;  /* 0x000004ffd8000388 */ /* 0x000fe80000000800 */
[----:B------:R-:W-:Y:S04]  /*3290*/  @P0 STS [R216+0x8], RZ ;  /* 0x000008ffd8000388 */ /* 0x000fe80000000800 */
[----:B------:R-:W-:Y:S04]  /*32a0*/  @P0 STS [R216+0xc], RZ ;  /* 0x00000cffd8000388 */ /* 0x000fe80000000800 */
[----:B------:R-:W-:Y:S01]  /*32b0*/  @!PT LDS RZ, [RZ] ;  /* 0x00000000fffff984 */ /* 0x000fe20000000800 */
[----:B------:R-:W-:Y:S01]  /*32c0*/  @!PT LDS RZ, [RZ] ;  /* 0x00000000fffff984 */ /* 0x000fe20000000800 */
[----:B------:R-:W-:Y:S01]  /*32d0*/  @!PT LDS RZ, [RZ] ;  /* 0x00000000fffff984 */ /* 0x000fe20000000800 */
[----:B------:R-:W-:Y:S04]  /*32e0*/  @!P0 LDGSTS.E.BYPASS.LTC128B.128 [R216], desc[UR8][R198.64] ;  /* 0x00000000c6d88fae */ /* 0x000fe8000b901d48 */
[----:B------:R-:W-:Y:S01]  /*32f0*/  @P1 STS [R216+0x1000], RZ ;  /* 0x001000ffd8001388 */ /* 0x000fe20000000800 */
[----:B-1----:R-:W-:Y:S01]  /*3300*/  @!P3 IMAD R9, R20, UR20, RZ ;  /* 0x000000141409bc24 */ /* 0x002fe2000f8e02ff */
[----:B------:R-:W-:Y:S01]  /*3310*/  @!P1 IADD3 R8, P0, R198, UR10, RZ ;  /* 0x0000000ac6089c10 */ /* 0x000fe2000ff1e0ff */
[----:B------:R-:W1:Y:S01]  /*3320*/  @!P2 LDC.64 R20, c[0x0][0x218] ;  /* 0x00008600ff14ab82 */ /* 0x000e620000000a00 */
[----:B------:R-:W-:Y:S01]  /*3330*/  @P1 STS [R216+0x1004], RZ ;  /* 0x001004ffd8001388 */ /* 0x000fe20000000800 */
[----:B------:R-:W-:Y:S01]  /*3340*/  @!P3 IMAD R26, R10, UR21, R9 ;  /* 0x000000150a1abc24 */ /* 0x000fe2000f8e0209 */
[----:B------:R-:W-:Y:S01]  /*3350*/  @!P1 IADD3.X R9, R199, UR11, R11, P0, !PT ;  /* 0x0000000bc7099c10 */ /* 0x000fe200087fe40b */
[C---:B------:R-:W-:Y:S01]  /*3360*/  @!P5 IMAD R10, R0.reuse, UR21, R16 ;  /* 0x00000015000adc24 */ /* 0x040fe2000f8e0210 */
[----:B------:R-:W-:Y:S01]  /*3370*/  @!P2 IADD3 R14, P0, R0, 0x60, RZ ;  /* 0x00000060000ea810 */ /* 0x000fe20007f1e0ff */
[----:B------:R-:W-:Y:S01]  /*3380*/  @P1 STS [R216+0x1008], RZ ;  /* 0x001008ffd8001388 */ /* 0x000fe20000000800 */
[----:B------:R-:W-:Y:S01]  /*3390*/  VIADD R0, R244, 0x28 ;  /* 0x00000028f4007836 */ /* 0x000fe20000000000 */
[----:B------:R-:W3:Y:S01]  /*33a0*/  @!P3 LDC.64 R16, c[0x0][0x218] ;  /* 0x00008600ff10bb82 */ /* 0x000ee20000000a00 */
[----:B------:R-:W-:Y:S01]  /*33b0*/  @!P5 IMAD.IADD R11, R5, 0x1, R10 ;  /* 0x00000001050bd824 */ /* 0x000fe200078e020a */
[----:B------:R-:W-:Y:S01]  /*33c0*/  @P1 STS [R216+0x100c], RZ ;  /* 0x00100cffd8001388 */ /* 0x000fe20000000800 */
[----:B------:R-:W-:Y:S01]  /*33d0*/  LEA R144, R182, UR4, 0x1 ;  /* 0x00000004b6907c11 */ /* 0x000fe2000f8e08ff */
[----:B------:R-:W-:-:S02]  /*33e0*/  USHF.L.U32 UR24, UR27, 0x4, URZ ;  /* 0x000000041b187899 */ /* 0x000fc4000800063f */
[----:B------:R-:W-:Y:S01]  /*33f0*/  @!PT LDS RZ, [RZ] ;  /* 0x00000000fffff984 */ /* 0x000fe20000000800 */
[----:B------:R-:W-:Y:S01]  /*3400*/  @!PT LDS RZ, [RZ] ;  /* 0x00000000fffff984 */ /* 0x000fe20000000800 */
[----:B------:R-:W-:Y:S01]  /*3410*/  @!PT LDS RZ, [RZ] ;  /* 0x00000000fffff984 */ /* 0x000fe20000000800 */
[----:B------:R4:W-:Y:S01]  /*3420*/  @!P1 LDGSTS.E.BYPASS.LTC128B.128 [R216+0x1000], desc[UR8][R8.64] ;  /* 0x0100000008d89fae */ /* 0x0009e2000b901d48 */
[C---:B--2---:R-:W-:Y:S01]  /*3430*/  @!P5 LEA R10, P1, R4.reuse, R18, 0x1 ;  /* 0x00000012040ad211 */ /* 0x044fe200078208ff */
[----:B------:R-:W-:Y:S02]  /*3440*/  USHF.L.U32 UR17, UR27, 0x3, URZ ;  /* 0x000000031b117899 */ /* 0x000fe4000800063f */
[----:B------:R-:W-:Y:S01]  /*3450*/  @P5 STS.128 [R2+0x6000], RZ ;  /* 0x006000ff02005388 */ /* 0x000fe20000000c00 */
[----:B------:R-:W-:Y:S01]  /*3460*/  @!P5 LEA.HI.X R11, R4, R19, R11, 0x1, P1 ;  /* 0x00000013040bd211 */ /* 0x000fe200008f0c0b */
[----:B------:R-:W-:Y:S02]  /*3470*/  IMAD.MOV.U32 R179, RZ, RZ, 0x20 ;  /* 0x00000020ffb37424 */ /* 0x000fe400078e00ff */
[----:B------:R-:W-:Y:S02]  /*3480*/  VIADD R173, R181, 0x1000 ;  /* 0x00001000b5ad7836 */ /* 0x000fe40000000000 */
[----:B------:R-:W-:Y:S01]  /*3490*/  VIADD R172, R180, 0x1000 ;  /* 0x00001000b4ac7836 */ /* 0x000fe20000000000 */
[----:B------:R-:W-:Y:S01]  /*34a0*/  @!PT LDS RZ, [RZ] ;  /* 0x00000000fffff984 */ /* 0x000fe20000000800 */
[----:B------:R-:W-:Y:S01]  /*34b0*/  @!PT LDS RZ, [RZ] ;  /* 0x00000000fffff984 */ /* 0x000fe20000000800 */
[----:B------:R-:W-:Y:S01]  /*34c0*/  @!PT LDS RZ, [RZ] ;  /* 0x00000000fffff984 */ /* 0x000fe20000000800 */
[----:B------:R2:W-:Y:S01]  /*34d0*/  @!P5 LDGSTS.E.BYPASS.LTC128B.128 [R2+0x6000], desc[UR8][R10.64] ;  /* 0x060000000a02dfae */ /* 0x0005e2000b901d48 */
[----:B------:R-:W-:Y:S01]  /*34e0*/  IMAD.MOV.U32 R128, RZ, RZ, 0x40 ;  /* 0x00000040ff807424 */ /* 0x000fe200078e00ff */
[----:B------:R-:W-:-:S02]  /*34f0*/  UIADD3 UR33, UR25, 0x80, UR33 ;  /* 0x0000008019217890 */ /* 0x000fc4000fffe021 */
[----:B------:R-:W-:Y:S01]  /*3500*/  @P4 STS.128 [R2+0x7000], RZ ;  /* 0x007000ff02004388 */ /* 0x000fe20000000c00 */
[----:B------:R-:W-:Y:S01]  /*3510*/  IMAD R236, RZ, RZ, -UR35 ;  /* 0x80000023ffec7e24 */ /* 0x000fe2000f8e02ff */
[----:B------:R-:W-:Y:S01]  /*3520*/  CS2R R94, SRZ ;  /* 0x00000000005e7805 */ /* 0x000fe2000001ff00 */
[----:B------:R-:W-:Y:S01]  /*3530*/  IMAD.SHL.U32 R239, R244, 0x4, RZ ;  /* 0x00000004f4ef7824 */ /* 0x000fe200078e00ff */
[----:B------:R-:W-:Y:S01]  /*3540*/  CS2R R92, SRZ ;  /* 0x00000000005c7805 */ /* 0x000fe2000001ff00 */
[----:B------:R-:W-:Y:S01]  /*3550*/  IMAD.MOV.U32 R252, RZ, RZ, 0x28 ;  /* 0x00000028fffc7424 */ /* 0x000fe200078e00ff */
[----:B------:R-:W-:Y:S02]  /*3560*/  CS2R R98, SRZ ;  /* 0x0000000000627805 */ /* 0x000fe4000001ff00 */
[----:B------:R-:W-:Y:S02]  /*3570*/  CS2R R96, SRZ ;  /* 0x0000000000607805 */ /* 0x000fe4000001ff00 */
[----:B------:R-:W-:-:S02]  /*3580*/  CS2R R90, SRZ ;  /* 0x00000000005a7805 */ /* 0x000fc4000001ff00 */
[----:B------:R-:W-:Y:S02]  /*3590*/  CS2R R88, SRZ ;  /* 0x0000000000587805 */ /* 0x000fe4000001ff00 */
[----:B------:R-:W-:Y:S02]  /*35a0*/  CS2R R86, SRZ ;  /* 0x0000000000567805 */ /* 0x000fe4000001ff00 */
[----:B------:R-:W-:Y:S01]  /*35b0*/  CS2R R84, SRZ ;  /* 0x0000000000547805 */ /* 0x000fe2000001ff00 */
[----:B----4-:R-:W-:Y:S01]  /*35c0*/  @!P2 IMAD.X R9, RZ, RZ, R37, P0 ;  /* 0x000000ffff09a224 */ /* 0x010fe200000e0625 */
[C---:B------:R-:W-:Y:S02]  /*35d0*/  @!P4 LEA R8, P0, R6.reuse, R22, 0x1 ;  /* 0x000000160608c211 */ /* 0x040fe400078008ff */
[----:B------:R-:W-:Y:S02]  /*35e0*/  CS2R R78, SRZ ;  /* 0x00000000004e7805 */ /* 0x000fe4000001ff00 */
[----:B------:R-:W-:Y:S01]  /*35f0*/  CS2R R76, SRZ ;  /* 0x00000000004c7805 */ /* 0x000fe2000001ff00 */
[----:B------:R-:W-:Y:S01]  /*3600*/  @!P2 IMAD R5, R9, UR20, RZ ;  /* 0x000000140905ac24 */ /* 0x000fe2000f8e02ff */
[----:B------:R-:W-:Y:S01]  /*3610*/  @!P4 LEA.HI.X R9, R6, R23, R7, 0x1, P0 ;  /* 0x000000170609c211 */ /* 0x000fe200000f0c07 */
[----:B------:R-:W-:Y:S01]  /*3620*/  @!P3 IMAD.IADD R7, R13, 0x1, R26 ;  /* 0x000000010d07b824 */ /* 0x000fe200078e021a */
[----:B------:R-:W-:Y:S01]  /*3630*/  ISETP.GE.AND P0, PT, R0, UR5, PT ;  /* 0x0000000500007c0c */ /* 0x000fe2000bf06270 */
[C---:B------:R-:W-:Y:S01]  /*3640*/  @!P2 IMAD R15, R14.reuse, UR21, R5 ;  /* 0x000000150e0fac24 */ /* 0x040fe2000f8e0205 */
[----:B------:R-:W-:Y:S01]  /*3650*/  CS2R R82, SRZ ;  /* 0x0000000000527805 */ /* 0x000fe2000001ff00 */
[----:B------:R-:W-:Y:S01]  /*3660*/  @!P2 IMAD.WIDE.U32 R4, R14, UR20, R24 ;  /* 0x000000140e04ac25 */ /* 0x000fe2000f8e0018 */
[----:B------:R-:W-:Y:S01]  /*3670*/  @!PT LDS RZ, [RZ] ;  /* 0x00000000fffff984 */ /* 0x000fe20000000800 */
[----:B------:R-:W-:Y:S01]  /*3680*/  @!PT LDS RZ, [RZ] ;  /* 0x00000000fffff984 */ /* 0x000fe20000000800 */
[----:B------:R-:W-:Y:S01]  /*3690*/  @!PT LDS RZ, [RZ] ;  /* 0x00000000fffff984 */ /* 0x000fe20000000800 */
[----:B------:R4:W-:Y:S01]  /*36a0*/  @!P4 LDGSTS.E.BYPASS.LTC128B.128 [R2+0x7000], desc[UR8][R8.64] ;  /* 0x070000000802cfae */ /* 0x0009e2000b901d48 */
[----:B---3--:R-:W-:-:S02]  /*36b0*/  @!P3 LEA R6, P4, R12, R16, 0x1 ;  /* 0x000000100c06b211 */ /* 0x008fc400078808ff */
[----:B------:R-:W-:Y:S01]  /*36c0*/  CS2R R80, SRZ ;  /* 0x0000000000507805 */ /* 0x000fe2000001ff00 */
[----:B--2---:R-:W-:Y:S01]  /*36d0*/  VIADD R11, R244, 0x20 ;  /* 0x00000020f40b7836 */ /* 0x004fe20000000000 */
[----:B------:R-:W-:Y:S01]  /*36e0*/  @P3 STS.128 [R2+0x8000], RZ ;  /* 0x008000ff02003388 */ /* 0x000fe20000000c00 */
[----:B------:R-:W-:Y:S01]  /*36f0*/  @!P2 IMAD.IADD R5, R5, 0x1, R15 ;  /* 0x000000010505a824 */ /* 0x000fe200078e020f */
[----:B------:R-:W-:Y:S02]  /*3700*/  @!P3 LEA.HI.X R7, R12, R17, R7, 0x1, P4 ;  /* 0x000000110c07b211 */ /* 0x000fe400020f0c07 */
[----:B------:R-:W-:Y:S02]  /*3710*/  CS2R R74, SRZ ;  /* 0x00000000004a7805 */ /* 0x000fe4000001ff00 */
[----:B------:R-:W-:Y:S02]  /*3720*/  ISETP.GE.AND P4, PT, R11, UR5, PT ;  /* 0x000000050b007c0c */ /* 0x000fe4000bf86270 */
[----:B------:R-:W-:-:S02]  /*3730*/  CS2R R72, SRZ ;  /* 0x0000000000487805 */ /* 0x000fc4000001ff00 */
[----:B------:R-:W-:Y:S01]  /*3740*/  @!P0 LEA R10, P5, R0, UR13, 0x2 ;  /* 0x0000000d000a8c11 */ /* 0x000fe2000f8a10ff */
[----:B------:R-:W-:Y:S01]  /*3750*/  @!PT LDS RZ, [RZ] ;  /* 0x00000000fffff984 */ /* 0x000fe20000000800 */
[----:B------:R-:W-:Y:S01]  /*3760*/  @!PT LDS RZ, [RZ] ;  /* 0x00000000fffff984 */ /* 0x000fe20000000800 */
[----:B------:R-:W-:Y:S01]  /*3770*/  @!PT LDS RZ, [RZ] ;  /* 0x00000000fffff984 */ /* 0x000fe20000000800 */
[----:B------:R-:W-:Y:S01]  /*3780*/  @!P3 LDGSTS.E.BYPASS.LTC128B.128 [R2+0x8000], desc[UR8][R6.64] ;  /* 0x080000000602bfae */ /* 0x000fe2000b901d48 */
[----:B------:R-:W-:Y:S02]  /*3790*/  SHF.R.S32.HI R12, RZ, 0x1f, R244 ;  /* 0x0000001fff0c7819 */ /* 0x000fe400000114f4 */
[----:B------:R-:W-:Y:S02]  /*37a0*/  CS2R R70, SRZ ;  /* 0x0000000000467805 */ /* 0x000fe4000001ff00 */
[----:B------:R-:W-:Y:S01]  /*37b0*/  ISETP.GE.AND P3, PT, R244, UR5, PT ;  /* 0x00000005f4007c0c */ /* 0x000fe2000bf66270 */
[----:B------:R2:W-:Y:S01]  /*37c0*/  @P2 STS.128 [R2+0x9000], RZ ;  /* 0x009000ff02002388 */ /* 0x0005e20000000c00 */
        /* <DEDUP_REMOVED lines=11> */
[----:B----4-:R-:W-:Y:S01]  /*3880*/  SHF.R.S32.HI R9, RZ, 0x1f, R0 ;  /* 0x0000001fff097819 */ /* 0x010fe20000011400 */
[----:B------:R-:W-:Y:S01]  /*3890*/  UIADD3 UR23, UR24, 0x20, URZ ;  /* 0x0000002018177890 */ /* 0x000fe2000fffe03f */
[----:B-1----:R-:W-:Y:S02]  /*38a0*/  @!P2 LEA R8, P1, R4, R20, 0x1 ;  /* 0x000000140408a211 */ /* 0x002fe400078208ff */
[----:B------:R-:W-:-:S02]  /*38b0*/  CS2R R50, SRZ ;  /* 0x0000000000327805 */ /* 0x000fc4000001ff00 */
[----:B------:R-:W-:Y:S02]  /*38c0*/  @!P0 LEA.HI.X R11, R0, UR12, R9, 0x2, P5 ;  /* 0x0000000c000b8c11 */ /* 0x000fe4000a8f1409 */
[----:B------:R-:W-:Y:S02]  /*38d0*/  CS2R R48, SRZ ;  /* 0x0000000000307805 */ /* 0x000fe4000001ff00 */
[----:B------:R-:W-:Y:S01]  /*38e0*/  @!P2 LEA.HI.X R9, R4, R21, R5, 0x1, P1 ;  /* 0x000000150409a211 */ /* 0x000fe200008f0c05 */
[C---:B------:R-:W-:Y:S01]  /*38f0*/  IMAD.SHL.U32 R4, R244.reuse, 0x4, RZ ;  /* 0x00000004f4047824 */ /* 0x040fe200078e00ff */
[----:B------:R-:W-:Y:S01]  /*3900*/  SHF.L.U64.HI R0, R244, 0x2, R12 ;  /* 0x00000002f4007819 */ /* 0x000fe2000001020c */
[----:B------:R-:W5:Y:S01]  /*3910*/  @!P0 LDG.E R233, desc[UR8][R10.64] ;  /* 0x000000080ae98981 */ /* 0x000f62000c1e1900 */
[----:B------:R-:W-:Y:S02]  /*3920*/  CS2R R42, SRZ ;  /* 0x00000000002a7805 */ /* 0x000fe4000001ff00 */
[----:B------:R-:W-:-:S02]  /*3930*/  CS2R R40, SRZ ;  /* 0x0000000000287805 */ /* 0x000fc4000001ff00 */
[----:B------:R-:W-:Y:S01]  /*3940*/  IADD3 R4, P1, R4, UR13, RZ ;  /* 0x0000000d04047c10 */ /* 0x000fe2000ff3e0ff */
[----:B------:R-:W-:Y:S01]  /*3950*/  @!PT LDS RZ, [RZ] ;  /* 0x00000000fffff984 */ /* 0x000fe20000000800 */
[----:B------:R-:W-:Y:S01]  /*3960*/  @!PT LDS RZ, [RZ] ;  /* 0x00000000fffff984 */ /* 0x000fe20000000800 */
[----:B------:R-:W-:Y:S01]  /*3970*/  @!PT LDS RZ, [RZ] ;  /* 0x00000000fffff984 */ /* 0x000fe20000000800 */
[----:B------:R2:W-:Y:S01]  /*3980*/  @!P2 LDGSTS.E.BYPASS.LTC128B.128 [R2+0x9000], desc[UR8][R8.64] ;  /* 0x090000000802afae */ /* 0x0005e2000b901d48 */
[----:B------:R-:W-:Y:S02]  /*3990*/  CS2R R36, SRZ ;  /* 0x0000000000247805 */ /* 0x000fe4000001ff00 */
[----:B------:R-:W-:Y:S01]  /*39a0*/  SHF.L.U64.HI R238, R244, 0x2, R12 ;  /* 0x00000002f4ee7819 */ /* 0x000fe2000001020c */
[----:B------:R-:W-:Y:S01]  /*39b0*/  UIMAD UR31, UR27, 0x18, URZ ;  /* 0x000000181b1f78a4 */ /* 0x000fe2000f8e023f */
[----:B------:R-:W0:Y:S01]  /*39c0*/  LDGDEPBAR ;  /* 0x00000000000079af */ /* 0x000e220000000000 */
[----:B------:R-:W-:Y:S01]  /*39d0*/  IADD3.X R5, R0, UR12, RZ, P1, !PT ;  /* 0x0000000c00057c10 */ /* 0x000fe20008ffe4ff */
[----:B------:R-:W-:Y:S02]  /*39e0*/  USHF.L.U32 UR30, UR27, 0x5, URZ ;  /* 0x000000051b1e7899 */ /* 0x000fe4000800063f */
[----:B------:R-:W-:-:S02]  /*39f0*/  UIMAD UR29, UR27, 0x28, URZ ;  /* 0x000000281b1d78a4 */ /* 0x000fc4000f8e023f */
[----:B------:R-:W5:Y:S01]  /*3a00*/  @!P3 LDG.E R234, desc[UR8][R4.64] ;  /* 0x0000000804eab981 */ /* 0x000f62000c1e1900 */
[----:B------:R-:W-:Y:S02]  /*3a10*/  UIMAD UR28, UR27, 0x30, URZ ;  /* 0x000000301b1c78a4 */ /* 0x000fe4000f8e023f */
[----:B------:R-:W-:Y:S01]  /*3a20*/  UIADD3 UR33, UR33, -UR7, URZ ;  /* 0x8000000721217290 */ /* 0x000fe2000fffe03f */
[----:B------:R-:W5:Y:S01]  /*3a30*/  @!P6 LDG.E R235, desc[UR8][R4.64+0x20] ;  /* 0x0000200804ebe981 */ /* 0x000f62000c1e1900 */
[----:B------:R-:W-:Y:S01]  /*3a40*/  ULDC UR5, c[0x0][0x39c] ;  /* 0x0000e70000057ab9 */ /* 0x000fe20000000800 */
[----:B------:R-:W-:Y:S02]  /*3a50*/  ULDC UR10, c[0x0][0x2ec] ;  /* 0x0000bb00000a7ab9 */ /* 0x000fe40000000800 */
[----:B------:R1:W5:Y:S01]  /*3a60*/  @!P4 LDG.E R232, desc[UR8][R4.64+0x80] ;  /* 0x0000800804e8c981 */ /* 0x000362000c1e1900 */
[----:B------:R-:W-:-:S04]  /*3a70*/  DEPBAR.LE SB0, 0x1 ;  /* 0x000080400000791a */ /* 0x000fc80000000000 */
[----:B------:R-:W-:Y:S01]  /*3a80*/  BAR.SYNC.DEFER_BLOCKING 0x0 ;  /* 0x0000000000007b1d */ /* 0x000fe20000010000 */
[----:B------:R-:W-:-:S04]  /*3a90*/  LEA.HI R0, R38, R39, RZ, 0x4 ;  /* 0x0000002726007211 */ /* 0x000fc800078f20ff */
[----:B------:R-:W-:-:S05]  /*3aa0*/  LOP3.LUT R0, R0, 0xfffffff0, RZ, 0xc0, !PT ;  /* 0xfffffff000007812 */ /* 0x000fca00078ec0ff */
[----:B------:R-:W-:Y:S01]  /*3ab0*/  IMAD.IADD R0, R39, 0x1, -R0 ;  /* 0x0000000127007824 */ /* 0x000fe200078e0a00 */
[----:B------:R3:W4:Y:S04]  /*3ac0*/  LDSM.16.M88.4 R140, [R144+0xa000] ;  /* 0x00a00000908c783b */ /* 0x0007280000000200 */
[----:B------:R-:W1:Y:S04]  /*3ad0*/  LDSM.16.M88.4 R144, [R144+0xa800] ;  /* 0x00a800009090783b */ /* 0x000e680000000200 */
[----:B------:R3:W1:Y:S04]  /*3ae0*/  LDSM.16.M88.4 R148, [R178] ;  /* 0x00000000b294783b */ /* 0x0006680000000200 */
[----:B------:R3:W3:Y:S04]  /*3af0*/  LDSM.16.M88.4 R152, [R178+0x800] ;  /* 0x00080000b298783b */ /* 0x0006e80000000200 */
[----:B------:R1:W3:Y:S04]  /*3b00*/  LDSM.16.M88.4 R156, [R176] ;  /* 0x00000000b09c783b */ /* 0x0002e80000000200 */
[----:B------:R1:W3:Y:S04]  /*3b10*/  LDSM.16.M88.4 R160, [R176+0x800] ;  /* 0x00080000b0a0783b */ /* 0x0002e80000000200 */
[----:B------:R1:W3:Y:S04]  /*3b20*/  LDSM.16.M88.4 R164, [R177] ;  /* 0x00000000b1a4783b */ /* 0x0002e80000000200 */
[----:B------:R3:W3:Y:S01]  /*3b30*/  LDSM.16.M88.4 R168, [R177+0x800] ;  /* 0x00080000b1a8783b */ /* 0x0006e20000000200 */
[----:B--2---:R-:W-:-:S04]  /*3b40*/  SHF.R.S32.HI R2, RZ, 0x1f, R0 ;  /* 0x0000001fff027819 */ /* 0x004fc80000011400 */
[----:B------:R-:W-:-:S04]  /*3b50*/  LEA.HI R2, R2, R0, RZ, 0x3 ;  /* 0x0000000002027211 */ /* 0x000fc800078f18ff */
[----:B------:R-:W-:Y:S01]  /*3b60*/  LOP3.LUT R2, R2, 0xfffffff8, RZ, 0xc0, !PT ;  /* 0xfffffff802027812 */ /* 0x000fe200078ec0ff */
[----:B------:R-:W-:-:S04]  /*3b70*/  UIADD3 UR22, UR17, UR23, URZ ;  /* 0x0000001711167290 */ /* 0x000fc8000fffe03f */
[----:B------:R-:W-:Y:S01]  /*3b80*/  IMAD.IADD R0, R0, 0x1, -R2 ;  /* 0x0000000100007824 */ /* 0x000fe200078e0a02 */
[----:B------:R-:W-:Y:S01]  /*3b90*/  UIADD3 UR21, UR17, UR22, URZ ;  /* 0x0000001611157290 */ /* 0x000fe2000fffe03f */
[----:B------:R-:W-:Y:S02]  /*3ba0*/  PLOP3.LUT P3, PT, PT, PT, UP0, 0x40, 0x0 ;  /* 0x000000000000781c */ /* 0x000fe40003f6e808 */
[----:B------:R-:W-:Y:S02]  /*3bb0*/  PLOP3.LUT P2, PT, PT, PT, UP0, 0x40, 0x0 ;  /* 0x000000000000781c */ /* 0x000fe40003f4e808 */
[----:B------:R-:W-:Y:S01]  /*3bc0*/  LOP3.LUT P0, RZ, R0, 0x2, RZ, 0xc0, !PT ;  /* 0x0000000200ff7812 */ /* 0x000fe2000780c0ff */
[----:B-1----:R-:W-:Y:S01]  /*3bd0*/  VIADD R5, R244, 0x1 ;  /* 0x00000001f4057836 */ /* 0x002fe20000000000 */
[----:B------:R-:W-:Y:S01]  /*3be0*/  LOP3.LUT P1, RZ, R0, 0x4, RZ, 0xc0, !PT ;  /* 0x0000000400ff7812 */ /* 0x000fe2000782c0ff */
[----:B------:R-:W-:Y:S01]  /*3bf0*/  IMAD.U32 R4, RZ, RZ, UR25 ;  /* 0x00000019ff047e24 */ /* 0x000fe2000f8e00ff */
[----:B------:R-:W-:Y:S01]  /*3c00*/  UIADD3 UR20, UR17, UR21, URZ ;  /* 0x0000001511147290 */ /* 0x000fe2000fffe03f */
[----:B------:R-:W-:Y:S01]  /*3c10*/  SEL R179, R179, 0xffffffe0, !P0 ;  /* 0xffffffe0b3b37807 */ /* 0x000fe20004000000 */
[----:B------:R-:W-:Y:S01]  /*3c20*/  VIADD R0, R244, 0xffffffc0 ;  /* 0xffffffc0f4007836 */ /* 0x000fe20000000000 */
[----:B------:R-:W-:-:S02]  /*3c30*/  SEL R173, R173, R181, P3 ;  /* 0x000000b5adad7207 */ /* 0x000fc40001800000 */
[----:B------:R-:W-:Y:S01]  /*3c40*/  SEL R172, R172, R180, P2 ;  /* 0x000000b4acac7207 */ /* 0x000fe20001000000 */
[----:B------:R-:W-:Y:S01]  /*3c50*/  UIADD3 UR19, UR17, UR20, URZ ;  /* 0x0000001411137290 */ /* 0x000fe2000fffe03f */
[----:B------:R-:W-:Y:S02]  /*3c60*/  IADD3 R240, R5, UR7, -R4 ;  /* 0x0000000705f07c10 */ /* 0x000fe4000fffe804 */
[----:B------:R-:W-:Y:S01]  /*3c70*/  CS2R R38, SRZ ;  /* 0x0000000000267805 */ /* 0x000fe2000001ff00 */
[----:B------:R-:W-:Y:S01]  /*3c80*/  IMAD.SHL.U32 R237, R0, 0x4, RZ ;  /* 0x0000000400ed7824 */ /* 0x000fe200078e00ff */
[----:B------:R-:W-:Y:S01]  /*3c90*/  LEA R173, R173, UR4, 0x1 ;  /* 0x00000004adad7c11 */ /* 0x000fe2000f8e08ff */
[----:B------:R-:W-:Y:S01]  /*3ca0*/  IMAD.IADD R175, R174, 0x1, R179 ;  /* 0x00000001aeaf7824 */ /* 0x000fe200078e02b3 */
[----:B------:R-:W-:Y:S02]  /*3cb0*/  LEA R172, R172, UR4, 0x1 ;  /* 0x00000004acac7c11 */ /* 0x000fe4000f8e08ff */
[----:B------:R-:W-:Y:S01]  /*3cc0*/  SEL R128, R128, 0xffffffc0, !P1 ;  /* 0xffffffc080807807 */ /* 0x000fe20004800000 */
[----:B------:R-:W-:-:S02]  /*3cd0*/  UIMAD UR27, UR27, 0x38, URZ ;  /* 0x000000381b1b78a4 */ /* 0x000fc4000f8e023f */
[----:B---34-:R-:W-:-:S12]  /*3ce0*/  UIADD3 UR25, UR17, UR19, URZ ;  /* 0x0000001311197290 */ /* 0x018fd8000fffe03f */
.L_x_647:
        /* <DEDUP_REMOVED lines=10> */
[----:B------:R-:W-:Y:S01]  /*3d90*/  UISETP.GT.AND UP3, UPT, UR6, UR18, UPT ;  /* 0x000000120600728c */ /* 0x000fe2000bf64270 */
[----:B------:R-:W-:Y:S01]  /*3da0*/  FSETP.NEU.FTZ.AND P2, PT, R235, -INF , PT ;  /* 0xff800000eb00780b */ /* 0x000fe20003f5d000 */
[----:B------:R-:W-:Y:S06]  /*3db0*/  UISETP.LT.AND UP0, UPT, UR16, UR7, UP0 ;  /* 0x000000071000728c */ /* 0x000fec0008701270 */
        /* <DEDUP_REMOVED lines=84> */
[----:B--2---:R-:W-:Y:S09]  /*4300*/  IMAD.MOV.U32 R13, RZ, RZ, R207 ;  /* 0x000000ffff0d7224 */ /* 0x004ff200078e00cf */
        /* <DEDUP_REMOVED lines=47> */
[----:B------:R-:W-:Y:S10]  /*4600*/  MUFU.TANH R113, R29 ;  /* 0x0000001d00717308 */ /* 0x000ff40000002400 */
[----:B------:R4:W-:Y:S01]  /*4610*/  MUFU.EX2 R225, R13 ;  /* 0x0000000d00e17308 */ /* 0x0009e20000000800 */
[----:B--2---:R-:W-:Y:S02]  /*4620*/  MOV R4, R215 ;  /* 0x000000d700047202 */ /* 0x004fe40000000f00 */
[----:B------:R-:W-:Y:S02]  /*4630*/  @!P0 FSEL R4, R215, -INF , !P2 ;  /* 0xff800000d7048808 */ /* 0x000fe40005000000 */
[----:B------:R-:W-:Y:S05]  /*4640*/  FSETP.NEU.FTZ.AND P2, PT, R232, -INF , PT ;  /* 0xff800000e800780b */ /* 0x000fea0003f5d000 */
[----:B------:R-:W-:Y:S01]  /*4650*/  MUFU.TANH R195, R32 ;  /* 0x0000002000c37308 */ /* 0x000fe20000002400 */
[--C-:B------:R-:W-:Y:S09]  /*4660*/  FFMA.FTZ R4, R4, UR10, -R9.reuse ;  /* 0x0000000a04047c23 */ /* 0x100ff20008010809 */
[----:B------:R-:W2:Y:S01]  /*4670*/  MUFU.TANH R209, R22 ;  /* 0x0000001600d17308 */ /* 0x000ea20000002400 */
[----:B----4-:R-:W-:Y:S09]  /*4680*/  MOV R13, R123 ;  /* 0x0000007b000d7202 */ /* 0x010ff20000000f00 */
[----:B------:R4:W-:Y:S10]  /*4690*/  MUFU.EX2 R230, R4 ;  /* 0x0000000400e67308 */ /* 0x0009f40000000800 */
[----:B------:R-:W2:Y:S10]  /*46a0*/  MUFU.TANH R208, R23 ;  /* 0x0000001700d07308 */ /* 0x000eb40000002400 */
[----:B------:R-:W-:Y:S01]  /*46b0*/  MUFU.TANH R200, R33 ;  /* 0x0000002100c87308 */ /* 0x000fe20000002400 */
[--C-:B----4-:R-:W-:Y:S01]  /*46c0*/  FFMA.FTZ R4, R8, UR10, -R9.reuse ;  /* 0x0000000a08047c23 */ /* 0x110fe20008010809 */
[C---:B------:R-:W-:Y:S02]  /*46d0*/  @!P0 VIADDMNMX R8, R5.reuse, R184, UR7, PT ;  /* 0x0000000705088e46 */ /* 0x040fe4000b8001b8 */
[----:B------:R-:W-:Y:S02]  /*46e0*/  @!P0 VIADDMNMX R5, R5, R252, UR7, PT ;  /* 0x0000000705058e46 */ /* 0x000fe4000b8001fc */
[-C--:B------:R-:W-:Y:S04]  /*46f0*/  @!P0 ISETP.GE.AND P4, PT, R0, R8.reuse, PT ;  /* 0x000000080000820c */ /* 0x080fe80003f86270 */
[----:B------:R-:W4:Y:S01]  /*4700*/  MUFU.TANH R116, R24 ;  /* 0x0000001800747308 */ /* 0x000f220000002400 */
[C---:B------:R-:W-:Y:S02]  /*4710*/  @!P0 ISETP.GE.AND P5, PT, R2.reuse, R8, PT ;  /* 0x000000080200820c */ /* 0x040fe40003fa6270 */
        /* <DEDUP_REMOVED lines=16> */
[----:B------:R-:W3:Y:S10]  /*4820*/  MUFU.TANH R122, R27 ;  /* 0x0000001b007a7308 */ /* 0x000ef40000002400 */
[----:B------:R2:W-:Y:S01]  /*4830*/  MUFU.EX2 R185, R13 ;  /* 0x0000000d00b97308 */ /* 0x0005e20000000800 */
[----:B-1----:R-:W-:Y:S02]  /*4840*/  FSEL R2, R15, RZ, P2 ;  /* 0x000000ff0f027208 */ /* 0x002fe40001000000 */
[----:B------:R-:W-:Y:S02]  /*4850*/  MOV R15, R136 ;  /* 0x00000088000f7202 */ /* 0x000fe40000000f00 */
[----:B------:R-:W-:Y:S05]  /*4860*/  @!P0 FSEL R15, R136, -INF , !P3 ;  /* 0xff800000880f8808 */ /* 0x000fea0005800000 */
[----:B------:R-:W-:Y:S10]  /*4870*/  MUFU.TANH R201, R35 ;  /* 0x0000002300c97308 */ /* 0x000ff40000002400 */
[----:B------:R-:W1:Y:S01]  /*4880*/  MUFU.TANH R118, R30 ;  /* 0x0000001e00767308 */ /* 0x000e620000002400 */
[--C-:B--2---:R-:W-:Y:S01]  /*4890*/  FFMA.FTZ R13, R14, UR10, -R2.reuse ;  /* 0x0000000a0e0d7c23 */ /* 0x104fe20008010802 */
[----:B------:R-:W-:Y:S05]  /*48a0*/  @!P0 VIADD R14, R0, 0x8 ;  /* 0x00000008000e8836 */ /* 0x000fea0000000000 */
[CC--:B------:R-:W-:Y:S03]  /*48b0*/  @!P0 ISETP.GE.AND P2, PT, R14.reuse, R8.reuse, PT ;  /* 0x000000080e00820c */ /* 0x0c0fe60003f46270 */
[----:B------:R2:W-:Y:S01]  /*48c0*/  MUFU.EX2 R190, R13 ;  /* 0x0000000d00be7308 */ /* 0x0005e20000000800 */
[----:B------:R-:W-:Y:S09]  /*48d0*/  @!P0 ISETP.GE.AND P3, PT, R14, R5, PT ;  /* 0x000000050e00820c */ /* 0x000ff20003f66270 */
[----:B------:R-:W1:Y:S01]  /*48e0*/  MUFU.TANH R117, R31 ;  /* 0x0000001f00757308 */ /* 0x000e620000002400 */
[----:B--2---:R-:W-:Y:S01]  /*48f0*/  FFMA.FTZ R13, R15, UR10, -R2 ;  /* 0x0000000a0f0d7c23 */ /* 0x004fe20008010802 */
[----:B------:R-:W-:Y:S02]  /*4900*/  MOV R15, R121 ;  /* 0x00000079000f7202 */ /* 0x000fe40000000f00 */
[----:B------:R-:W-:Y:S06]  /*4910*/  @!P0 FSEL R15, R121, -INF , !P2 ;  /* 0xff800000790f8808 */ /* 0x000fec0005000000 */
[----:B------:R2:W-:Y:S01]  /*4920*/  MUFU.EX2 R189, R13 ;  /* 0x0000000d00bd7308 */ /* 0x0005e20000000800 */
[--C-:B------:R-:W-:Y:S01]  /*4930*/  FFMA.FTZ R7, R15, UR10, -R4.reuse ;  /* 0x0000000a0f077c23 */ /* 0x100fe20008010804 */
[----:B------:R-:W-:Y:S08]  /*4940*/  MOV R15, R129 ;  /* 0x00000081000f7202 */ /* 0x000ff00000000f00 */
[----:B------:R4:W-:Y:S01]  /*4950*/  MUFU.EX2 R138, R7 ;  /* 0x00000007008a7308 */ /* 0x0009e20000000800 */
[----:B--2---:R-:W-:Y:S04]  /*4960*/  @!P0 IADD3 R13, R0, 0x9, RZ ;  /* 0x00000009000d8810 */ /* 0x004fe80007ffe0ff */
[C---:B------:R-:W-:Y:S04]  /*4970*/  @!P0 ISETP.GE.AND P2, PT, R13.reuse, R8, PT ;  /* 0x000000080d00820c */ /* 0x040fe80003f46270 */
[----:B------:R-:W-:Y:S02]  /*4980*/  @!P0 FSEL R6, R120, -INF , !P2 ;  /* 0xff80000078068808 */ /* 0x000fe40005000000 */
[----:B----4-:R-:W-:Y:S02]  /*4990*/  MOV R7, R130 ;  /* 0x0000008200077202 */ /* 0x010fe40000000f00 */
[----:B------:R-:W-:Y:S01]  /*49a0*/  @!P0 FSEL R7, R130, -INF , !P3 ;  /* 0xff80000082078808 */ /* 0x000fe20005800000 */
[----:B------:R-:W-:Y:S01]  /*49b0*/  FFMA.FTZ R6, R6, UR10, -R4 ;  /* 0x0000000a06067c23 */ /* 0x000fe20008010804 */
[----:B------:R-:W-:Y:S03]  /*49c0*/  @!P0 ISETP.GE.AND P2, PT, R13, R5, PT ;  /* 0x000000050d00820c */ /* 0x000fe60003f46270 */
[----:B------:R2:W-:Y:S01]  /*49d0*/  MUFU.EX2 R135, R6 ;  /* 0x0000000600877308 */ /* 0x0005e20000000800 */
[----:B------:R-:W-:Y:S02]  /*49e0*/  @!P0 FSEL R15, R129, -INF , !P2 ;  /* 0xff800000810f8808 */ /* 0x000fe40005000000 */
[----:B------:R-:W-:Y:S01]  /*49f0*/  @!P0 ISETP.GE.AND P2, PT, R14, R12, PT ;  /* 0x0000000c0e00820c */ /* 0x000fe20003f46270 */
[--C-:B--2---:R-:W-:Y:S01]  /*4a00*/  FFMA.FTZ R6, R7, UR10, -R2.reuse ;  /* 0x0000000a07067c23 */ /* 0x104fe20008010802 */
[----:B------:R-:W-:Y:S05]  /*4a10*/  MOV R7, R205 ;  /* 0x000000cd00077202 */ /* 0x000fea0000000f00 */
[----:B------:R2:W-:Y:S02]  /*4a20*/  MUFU.EX2 R188, R6 ;  /* 0x0000000600bc7308 */ /* 0x0005e40000000800 */
[----:B--2---:R-:W-:Y:S01]  /*4a30*/  FFMA.FTZ R6, R15, UR10, -R2 ;  /* 0x0000000a0f067c23 */ /* 0x004fe20008010802 */
[----:B------:R-:W-:Y:S07]  /*4a40*/  MOV R15, R203 ;  /* 0x000000cb000f7202 */ /* 0x000fee0000000f00 */
[----:B------:R2:W-:Y:S02]  /*4a50*/  MUFU.EX2 R187, R6 ;  /* 0x0000000600bb7308 */ /* 0x0005e40000000800 */
[----:B--2---:R-:W-:Y:S02]  /*4a60*/  MOV R6, R206 ;  /* 0x000000ce00067202 */ /* 0x004fe40000000f00 */
[----:B------:R-:W-:Y:S02]  /*4a70*/  @!P0 FSEL R6, R206, -INF , !P2 ;  /* 0xff800000ce068808 */ /* 0x000fe40005000000 */
[----:B------:R-:W-:Y:S03]  /*4a80*/  @!P0 ISETP.GE.AND P2, PT, R13, R12, PT ;  /* 0x0000000c0d00820c */ /* 0x000fe60003f46270 */
[--C-:B------:R-:W-:Y:S01]  /*4a90*/  FFMA.FTZ R6, R6, UR10, -R10.reuse ;  /* 0x0000000a06067c23 */ /* 0x100fe2000801080a */
[----:B------:R-:W-:Y:S02]  /*4aa0*/  @!P0 FSEL R7, R205, -INF , !P2 ;  /* 0xff800000cd078808 */ /* 0x000fe40005000000 */
[----:B------:R-:W-:Y:S01]  /*4ab0*/  @!P0 ISETP.GE.AND P2, PT, R14, R11, PT ;  /* 0x0000000b0e00820c */ /* 0x000fe20003f46270 */
[----:B------:R2:W-:Y:S01]  /*4ac0*/  MUFU.EX2 R220, R6 ;  /* 0x0000000600dc7308 */ /* 0x0005e20000000800 */
[----:B------:R-:W-:Y:S01]  /*4ad0*/  MOV R14, R204 ;  /* 0x000000cc000e7202 */ /* 0x000fe20000000f00 */
[----:B------:R-:W-:Y:S08]  /*4ae0*/  FFMA.FTZ R7, R7, UR10, -R10 ;  /* 0x0000000a07077c23 */ /* 0x000ff0000801080a */
[----:B------:R4:W-:Y:S01]  /*4af0*/  MUFU.EX2 R219, R7 ;  /* 0x0000000700db7308 */ /* 0x0009e20000000800 */
[----:B--2---:R-:W-:Y:S02]  /*4b00*/  MOV R6, R211 ;  /* 0x000000d300067202 */ /* 0x004fe40000000f00 */
[----:B------:R-:W-:Y:S02]  /*4b10*/  @!P0 FSEL R6, R211, -INF , !P2 ;  /* 0xff800000d3068808 */ /* 0x000fe40005000000 */
[-C--:B------:R-:W-:Y:S01]  /*4b20*/  @!P0 ISETP.GE.AND P2, PT, R13, R11.reuse, PT ;  /* 0x0000000b0d00820c */ /* 0x080fe20003f46270 */
[----:B------:R-:W-:Y:S02]  /*4b30*/  IMAD.MOV.U32 R13, RZ, RZ, R210 ;  /* 0x000000ffff0d7224 */ /* 0x000fe400078e00d2 */
[--C-:B------:R-:W-:Y:S01]  /*4b40*/  FFMA.FTZ R6, R6, UR10, -R9.reuse ;  /* 0x0000000a06067c23 */ /* 0x100fe20008010809 */
[----:B------:R-:W-:Y:S02]  /*4b50*/  @!P0 FSEL R13, R210, -INF , !P2 ;  /* 0xff800000d20d8808 */ /* 0x000fe40005000000 */
[----:B----4-:R-:W-:Y:S01]  /*4b60*/  @!P0 IADD3 R7, R0, 0x10, RZ ;  /* 0x0000001000078810 */ /* 0x010fe20007ffe0ff */
[----:B------:R2:W-:Y:S02]  /*4b70*/  MUFU.EX2 R229, R6 ;  /* 0x0000000600e57308 */ /* 0x0005e40000000800 */
[--C-:B------:R-:W-:Y:S01]  /*4b80*/  FFMA.FTZ R13, R13, UR10, -R9.reuse ;  /* 0x0000000a0d0d7c23 */ /* 0x100fe20008010809 */
[-C--:B------:R-:W-:Y:S04]  /*4b90*/  @!P0 ISETP.GE.AND P2, PT, R7, R12.reuse, PT ;  /* 0x0000000c0700820c */ /* 0x080fe80003f46270 */
[----:B------:R-:W-:Y:S03]  /*4ba0*/  @!P0 FSEL R14, R204, -INF , !P2 ;  /* 0xff800000cc0e8808 */ /* 0x000fe60005000000 */
[----:B------:R4:W1:Y:S01]  /*4bb0*/  MUFU.EX2 R228, R13 ;  /* 0x0000000d00e47308 */ /* 0x0008620000000800 */
[----:B--2---:R-:W-:Y:S04]  /*4bc0*/  @!P0 IADD3 R6, R0, 0x11, RZ ;  /* 0x0000001100068810 */ /* 0x004fe80007ffe0ff */
[----:B------:R-:W-:Y:S01]  /*4bd0*/  @!P0 ISETP.GE.AND P2, PT, R6, R12, PT ;  /* 0x0000000c0600820c */ /* 0x000fe20003f46270 */
[--C-:B----4-:R-:W-:Y:S03]  /*4be0*/  FFMA.FTZ R13, R14, UR10, -R10.reuse ;  /* 0x0000000a0e0d7c23 */ /* 0x110fe6000801080a */
[----:B------:R-:W-:Y:S02]  /*4bf0*/  @!P0 FSEL R15, R203, -INF , !P2 ;  /* 0xff800000cb0f8808 */ /* 0x000fe40005000000 */
[----:B------:R-:W-:Y:S01]  /*4c00*/  @!P0 ISETP.GE.AND P2, PT, R7, R11, PT ;  /* 0x0000000b0700820c */ /* 0x000fe20003f46270 */
[----:B------:R2:W-:Y:S02]  /*4c10*/  MUFU.EX2 R217, R13 ;  /* 0x0000000d00d97308 */ /* 0x0005e40000000800 */
[----:B------:R-:W-:Y:S08]  /*4c20*/  FFMA.FTZ R14, R15, UR10, -R10 ;  /* 0x0000000a0f0e7c23 */ /* 0x000ff0000801080a */
[----:B------:R4:W-:Y:S01]  /*4c30*/  MUFU.EX2 R218, R14 ;  /* 0x0000000e00da7308 */ /* 0x0009e20000000800 */
[----:B--2---:R-:W-:Y:S02]  /*4c40*/  MOV R13, R209 ;  /* 0x000000d1000d7202 */ /* 0x004fe40000000f00 */
[----:B------:R-:W-:Y:S02]  /*4c50*/  @!P0 FSEL R13, R209, -INF , !P2 ;  /* 0xff800000d10d8808 */ /* 0x000fe40005000000 */
[----:B------:R-:W-:Y:S03]  /*4c60*/  @!P0 ISETP.GE.AND P2, PT, R6, R11, PT ;  /* 0x0000000b0600820c */ /* 0x000fe60003f46270 */
[--C-:B------:R-:W-:Y:S01]  /*4c70*/  FFMA.FTZ R13, R13, UR10, -R9.reuse ;  /* 0x0000000a0d0d7c23 */ /* 0x100fe20008010809 */
[----:B----4-:R-:W-:Y:S02]  /*4c80*/  MOV R14, R208 ;  /* 0x000000d0000e7202 */ /* 0x010fe40000000f00 */
[----:B------:R-:W-:Y:S01]  /*4c90*/  @!P0 FSEL R14, R208, -INF , !P2 ;  /* 0xff800000d00e8808 */ /* 0x000fe20005000000 */
[----:B------:R2:W-:Y:S01]  /*4ca0*/  MUFU.EX2 R226, R13 ;  /* 0x0000000d00e27308 */ /* 0x0005e20000000800 */
[----:B------:R-:W-:Y:S03]  /*4cb0*/  @!P0 ISETP.GE.AND P2, PT, R7, R8, PT ;  /* 0x000000080700820c */ /* 0x000fe60003f46270 */
[----:B------:R-:W-:Y:S06]  /*4cc0*/  FFMA.FTZ R14, R14, UR10, -R9 ;  /* 0x0000000a0e0e7c23 */ /* 0x000fec0008010809 */
[----:B------:R4:W-:Y:S01]  /*4cd0*/  MUFU.EX2 R227, R14 ;  /* 0x0000000e00e37308 */ /* 0x0009e20000000800 */
[----:B--2---:R-:W-:Y:S02]  /*4ce0*/  MOV R13, R116 ;  /* 0x00000074000d7202 */ /* 0x004fe40000000f00 */
[----:B------:R-:W-:Y:S02]  /*4cf0*/  @!P0 FSEL R13, R116, -INF , !P2 ;  /* 0xff800000740d8808 */ /* 0x000fe40005000000 */
[----:B------:R-:W-:Y:S03]  /*4d00*/  @!P0 ISETP.GE.AND P2, PT, R6, R8, PT ;  /* 0x000000080600820c */ /* 0x000fe60003f46270 */
[----:B------:R-:W-:Y:S01]  /*4d10*/  FFMA.FTZ R13, R13, UR10, -R4 ;  /* 0x0000000a0d0d7c23 */ /* 0x000fe20008010804 */
[----:B----4-:R-:W-:Y:S02]  /*4d20*/  MOV R14, R115 ;  /* 0x00000073000e7202 */ /* 0x010fe40000000f00 */
[----:B------:R-:W-:Y:S01]  /*4d30*/  @!P0 FSEL R14, R115, -INF , !P2 ;  /* 0xff800000730e8808 */ /* 0x000fe20005000000 */
[----:B------:R2:W-:Y:S01]  /*4d40*/  MUFU.EX2 R132, R13 ;  /* 0x0000000d00847308 */ /* 0x0005e20000000800 */
[-C--:B------:R-:W-:Y:S01]  /*4d50*/  @!P0 ISETP.GE.AND P2, PT, R7, R5.reuse, PT ;  /* 0x000000050700820c */ /* 0x080fe20003f46270 */
[----:B---3--:R-:W-:Y:S03]  /*4d60*/  IMAD.MOV.U32 R7, RZ, RZ, R124 ;  /* 0x000000ffff077224 */ /* 0x008fe600078e007c */
[----:B------:R-:W-:Y:S02]  /*4d70*/  @!P0 FSEL R7, R124, -INF , !P2 ;  /* 0xff8000007c078808 */ /* 0x000fe40005000000 */
[-C--:B------:R-:W-:Y:S02]  /*4d80*/  @!P0 ISETP.GE.AND P2, PT, R6, R5.reuse, PT ;  /* 0x000000050600820c */ /* 0x080fe40003f46270 */
[C---:B------:R-:W-:Y:S01]  /*4d90*/  @!P0 IADD3 R6, R0.reuse, 0x18, RZ ;  /* 0x0000001800068810 */ /* 0x040fe20007ffe0ff */
[----:B------:R-:W-:Y:S01]  /*4da0*/  FFMA.FTZ R7, R7, UR10, -R2 ;  /* 0x0000000a07077c23 */ /* 0x000fe20008010802 */
[----:B------:R-:W-:Y:S02]  /*4db0*/  @!P0 IADD3 R0, R0, 0x19, RZ ;  /* 0x0000001900008810 */ /* 0x000fe40007ffe0ff */
[----:B------:R-:W-:Y:S01]  /*4dc0*/  @!P0 ISETP.GE.AND P3, PT, R6, R5, PT ;  /* 0x000000050600820c */ /* 0x000fe20003f66270 */
[----:B------:R-:W-:Y:S01]  /*4dd0*/  MUFU.EX2 R184, R7 ;  /* 0x0000000700b87308 */ /* 0x000fe20000000800 */
[----:B--2---:R-:W-:Y:S01]  /*4de0*/  FFMA.FTZ R13, R14, UR10, -R4 ;  /* 0x0000000a0e0d7c23 */ /* 0x004fe20008010804 */
[----:B------:R-:W-:Y:S08]  /*4df0*/  MOV R14, R114 ;  /* 0x00000072000e7202 */ /* 0x000ff00000000f00 */
[----:B------:R2:W-:Y:S02]  /*4e00*/  MUFU.EX2 R131, R13 ;  /* 0x0000000d00837308 */ /* 0x0005e40000000800 */
[----:B--2---:R-:W-:Y:S02]  /*4e10*/  MOV R13, R122 ;  /* 0x0000007a000d7202 */ /* 0x004fe40000000f00 */
        /* <DEDUP_REMOVED lines=8> */
[----:B--2---:R-:W-:Y:S02]  /*4ea0*/  MOV R7, R113 ;  /* 0x0000007100077202 */ /* 0x004fe40000000f00 */
[----:B------:R-:W-:Y:S02]  /*4eb0*/  @!P0 FSEL R7, R113, -INF , !P2 ;  /* 0xff80000071078808 */ /* 0x000fe40005000000 */
[-C--:B------:R-:W-:Y:S03]  /*4ec0*/  @!P0 ISETP.GE.AND P2, PT, R6, R12.reuse, PT ;  /* 0x0000000c0600820c */ /* 0x080fe60003f46270 */
[----:B------:R-:W-:Y:S01]  /*4ed0*/  FFMA.FTZ R4, R7, UR10, -R4 ;  /* 0x0000000a07047c23 */ /* 0x000fe20008010804 */
[----:B---3--:R-:W-:Y:S02]  /*4ee0*/  MOV R8, R195 ;  /* 0x000000c300087202 */ /* 0x008fe40000000f00 */
[----:B------:R-:W-:Y:S01]  /*4ef0*/  @!P0 FSEL R8, R195, -INF , !P2 ;  /* 0xff800000c3088808 */ /* 0x000fe20005000000 */
[----:B------:R2:W-:Y:S01]  /*4f00*/  MUFU.EX2 R126, R4 ;  /* 0x00000004007e7308 */ /* 0x0005e20000000800 */
[----:B------:R-:W-:Y:S03]  /*4f10*/  @!P0 ISETP.GE.AND P2, PT, R0, R12, PT ;  /* 0x0000000c0000820c */ /* 0x000fe60003f46270 */
[--C-:B------:R-:W-:Y:S06]  /*4f20*/  FFMA.FTZ R7, R8, UR10, -R10.reuse ;  /* 0x0000000a08077c23 */ /* 0x100fec000801080a */
[----:B------:R3:W-:Y:S01]  /*4f30*/  MUFU.EX2 R213, R7 ;  /* 0x0000000700d57308 */ /* 0x0007e20000000800 */
[----:B--2---:R-:W-:Y:S02]  /*4f40*/  MOV R4, R200 ;  /* 0x000000c800047202 */ /* 0x004fe40000000f00 */
[----:B------:R-:W-:Y:S02]  /*4f50*/  @!P0 FSEL R4, R200, -INF , !P2 ;  /* 0xff800000c8048808 */ /* 0x000fe40005000000 */
[-C--:B------:R-:W-:Y:S02]  /*4f60*/  @!P0 ISETP.GE.AND P2, PT, R6, R11.reuse, PT ;  /* 0x0000000b0600820c */ /* 0x080fe40003f46270 */
[----:B-1----:R-:W-:Y:S01]  /*4f70*/  MOV R6, R118 ;  /* 0x0000007600067202 */ /* 0x002fe20000000f00 */
[----:B------:R-:W-:Y:S01]  /*4f80*/  FFMA.FTZ R10, R4, UR10, -R10 ;  /* 0x0000000a040a7c23 */ /* 0x000fe2000801080a */
[----:B---3--:R-:W-:Y:S01]  /*4f90*/  MOV R7, R202 ;  /* 0x000000ca00077202 */ /* 0x008fe20000000f00 */
[----:B------:R-:W-:Y:S01]  /*4fa0*/  IMAD.MOV.U32 R4, RZ, RZ, R201 ;  /* 0x000000ffff047224 */ /* 0x000fe200078e00c9 */
[----:B------:R-:W-:Y:S01]  /*4fb0*/  @!P0 FSEL R7, R202, -INF , !P2 ;  /* 0xff800000ca078808 */ /* 0x000fe20005000000 */
[----:B------:R-:W1:Y:S01]  /*4fc0*/  MUFU.EX2 R212, R10 ;  /* 0x0000000a00d47308 */ /* 0x000e620000000800 */
[----:B------:R-:W-:Y:S02]  /*4fd0*/  @!P0 ISETP.GE.AND P2, PT, R0, R11, PT ;  /* 0x0000000b0000820c */ /* 0x000fe40003f46270 */
[----:B------:R-:W-:Y:S01]  /*4fe0*/  @!P0 FSEL R6, R118, -INF , !P3 ;  /* 0xff80000076068808 */ /* 0x000fe20005800000 */
[--C-:B------:R-:W-:Y:S01]  /*4ff0*/  FFMA.FTZ R7, R7, UR10, -R9.reuse ;  /* 0x0000000a07077c23 */ /* 0x100fe20008010809 */
[----:B------:R-:W-:Y:S02]  /*5000*/  @!P0 FSEL R4, R201, -INF , !P2 ;  /* 0xff800000c9048808 */ /* 0x000fe40005000000 */
[----:B------:R-:W-:Y:S01]  /*5010*/  @!P0 ISETP.GE.AND P2, PT, R0, R5, PT ;  /* 0x000000050000820c */ /* 0x000fe20003f46270 */
[--C-:B------:R-:W-:Y:S01]  /*5020*/  FFMA.FTZ R6, R6, UR10, -R2.reuse ;  /* 0x0000000a06067c23 */ /* 0x100fe20008010802 */
[----:B------:R-:W-:Y:S01]  /*5030*/  F2FP.F16.F32.PACK_AB R0, R225, R119 ;  /* 0x00000077e100723e */ /* 0x000fe200000000ff */
[----:B------:R-:W-:Y:S01]  /*5040*/  FFMA.FTZ R9, R4, UR10, -R9 ;  /* 0x0000000a04097c23 */ /* 0x000fe20008010809 */
[----:B------:R-:W-:Y:S01]  /*5050*/  F2FP.F16.F32.PACK_AB R4, R231, R230 ;  /* 0x000000e6e704723e */ /* 0x000fe200000000ff */
[----:B------:R2:W-:Y:S01]  /*5060*/  MUFU.EX2 R134, R6 ;  /* 0x0000000600867308 */ /* 0x0005e20000000800 */
[----:B------:R-:W-:Y:S01]  /*5070*/  MOV R5, R117 ;  /* 0x0000007500057202 */ /* 0x000fe20000000f00 */
[----:B------:R3:W-:Y:S01]  /*5080*/  STS [R193+0xe000], R0 ;  /* 0x00e00000c1007388 */ /* 0x0007e20000000800 */
[----:B------:R-:W-:Y:S02]  /*5090*/  @!P0 FSEL R5, R117, -INF , !P2 ;  /* 0xff80000075058808 */ /* 0x000fe40005000000 */
[----:B------:R-:W-:Y:S01]  /*50a0*/  IADD3 R110, P0, R239, UR15, RZ ;  /* 0x0000000fef6e7c10 */ /* 0x000fe2000ff1e0ff */
[----:B------:R4:W-:Y:S01]  /*50b0*/  STS [R193+0xe400], R4 ;  /* 0x00e40004c1007388 */ /* 0x0009e20000000800 */
[----:B------:R-:W-:Y:S01]  /*50c0*/  PLOP3.LUT P2, PT, PT, PT, UP3, 0x80, 0x0 ;  /* 0x000000000000781c */ /* 0x000fe20003f4f038 */
[----:B------:R-:W-:Y:S01]  /*50d0*/  FFMA.FTZ R2, R5, UR10, -R2 ;  /* 0x0000000a05027c23 */ /* 0x000fe20008010802 */
[----:B------:R-:W-:Y:S01]  /*50e0*/  F2FP.F16.F32.PACK_AB R5, R185, R186 ;  /* 0x000000bab905723e */ /* 0x000fe200000000ff */
[----:B------:R-:W-:Y:S01]  /*50f0*/  MUFU.EX2 R222, R7 ;  /* 0x0000000700de7308 */ /* 0x000fe20000000800 */
[----:B------:R-:W-:Y:S05]  /*5100*/  IADD3.X R111, R238, UR14, RZ, P0, !PT ;  /* 0x0000000eee6f7c10 */ /* 0x000fea00087fe4ff */
[----:B------:R-:W4:Y:S01]  /*5110*/  LDG.E R109, desc[UR8][R110.64] ;  /* 0x000000086e6d7981 */ /* 0x000f22000c1e1900 */
[----:B--2---:R-:W-:Y:S03]  /*5120*/  F2FP.F16.F32.PACK_AB R6, R228, R229 ;  /* 0x000000e5e406723e */ /* 0x004fe600000000ff */
[----:B------:R1:W-:Y:S01]  /*5130*/  MUFU.EX2 R133, R2 ;  /* 0x0000000200857308 */ /* 0x0003e20000000800 */
[----:B------:R-:W2:Y:S04]  /*5140*/  LDG.E R108, desc[UR8][R110.64+0x20] ;  /* 0x000020086e6c7981 */ /* 0x000ea8000c1e1900 */
[----:B------:R1:W-:Y:S05]  /*5150*/  STS [R194+0xe400], R6 ;  /* 0x00e40006c2007388 */ /* 0x0003ea0000000800 */
[----:B------:R-:W1:Y:S01]  /*5160*/  MUFU.EX2 R221, R9 ;  /* 0x0000000900dd7308 */ /* 0x000e620000000800 */
[----:B---3--:R-:W-:Y:S02]  /*5170*/  F2FP.F16.F32.PACK_AB R0, R219, R220 ;  /* 0x000000dcdb00723e */ /* 0x008fe400000000ff */
[----:B----4-:R-:W-:Y:S03]  /*5180*/  F2FP.F16.F32.PACK_AB R4, R189, R190 ;  /* 0x000000bebd04723e */ /* 0x010fe600000000ff */
[----:B------:R3:W-:Y:S01]  /*5190*/  STS [R194+0xe000], R0 ;  /* 0x00e00000c2007388 */ /* 0x0007e20000000800 */
[----:B-1----:R-:W-:Y:S03]  /*51a0*/  F2FP.F16.F32.PACK_AB R2, R212, R213 ;  /* 0x000000d5d402723e */ /* 0x002fe600000000ff */
[----:B------:R1:W-:Y:S04]  /*51b0*/  STS [R193+0xf000], R5 ;  /* 0x00f00005c1007388 */ /* 0x0003e80000000800 */
[----:B------:R4:W-:Y:S01]  /*51c0*/  STS [R193+0xf400], R4 ;  /* 0x00f40004c1007388 */ /* 0x0009e20000000800 */
[----:B------:R-:W-:Y:S05]  /*51d0*/  F2FP.F16.F32.PACK_AB R6, R187, R188 ;  /* 0x000000bcbb06723e */ /* 0x000fea00000000ff */
[----:B------:R4:W-:Y:S01]  /*51e0*/  STS [R194+0xf400], R6 ;  /* 0x00f40006c2007388 */ /* 0x0009e20000000800 */
[----:B---3--:R-:W-:Y:S02]  /*51f0*/  F2FP.F16.F32.PACK_AB R0, R135, R138 ;  /* 0x0000008a8700723e */ /* 0x008fe400000000ff */
[----:B-1----:R-:W-:Y:S03]  /*5200*/  F2FP.F16.F32.PACK_AB R5, R218, R217 ;  /* 0x000000d9da05723e */ /* 0x002fe600000000ff */
[----:B------:R1:W-:Y:S01]  /*5210*/  STS [R194+0xf000], R0 ;  /* 0x00f00000c2007388 */ /* 0x0003e20000000800 */
[----:B----4-:R-:W-:Y:S03]  /*5220*/  F2FP.F16.F32.PACK_AB R4, R227, R226 ;  /* 0x000000e2e304723e */ /* 0x010fe600000000ff */
[----:B------:R3:W-:Y:S04]  /*5230*/  STS [R192+0xe000], R5 ;  /* 0x00e00005c0007388 */ /* 0x0007e80000000800 */
[----:B------:R4:W-:Y:S04]  /*5240*/  STS [R192+0xe400], R4 ;  /* 0x00e40004c0007388 */ /* 0x0009e80000000800 */
[----:B------:R4:W-:Y:S01]  /*5250*/  STS [R191+0xe000], R2 ;  /* 0x00e00002bf007388 */ /* 0x0009e20000000800 */
[----:B------:R-:W-:Y:S02]  /*5260*/  F2FP.F16.F32.PACK_AB R6, R131, R132 ;  /* 0x000000848306723e */ /* 0x000fe400000000ff */
[----:B-1----:R-:W-:Y:S02]  /*5270*/  F2FP.F16.F32.PACK_AB R0, R221, R222 ;  /* 0x000000dedd00723e */ /* 0x002fe400000000ff */
[----:B---3--:R-:W-:Y:S03]  /*5280*/  F2FP.F16.F32.PACK_AB R5, R139, R184 ;  /* 0x000000b88b05723e */ /* 0x008fe600000000ff */
[----:B------:R1:W-:Y:S01]  /*5290*/  STS [R191+0xe400], R0 ;  /* 0x00e40000bf007388 */ /* 0x0003e20000000800 */
[----:B----4-:R-:W-:Y:S03]  /*52a0*/  F2FP.F16.F32.PACK_AB R4, R126, R127 ;  /* 0x0000007f7e04723e */ /* 0x010fe600000000ff */
[----:B------:R-:W-:Y:S01]  /*52b0*/  STS [R192+0xf000], R6 ;  /* 0x00f00006c0007388 */ /* 0x000fe20000000800 */
[----:B------:R-:W-:Y:S03]  /*52c0*/  F2FP.F16.F32.PACK_AB R2, R133, R134 ;  /* 0x000000868502723e */ /* 0x000fe600000000ff */
[----:B------:R-:W-:Y:S04]  /*52d0*/  STS [R192+0xf400], R5 ;  /* 0x00f40005c0007388 */ /* 0x000fe80000000800 */
[----:B------:R-:W-:Y:S04]  /*52e0*/  STS [R191+0xf000], R4 ;  /* 0x00f00004bf007388 */ /* 0x000fe80000000800 */
[----:B------:R3:W-:Y:S01]  /*52f0*/  STS [R191+0xf400], R2 ;  /* 0x00f40002bf007388 */ /* 0x0007e20000000800 */
[----:B-1----:R-:W-:Y:S05]  /*5300*/  LEA R0, R181, UR4, 0x1 ;  /* 0x00000004b5007c11 */ /* 0x002fea000f8e08ff */
[----:B------:R-:W1:Y:S08]  /*5310*/  LDSM.16.M88.4 R32, [R0+0x4000] ;  /* 0x004000000020783b */ /* 0x000e700000000200 */
[----:B------:R4:W1:Y:S01]  /*5320*/  LDSM.16.M88.4 R28, [R0+0x5000] ;  /* 0x00500000001c783b */ /* 0x0008620000000200 */
[-C--:B---3--:R-:W-:Y:S07]  /*5330*/  IADD3 R2, R179, R0.reuse, RZ ;  /* 0x00000000b3027210 */ /* 0x088fee0007ffe0ff */
[----:B------:R-:W3:Y:S08]  /*5340*/  LDSM.16.M88.4 R100, [R2+0x4000] ;  /* 0x004000000264783b */ /* 0x000ef00000000200 */
[----:B------:R-:W3:Y:S01]  /*5350*/  LDSM.16.M88.4 R104, [R2+0x5000] ;  /* 0x005000000268783b */ /* 0x000ee20000000200 */
[----:B----4-:R-:W-:Y:S01]  /*5360*/  IADD3 R0, R128, R0, RZ ;  /* 0x0000000080007210 */ /* 0x010fe20007ffe0ff */
[-C--:B-1----:R-:W-:Y:S06]  /*5370*/  HMMA.16816.F32 R4, R32, R140.reuse, RZ ;  /* 0x0000008c2004723c */ /* 0x082fec00000018ff */
[C---:B------:R-:W-:Y:S06]  /*5380*/  HMMA.16816.F32 R8, R28.reuse, R140, RZ ;  /* 0x0000008c1c08723c */ /* 0x040fec00000018ff */
        /* <DEDUP_REMOVED lines=15> */
[----:B------:R1:W3:Y:S02]  /*5480*/  LDSM.16.M88.4 R100, [R0+0x4000] ;  /* 0x004000000064783b */ /* 0x0002e40000000200 */
[----:B-1----:R-:W-:Y:S06]  /*5490*/  FFMA.FTZ R0, -R112, R112, 1 ;  /* 0x3f80000070007423 */ /* 0x002fec0000010170 */
[----:B------:R-:W-:Y:S01]  /*54a0*/  FMUL.FTZ R0, R0, UR5 ;  /* 0x0000000500007c20 */ /* 0x000fe20008410000 */
[-C--:B---3--:R-:W-:Y:S06]  /*54b0*/  HMMA.16816.F32 R4, R100, R156.reuse, R4 ;  /* 0x0000009c6404723c */ /* 0x088fec0000001804 */
[C---:B------:R-:W-:Y:S06]  /*54c0*/  HMMA.16816.F32 R8, R104.reuse, R156, R8 ;  /* 0x0000009c6808723c */ /* 0x040fec0000001808 */
[-C--:B------:R-:W-:Y:S06]  /*54d0*/  HMMA.16816.F32 R12, R104, R158.reuse, R12 ;  /* 0x0000009e680c723c */ /* 0x080fec000000180c */
[C---:B------:R-:W-:Y:S06]  /*54e0*/  HMMA.16816.F32 R16, R100.reuse, R158, R16 ;  /* 0x0000009e6410723c */ /* 0x040fec0000001810 */
[-C--:B------:R-:W-:Y:S06]  /*54f0*/  HMMA.16816.F32 R20, R100, R160.reuse, R20 ;  /* 0x000000a06414723c */ /* 0x080fec0000001814 */
[C---:B------:R-:W-:Y:S06]  /*5500*/  HMMA.16816.F32 R24, R104.reuse, R160, R24 ;  /* 0x000000a06818723c */ /* 0x040fec0000001818 */
[-C--:B------:R-:W-:Y:S06]  /*5510*/  HMMA.16816.F32 R28, R104, R162.reuse, R28 ;  /* 0x000000a2681c723c */ /* 0x080fec000000181c */
[----:B------:R-:W-:Y:S05]  /*5520*/  HMMA.16816.F32 R32, R100, R162, R32 ;  /* 0x000000a26420723c */ /* 0x000fea0000001820 */
[----:B------:R-:W-:Y:S01]  /*5530*/  IADD3 R104, R128, R2, RZ ;  /* 0x0000000280687210 */ /* 0x000fe20007ffe0ff */
[----:B------:R-:W-:Y:S04]  /*5540*/  FFMA.FTZ R2, -R207, R207, 1 ;  /* 0x3f800000cf027423 */ /* 0x000fe800000101cf */
[----:B------:R-:W1:Y:S08]  /*5550*/  LDSM.16.M88.4 R100, [R104+0x4000] ;  /* 0x004000006864783b */ /* 0x000e700000000200 */
[----:B------:R-:W3:Y:S01]  /*5560*/  LDSM.16.M88.4 R104, [R104+0x5000] ;  /* 0x005000006868783b */ /* 0x000ee20000000200 */
[-C--:B-1----:R-:W-:Y:S06]  /*5570*/  HMMA.16816.F32 R4, R100, R164.reuse, R4 ;  /* 0x000000a46404723c */ /* 0x082fec0000001804 */
[C---:B---3--:R-:W-:Y:S06]  /*5580*/  HMMA.16816.F32 R8, R104.reuse, R164, R8 ;  /* 0x000000a46808723c */ /* 0x048fec0000001808 */
[-C--:B------:R-:W-:Y:S06]  /*5590*/  HMMA.16816.F32 R12, R104, R166.reuse, R12 ;  /* 0x000000a6680c723c */ /* 0x080fec000000180c */
[C---:B------:R-:W-:Y:S06]  /*55a0*/  HMMA.16816.F32 R16, R100.reuse, R166, R16 ;  /* 0x000000a66410723c */ /* 0x040fec0000001810 */
[C---:B------:R-:W-:Y:S01]  /*55b0*/  FADD.FTZ R4, -R109.reuse, R4 ;  /* 0x000000046d047221 */ /* 0x040fe20000010100 */
[----:B------:R-:W-:Y:S01]  /*55c0*/  FADD.FTZ R5, -R109, R5 ;  /* 0x000000056d057221 */ /* 0x000fe20000010100 */
[-C--:B------:R-:W-:Y:S03]  /*55d0*/  HMMA.16816.F32 R20, R100, R168.reuse, R20 ;  /* 0x000000a86414723c */ /* 0x080fe60000001814 */
[----:B------:R-:W-:Y:S01]  /*55e0*/  FMUL.FTZ R112, R119, R4 ;  /* 0x0000000477707220 */ /* 0x000fe20000410000 */
[----:B------:R-:W-:Y:S01]  /*55f0*/  FMUL.FTZ R119, R225, R5 ;  /* 0x00000005e1777220 */ /* 0x000fe20000410000 */
[----:B------:R1:W5:Y:S01]  /*5600*/  LDG.E R4, desc[UR8][R110.64+0xa0] ;  /* 0x0000a0086e047981 */ /* 0x000362000c1e1900 */
[C---:B------:R-:W-:Y:S03]  /*5610*/  HMMA.16816.F32 R24, R104.reuse, R168, R24 ;  /* 0x000000a86818723c */ /* 0x040fe60000001818 */
[----:B------:R1:W5:Y:S02]  /*5620*/  LDG.E R5, desc[UR8][R110.64+0x80] ;  /* 0x000080086e057981 */ /* 0x000364000c1e1900 */
[----:B------:R-:W-:Y:S01]  /*5630*/  FMUL.FTZ R112, R112, R0 ;  /* 0x0000000070707220 */ /* 0x000fe20000410000 */
[----:B------:R-:W-:Y:S01]  /*5640*/  SHF.L.U32 R0, R180, 0x1, RZ ;  /* 0x00000001b4007819 */ /* 0x000fe200000006ff */
[-C--:B------:R-:W-:Y:S04]  /*5650*/  HMMA.16816.F32 R28, R104, R170.reuse, R28 ;  /* 0x000000aa681c723c */ /* 0x080fe8000000181c */
[C---:B------:R-:W-:Y:S02]  /*5660*/  FADD.FTZ R16, -R109.reuse, R16 ;  /* 0x000000106d107221 */ /* 0x040fe40000010100 */
[----:B------:R-:W-:Y:S05]  /*5670*/  HMMA.16816.F32 R32, R100, R170, R32 ;  /* 0x000000aa6420723c */ /* 0x000fea0000001820 */
[C---:B------:R-:W-:Y:S01]  /*5680*/  FADD.FTZ R20, -R109.reuse, R20 ;  /* 0x000000146d147221 */ /* 0x040fe20000010100 */
[C---:B------:R-:W-:Y:S01]  /*5690*/  FADD.FTZ R21, -R109.reuse, R21 ;  /* 0x000000156d157221 */ /* 0x040fe20000010100 */
[----:B------:R-:W-:Y:S01]  /*56a0*/  FMUL.FTZ R100, R2, UR5 ;  /* 0x0000000502647c20 */ /* 0x000fe20008410000 */
[----:B------:R-:W-:Y:S03]  /*56b0*/  FADD.FTZ R101, -R109, R17 ;  /* 0x000000116d657221 */ /* 0x000fe60000010100 */
[----:B------:R-:W-:Y:S01]  /*56c0*/  FMUL.FTZ R17, R220, R16 ;  /* 0x00000010dc117220 */ /* 0x000fe20000410000 */
[----:B------:R-:W-:Y:S01]  /*56d0*/  FMUL.FTZ R102, R217, R20 ;  /* 0x00000014d9667220 */ /* 0x000fe20000410000 */
[----:B------:R-:W-:Y:S01]  /*56e0*/  MOV R2, UR4 ;  /* 0x0000000400027c02 */ /* 0x000fe20008000f00 */
[----:B------:R-:W-:Y:S01]  /*56f0*/  FMUL.FTZ R100, R119, R100 ;  /* 0x0000006477647220 */ /* 0x000fe20000410000 */
[----:B------:R-:W-:Y:S01]  /*5700*/  FFMA.FTZ R16, -R206, R206, 1 ;  /* 0x3f800000ce107423 */ /* 0x000fe200000101ce */
[----:B------:R-:W-:Y:S01]  /*5710*/  FFMA.FTZ R20, -R205, R205, 1 ;  /* 0x3f800000cd147423 */ /* 0x000fe200000101cd */
[----:B------:R-:W-:Y:S01]  /*5720*/  IADD3 R0, R0, 0x4000, R2 ;  /* 0x0000400000007810 */ /* 0x000fe20007ffe002 */
[----:B------:R-:W-:Y:S01]  /*5730*/  FMUL.FTZ R101, R219, R101 ;  /* 0x00000065db657220 */ /* 0x000fe20000410000 */
[----:B------:R-:W-:Y:S01]  /*5740*/  FMUL.FTZ R16, R16, UR5 ;  /* 0x0000000510107c20 */ /* 0x000fe20008410000 */
[----:B------:R-:W-:Y:S01]  /*5750*/  FMUL.FTZ R20, R20, UR5 ;  /* 0x0000000514147c20 */ /* 0x000fe20008410000 */
[----:B------:R-:W-:Y:S01]  /*5760*/  F2FP.F16.F32.PACK_AB R2, R100, R112 ;  /* 0x000000706402723e */ /* 0x000fe200000000ff */
[----:B------:R-:W-:Y:S01]  /*5770*/  FFMA.FTZ R100, -R204, R204, 1 ;  /* 0x3f800000cc647423 */ /* 0x000fe200000101cc */
[----:B------:R-:W-:Y:S01]  /*5780*/  FMUL.FTZ R103, R218, R21 ;  /* 0x00000015da677220 */ /* 0x000fe20000410000 */
[----:B------:R-:W-:Y:S01]  /*5790*/  FMUL.FTZ R16, R17, R16 ;  /* 0x0000001011107220 */ /* 0x000fe20000410000 */
[----:B------:R-:W-:Y:S01]  /*57a0*/  FMUL.FTZ R20, R101, R20 ;  /* 0x0000001465147220 */ /* 0x000fe20000410000 */
[----:B------:R-:W-:Y:S01]  /*57b0*/  FFMA.FTZ R21, -R203, R203, 1 ;  /* 0x3f800000cb157423 */ /* 0x000fe200000101cb */
[----:B------:R-:W-:Y:S01]  /*57c0*/  FADD.FTZ R101, -R109, R32 ;  /* 0x000000206d657221 */ /* 0x000fe20000010100 */
[----:B------:R-:W-:Y:S01]  /*57d0*/  FFMA.FTZ R17, -R195, R195, 1 ;  /* 0x3f800000c3117423 */ /* 0x000fe200000101c3 */
[----:B------:R-:W-:Y:S01]  /*57e0*/  FMUL.FTZ R100, R100, UR5 ;  /* 0x0000000564647c20 */ /* 0x000fe20008410000 */
[----:B------:R-:W-:Y:S01]  /*57f0*/  FADD.FTZ R33, -R109, R33 ;  /* 0x000000216d217221 */ /* 0x000fe20000010100 */
[----:B------:R-:W-:Y:S01]  /*5800*/  FMUL.FTZ R32, R21, UR5 ;  /* 0x0000000515207c20 */ /* 0x000fe20008410000 */
[----:B--2---:R-:W-:Y:S01]  /*5810*/  FADD.FTZ R6, -R108, R6 ;  /* 0x000000066c067221 */ /* 0x004fe20000010100 */
[----:B------:R-:W-:Y:S01]  /*5820*/  FMUL.FTZ R21, R213, R101 ;  /* 0x00000065d5157220 */ /* 0x000fe20000410000 */
[----:B------:R-:W-:Y:S01]  /*5830*/  FMUL.FTZ R17, R17, UR5 ;  /* 0x0000000511117c20 */ /* 0x000fe20008410000 */
[----:B------:R-:W-:Y:S01]  /*5840*/  FMUL.FTZ R100, R102, R100 ;  /* 0x0000006466647220 */ /* 0x000fe20000410000 */
[----:B------:R-:W-:Y:S01]  /*5850*/  FMUL.FTZ R102, R212, R33 ;  /* 0x00000021d4667220 */ /* 0x000fe20000410000 */
[----:B------:R-:W-:Y:S01]  /*5860*/  FADD.FTZ R33, -R108, R7 ;  /* 0x000000076c217221 */ /* 0x000fe20000010100 */
[----:B------:R-:W-:Y:S01]  /*5870*/  FMUL.FTZ R101, R230, R6 ;  /* 0x00000006e6657220 */ /* 0x000fe20000410000 */
[----:B------:R-:W-:Y:S01]  /*5880*/  FMUL.FTZ R17, R21, R17 ;  /* 0x0000001115117220 */ /* 0x000fe20000410000 */
[----:B------:R-:W-:Y:S01]  /*5890*/  FFMA.FTZ R6, -R215, R215, 1 ;  /* 0x3f800000d7067423 */ /* 0x000fe200000101d7 */
[----:B------:R-:W-:Y:S01]  /*58a0*/  FFMA.FTZ R7, -R214, R214, 1 ;  /* 0x3f800000d6077423 */ /* 0x000fe200000101d6 */
[----:B------:R-:W-:Y:S01]  /*58b0*/  FFMA.FTZ R21, -R200, R200, 1 ;  /* 0x3f800000c8157423 */ /* 0x000fe200000101c8 */
[----:B------:R-:W-:Y:S01]  /*58c0*/  FMUL.FTZ R33, R231, R33 ;  /* 0x00000021e7217220 */ /* 0x000fe20000410000 */
[----:B------:R-:W-:Y:S01]  /*58d0*/  FMUL.FTZ R6, R6, UR5 ;  /* 0x0000000506067c20 */ /* 0x000fe20008410000 */
[----:B------:R-:W-:Y:S01]  /*58e0*/  FMUL.FTZ R7, R7, UR5 ;  /* 0x0000000507077c20 */ /* 0x000fe20008410000 */
[----:B------:R-:W-:Y:S01]  /*58f0*/  FMUL.FTZ R21, R21, UR5 ;  /* 0x0000000515157c20 */ /* 0x000fe20008410000 */
[----:B------:R-:W-:Y:S01]  /*5900*/  F2FP.F16.F32.PACK_AB R20, R20, R16 ;  /* 0x000000101414723e */ /* 0x000fe200000000ff */
[----:B------:R-:W-:Y:S01]  /*5910*/  FMUL.FTZ R6, R101, R6 ;  /* 0x0000000665067220 */ /* 0x000fe20000410000 */
[----:B------:R-:W-:Y:S01]  /*5920*/  FMUL.FTZ R16, R33, R7 ;  /* 0x0000000721107220 */ /* 0x000fe20000410000 */
[----:B------:R-:W-:Y:S01]  /*5930*/  FMUL.FTZ R21, R102, R21 ;  /* 0x0000001566157220 */ /* 0x000fe20000410000 */
[C---:B------:R-:W-:Y:S01]  /*5940*/  FADD.FTZ R18, -R108.reuse, R18 ;  /* 0x000000126c127221 */ /* 0x040fe20000010100 */
[----:B------:R-:W-:Y:S01]  /*5950*/  FMUL.FTZ R32, R103, R32 ;  /* 0x0000002067207220 */ /* 0x000fe20000410000 */
[----:B------:R-:W-:Y:S01]  /*5960*/  FADD.FTZ R7, -R108, R19 ;  /* 0x000000136c077221 */ /* 0x000fe20000010100 */
[----:B------:R-:W-:Y:S01]  /*5970*/  F2FP.F16.F32.PACK_AB R16, R16, R6 ;  /* 0x000000061010723e */ /* 0x000fe200000000ff */
[----:B------:R-:W-:Y:S01]  /*5980*/  FMUL.FTZ R6, R229, R18 ;  /* 0x00000012e5067220 */ /* 0x000fe20000410000 */
[----:B------:R-:W-:Y:S01]  /*5990*/  F2FP.F16.F32.PACK_AB R21, R21, R17 ;  /* 0x000000111515723e */ /* 0x000fe200000000ff */
[C---:B------:R-:W-:Y:S01]  /*59a0*/  FADD.FTZ R22, -R108.reuse, R22 ;  /* 0x000000166c167221 */ /* 0x040fe20000010100 */
        /* <DEDUP_REMOVED lines=29> */
[----:B------:R-:W-:Y:S01]  /*5b80*/  ULOP3.LUT UR11, UR6, 0x1, URZ, 0xc0, !UPT ;  /* 0x00000001060b7892 */ /* 0x000fe2000f8ec03f */
[----:B------:R-:W-:Y:S03]  /*5b90*/  UMOV UR16, 0xffffe000 ;  /* 0xffffe00000107882 */ /* 0x000fe60000000000 */
[----:B------:R-:W-:Y:S03]  /*5ba0*/  UISETP.NE.U32.AND UP0, UPT, UR11, 0x1, UPT ;  /* 0x000000010b00788c */ /* 0x000fe6000bf05070 */
[----:B------:R-:W2:Y:S01]  /*5bb0*/  LDC R35, c[0x0][0x244] ;  /* 0x00009100ff237b82 */ /* 0x000ea20000000800 */
[----:B------:R-:W-:Y:S06]  /*5bc0*/  USEL UR11, UR16, 0x2000, !UP0 ;  /* 0x00002000100b7887 */ /* 0x000fec000c000000 */
[----:B------:R-:W-:Y:S01]  /*5bd0*/  VIADD R216, R216, UR11 ;  /* 0x0000000bd8d87c36 */ /* 0x000fe20008000000 */
[----:B------:R-:W-:Y:S01]  /*5be0*/  IADD3 R173, R173, UR11, RZ ;  /* 0x0000000badad7c10 */ /* 0x000fe2000fffe0ff */
[----:B-1----:R-:W-:Y:S05]  /*5bf0*/  IMAD.U32 R6, R34, -0x40, RZ ;  /* 0xffffffc022067824 */ /* 0x002fea00078e00ff */
        /* <DEDUP_REMOVED lines=12> */
.L_x_645:
[----:B------:R2:W-:Y:S01]  /*5cc0*/  STS [R193+0xa000], R2 ;  /* 0x00a00002c1007388 */ /* 0x0005e20000000800 */
[C---:B-----5:R-:W-:Y:S01]  /*5cd0*/  FADD.FTZ R8, -R5.reuse, R8 ;  /* 0x0000000805087221 */ /* 0x060fe20000010100 */
[C---:B------:R-:W-:Y:S01]  /*5ce0*/  FADD.FTZ R9, -R5.reuse, R9 ;  /* 0x0000000905097221 */ /* 0x040fe20000010100 */
[----:B------:R-:W-:Y:S01]  /*5cf0*/  FADD.FTZ R12, -R5, R12 ;  /* 0x0000000c050c7221 */ /* 0x000fe20000010100 */
[----:B------:R3:W-:Y:S01]  /*5d00*/  STS [R193+0xa400], R16 ;  /* 0x00a40010c1007388 */ /* 0x0007e20000000800 */
[----:B-1----:R-:W-:Y:S01]  /*5d10*/  FFMA.FTZ R7, -R121, R121, 1 ;  /* 0x3f80000079077423 */ /* 0x002fe20000010179 */
[C---:B------:R-:W-:Y:S01]  /*5d20*/  FADD.FTZ R25, -R5.reuse, R25 ;  /* 0x0000001905197221 */ /* 0x040fe20000010100 */
[----:B------:R-:W-:Y:S01]  /*5d30*/  FADD.FTZ R29, -R5, R29 ;  /* 0x0000001d051d7221 */ /* 0x000fe20000010100 */
[----:B------:R-:W-:Y:S01]  /*5d40*/  FMUL.FTZ R12, R138, R12 ;  /* 0x0000000c8a0c7220 */ /* 0x000fe20000410000 */
[----:B------:R-:W-:Y:S01]  /*5d50*/  FMUL.FTZ R7, R7, UR5 ;  /* 0x0000000507077c20 */ /* 0x000fe20008410000 */
[C---:B------:R-:W-:Y:S01]  /*5d60*/  FADD.FTZ R24, -R5.reuse, R24 ;  /* 0x0000001805187221 */ /* 0x040fe20000010100 */
[C---:B------:R-:W-:Y:S01]  /*5d70*/  FADD.FTZ R28, -R5.reuse, R28 ;  /* 0x0000001c051c7221 */ /* 0x040fe20000010100 */
[----:B------:R-:W-:Y:S01]  /*5d80*/  FADD.FTZ R13, -R5, R13 ;  /* 0x0000000d050d7221 */ /* 0x000fe20000010100 */
[----:B------:R-:W-:Y:S01]  /*5d90*/  FFMA.FTZ R5, -R113, R113, 1 ;  /* 0x3f80000071057423 */ /* 0x000fe20000010171 */
[----:B------:R-:W-:Y:S01]  /*5da0*/  FFMA.FTZ R6, -R120, R120, 1 ;  /* 0x3f80000078067423 */ /* 0x000fe20000010178 */
[----:B------:R-:W-:Y:S01]  /*5db0*/  STS [R194+0xa000], R20 ;  /* 0x00a00014c2007388 */ /* 0x000fe20000000800 */
[----:B------:R-:W-:Y:S01]  /*5dc0*/  FMUL.FTZ R12, R12, R7 ;  /* 0x000000070c0c7220 */ /* 0x000fe20000410000 */
[----:B------:R-:W-:Y:S01]  /*5dd0*/  FMUL.FTZ R24, R132, R24 ;  /* 0x0000001884187220 */ /* 0x000fe20000410000 */
[----:B------:R-:W-:Y:S01]  /*5de0*/  FMUL.FTZ R29, R126, R29 ;  /* 0x0000001d7e1d7220 */ /* 0x000fe20000410000 */
[----:B------:R-:W-:Y:S01]  /*5df0*/  FMUL.FTZ R5, R5, UR5 ;  /* 0x0000000505057c20 */ /* 0x000fe20008410000 */
[----:B------:R-:W-:Y:S01]  /*5e00*/  FMUL.FTZ R13, R135, R13 ;  /* 0x0000000d870d7220 */ /* 0x000fe20000410000 */
[----:B------:R-:W-:Y:S01]  /*5e10*/  FMUL.FTZ R6, R6, UR5 ;  /* 0x0000000506067c20 */ /* 0x000fe20008410000 */
[----:B------:R-:W-:Y:S01]  /*5e20*/  FFMA.FTZ R7, -R115, R115, 1 ;  /* 0x3f80000073077423 */ /* 0x000fe20000010173 */
[----:B------:R-:W-:Y:S01]  /*5e30*/  FMUL.FTZ R25, R131, R25 ;  /* 0x0000001983197220 */ /* 0x000fe20000410000 */
[----:B------:R-:W-:Y:S01]  /*5e40*/  FADD.FTZ R15, -R4, R15 ;  /* 0x0000000f040f7221 */ /* 0x000fe20000010100 */
[----:B--2---:R-:W-:Y:S01]  /*5e50*/  F2FP.F16.F32.PACK_AB R2, R17, R18 ;  /* 0x000000121102723e */ /* 0x004fe200000000ff */
[----:B------:R-:W-:Y:S01]  /*5e60*/  FMUL.FTZ R13, R13, R6 ;  /* 0x000000060d0d7220 */ /* 0x000fe20000410000 */
[----:B------:R-:W-:Y:S01]  /*5e70*/  F2FP.F16.F32.PACK_AB R17, R19, R22 ;  /* 0x000000161311723e */ /* 0x000fe200000000ff */
[----:B------:R-:W-:Y:S01]  /*5e80*/  FMUL.FTZ R19, R186, R8 ;  /* 0x00000008ba137220 */ /* 0x000fe20000410000 */
[----:B---3--:R-:W-:Y:S01]  /*5e90*/  FMUL.FTZ R16, R185, R9 ;  /* 0x00000009b9107220 */ /* 0x008fe20000410000 */
[----:B------:R1:W-:Y:S01]  /*5ea0*/  STS [R194+0xa400], R2 ;  /* 0x00a40002c2007388 */ /* 0x0003e20000000800 */
[----:B------:R-:W-:Y:S01]  /*5eb0*/  FFMA.FTZ R9, -R125, R125, 1 ;  /* 0x3f8000007d097423 */ /* 0x000fe2000001017d */
[----:B------:R-:W-:Y:S01]  /*5ec0*/  FFMA.FTZ R8, -R123, R123, 1 ;  /* 0x3f8000007b087423 */ /* 0x000fe2000001017b */
[----:B------:R-:W-:Y:S01]  /*5ed0*/  FMUL.FTZ R7, R7, UR5 ;  /* 0x0000000507077c20 */ /* 0x000fe20008410000 */
[----:B------:R-:W-:Y:S01]  /*5ee0*/  FADD.FTZ R10, -R4, R10 ;  /* 0x0000000a040a7221 */ /* 0x000fe20000010100 */
[----:B------:R-:W-:Y:S01]  /*5ef0*/  FMUL.FTZ R9, R9, UR5 ;  /* 0x0000000509097c20 */ /* 0x000fe20008410000 */
[----:B------:R-:W-:Y:S01]  /*5f00*/  FMUL.FTZ R8, R8, UR5 ;  /* 0x0000000508087c20 */ /* 0x000fe20008410000 */
[----:B------:R-:W-:Y:S01]  /*5f10*/  FFMA.FTZ R6, -R114, R114, 1 ;  /* 0x3f80000072067423 */ /* 0x000fe20000010172 */
[----:B------:R-:W-:Y:S01]  /*5f20*/  FADD.FTZ R11, -R4, R11 ;  /* 0x0000000b040b7221 */ /* 0x000fe20000010100 */
[----:B------:R-:W-:Y:S01]  /*5f30*/  FMUL.FTZ R19, R19, R9 ;  /* 0x0000000913137220 */ /* 0x000fe20000410000 */
[----:B------:R-:W-:Y:S01]  /*5f40*/  FMUL.FTZ R16, R16, R8 ;  /* 0x0000000810107220 */ /* 0x000fe20000410000 */
[----:B------:R-:W-:Y:S01]  /*5f50*/  FFMA.FTZ R8, -R116, R116, 1 ;  /* 0x3f80000074087423 */ /* 0x000fe20000010174 */
[----:B------:R-:W-:Y:S01]  /*5f60*/  FMUL.FTZ R9, R25, R7 ;  /* 0x0000000719097220 */ /* 0x000fe20000410000 */
[----:B------:R-:W-:Y:S01]  /*5f70*/  F2FP.F16.F32.PACK_AB R7, R13, R12 ;  /* 0x0000000c0d07723e */ /* 0x000fe200000000ff */
[----:B------:R-:W-:Y:S01]  /*5f80*/  FMUL.FTZ R15, R187, R15 ;  /* 0x0000000fbb0f7220 */ /* 0x000fe20000410000 */
[----:B------:R-:W-:Y:S01]  /*5f90*/  FMUL.FTZ R8, R8, UR5 ;  /* 0x0000000508087c20 */ /* 0x000fe20008410000 */
[----:B------:R-:W-:Y:S01]  /*5fa0*/  FMUL.FTZ R13, R190, R10 ;  /* 0x0000000abe0d7220 */ /* 0x000fe20000410000 */
[----:B------:R-:W-:Y:S01]  /*5fb0*/  FMUL.FTZ R28, R127, R28 ;  /* 0x0000001c7f1c7220 */ /* 0x000fe20000410000 */
[----:B------:R-:W-:Y:S01]  /*5fc0*/  FMUL.FTZ R6, R6, UR5 ;  /* 0x0000000506067c20 */ /* 0x000fe20008410000 */
[----:B------:R-:W-:Y:S01]  /*5fd0*/  FMUL.FTZ R24, R24, R8 ;  /* 0x0000000818187220 */ /* 0x000fe20000410000 */
[----:B------:R-:W-:Y:S01]  /*5fe0*/  FMUL.FTZ R8, R29, R5 ;  /* 0x000000051d087220 */ /* 0x000fe20000410000 */
[----:B------:R-:W-:Y:S01]  /*5ff0*/  FFMA.FTZ R5, -R129, R129, 1 ;  /* 0x3f80000081057423 */ /* 0x000fe20000010181 */
[----:B------:R-:W-:Y:S01]  /*6000*/  FMUL.FTZ R12, R189, R11 ;  /* 0x0000000bbd0c7220 */ /* 0x000fe20000410000 */
[----:B------:R-:W-:Y:S01]  /*6010*/  FFMA.FTZ R11, -R137, R137, 1 ;  /* 0x3f800000890b7423 */ /* 0x000fe20000010189 */
[----:B------:R-:W-:Y:S01]  /*6020*/  FFMA.FTZ R10, -R136, R136, 1 ;  /* 0x3f800000880a7423 */ /* 0x000fe20000010188 */
[----:B-1----:R-:W-:Y:S01]  /*6030*/  F2FP.F16.F32.PACK_AB R2, R16, R19 ;  /* 0x000000131002723e */ /* 0x002fe200000000ff */
[----:B------:R-:W-:Y:S01]  /*6040*/  FMUL.FTZ R5, R5, UR5 ;  /* 0x0000000505057c20 */ /* 0x000fe20008410000 */
[----:B------:R-:W-:Y:S01]  /*6050*/  FMUL.FTZ R28, R28, R6 ;  /* 0x000000061c1c7220 */ /* 0x000fe20000410000 */
[C---:B------:R-:W-:Y:S01]  /*6060*/  FADD.FTZ R27, -R4.reuse, R27 ;  /* 0x0000001b041b7221 */ /* 0x040fe20000010100 */
[C---:B------:R-:W-:Y:S01]  /*6070*/  FADD.FTZ R31, -R4.reuse, R31 ;  /* 0x0000001f041f7221 */ /* 0x040fe20000010100 */
[----:B------:R1:W-:Y:S01]  /*6080*/  STS [R193+0xb000], R2 ;  /* 0x00b00002c1007388 */ /* 0x0003e20000000800 */
[----:B------:R-:W-:Y:S01]  /*6090*/  FMUL.FTZ R15, R15, R5 ;  /* 0x000000050f0f7220 */ /* 0x000fe20000410000 */
[C---:B------:R-:W-:Y:S01]  /*60a0*/  FADD.FTZ R14, -R4.reuse, R14 ;  /* 0x0000000e040e7221 */ /* 0x040fe20000010100 */
[C---:B------:R-:W-:Y:S01]  /*60b0*/  FADD.FTZ R26, -R4.reuse, R26 ;  /* 0x0000001a041a7221 */ /* 0x040fe20000010100 */
[----:B------:R-:W-:Y:S01]  /*60c0*/  FADD.FTZ R30, -R4, R30 ;  /* 0x0000001e041e7221 */ /* 0x000fe20000010100 */
[----:B------:R-:W-:Y:S01]  /*60d0*/  FFMA.FTZ R5, -R118, R118, 1 ;  /* 0x3f80000076057423 */ /* 0x000fe20000010176 */
[----:B------:R-:W-:Y:S01]  /*60e0*/  FMUL.FTZ R11, R11, UR5 ;  /* 0x000000050b0b7c20 */ /* 0x000fe20008410000 */
[----:B------:R-:W-:Y:S01]  /*60f0*/  FMUL.FTZ R10, R10, UR5 ;  /* 0x000000050a0a7c20 */ /* 0x000fe20008410000 */
[----:B------:R-:W-:Y:S01]  /*6100*/  FFMA.FTZ R6, -R130, R130, 1 ;  /* 0x3f80000082067423 */ /* 0x000fe20000010182 */
[----:B------:R-:W-:Y:S01]  /*6110*/  FFMA.FTZ R4, -R117, R117, 1 ;  /* 0x3f80000075047423 */ /* 0x000fe20000010175 */
[----:B------:R-:W-:Y:S01]  /*6120*/  FMUL.FTZ R30, R134, R30 ;  /* 0x0000001e861e7220 */ /* 0x000fe20000410000 */
[----:B------:R-:W-:Y:S01]  /*6130*/  FMUL.FTZ R5, R5, UR5 ;  /* 0x0000000505057c20 */ /* 0x000fe20008410000 */
[----:B------:R-:W-:Y:S01]  /*6140*/  FMUL.FTZ R11, R13, R11 ;  /* 0x0000000b0d0b7220 */ /* 0x000fe20000410000 */
[----:B------:R-:W-:Y:S01]  /*6150*/  FMUL.FTZ R12, R12, R10 ;  /* 0x0000000a0c0c7220 */ /* 0x000fe20000410000 */
[----:B------:R-:W-:Y:S01]  /*6160*/  FMUL.FTZ R31, R133, R31 ;  /* 0x0000001f851f7220 */ /* 0x000fe20000410000 */
[----:B------:R-:W-:Y:S01]  /*6170*/  FMUL.FTZ R14, R188, R14 ;  /* 0x0000000ebc0e7220 */ /* 0x000fe20000410000 */
[----:B------:R-:W-:Y:S01]  /*6180*/  FMUL.FTZ R6, R6, UR5 ;  /* 0x0000000506067c20 */ /* 0x000fe20008410000 */
[----:B------:R-:W-:Y:S01]  /*6190*/  FMUL.FTZ R4, R4, UR5 ;  /* 0x0000000504047c20 */ /* 0x000fe20008410000 */
[----:B------:R-:W-:Y:S01]  /*61a0*/  FMUL.FTZ R30, R30, R5 ;  /* 0x000000051e1e7220 */ /* 0x000fe20000410000 */
[----:B------:R-:W-:Y:S01]  /*61b0*/  FFMA.FTZ R10, -R124, R124, 1 ;  /* 0x3f8000007c0a7423 */ /* 0x000fe2000001017c */
[----:B------:R-:W-:Y:S01]  /*61c0*/  FMUL.FTZ R14, R14, R6 ;  /* 0x000000060e0e7220 */ /* 0x000fe20000410000 */
[----:B------:R-:W-:Y:S01]  /*61d0*/  FMUL.FTZ R5, R31, R4 ;  /* 0x000000041f057220 */ /* 0x000fe20000410000 */
[----:B------:R-:W-:Y:S01]  /*61e0*/  F2FP.F16.F32.PACK_AB R4, R12, R11 ;  /* 0x0000000b0c04723e */ /* 0x000fe200000000ff */
[----:B------:R-:W-:Y:S01]  /*61f0*/  FFMA.FTZ R6, -R122, R122, 1 ;  /* 0x3f8000007a067423 */ /* 0x000fe2000001017a */
[----:B------:R-:W-:Y:S01]  /*6200*/  FMUL.FTZ R27, R139, R27 ;  /* 0x0000001b8b1b7220 */ /* 0x000fe20000410000 */
[----:B-1----:R-:W-:Y:S01]  /*6210*/  F2FP.F16.F32.PACK_AB R2, R15, R14 ;  /* 0x0000000e0f02723e */ /* 0x002fe200000000ff */
[----:B------:R-:W-:Y:S01]  /*6220*/  FMUL.FTZ R10, R10, UR5 ;  /* 0x000000050a0a7c20 */ /* 0x000fe20008410000 */
[----:B------:R-:W-:Y:S01]  /*6230*/  STS [R193+0xb400], R4 ;  /* 0x00b40004c1007388 */ /* 0x000fe20000000800 */
[----:B------:R-:W-:Y:S01]  /*6240*/  FMUL.FTZ R26, R184, R26 ;  /* 0x0000001ab81a7220 */ /* 0x000fe20000410000 */
[----:B------:R-:W-:Y:S01]  /*6250*/  FMUL.FTZ R6, R6, UR5 ;  /* 0x0000000506067c20 */ /* 0x000fe20008410000 */
[----:B------:R-:W-:Y:S01]  /*6260*/  F2FP.F16.F32.PACK_AB R18, R23, R33 ;  /* 0x000000211712723e */ /* 0x000fe200000000ff */
[----:B------:R-:W-:Y:S01]  /*6270*/  STS [R194+0xb000], R7 ;  /* 0x00b00007c2007388 */ /* 0x000fe20000000800 */
[----:B------:R-:W-:Y:S01]  /*6280*/  FMUL.FTZ R26, R26, R10 ;  /* 0x0000000a1a1a7220 */ /* 0x000fe20000410000 */
[----:B------:R-:W-:Y:S01]  /*6290*/  FMUL.FTZ R6, R27, R6 ;  /* 0x000000061b067220 */ /* 0x000fe20000410000 */
[----:B------:R-:W-:Y:S01]  /*62a0*/  F2FP.F16.F32.PACK_AB R9, R9, R24 ;  /* 0x000000180909723e */ /* 0x000fe200000000ff */
[----:B------:R1:W-:Y:S01]  /*62b0*/  STS [R194+0xb400], R2 ;  /* 0x00b40002c2007388 */ /* 0x0003e20000000800 */
[----:B------:R-:W-:Y:S02]  /*62c0*/  F2FP.F16.F32.PACK_AB R8, R8, R28 ;  /* 0x0000001c0808723e */ /* 0x000fe400000000ff */
[----:B------:R-:W-:Y:S01]  /*62d0*/  F2FP.F16.F32.PACK_AB R6, R6, R26 ;  /* 0x0000001a0606723e */ /* 0x000fe200000000ff */
[----:B------:R-:W-:Y:S01]  /*62e0*/  STS [R192+0xa000], R32 ;  /* 0x00a00020c0007388 */ /* 0x000fe20000000800 */
[----:B------:R-:W-:Y:S02]  /*62f0*/  F2FP.F16.F32.PACK_AB R5, R5, R30 ;  /* 0x0000001e0505723e */ /* 0x000fe400000000ff */
[----:B------:R-:W-:Y:S01]  /*6300*/  LEA R116, R241, UR4, 0x1 ;  /* 0x00000004f1747c11 */ /* 0x000fe2000f8e08ff */
[----:B------:R-:W-:Y:S01]  /*6310*/  STS [R192+0xa400], R17 ;  /* 0x00a40011c0007388 */ /* 0x000fe20000000800 */
[----:B------:R-:W-:Y:S02]  /*6320*/  MOV R114, R224 ;  /* 0x000000e000727202 */ /* 0x000fe40000000f00 */
[----:B------:R-:W-:Y:S01]  /*6330*/  MOV R115, R223 ;  /* 0x000000df00737202 */ /* 0x000fe20000000f00 */
        /* <DEDUP_REMOVED lines=76> */
.L_x_646:
[----:B------:R-:W-:Y:S01]  /*6800*/  LDSM.16.M88.4 R16, [R174] ;  /* 0x00000000ae10783b */ /* 0x000fe20000000200 */
[--C-:B------:R-:W-:Y:S01]  /*6810*/  IMAD.IADD R2, R183, 0x1, R128.reuse ;  /* 0x00000001b7027824 */ /* 0x100fe200078e0280 */
[----:B------:R-:W-:Y:S01]  /*6820*/  LEA R224, P0, R236, R114, 0x2 ;  /* 0x00000072ece07211 */ /* 0x000fe200078010ff */
[----:B------:R-:W-:Y:S01]  /*6830*/  IMAD.IADD R112, R174, 0x1, R128 ;  /* 0x00000001ae707824 */ /* 0x000fe200078e0280 */
[----:B------:R-:W1:Y:S01]  /*6840*/  LDSM.16.MT88.4 R8, [R0+0x2000] ;  /* 0x002000000008783b */ /* 0x000e620000004200 */
[----:B------:R-:W-:Y:S01]  /*6850*/  IMAD.IADD R113, R128, 0x1, R175 ;  /* 0x0000000180717824 */ /* 0x000fe200078e02af */
[----:B------:R-:W-:Y:S01]  /*6860*/  LEA.HI.X.SX32 R223, R236, R115, 0x2, P0 ;  /* 0x00000073ecdf7211 */ /* 0x000fe200000f16ff */
[----:B------:R-:W-:Y:S01]  /*6870*/  ULOP3.LUT UR11, UR6, 0x1, URZ, 0xc0, !UPT ;  /* 0x00000001060b7892 */ /* 0x000fe2000f8ec03f */
[----:B------:R-:W2:Y:S01]  /*6880*/  LDSM.16.MT88.4 R20, [R2] ;  /* 0x000000000214783b */ /* 0x000ea20000004200 */
[----:B------:R-:W-:Y:S02]  /*6890*/  UISETP.GT.AND UP2, UPT, UR6, UR18, UPT ;  /* 0x000000120600728c */ /* 0x000fe4000bf44270 */
[----:B------:R-:W-:Y:S01]  /*68a0*/  UISETP.NE.U32.AND UP0, UPT, UR11, 0x1, UPT ;  /* 0x000000010b00788c */ /* 0x000fe2000bf05070 */
[----:B------:R-:W-:Y:S01]  /*68b0*/  LDSM.16.M88.4 R24, [R175] ;  /* 0x00000000af18783b */ /* 0x000fe20000000200 */
[----:B------:R-:W-:Y:S03]  /*68c0*/  UIADD3 UR6, UR6, -0x1, URZ ;  /* 0xffffffff06067890 */ /* 0x000fe6000fffe03f */
        /* <DEDUP_REMOVED lines=192> */
[----:B------:R-:W-:Y:S01]  /*74d0*/  F2FP.F16.F32.PACK_AB R38, R39, R38 ;  /* 0x000000262726723e */ /* 0x000fe200000000ff */
[----:B------:R-:W-:Y:S01]  /*74e0*/  USHF.L.U32 UR18, UR26, 0x7, URZ ;  /* 0x000000071a127899 */ /* 0x000fe2000800063f */
        /* <DEDUP_REMOVED lines=79> */
[----:B------:R-:W-:Y:S01]  /*79e0*/  PLOP3.LUT P0, PT, PT, PT, UP0, 0x80, 0x0 ;  /* 0x000000000000781c */ /* 0x000fe20003f0f008 */
[----:B------:R1:W-:Y:S04]  /*79f0*/  STS [R247+0x400], R4 ;  /* 0x00040004f7007388 */ /* 0x0003e80000000800 */
[----:B------:R-:W-:Y:S04]  /*7a00*/  STS [R247], R5 ;  /* 0x00000005f7007388 */ /* 0x000fe80000000800 */
[----:B------:R-:W-:Y:S04]  /*7a10*/  STS [R246+0x2000], R7 ;  /* 0x00200007f6007388 */ /* 0x000fe80000000800 */
[----:B------:R-:W-:Y:S04]  /*7a20*/  STS [R246+0x2400], R6 ;  /* 0x00240006f6007388 */ /* 0x000fe80000000800 */
[----:B------:R-:W-:Y:S04]  /*7a30*/  STS [R247+0x2000], R2 ;  /* 0x00200002f7007388 */ /* 0x000fe80000000800 */
        /* <DEDUP_REMOVED lines=11> */
[----:B--2---:R-:W-:-:S03]  /*7af0*/  SHF.R.S32.HI R0, RZ, 0x1f, R4 ;  /* 0x0000001fff007819 */ /* 0x004fc60000011404 */
        /* <DEDUP_REMOVED lines=21> */
.L_x_648:
        /* <DEDUP_REMOVED lines=23> */
.L_x_649:
[----:B------:R-:W-:Y:S01]  /*7dc0*/  BAR.SYNC.DEFER_BLOCKING 0x0 ;  /* 0x0000000000007b1d */ /* 0x000fe20000010000 */
[----:B------:R-:W-:Y:S01]  /*7dd0*/  IMAD.SHL.U32 R6, R2, 0x8, RZ ;  /* 0x0000000802067824 */ /* 0x000fe200078e00ff */
[----:B------:R-:W-:Y:S01]  /*7de0*/  USHF.R.S32.HI UR5, URZ, 0x1f, UR18 ;  /* 0x0000001f3f057899 */ /* 0x000fe20008011412 */
[----:B------:R-:W-:Y:S01]  /*7df0*/  IMAD.U32 R2, RZ, RZ, UR10 ;  /* 0x0000000aff027e24 */ /* 0x000fe2000f8e00ff */
[----:B------:R-:W-:Y:S01]  /*7e00*/  UIMAD UR7, UR26, -0x80, UR7 ;  /* 0xffffff801a0778a4 */ /* 0x000fe2000f8e0207 */
[----:B------:R-:W-:Y:S01]  /*7e10*/  SHF.R.S32.HI R0, RZ, 0x3, R0 ;  /* 0x00000003ff007819 */ /* 0x000fe20000011400 */
[----:B------:R-:W-:Y:S01]  /*7e20*/  UIMAD UR6, UR5, UR10, URZ ;  /* 0x0000000a050672a4 */ /* 0x000fe2000f8e023f */
[--C-:B------:R-:W-:Y:S01]  /*7e30*/  SHF.R.S32.HI R7, RZ, 0x1f, R6.reuse ;  /* 0x0000001fff077819 */ /* 0x100fe20000011406 */
[----:B------:R-:W-:Y:S01]  /*7e40*/  USHF.R.S32.HI UR21, URZ, 0x1f, UR59 ;  /* 0x0000001f3f157899 */ /* 0x000fe2000801143b */
[----:B------:R-:W-:Y:S01]  /*7e50*/  BSSY B0, `(.L_x_650) ;  /* 0x0000024000007945 */ /* 0x000fe20003800000 */
[----:B------:R-:W-:Y:S01]  /*7e60*/  UIMAD UR6, UR18, UR11, UR6 ;  /* 0x0000000b120672a4 */ /* 0x000fe2000f8e0206 */
[----:B------:R-:W-:Y:S01]  /*7e70*/  ISETP.GE.AND P4, PT, R0, UR7, PT ;  /* 0x0000000700007c0c */ /* 0x000fe2000bf86270 */
[----:B------:R-:W-:Y:S01]  /*7e80*/  IMAD.WIDE.U32 R4, R2, UR18, R6 ;  /* 0x0000001202047c25 */ /* 0x000fe2000f8e0006 */
[----:B------:R-:W-:Y:S01]  /*7e90*/  ULDC.64 UR14, c[0x0][0x468] ;  /* 0x00011a00000e7ab9 */ /* 0x000fe20000000a00 */
[----:B------:R-:W-:-:S02]  /*7ea0*/  SHF.R.S32.HI R32, RZ, 0x1f, R0 ;  /* 0x0000001fff207819 */ /* 0x000fc40000011400 */
[----:B------:R-:W-:Y:S01]  /*7eb0*/  MOV R2, UR6 ;  /* 0x0000000600027c02 */ /* 0x000fe20008000f00 */
[----:B------:R-:W-:Y:S01]  /*7ec0*/  UIMAD UR6, UR21, UR14, URZ ;  /* 0x0000000e150672a4 */ /* 0x000fe2000f8e023f */
[----:B------:R-:W-:Y:S01]  /*7ed0*/  IADD3 R4, P0, R4, UR19, RZ ;  /* 0x0000001304047c10 */ /* 0x000fe2000ff1e0ff */
[----:B------:R-:W-:Y:S02]  /*7ee0*/  VIADD R8, R0, 0x20 ;  /* 0x0000002000087836 */ /* 0x000fe40000000000 */
[----:B------:R-:W-:Y:S01]  /*7ef0*/  UIMAD UR15, UR59, UR15, UR6 ;  /* 0x0000000f3b0f72a4 */ /* 0x000fe2000f8e0206 */
[----:B------:R-:W-:Y:S01]  /*7f00*/  IADD3.X R5, R5, UR20, R2, P0, !PT ;  /* 0x0000001405057c10 */ /* 0x000fe200087fe402 */
[----:B------:R-:W-:Y:S01]  /*7f10*/  IMAD.U32 R2, RZ, RZ, UR14 ;  /* 0x0000000eff027e24 */ /* 0x000fe2000f8e00ff */
[----:B------:R1:W2:Y:S01]  /*7f20*/  LDS.128 R16, [R116+0x7000] ;  /* 0x0070000074107984 */ /* 0x0002a20000000c00 */
[----:B------:R-:W-:Y:S01]  /*7f30*/  ISETP.GE.AND P3, PT, R8, UR7, PT ;  /* 0x0000000708007c0c */ /* 0x000fe2000bf66270 */
[----:B------:R-:W-:-:S02]  /*7f40*/  VIADD R9, R0, 0x40 ;  /* 0x0000004000097836 */ /* 0x000fc40000000000 */
[----:B------:R1:W4:Y:S01]  /*7f50*/  LDS.128 R20, [R116+0xb000] ;  /* 0x00b0000074147984 */ /* 0x0003220000000c00 */
[----:B------:R-:W-:Y:S02]  /*7f60*/  IMAD.WIDE.U32 R4, R2, UR59, R4 ;  /* 0x0000003b02047c25 */ /* 0x000fe4000f8e0004 */
[----:B------:R-:W-:Y:S01]  /*7f70*/  ISETP.GE.AND P2, PT, R9, UR7, PT ;  /* 0x0000000709007c0c */ /* 0x000fe2000bf46270 */
[----:B------:R1:W1:Y:S01]  /*7f80*/  LDS.128 R24, [R116+0xc000] ;  /* 0x00c0000074187984 */ /* 0x0002620000000c00 */
[----:B------:R-:W-:Y:S01]  /*7f90*/  VIADD R8, R0, 0x60 ;  /* 0x0000006000087836 */ /* 0x000fe20000000000 */
[----:B------:R-:W-:Y:S02]  /*7fa0*/  IADD3 R2, R5, UR15, RZ ;  /* 0x0000000f05027c10 */ /* 0x000fe4000fffe0ff */
[----:B------:R1:W1:Y:S02]  /*7fb0*/  LDS.128 R28, [R116+0xd000] ;  /* 0x00d00000741c7984 */ /* 0x0002640000000c00 */
[----:B------:R-:W-:Y:S01]  /*7fc0*/  ISETP.GE.AND P1, PT, R8, UR7, PT ;  /* 0x0000000708007c0c */ /* 0x000fe2000bf26270 */
[----:B------:R-:W-:-:S12]  /*7fd0*/  @P4 BRA `(.L_x_651) ;  /* 0x00000000002c4947 */ /* 0x000fd80003800000 */
        /* <DEDUP_REMOVED lines=11> */
.L_x_651:
[----:B------:R-:W-:Y:S05]  /*8090*/  BSYNC B0 ;  /* 0x0000000000007941 */ /* 0x000fea0003800000 */
.L_x_650:
        /* <DEDUP_REMOVED lines=14> */
.L_x_653:
[----:B------:R-:W-:Y:S05]  /*8180*/  BSYNC B0 ;  /* 0x0000000000007941 */ /* 0x000fea0003800000 */
.L_x_652:
        /* <DEDUP_REMOVED lines=15> */
.L_x_655:
[----:B------:R-:W-:Y:S05]  /*8280*/  BSYNC B0 ;  /* 0x0000000000007941 */ /* 0x000fea0003800000 */
.L_x_654:
        /* <DEDUP_REMOVED lines=8> */
[C---:B------:R-:W-:Y:S02]  /*8310*/  IMAD R2, R10.reuse, UR11, R11 ;  /* 0x0000000b0a027c24 */ /* 0x040fe4000f8e020b */
[----:B------:R-:W-:-:S03]  /*8320*/  IMAD.WIDE.U32 R8, R10, UR10, R4 ;  /* 0x0000000a0a087c25 */ /* 0x000fc6000f8e0004 */
[----:B------:R-:W-:Y:S02]  /*8330*/  LEA R4, P0, R8, UR6, 0x1 ;  /* 0x0000000608047c11 */ /* 0x000fe4000f8008ff */
[----:B------:R-:W-:-:S04]  /*8340*/  IADD3 R2, R2, R9, RZ ;  /* 0x0000000902027210 */ /* 0x000fc80007ffe0ff */
[----:B------:R-:W-:-:S05]  /*8350*/  LEA.HI.X R5, R8, UR7, R2, 0x1, P0 ;  /* 0x0000000708057c11 */ /* 0x000fca00080f0c02 */
[----:B-1----:R1:W-:Y:S02]  /*8360*/  STG.E.128 desc[UR8][R4.64], R12 ;  /* 0x0000000c04007986 */ /* 0x0023e4000c101d08 */
.L_x_657:
[----:B------:R-:W-:Y:S05]  /*8370*/  BSYNC B0 ;  /* 0x0000000000007941 */ /* 0x000fea0003800000 */
.L_x_656:
[----:B-1----:R1:W1:Y:S01]  /*8380*/  LDS.128 R12, [R116+0xa000] ;  /* 0x00a00000740c7984 */ /* 0x0022620000000c00 */
        /* <DEDUP_REMOVED lines=26> */
.L_x_659:
[----:B------:R-:W-:Y:S05]  /*8530*/  BSYNC B0 ;  /* 0x0000000000007941 */ /* 0x000fea0003800000 */
.L_x_658:
        /* <DEDUP_REMOVED lines=14> */
.L_x_661:
[----:B------:R-:W-:Y:S05]  /*8620*/  BSYNC B0 ;  /* 0x0000000000007941 */ /* 0x000fea0003800000 */
.L_x_660:
        /* <DEDUP_REMOVED lines=14> */
.L_x_663:
[----:B------:R-:W-:Y:S05]  /*8710*/  BSYNC B0 ;  /* 0x0000000000007941 */ /* 0x000fea0003800000 */
.L_x_662:
        /* <DEDUP_REMOVED lines=13> */
.L_x_644:
[----:B------:R-:W-:Y:S05]  /*87f0*/  BSYNC B1 ;  /* 0x0000000000017941 */ /* 0x000fea0003800000 */
.L_x_622:
[----:B------:R-:W-:Y:S01]  /*8800*/  R2UR UR6, R251 ;  /* 0x00000000fb0672ca */ /* 0x000fe200000e0000 */
[----:B------:R-:W-:Y:S02]  /*8810*/  ULDC UR5, c[0x0][0xc] ;  /* 0x0000030000057ab9 */ /* 0x000fe40000000800 */
[----:B------:R-:W-:-:S10]  /*8820*/  UIADD3 UR26, UR5, UR26, URZ ;  /* 0x0000001a051a7290 */ /* 0x000fd4000fffe03f */
[----:B------:R-:W-:-:S06]  /*8830*/  UISETP.GE.AND UP0, UPT, UR26, UR6, UPT ;  /* 0x000000061a00728c */ /* 0x000fcc000bf06270 */
[----:B------:R-:W-:-:S13]  /*8840*/  PLOP3.LUT P0, PT, PT, PT, UP0, 0x80, 0x0 ;  /* 0x000000000000781c */ /* 0x000fda0003f0f008 */
[----:B------:R-:W-:Y:S05]  /*8850*/  @P0 BRA `(.L_x_664) ;  /* 0x0000000000040947 */ /* 0x000fea0003800000 */
[----:B------:R-:W-:Y:S05]  /*8860*/  BRA `(.L_x_665) ;  /* 0xffffff8000587947 */ /* 0x000fea000383ffff */
.L_x_664:
[----:B------:R-:W-:Y:S05]  /*8870*/  EXIT ;  /* 0x000000000000794d */ /* 0x000fea0003800000 */
.L_x_666:
        /* <DEDUP_REMOVED lines=16> */
.L_x_1269:


//--------------------- .text._ZN5flash44flash_bwd_dq_dk_dv_loop_seqk_parallel_kernelI23Flash_bwd_kernel_traitsILi64ELi64ELi128ELi8ELi2ELi4ELi4ELb1ELb0EN7cutlass6half_tE19Flash_kernel_traitsILi64ELi64ELi128ELi8ES3_EELb1ELb1ELb0ELb1ELb0ELb0ELb0EEEvNS_16Flash_bwd_paramsE --------------------------
	.section	.text._ZN5flash44flash_bwd_dq_dk_dv_loop_seqk_parallel_kernelI23Flash_bwd_kernel_traitsILi64ELi64ELi128ELi8ELi2ELi4ELi4ELb1ELb0EN7cutlass6half_tE19Flash_kernel_traitsILi64ELi64ELi128ELi8ES3_EELb1ELb1ELb0ELb1ELb0ELb0ELb0EEEvNS_16Flash_bwd_paramsE,"ax",@progbits
	.align	128
        .global         _ZN5flash44flash_bwd_dq_dk_dv_loop_seqk_parallel_kernelI23Flash_bwd_kernel_traitsILi64ELi64ELi128ELi8ELi2ELi4ELi4ELb1ELb0EN7cutlass6half_tE19Flash_kernel_traitsILi64ELi64ELi128ELi8ES3_EELb1ELb1ELb0ELb1ELb0ELb0ELb0EEEvNS_16Flash_bwd_paramsE
        .type           _ZN5flash44flash_bwd_dq_dk_dv_loop_seqk_parallel_kernelI23Flash_bwd_kernel_traitsILi64ELi64ELi128ELi8ELi2ELi4ELi4ELb1ELb0EN7cutlass6half_tE19Flash_kernel_traitsILi64ELi64ELi128ELi8ES3_EELb1ELb1ELb0ELb1ELb0ELb0ELb0EEEvNS_16Flash_bwd_paramsE,@function
        .size           _ZN5flash44flash_bwd_dq_dk_dv_loop_seqk_parallel_kernelI23Flash_bwd_kernel_traitsILi64ELi64ELi128ELi8ELi2ELi4ELi4ELb1ELb0EN7cutlass6half_tE19Flash_kernel_traitsILi64ELi64ELi128ELi8ES3_EELb1ELb1ELb0ELb1ELb0ELb0ELb0EEEvNS_16Flash_bwd_paramsE,(.L_x_1270 - _ZN5flash44flash_bwd_dq_dk_dv_loop_seqk_parallel_kernelI23Flash_bwd_kernel_traitsILi64ELi64ELi128ELi8ELi2ELi4ELi4ELb1ELb0EN7cutlass6half_tE19Flash_kernel_traitsILi64ELi64ELi128ELi8ES3_EELb1ELb1ELb0ELb1ELb0ELb0ELb0EEEvNS_16Flash_bwd_paramsE)
        .other          _ZN5flash44flash_bwd_dq_dk_dv_loop_seqk_parallel_kernelI23Flash_bwd_kernel_traitsILi64ELi64ELi128ELi8ELi2ELi4ELi4ELb1ELb0EN7cutlass6half_tE19Flash_kernel_traitsILi64ELi64ELi128ELi8ES3_EELb1ELb1ELb0ELb1ELb0ELb0ELb0EEEvNS_16Flash_bwd_paramsE,@"STO_CUDA_ENTRY STV_DEFAULT"
_ZN5flash44flash_bwd_dq_dk_dv_loop_seqk_parallel_kernelI23Flash_bwd_kernel_traitsILi64ELi64ELi128ELi8ELi2ELi4ELi4ELb1ELb0EN7cutlass6half_tE19Flash_kernel_traitsILi64ELi64ELi128ELi8ES3_EELb1ELb1ELb0ELb1ELb0ELb0ELb0EEEvNS_16Flash_bwd_paramsE:
.text._ZN5flash44flash_bwd_dq_dk_dv_loop_seqk_parallel_kernelI23Flash_bwd_kernel_traitsILi64ELi64ELi128ELi8ELi2ELi4ELi4ELb1ELb0EN7cutlass6half_tE19Flash_kernel_traitsILi64ELi64ELi128ELi8ES3_EELb1ELb1ELb0ELb1ELb0ELb0ELb0EEEvNS_16Flash_bwd_paramsE:
        /* <DEDUP_REMOVED lines=14> */
[----:B------:R-:W3:Y:S01]  /*00e0*/  S2R R248, SR_CTAID.Z ;  /* 0x0000000000f87919 */ /* 0x000ee20000002700 */
[----:B------:R-:W-:Y:S01]  /*00f0*/  ULDC.64 UR14, c[0x0][0x208] ;  /* 0x00008200000e7ab9 */ /* 0x000fe20000000a00 */
[----:B------:R-:W-:Y:S01]  /*0100*/  ULDC.64 UR12, c[0x0][0x300] ;  /* 0x0000c000000c7ab9 */ /* 0x000fe20000000a00 */
[----:B--2---:R-:W-:-:S04]  /*0110*/  ULEA UR6, UR6, UR4, 0x18 ;  /* 0x0000000406067291 */ /* 0x004fc8000f8ec03f */
[----:B------:R-:W-:Y:S02]  /*0120*/  UIADD3 UR4, UR6, 0x6000, URZ ;  /* 0x0000600006047890 */ /* 0x000fe4000fffe03f */
[----:B------:R-:W-:Y:S01]  /*0130*/  UIADD3 UR5, UR6, 0xa000, URZ ;  /* 0x0000a00006057890 */ /* 0x000fe2000fffe03f */
[----:B-1----:R-:W-:-:S04]  /*0140*/  SHF.R.S32.HI R4, RZ, 0x1f, R11 ;  /* 0x0000001fff047819 */ /* 0x002fc8000001140b */
[CC--:B------:R-:W-:Y:S02]  /*0150*/  LEA.HI R2, R4.reuse, R11.reuse, RZ, 0x5 ;  /* 0x0000000b04027211 */ /* 0x0c0fe400078f28ff */
[-C--:B------:R-:W-:Y:S02]  /*0160*/  LEA.HI R0, R4, R11.reuse, RZ, 0x2 ;  /* 0x0000000b04007211 */ /* 0x080fe400078f10ff */
[----:B------:R-:W-:Y:S02]  /*0170*/  LOP3.LUT R5, R2, 0xffffffe0, RZ, 0xc0, !PT ;  /* 0xffffffe002057812 */ /* 0x000fe400078ec0ff */
[CC--:B------:R-:W-:Y:S02]  /*0180*/  LEA.HI R13, R4.reuse, R11.reuse, RZ, 0x3 ;  /* 0x0000000b040d7211 */ /* 0x0c0fe400078f18ff */
[CC--:B------:R-:W-:Y:S01]  /*0190*/  LEA.HI R252, R4.reuse, R11.reuse, RZ, 0x6 ;  /* 0x0000000b04fc7211 */ /* 0x0c0fe200078f30ff */
[----:B------:R-:W-:Y:S01]  /*01a0*/  IMAD.IADD R12, R11, 0x1, -R5 ;  /* 0x000000010b0c7824 */ /* 0x000fe200078e0a05 */
[----:B------:R-:W-:-:S02]  /*01b0*/  LEA.HI R3, R4, R11, RZ, 0x4 ;  /* 0x0000000b04037211 */ /* 0x000fc400078f20ff */
[----:B------:R-:W-:Y:S02]  /*01c0*/  LEA.HI R15, R4, R11, RZ, 0x7 ;  /* 0x0000000b040f7211 */ /* 0x000fe400078f38ff */
[----:B------:R-:W-:Y:S02]  /*01d0*/  LOP3.LUT R4, R0, 0x7ffffffc, RZ, 0xc0, !PT ;  /* 0x7ffffffc00047812 */ /* 0x000fe400078ec0ff */
[--C-:B------:R-:W-:Y:S02]  /*01e0*/  SHF.R.S32.HI R9, RZ, 0x2, R0.reuse ;  /* 0x00000002ff097819 */ /* 0x100fe40000011400 */
[----:B------:R-:W-:Y:S01]  /*01f0*/  SHF.R.S32.HI R5, RZ, 0x1f, R0 ;  /* 0x0000001fff057819 */ /* 0x000fe20000011400 */
[----:B------:R-:W-:Y:S01]  /*0200*/  IMAD.IADD R16, R11, 0x1, -R4 ;  /* 0x000000010b107824 */ /* 0x000fe200078e0a04 */
[----:B------:R-:W-:Y:S02]  /*0210*/  SHF.R.S32.HI R0, RZ, 0x5, R2 ;  /* 0x00000005ff007819 */ /* 0x000fe40000011402 */
[----:B------:R-:W-:-:S02]  /*0220*/  LOP3.LUT R6, R13, 0xfffffff8, RZ, 0xc0, !PT ;  /* 0xfffffff80d067812 */ /* 0x000fc400078ec0ff */
[----:B------:R-:W-:Y:S02]  /*0230*/  SHF.R.S32.HI R4, RZ, 0x1f, R2 ;  /* 0x0000001fff047819 */ /* 0x000fe40000011402 */
[----:B------:R-:W-:Y:S01]  /*0240*/  LOP3.LUT R7, R3, 0xfffffff0, RZ, 0xc0, !PT ;  /* 0xfffffff003077812 */ /* 0x000fe200078ec0ff */
[C---:B------:R-:W-:Y:S01]  /*0250*/  IMAD.IADD R6, R11.reuse, 0x1, -R6 ;  /* 0x000000010b067824 */ /* 0x040fe200078e0a06 */
[-C--:B------:R-:W-:Y:S02]  /*0260*/  LEA.HI R8, R2, R0.reuse, RZ, 0x1 ;  /* 0x0000000002087211 */ /* 0x080fe400078f08ff */
[----:B------:R-:W-:Y:S01]  /*0270*/  SHF.R.S32.HI R10, RZ, 0x3, R13 ;  /* 0x00000003ff0a7819 */ /* 0x000fe2000001140d */
[----:B------:R-:W-:Y:S01]  /*0280*/  IMAD.IADD R11, R11, 0x1, -R7 ;  /* 0x000000010b0b7824 */ /* 0x000fe200078e0a07 */
[----:B------:R-:W-:Y:S01]  /*0290*/  LEA.HI R2, R4, R0, RZ, 0x2 ;  /* 0x0000000004027211 */ /* 0x000fe200078f10ff */
[----:B------:R-:W-:Y:S01]  /*02a0*/  IMAD.SHL.U32 R220, R6, 0x8, RZ ;  /* 0x0000000806dc7824 */ /* 0x000fe200078e00ff */
[----:B------:R-:W-:Y:S01]  /*02b0*/  SHF.R.S32.HI R7, RZ, 0x4, R3 ;  /* 0x00000004ff077819 */ /* 0x000fe20000011403 */
[----:B------:R-:W-:Y:S01]  /*02c0*/  IMAD.SHL.U32 R10, R10, 0x40, RZ ;  /* 0x000000400a0a7824 */ /* 0x000fe200078e00ff */
[----:B------:R-:W-:-:S02]  /*02d0*/  LEA.HI R4, R5, R9, RZ, 0x3 ;  /* 0x0000000905047211 */ /* 0x000fc400078f18ff */
[----:B------:R-:W-:Y:S02]  /*02e0*/  LOP3.LUT R8, R8, 0xfffffffe, RZ, 0xc0, !PT ;  /* 0xfffffffe08087812 */ /* 0x000fe400078ec0ff */
[----:B------:R-:W-:Y:S02]  /*02f0*/  LOP3.LUT R2, R2, 0xfffffffc, RZ, 0xc0, !PT ;  /* 0xfffffffc02027812 */ /* 0x000fe400078ec0ff */
[----:B------:R-:W-:Y:S01]  /*0300*/  LEA.HI R5, R3, R7, RZ, 0x1 ;  /* 0x0000000703057211 */ /* 0x000fe200078f08ff */
[----:B------:R-:W-:Y:S01]  /*0310*/  IMAD.IADD R17, R0, 0x1, -R8 ;  /* 0x0000000100117824 */ /* 0x000fe200078e0a08 */
[----:B------:R-:W-:Y:S01]  /*0320*/  LOP3.LUT R3, R4, 0xfffffff8, RZ, 0xc0, !PT ;  /* 0xfffffff804037812 */ /* 0x000fe200078ec0ff */
[----:B------:R-:W-:Y:S01]  /*0330*/  IMAD.IADD R167, R0, 0x1, -R2 ;  /* 0x0000000100a77824 */ /* 0x000fe200078e0a02 */
[----:B------:R-:W-:Y:S02]  /*0340*/  LOP3.LUT R0, R10, 0x1c0, RZ, 0xc0, !PT ;  /* 0x000001c00a007812 */ /* 0x000fe400078ec0ff */
[----:B------:R-:W-:Y:S01]  /*0350*/  LOP3.LUT R4, R5, 0xfffffffe, RZ, 0xc0, !PT ;  /* 0xfffffffe05047812 */ /* 0x000fe200078ec0ff */
[----:B------:R-:W-:Y:S01]  /*0360*/  IMAD.IADD R9, R9, 0x1, -R3 ;  /* 0x0000000109097824 */ /* 0x000fe200078e0a03 */
[----:B------:R-:W-:Y:S01]  /*0370*/  SHF.R.U32.HI R3, RZ, 0x3, R0 ;  /* 0x00000003ff037819 */ /* 0x000fe20000011600 */
[----:B------:R-:W-:Y:S01]  /*0380*/  STL [R1], R17 ;  /* 0x0000001101007387 */ /* 0x000fe20000100800 */
[----:B------:R-:W-:Y:S01]  /*0390*/  LOP3.LUT R2, R0, 0x38, R220, 0xf8, !PT ;  /* 0x0000003800027812 */ /* 0x000fe200078ef8dc */
[----:B------:R-:W-:Y:S01]  /*03a0*/  IMAD.SHL.U32 R0, R6, 0x40, RZ ;  /* 0x0000004006007824 */ /* 0x000fe200078e00ff */
[----:B------:R-:W-:Y:S01]  /*03b0*/  SHF.R.S32.HI R252, RZ, 0x6, R252 ;  /* 0x00000006fffc7819 */ /* 0x000fe200000114fc */
[----:B------:R-:W-:Y:S01]  /*03c0*/  IMAD.IADD R14, R7, 0x1, -R4 ;  /* 0x00000001070e7824 */ /* 0x000fe200078e0a04 */
[----:B------:R-:W-:Y:S01]  /*03d0*/  LOP3.LUT R251, R2, R3, RZ, 0x3c, !PT ;  /* 0x0000000302fb7212 */ /* 0x000fe200078e3cff */
[----:B------:R-:W-:Y:S01]  /*03e0*/  IMAD.SHL.U32 R2, R167, 0x10, RZ ;  /* 0x00000010a7027824 */ /* 0x000fe200078e00ff */
[----:B------:R-:W-:-:S02]  /*03f0*/  SHF.R.S32.HI R4, RZ, 0x1f, R12 ;  /* 0x0000001fff047819 */ /* 0x000fc4000001140c */
[----:B------:R-:W-:Y:S01]  /*0400*/  LOP3.LUT R0, R0, 0x1c0, RZ, 0xc0, !PT ;  /* 0x000001c000007812 */ /* 0x000fe200078ec0ff */
[----:B------:R-:W-:Y:S01]  /*0410*/  IMAD R251, R252, 0x200, R251 ;  /* 0x00000200fcfb7824 */ /* 0x000fe200078e02fb */
[----:B------:R-:W-:Y:S02]  /*0420*/  SHF.R.S32.HI R3, RZ, 0x1f, R11 ;  /* 0x0000001fff037819 */ /* 0x000fe4000001140b */
[----:B------:R-:W-:Y:S02]  /*0430*/  LEA.HI R226, R4, R12, RZ, 0x2 ;  /* 0x0000000c04e27211 */ /* 0x000fe400078f10ff */
[C---:B------:R-:W-:Y:S02]  /*0440*/  LOP3.LUT R170, R0.reuse, 0x8, R13, 0xf8, !PT ;  /* 0x0000000800aa7812 */ /* 0x040fe400078ef80d */
[----:B------:R-:W-:Y:S02]  /*0450*/  LOP3.LUT R4, R0, 0x30, R2, 0xf8, !PT ;  /* 0x0000003000047812 */ /* 0x000fe400078ef802 */
[----:B------:R-:W-:Y:S01]  /*0460*/  LEA.HI R12, R3, R11, RZ, 0x3 ;  /* 0x0000000b030c7211 */ /* 0x000fe200078f18ff */
[----:B------:R-:W-:Y:S01]  /*0470*/  IMAD.SHL.U32 R3, R14, 0x200, RZ ;  /* 0x000002000e037824 */ /* 0x000fe200078e00ff */
[----:B------:R-:W-:-:S02]  /*0480*/  SHF.R.U32.HI R0, RZ, 0x3, R0 ;  /* 0x00000003ff007819 */ /* 0x000fc40000011600 */
[----:B------:R-:W-:Y:S01]  /*0490*/  LOP3.LUT R5, R9, 0x1, RZ, 0xc0, !PT ;  /* 0x0000000109057812 */ /* 0x000fe200078ec0ff */
[----:B------:R-:W-:Y:S01]  /*04a0*/  IMAD R2, R252, 0x800, R3 ;  /* 0x00000800fc027824 */ /* 0x000fe200078e0203 */
[----:B------:R-:W-:Y:S02]  /*04b0*/  LOP3.LUT R170, R170, R0, RZ, 0x3c, !PT ;  /* 0x00000000aaaa7212 */ /* 0x000fe400078e3cff */
[----:B------:R-:W-:Y:S02]  /*04c0*/  LOP3.LUT R4, R4, 0x8, R13, 0xf8, !PT ;  /* 0x0000000804047812 */ /* 0x000fe400078ef80d */
[----:B------:R-:W-:Y:S01]  /*04d0*/  LOP3.LUT P4, RZ, R6, 0x2, RZ, 0xc0, !PT ;  /* 0x0000000206ff7812 */ /* 0x000fe2000788c0ff */
[----:B------:R-:W-:Y:S01]  /*04e0*/  IMAD.IADD R170, R2, 0x1, R170 ;  /* 0x0000000102aa7824 */ /* 0x000fe200078e02aa */
[----:B------:R-:W-:Y:S02]  /*04f0*/  LOP3.LUT P3, RZ, R6, 0x4, RZ, 0xc0, !PT ;  /* 0x0000000406ff7812 */ /* 0x000fe4000786c0ff */
[----:B------:R-:W-:-:S02]  /*0500*/  LOP3.LUT R6, R12, 0xfffffff8, RZ, 0xc0, !PT ;  /* 0xfffffff80c067812 */ /* 0x000fc400078ec0ff */
[----:B------:R-:W-:Y:S02]  /*0510*/  SHF.R.S32.HI R2, RZ, 0x7, R15 ;  /* 0x00000007ff027819 */ /* 0x000fe4000001140f */
[----:B------:R-:W-:Y:S01]  /*0520*/  ISETP.NE.U32.AND P0, PT, R5, 0x1, PT ;  /* 0x000000010500780c */ /* 0x000fe20003f05070 */
[----:B------:R-:W-:Y:S01]  /*0530*/  IMAD.IADD R7, R11, 0x1, -R6 ;  /* 0x000000010b077824 */ /* 0x000fe200078e0a06 */
[----:B------:R-:W-:Y:S01]  /*0540*/  LOP3.LUT R3, R3, R4, R0, 0xf6, !PT ;  /* 0x0000000403037212 */ /* 0x000fe200078ef600 */
[C---:B------:R-:W-:Y:S01]  /*0550*/  IMAD.SHL.U32 R0, R9.reuse, 0x40, RZ ;  /* 0x0000004009007824 */ /* 0x040fe200078e00ff */
[----:B------:R-:W-:Y:S01]  /*0560*/  R2P PR, R9, 0x6 ;  /* 0x0000000609007804 */ /* 0x000fe20000000000 */
[----:B------:R-:W-:Y:S01]  /*0570*/  IMAD.SHL.U32 R4, R2, 0x8, RZ ;  /* 0x0000000802047824 */ /* 0x000fe200078e00ff */
[----:B------:R-:W-:Y:S01]  /*0580*/  LEA R170, R170, UR6, 0x1 ;  /* 0x00000006aaaa7c11 */ /* 0x000fe2000f8e08ff */
[----:B------:R-:W-:Y:S01]  /*0590*/  IMAD.SHL.U32 R9, R16, 0x2, RZ ;  /* 0x0000000210097824 */ /* 0x000fe200078e00ff */
[----:B------:R-:W-:Y:S01]  /*05a0*/  LOP3.LUT R0, R0, 0x1c0, RZ, 0xc0, !PT ;  /* 0x000001c000007812 */ /* 0x000fe200078ec0ff */
[----:B------:R-:W-:Y:S01]  /*05b0*/  IMAD.SHL.U32 R6, R252, 0x20, RZ ;  /* 0x00000020fc067824 */ /* 0x000fe200078e00ff */
[----:B------:R-:W-:Y:S01]  /*05c0*/  LOP3.LUT R4, R4, 0x8, RZ, 0xc0, !PT ;  /* 0x0000000804047812 */ /* 0x000fe200078ec0ff */
[----:B------:R-:W-:Y:S01]  /*05d0*/  IMAD.SHL.U32 R5, R14, 0x10, RZ ;  /* 0x000000100e057824 */ /* 0x000fe200078e00ff */
[----:B------:R-:W-:Y:S01]  /*05e0*/  SEL R202, R202, 0x10, !P0 ;  /* 0x00000010caca7807 */ /* 0x000fe20004000000 */
[----:B------:R-:W-:Y:S01]  /*05f0*/  IMAD R8, R2, 0x1000, R9 ;  /* 0x0000100002087824 */ /* 0x000fe200078e0209 */
[----:B------:R-:W-:Y:S01]  /*0600*/  SHF.R.U32.HI R2, RZ, 0x3, R0 ;  /* 0x00000003ff027819 */ /* 0x000fe20000011600 */
[----:B------:R-:W-:Y:S01]  /*0610*/  IMAD.SHL.U32 R7, R7, 0x40, RZ ;  /* 0x0000004007077824 */ /* 0x000fe200078e00ff */
[----:B------:R-:W-:-:S02]  /*0620*/  LOP3.LUT R6, R0, 0x20, R6, 0xf8, !PT ;  /* 0x0000002000067812 */ /* 0x000fc400078ef806 */
[----:B------:R-:W-:Y:S02]  /*0630*/  LOP3.LUT R10, R4, 0x10, R5, 0xf8, !PT ;  /* 0x00000010040a7812 */ /* 0x000fe400078ef805 */
[----:B------:R-:W-:Y:S01]  /*0640*/  LOP3.LUT R11, R2, R0, R4, 0x1e, !PT ;  /* 0x00000000020b7212 */ /* 0x000fe200078e1e04 */
[----:B------:R-:W-:Y:S01]  /*0650*/  IMAD R0, R17, 0x400, R8 ;  /* 0x0000040011007824 */ /* 0x000fe200078e0208 */
[----:B------:R-:W-:Y:S01]  /*0660*/  LOP3.LUT R5, R6, R2, RZ, 0x3c, !PT ;  /* 0x0000000206057212 */ /* 0x000fe200078e3cff */
[----:B------:R-:W-:Y:S01]  /*0670*/  IMAD.SHL.U32 R6, R12, 0x40, RZ ;  /* 0x000000400c067824 */ /* 0x000fe200078e00ff */
[----:B------:R-:W-:Y:S01]  /*0680*/  LOP3.LUT R2, R7, 0x1c0, RZ, 0xc0, !PT ;  /* 0x000001c007027812 */ /* 0x000fe200078ec0ff */
[----:B------:R-:W-:Y:S01]  /*0690*/  IMAD.SHL.U32 R7, R14, 0x8, RZ ;  /* 0x000000080e077824 */ /* 0x000fe200078e00ff */
[----:B------:R-:W-:Y:S01]  /*06a0*/  SHF.R.S32.HI R226, RZ, 0x2, R226 ;  /* 0x00000002ffe27819 */ /* 0x000fe200000114e2 */
[----:B------:R-:W-:Y:S01]  /*06b0*/  IMAD.IADD R200, R5, 0x1, R0 ;  /* 0x0000000105c87824 */ /* 0x000fe200078e0200 */
[----:B------:R-:W-:Y:S01]  /*06c0*/  SHF.R.U32.HI R4, RZ, 0x3, R2 ;  /* 0x00000003ff047819 */ /* 0x000fe20000011602 */
[----:B------:R-:W-:Y:S01]  /*06d0*/  IMAD R5, R167, 0x400, R9 ;  /* 0x00000400a7057824 */ /* 0x000fe200078e0209 */
[----:B------:R-:W-:Y:S01]  /*06e0*/  LOP3.LUT R7, R2, 0x8, R7, 0xf8, !PT ;  /* 0x0000000802077812 */ /* 0x000fe200078ef807 */
[----:B------:R-:W-:Y:S01]  /*06f0*/  IMAD R226, R17, 0x10, R226 ;  /* 0x0000001011e27824 */ /* 0x000fe200078e02e2 */
[----:B------:R-:W-:Y:S01]  /*0700*/  LOP3.LUT R0, R6, 0xfffffe00, RZ, 0xc0, !PT ;  /* 0xfffffe0006007812 */ /* 0x000fe200078ec0ff */
[----:B------:R-:W-:Y:S01]  /*0710*/  IMAD.IADD R5, R5, 0x1, R11 ;  /* 0x0000000105057824 */ /* 0x000fe200078e020b */
[----:B------:R-:W-:-:S02]  /*0720*/  LOP3.LUT R2, R4, R10, R2, 0x1e, !PT ;  /* 0x0000000a04027212 */ /* 0x000fc400078e1e02 */
        /* <DEDUP_REMOVED lines=8> */
[----:B------:R-:W-:Y:S01]  /*07b0*/  LEA R3, R3, UR6, 0x1 ;  /* 0x0000000603037c11 */ /* 0x000fe2000f8e08ff */
[----:B------:R-:W-:Y:S01]  /*07c0*/  IMAD.IADD R177, R177, 0x1, R4 ;  /* 0x00000001b1b17824 */ /* 0x000fe200078e0204 */
[----:B------:R-:W-:Y:S01]  /*07d0*/  SEL R172, R2, 0xffffffe0, !P4 ;  /* 0xffffffe002ac7807 */ /* 0x000fe20006000000 */
[----:B------:R-:W-:Y:S01]  /*07e0*/  IMAD.IADD R167, R4, 0x1, R167 ;  /* 0x0000000104a77824 */ /* 0x000fe200078e02a7 */
[----:B------:R-:W-:Y:S01]  /*07f0*/  SEL R0, R0, 0xffffffc0, !P3 ;  /* 0xffffffc000007807 */ /* 0x000fe20005800000 */
[C---:B------:R-:W-:Y:S01]  /*0800*/  VIADD R4, R5.reuse, 0x40 ;  /* 0x0000004005047836 */ /* 0x040fe20000000000 */
[----:B------:R-:W-:Y:S01]  /*0810*/  SEL R2, R2, 0xffffffe0, !P1 ;  /* 0xffffffe002027807 */ /* 0x000fe20004800000 */
[----:B------:R-:W-:Y:S01]  /*0820*/  @P2 VIADD R4, R5, 0xffffffc0 ;  /* 0xffffffc005042836 */ /* 0x000fe20000000000 */
[----:B------:R-:W-:Y:S01]  /*0830*/  STL [R1+0x8], R5 ;  /* 0x0000080501007387 */ /* 0x000fe20000100800 */
        /* <DEDUP_REMOVED lines=11> */
[----:B------:R2:W-:Y:S01]  /*08f0*/  STL [R1+0xc], R4 ;  /* 0x00000c0401007387 */ /* 0x0005e20000100800 */
[----:B------:R-:W-:-:S02]  /*0900*/  IMAD.IADD R172, R172, 0x1, R171 ;  /* 0x00000001acac7824 */ /* 0x000fc400078e02ab */
[----:B------:R-:W-:Y:S02]  /*0910*/  IMAD.IADD R202, R202, 0x1, R201 ;  /* 0x00000001caca7824 */ /* 0x000fe400078e02c9 */
[----:B------:R-:W-:Y:S02]  /*0920*/  VIADD R176, R176, UR4 ;  /* 0x00000004b0b07c36 */ /* 0x000fe40008000000 */
[----:B-1----:R-:W-:-:S05]  /*0930*/  IMAD.IADD R0, R2, 0x1, R4 ;  /* 0x0000000102007824 */ /* 0x002fca00078e0204 */
[----:B---3--:R2:W-:Y:S02]  /*0940*/  STL [R1+0x10], R0 ;  /* 0x0000100001007387 */ /* 0x0085e40000100800 */
.L_x_735:
[----:B-1----:R-:W1:Y:S01]  /*0950*/  S2R R46, SR_CTAID.Y ;  /* 0x00000000002e7919 */ /* 0x002e620000002600 */
[----:B--2---:R-:W2:Y:S01]  /*0960*/  LDC.64 R4, c[0x0][0x2f0] ;  /* 0x0000bc00ff047b82 */ /* 0x004ea20000000a00 */
[----:B------:R-:W-:Y:S01]  /*0970*/  ISETP.NE.U32.AND P3, PT, RZ, UR12, PT ;  /* 0x0000000cff007c0c */ /* 0x000fe2000bf65070 */
[----:B------:R-:W-:-:S03]  /*0980*/  IMAD.MOV.U32 R0, RZ, RZ, -0x1 ;  /* 0xffffffffff007424 */ /* 0x000fc600078e00ff */
[----:B------:R-:W-:-:S03]  /*0990*/  ISETP.NE.AND.EX P3, PT, RZ, UR13, PT, P3 ;  /* 0x0000000dff007c0c */ /* 0x000fc6000bf65330 */
[----:B------:R-:W3:Y:S08]  /*09a0*/  LDC.64 R10, c[0x0][0x308] ;  /* 0x0000c200ff0a7b82 */ /* 0x000ef00000000a00 */
        /* <DEDUP_REMOVED lines=43> */
.L_x_667:
[----:B------:R-:W-:Y:S01]  /*0c60*/  IMAD.SHL.U32 R22, R246, 0x80, RZ ;  /* 0x00000080f6167824 */ /* 0x000fe200078e00ff */
[----:B--2--5:R-:W-:-:S04]  /*0c70*/  @!P2 IADD3 R195, R6, R2, -R247 ;  /* 0x0000000206c3a210 */ /* 0x024fc80007ffe8f7 */
        /* <DEDUP_REMOVED lines=26> */
[----:B------:R-:W5:Y:S08]  /*0e20*/  @!P2 LDC.64 R12, c[0x0][0x418] ;  /* 0x00010600ff0cab82 */ /* 0x000f700000000a00 */
[----:B------:R-:W5:Y:S01]  /*0e30*/  @P2 LDC.64 R16, c[0x0][0x420] ;  /* 0x00010800ff102b82 */ /* 0x000f620000000a00 */
[----:B----4-:R-:W-:-:S04]  /*0e40*/  IMAD.WIDE R26, R239, R41, RZ ;  /* 0x00000029ef1a7225 */ /* 0x010fc800078e02ff */
[----:B-1----:R-:W-:Y:S01]  /*0e50*/  IMAD.MOV R2, RZ, RZ, -R5 ;  /* 0x000000ffff027224 */ /* 0x002fe200078e0a05 */
[----:B------:R-:W-:Y:S02]  /*0e60*/  MOV R4, RZ ;  /* 0x000000ff00047202 */ /* 0x000fe40000000f00 */
[----:B------:R-:W1:Y:S01]  /*0e70*/  LDC R30, c[0x0][0x2c4] ;  /* 0x0000b100ff1e7b82 */ /* 0x000e620000000800 */
[----:B------:R-:W-:-:S04]  /*0e80*/  IMAD R2, R2, R11, RZ ;  /* 0x0000000b02027224 */ /* 0x000fc800078e02ff */
[----:B------:R-:W-:Y:S01]  /*0e90*/  IMAD.HI.U32 R2, R5, R2, R4 ;  /* 0x0000000205027227 */ /* 0x000fe200078e0004 */
[----:B------:R-:W-:Y:S02]  /*0ea0*/  IADD3 R5, R244, 0x3f, RZ ;  /* 0x0000003ff4057810 */ /* 0x000fe40007ffe0ff */
[----:B------:R-:W4:Y:S03]  /*0eb0*/  LDC.64 R20, c[0x0][0x488] ;  /* 0x00012200ff147b82 */ /* 0x000f260000000a00 */
[----:B------:R-:W-:-:S04]  /*0ec0*/  IMAD.HI.U32 R2, R2, R6, RZ ;  /* 0x0000000602027227 */ /* 0x000fc800078e00ff */
[----:B------:R-:W-:Y:S01]  /*0ed0*/  IMAD.MOV R4, RZ, RZ, -R2 ;  /* 0x000000ffff047224 */ /* 0x000fe200078e0a02 */
[----:B------:R-:W4:Y:S03]  /*0ee0*/  LDC.U8 R34, c[0x0][0x480] ;  /* 0x00012000ff227b82 */ /* 0x000f260000000000 */
        /* <DEDUP_REMOVED lines=26> */
[----:B------:R-:W-:Y:S01]  /*1090*/  MOV R23, R2 ;  /* 0x0000000200177202 */ /* 0x000fe20000000f00 */
[----:B------:R-:W-:Y:S01]  /*10a0*/  @P0 IMAD.MOV.U32 R37, RZ, RZ, R4 ;  /* 0x000000ffff250224 */ /* 0x000fe200078e0004 */
[----:B------:R-:W-:Y:S01]  /*10b0*/  @P0 IADD3 R39, R5, R8, RZ ;  /* 0x0000000805270210 */ /* 0x000fe20007ffe0ff */
[C---:B------:R-:W-:Y:S02]  /*10c0*/  IMAD R8, R26.reuse, R6, R7 ;  /* 0x000000061a087224 */ /* 0x040fe400078e0207 */
[----:B------:R-:W-:-:S04]  /*10d0*/  IMAD.WIDE.U32 R6, R26, R10, RZ ;  /* 0x0000000a1a067225 */ /* 0x000fc800078e00ff */
[----:B------:R-:W-:Y:S01]  /*10e0*/  IMAD.WIDE.U32 R4, R26, R0, RZ ;  /* 0x000000001a047225 */ /* 0x000fe200078e00ff */
[----:B------:R-:W-:Y:S01]  /*10f0*/  IADD3 R28, R7, R8, RZ ;  /* 0x00000008071c7210 */ /* 0x000fe20007ffe0ff */
[----:B------:R-:W2:Y:S01]  /*1100*/  @P3 LDC R29, c[0x0][0x2e4] ;  /* 0x0000b900ff1d3b82 */ /* 0x000ea20000000800 */
[----:B------:R-:W-:Y:S01]  /*1110*/  LOP3.LUT R8, R24, 0xffffffc0, RZ, 0xc0, !PT ;  /* 0xffffffc018087812 */ /* 0x000fe200078ec0ff */
[----:B------:R-:W-:Y:S01]  /*1120*/  IMAD R2, R27, R0, RZ ;  /* 0x000000001b027224 */ /* 0x000fe200078e02ff */
[----:B------:R-:W-:Y:S01]  /*1130*/  SEL R36, R6, R4, !P2 ;  /* 0x0000000406247207 */ /* 0x000fe20005000000 */
[----:B------:R-:W-:Y:S01]  /*1140*/  @!P1 IMAD.MOV R23, RZ, RZ, -R23 ;  /* 0x000000ffff179224 */ /* 0x000fe200078e0a17 */
[----:B------:R-:W-:Y:S01]  /*1150*/  @!P5 LOP3.LUT R23, RZ, R18, RZ, 0x33, !PT ;  /* 0x00000012ff17d212 */ /* 0x000fe200078e33ff */
[----:B------:R-:W-:Y:S01]  /*1160*/  IMAD.SHL.U32 R4, R46, 0x80, RZ ;  /* 0x000000802e047824 */ /* 0x000fe200078e00ff */
[----:B------:R-:W-:Y:S01]  /*1170*/  @P2 IADD3 R28, R5, R2, RZ ;  /* 0x00000002051c2210 */ /* 0x000fe20007ffe0ff */
[----:B------:R-:W3:Y:S01]  /*1180*/  @P0 LDC.64 R18, c[0x0][0x248] ;  /* 0x00009200ff120b82 */ /* 0x000ee20000000a00 */
[----:B------:R-:W-:Y:S01]  /*1190*/  @!P2 IMAD R2, R42, R12, RZ ;  /* 0x0000000c2a02a224 */ /* 0x000fe200078e02ff */
[----:B------:R-:W-:Y:S01]  /*11a0*/  IADD3 R8, R8, -0x40, RZ ;  /* 0xffffffc008087810 */ /* 0x000fe20007ffe0ff */
[----:B------:R-:W-:-:S03]  /*11b0*/  @P2 IMAD.WIDE.U32 R6, R0, R16, RZ ;  /* 0x0000001000062225 */ /* 0x000fc600078e00ff */
[----:B------:R-:W-:Y:S01]  /*11c0*/  SHF.R.S32.HI R11, RZ, 0x1f, R8 ;  /* 0x0000001fff0b7819 */ /* 0x000fe20000011408 */
[----:B------:R-:W-:Y:S01]  /*11d0*/  @!P2 IMAD R10, R46, R13, R2 ;  /* 0x0000000d2e0aa224 */ /* 0x000fe200078e0202 */
[----:B------:R-:W-:Y:S01]  /*11e0*/  SEL R2, R4, RZ, P4 ;  /* 0x000000ff04027207 */ /* 0x000fe20002000000 */
[C---:B-1----:R-:W-:Y:S02]  /*11f0*/  @P3 IMAD R13, R46.reuse, R30, RZ ;  /* 0x0000001e2e0d3224 */ /* 0x042fe400078e02ff */
        /* <DEDUP_REMOVED lines=8> */
[----:B--2---:R-:W-:Y:S01]  /*1280*/  @P3 IMAD R10, R248, R29, R6 ;  /* 0x0000001df80a3224 */ /* 0x004fe200078e0206 */
[----:B------:R-:W-:Y:S01]  /*1290*/  @!P2 MOV R16, R4 ;  /* 0x000000040010a202 */ /* 0x000fe20000000f00 */
[----:B----4-:R-:W-:Y:S01]  /*12a0*/  IMAD.WIDE.U32 R4, R31, R20, RZ ;  /* 0x000000141f047225 */ /* 0x010fe200078e00ff */
[----:B------:R-:W-:-:S03]  /*12b0*/  ISETP.NE.AND P1, PT, R34, RZ, PT ;  /* 0x000000ff2200720c */ /* 0x000fc60003f25270 */
[----:B------:R-:W-:Y:S01]  /*12c0*/  IMAD.WIDE.U32 R12, R26, R2, RZ ;  /* 0x000000021a0c7225 */ /* 0x000fe200078e00ff */
[----:B------:R-:W-:-:S03]  /*12d0*/  SEL R27, R4, RZ, P1 ;  /* 0x000000ff041b7207 */ /* 0x000fc60000800000 */
[----:B------:R-:W-:Y:S02]  /*12e0*/  @!P3 IMAD R6, R46, R41, R248 ;  /* 0x000000292e06b224 */ /* 0x000fe400078e02f8 */
[----:B------:R-:W-:Y:S02]  /*12f0*/  @P0 IMAD.IADD R2, R247, 0x1, R47 ;  /* 0x00000001f7020824 */ /* 0x000fe400078e022f */
[----:B------:R-:W-:Y:S02]  /*1300*/  IMAD R17, R26, R9, R7 ;  /* 0x000000091a117224 */ /* 0x000fe400078e0207 */
[----:B------:R-:W-:Y:S01]  /*1310*/  @!P3 IMAD R10, R6, R30, RZ ;  /* 0x0000001e060ab224 */ /* 0x000fe200078e02ff */
[----:B------:R-:W-:Y:S01]  /*1320*/  SHF.R.S32.HI R30, RZ, 0x1f, R22 ;  /* 0x0000001fff1e7819 */ /* 0x000fe20000011416 */
[----:B------:R-:W-:Y:S02]  /*1330*/  IMAD R7, R31, R21, R5 ;  /* 0x000000151f077224 */ /* 0x000fe400078e0205 */
[----:B------:R-:W-:-:S02]  /*1340*/  IMAD R9, R248, R239, RZ ;  /* 0x000000eff8097224 */ /* 0x000fc400078e02ff */
[C---:B---3--:R-:W-:Y:S01]  /*1350*/  @P0 IMAD R6, R2.reuse, R19, RZ ;  /* 0x0000001302060224 */ /* 0x048fe200078e02ff */
        /* <DEDUP_REMOVED lines=18> */
.L_x_669:
        /* <DEDUP_REMOVED lines=13> */
.L_x_670:
        /* <DEDUP_REMOVED lines=10> */
.L_x_671:
[----:B------:R-:W-:-:S04]  /*15f0*/  IMAD R2, R46, R41, R248 ;  /* 0x000000292e027224 */ /* 0x000fc800078e02f8 */
[----:B------:R-:W-:-:S07]  /*1600*/  IMAD R2, R2, R43, RZ ;  /* 0x0000002b02027224 */ /* 0x000fce00078e02ff */
.L_x_672:
[----:B------:R-:W1:Y:S01]  /*1610*/  S2R R43, SR_TID.X ;  /* 0x00000000002b7919 */ /* 0x000e620000002100 */
[----:B------:R-:W2:Y:S01]  /*1620*/  LDC.64 R20, c[0x0][0x420] ;  /* 0x00010800ff147b82 */ /* 0x000ea20000000a00 */
[----:B------:R-:W-:Y:S01]  /*1630*/  IMAD R239, R239, R41, RZ ;  /* 0x00000029efef7224 */ /* 0x000fe200078e02ff */
[----:B------:R-:W-:Y:S01]  /*1640*/  IADD3 R0, -R195, R244, R22 ;  /* 0x000000f4c3007210 */ /* 0x000fe20007ffe116 */
[----:B------:R-:W-:Y:S01]  /*1650*/  ULDC UR4, c[0x0][0x398] ;  /* 0x0000e60000047ab9 */ /* 0x000fe20000000800 */
[----:B------:R-:W-:Y:S01]  /*1660*/  SHF.R.S32.HI R221, RZ, 0x1f, R220 ;  /* 0x0000001fffdd7819 */ /* 0x000fe200000114dc */
[----:B------:R-:W-:Y:S01]  /*1670*/  IMAD.SHL.U32 R238, R239, 0x40, RZ ;  /* 0x00000040efee7824 */ /* 0x000fe200078e00ff */
[----:B------:R-:W-:Y:S01]  /*1680*/  ULDC.64 UR10, c[0x0][0x210] ;  /* 0x00008400000a7ab9 */ /* 0x000fe20000000a00 */
[----:B------:R-:W-:Y:S01]  /*1690*/  VIADD R0, R0, -UR4 ;  /* 0x8000000400007c36 */ /* 0x000fe20008000000 */
[----:B------:R-:W-:Y:S01]  /*16a0*/  ULDC.64 UR4, c[0x0][0x428] ;  /* 0x00010a0000047ab9 */ /* 0x000fe20000000a00 */
[----:B------:R-:W-:Y:S01]  /*16b0*/  IMAD.IADD R17, R8, 0x1, R2 ;  /* 0x0000000108117824 */ /* 0x000fe200078e0202 */
[----:B------:R-:W-:Y:S01]  /*16c0*/  IADD3 R6, P3, P2, R12, R238, R9 ;  /* 0x000000ee0c067210 */ /* 0x000fe20007a7e009 */
[----:B------:R-:W-:Y:S01]  /*16d0*/  IMAD.IADD R218, R8, 0x1, R10 ;  /* 0x0000000108da7824 */ /* 0x000fe200078e020a */
[----:B------:R-:W-:Y:S01]  /*16e0*/  SHF.R.S32.HI R4, RZ, 0x1f, R238 ;  /* 0x0000001fff047819 */ /* 0x000fe200000114ee */
[----:B------:R-:W-:Y:S01]  /*16f0*/  IMAD R7, R249, UR4, RZ ;  /* 0x00000004f9077c24 */ /* 0x000fe2000f8e02ff */
[----:B------:R-:W3:Y:S01]  /*1700*/  LDC.64 R44, c[0x0][0x478] ;  /* 0x00011e00ff2c7b82 */ /* 0x000ee20000000a00 */
[----:B------:R-:W-:Y:S01]  /*1710*/  ULDC.64 UR8, c[0x0][0x3e0] ;  /* 0x0000f80000087ab9 */ /* 0x000fe20000000a00 */
[----:B------:R-:W-:Y:S01]  /*1720*/  IADD3.X R13, R5, R4, R26, P3, P2 ;  /* 0x00000004050d7210 */ /* 0x000fe20001fe441a */
[----:B------:R-:W-:Y:S01]  /*1730*/  BSSY B1, `(.L_x_668) ;  /* 0x00007c4000017945 */ /* 0x000fe20003800000 */
[----:B------:R-:W-:-:S02]  /*1740*/  SHF.R.S32.HI R5, RZ, 0x1f, R0 ;  /* 0x0000001fff057819 */ /* 0x000fc40000011400 */
[----:B------:R-:W-:Y:S02]  /*1750*/  IADD3 R4, P4, R220, R16, RZ ;  /* 0x00000010dc047210 */ /* 0x000fe40007f9e0ff */
[----:B------:R-:W-:Y:S02]  /*1760*/  IADD3 R16, P3, P2, R27, R6, R36 ;  /* 0x000000061b107210 */ /* 0x000fe40007a7e024 */
[----:B------:R-:W-:Y:S01]  /*1770*/  LEA.HI R24, R5, R0, RZ, 0x6 ;  /* 0x0000000005187211 */ /* 0x000fe200078f30ff */
[-C--:B--2---:R-:W-:Y:S01]  /*1780*/  IMAD R0, R11, R20.reuse, RZ ;  /* 0x000000140b007224 */ /* 0x084fe200078e02ff */
[----:B------:R-:W-:Y:S01]  /*1790*/  IADD3.X R10, R34, R13, R28, P3, P2 ;  /* 0x0000000d220a7210 */ /* 0x000fe20001fe441c */
[----:B------:R-:W-:Y:S02]  /*17a0*/  IMAD.X R5, R221, 0x1, R25, P4 ;  /* 0x00000001dd057824 */ /* 0x000fe400020e0619 */
[C---:B------:R-:W-:Y:S01]  /*17b0*/  IMAD R2, R8.reuse, R21, R0 ;  /* 0x0000001508027224 */ /* 0x040fe200078e0200 */
[----:B-1----:R-:W-:Y:S01]  /*17c0*/  SHF.R.S32.HI R27, RZ, 0x1f, R43 ;  /* 0x0000001fff1b7819 */ /* 0x002fe2000001142b */
[----:B------:R-:W-:-:S03]  /*17d0*/  IMAD.WIDE.U32 R4, R8, R20, R4 ;  /* 0x0000001408047225 */ /* 0x000fc600078e0004 */
[-C--:B------:R-:W-:Y:S01]  /*17e0*/  LEA.HI R6, R27, R43.reuse, RZ, 0x3 ;  /* 0x0000002b1b067211 */ /* 0x080fe200078f18ff */
[----:B------:R-:W-:Y:S01]  /*17f0*/  IMAD.IADD R5, R5, 0x1, R2 ;  /* 0x0000000105057824 */ /* 0x000fe200078e0202 */
[----:B------:R-:W-:Y:S02]  /*1800*/  LEA.HI R9, R27, R43, RZ, 0x5 ;  /* 0x0000002b1b097211 */ /* 0x000fe400078f28ff */
[----:B------:R-:W-:Y:S01]  /*1810*/  SHF.R.S32.HI R0, RZ, 0x3, R6 ;  /* 0x00000003ff007819 */ /* 0x000fe20000011406 */
[----:B------:R-:W-:Y:S01]  /*1820*/  IMAD.WIDE.U32 R4, R248, UR4, R4 ;  /* 0x00000004f8047c25 */ /* 0x000fe2000f8e0004 */
[----:B------:R-:W-:Y:S02]  /*1830*/  LOP3.LUT R6, R9, 0xffffffe0, RZ, 0xc0, !PT ;  /* 0xffffffe009067812 */ /* 0x000fe400078ec0ff */
[----:B------:R-:W-:Y:S02]  /*1840*/  IADD3 R8, P4, R0, R8, RZ ;  /* 0x0000000800087210 */ /* 0x000fe40007f9e0ff */
[----:B------:R-:W-:Y:S01]  /*1850*/  SHF.R.S32.HI R26, RZ, 0x1f, R0 ;  /* 0x0000001fff1a7819 */ /* 0x000fe20000011400 */
[----:B------:R-:W-:Y:S01]  /*1860*/  IMAD.IADD R25, R43, 0x1, -R6 ;  /* 0x000000012b197824 */ /* 0x000fe200078e0a06 */
[----:B------:R-:W-:-:S02]  /*1870*/  SHF.R.S32.HI R2, RZ, 0x5, R9 ;  /* 0x00000005ff027819 */ /* 0x000fc40000011409 */
[----:B------:R-:W-:Y:S01]  /*1880*/  IADD3.X R9, R26, R11, RZ, P4, !PT ;  /* 0x0000000b1a097210 */ /* 0x000fe200027fe4ff */
[----:B------:R-:W-:Y:S01]  /*1890*/  IMAD R11, R248, UR5, R7 ;  /* 0x00000005f80b7c24 */ /* 0x000fe2000f8e0207 */
[----:B------:R-:W-:Y:S01]  /*18a0*/  ULDC.64 UR4, c[0x0][0x258] ;  /* 0x0000960000047ab9 */ /* 0x000fe20000000a00 */
[----:B------:R-:W-:Y:S02]  /*18b0*/  IMAD R2, R2, R239, R25 ;  /* 0x000000ef02027224 */ /* 0x000fe400078e0219 */
[----:B------:R-:W-:-:S04]  /*18c0*/  IMAD.WIDE.U32 R6, R8, R32, R220 ;  /* 0x0000002008067225 */ /* 0x000fc800078e00dc */
[----:B------:R-:W-:Y:S01]  /*18d0*/  IMAD R12, R9, R32, RZ ;  /* 0x00000020090c7224 */ /* 0x000fe200078e02ff */
[----:B------:R-:W-:Y:S01]  /*18e0*/  IADD3 R9, P2, R2, R16, RZ ;  /* 0x0000001002097210 */ /* 0x000fe20007f5e0ff */
[----:B------:R-:W-:Y:S01]  /*18f0*/  IMAD.IADD R5, R5, 0x1, R11 ;  /* 0x0000000105057824 */ /* 0x000fe200078e020b */
[----:B------:R-:W-:Y:S01]  /*1900*/  IADD3 R6, P3, R40, R6, RZ ;  /* 0x0000000628067210 */ /* 0x000fe20007f7e0ff */
[----:B------:R-:W-:Y:S01]  /*1910*/  IMAD R8, R8, R33, R12 ;  /* 0x0000002108087224 */ /* 0x000fe200078e020c */
[----:B------:R-:W-:Y:S01]  /*1920*/  LEA.HI.X.SX32 R205, R2, R10, 0x1, P2 ;  /* 0x0000000a02cd7211 */ /* 0x000fe200010f0eff */
[----:B------:R-:W-:Y:S02]  /*1930*/  IMAD R2, R249, UR4, RZ ;  /* 0x00000004f9027c24 */ /* 0x000fe4000f8e02ff */
[----:B------:R-:W-:Y:S01]  /*1940*/  IMAD.WIDE.U32 R4, R0, R20, R4 ;  /* 0x0000001400047225 */ /* 0x000fe200078e0004 */
[----:B------:R-:W-:Y:S02]  /*1950*/  IADD3.X R7, R35, R7, R8, P3, !PT ;  /* 0x0000000723077210 */ /* 0x000fe40001ffe408 */
[----:B------:R-:W1:Y:S01]  /*1960*/  LDC.64 R34, c[0x0][0x2b0] ;  /* 0x0000ac00ff227b82 */ /* 0x000e620000000a00 */
[C---:B------:R-:W-:Y:S01]  /*1970*/  IMAD R10, R248.reuse, UR5, R2 ;  /* 0x00000005f80a7c24 */ /* 0x040fe2000f8e0202 */
[----:B------:R-:W-:Y:S01]  /*1980*/  SHF.R.S32.HI R8, RZ, 0x6, R24 ;  /* 0x00000006ff087819 */ /* 0x000fe20000011418 */
[----:B------:R-:W-:Y:S01]  /*1990*/  IMAD.WIDE.U32 R6, R248, UR4, R6 ;  /* 0x00000004f8067c25 */ /* 0x000fe2000f8e0006 */
[----:B------:R-:W-:Y:S01]  /*19a0*/  ULDC.64 UR4, c[0x0][0x400] ;  /* 0x0001000000047ab9 */ /* 0x000fe20000000a00 */
[----:B------:R-:W-:-:S02]  /*19b0*/  LEA R196, P3, R4, UR8, 0x1 ;  /* 0x0000000804c47c11 */ /* 0x000fc4000f8608ff */
[----:B------:R-:W-:Y:S01]  /*19c0*/  LEA R206, P2, R9, UR4, 0x2 ;  /* 0x0000000409ce7c11 */ /* 0x000fe2000f8410ff */
[----:B------:R-:W-:Y:S01]  /*19d0*/  IMAD R2, R26, R20, RZ ;  /* 0x000000141a027224 */ /* 0x000fe200078e02ff */
[----:B------:R-:W-:Y:S01]  /*19e0*/  VIMNMX R245, RZ, R8, !PT ;  /* 0x00000008fff57248 */ /* 0x000fe20007fe0100 */
[----:B---3--:R-:W-:Y:S01]  /*19f0*/  IMAD.WIDE R12, R17, 0x4, R44 ;  /* 0x00000004110c7825 */ /* 0x008fe200078e022c */
[----:B------:R-:W-:Y:S02]  /*1a00*/  LEA.HI.X R205, R9, UR5, R205, 0x2, P2 ;  /* 0x0000000509cd7c11 */ /* 0x000fe400090f14cd */
[----:B------:R-:W-:Y:S01]  /*1a10*/  ISETP.GT.AND P2, PT, R194, R245, PT ;  /* 0x000000f5c200720c */ /* 0x000fe20003f44270 */
[----:B------:R-:W-:Y:S01]  /*1a20*/  IMAD R2, R0, R21, R2 ;  /* 0x0000001500027224 */ /* 0x000fe200078e0202 */
[----:B------:R-:W-:Y:S01]  /*1a30*/  LEA R198, P4, R6, UR10, 0x1 ;  /* 0x0000000a06c67c11 */ /* 0x000fe2000f8808ff */
[----:B------:R-:W-:Y:S01]  /*1a40*/  IMAD.MOV.U32 R227, RZ, RZ, R13 ;  /* 0x000000ffffe37224 */ /* 0x000fe200078e000d */
[----:B------:R-:W-:Y:S01]  /*1a50*/  MOV R228, R12 ;  /* 0x0000000c00e47202 */ /* 0x000fe20000000f00 */
[----:B------:R-:W-:-:S02]  /*1a60*/  IMAD.IADD R2, R5, 0x1, R2 ;  /* 0x0000000105027824 */ /* 0x000fc400078e0202 */
[----:B------:R-:W-:Y:S02]  /*1a70*/  IMAD.IADD R5, R7, 0x1, R10 ;  /* 0x0000000107057824 */ /* 0x000fe400078e020a */
[----:B------:R-:W-:Y:S01]  /*1a80*/  VIADD R194, R194, 0xffffffff ;  /* 0xffffffffc2c27836 */ /* 0x000fe20000000000 */
[----:B------:R-:W-:Y:S01]  /*1a90*/  LEA.HI.X R197, R4, UR9, R2, 0x1, P3 ;  /* 0x0000000904c57c11 */ /* 0x000fe200098f0c02 */
[----:B-1----:R-:W-:Y:S01]  /*1aa0*/  IMAD.WIDE R218, R218, 0x4, R34 ;  /* 0x00000004dada7825 */ /* 0x002fe200078e0222 */
[----:B------:R-:W-:Y:S01]  /*1ab0*/  LEA.HI.X R199, R6, UR11, R5, 0x1, P4 ;  /* 0x0000000b06c77c11 */ /* 0x000fe2000a0f0c05 */
        /* <DEDUP_REMOVED lines=26> */
.L_x_674:
        /* <DEDUP_REMOVED lines=13> */
.L_x_675:
[-C--:B------:R-:W-:Y:S01]  /*1d30*/  IMAD R2, R30, R4.reuse, RZ ;  /* 0x000000041e027224 */ /* 0x080fe200078e02ff */
[----:B------:R-:W-:Y:S01]  /*1d40*/  ULDC UR4, c[0x0][0x2d0] ;  /* 0x0000b40000047ab9 */ /* 0x000fe20000000800 */
[----:B------:R-:W-:Y:S01]  /*1d50*/  IMAD.WIDE.U32 R6, R22, R4, R220 ;  /* 0x0000000416067225 */ /* 0x000fe200078e00dc */
        /* <DEDUP_REMOVED lines=29> */
.L_x_677:
[----:B------:R-:W-:Y:S05]  /*1f30*/  BSYNC B0 ;  /* 0x0000000000007941 */ /* 0x000fea0003800000 */
.L_x_676:
        /* <DEDUP_REMOVED lines=14> */
.L_x_679:
[----:B------:R-:W-:Y:S05]  /*2020*/  BSYNC B0 ;  /* 0x0000000000007941 */ /* 0x000fea0003800000 */
.L_x_678:
        /* <DEDUP_REMOVED lines=14> */
.L_x_681:
[----:B------:R-:W-:Y:S05]  /*2110*/  BSYNC B0 ;  /* 0x0000000000007941 */ /* 0x000fea0003800000 */
.L_x_680:
        /* <DEDUP_REMOVED lines=13> */
.L_x_683:
[----:B------:R-:W-:Y:S05]  /*21f0*/  BSYNC B0 ;  /* 0x0000000000007941 */ /* 0x000fea0003800000 */
.L_x_682:
        /* <DEDUP_REMOVED lines=22> */
.L_x_685:
[----:B------:R-:W-:Y:S05]  /*2360*/  BSYNC B0 ;  /* 0x0000000000007941 */ /* 0x000fea0003800000 */
.L_x_684:
        /* <DEDUP_REMOVED lines=14> */
.L_x_687:
[----:B------:R-:W-:Y:S05]  /*2450*/  BSYNC B0 ;  /* 0x0000000000007941 */ /* 0x000fea0003800000 */
.L_x_686:
        /* <DEDUP_REMOVED lines=14> */
.L_x_689:
[----:B------:R-:W-:Y:S05]  /*2540*/  BSYNC B0 ;  /* 0x0000000000007941 */ /* 0x000fea0003800000 */
.L_x_688:
        /* <DEDUP_REMOVED lines=14> */
.L_x_673:
[----:B------:R-:W-:Y:S01]  /*2630*/  IMAD R2, R246, -0x80, R195 ;  /* 0xffffff80f6027824 */ /* 0x000fe200078e02c3 */
[----:B------:R-:W-:Y:S01]  /*2640*/  @P1 BAR.SYNC.DEFER_BLOCKING 0x0 ;  /* 0x0000000000001b1d */ /* 0x000fe20000010000 */
[----:B------:R-:W-:Y:S01]  /*2650*/  VIADD R5, R0, 0x40 ;  /* 0x0000004000057836 */ /* 0x000fe20000000000 */
[----:B------:R-:W-:Y:S01]  /*2660*/  LEA.HI R9, R194, R194, RZ, 0x1 ;  /* 0x000000c2c2097211 */ /* 0x000fe200078f08ff */
[C---:B------:R-:W-:Y:S01]  /*2670*/  VIADD R4, R0.reuse, 0x60 ;  /* 0x0000006000047836 */ /* 0x040fe20000000000 */
[CC--:B------:R-:W-:Y:S01]  /*2680*/  ISETP.GE.AND P0, PT, R0.reuse, R2.reuse, PT ;  /* 0x000000020000720c */ /* 0x0c0fe20003f06270 */
[----:B------:R-:W-:Y:S01]  /*2690*/  VIADD R7, R0, 0x20 ;  /* 0x0000002000077836 */ /* 0x000fe20000000000 */
[----:B------:R-:W-:Y:S01]  /*26a0*/  ISETP.GE.AND P5, PT, R5, R2, PT ;  /* 0x000000020500720c */ /* 0x000fe20003fa6270 */
[----:B------:R-:W-:Y:S01]  /*26b0*/  IMAD R6, R30, R14, RZ ;  /* 0x0000000e1e067224 */ /* 0x000fe200078e02ff */
        /* <DEDUP_REMOVED lines=8> */
[----:B------:R-:W-:Y:S01]  /*2740*/  IADD3 R4, P0, R37, R4, RZ ;  /* 0x0000000425047210 */ /* 0x000fe20007f1e0ff */
[----:B------:R-:W-:Y:S01]  /*2750*/  IMAD R8, R30, R18, RZ ;  /* 0x000000121e087224 */ /* 0x000fe200078e02ff */
[----:B------:R-:W-:Y:S01]  /*2760*/  ISETP.GE.AND P2, PT, R7, R12, PT ;  /* 0x0000000c0700720c */ /* 0x000fe20003f46270 */
[C---:B------:R-:W-:Y:S01]  /*2770*/  IMAD.WIDE.U32 R6, R22.reuse, R18, R220 ;  /* 0x0000001216067225 */ /* 0x040fe200078e00dc */
[----:B------:R-:W-:Y:S01]  /*2780*/  IADD3.X R5, R39, R5, R2, P0, !PT ;  /* 0x0000000527057210 */ /* 0x000fe200007fe402 */
[----:B------:R-:W-:Y:S01]  /*2790*/  BSSY B0, `(.L_x_691) ;  /* 0x000001e000007945 */ /* 0x000fe20003800000 */
[----:B------:R-:W-:Y:S01]  /*27a0*/  LEA R2, R251, UR6, 0x1 ;  /* 0x00000006fb027c11 */ /* 0x000fe2000f8e08ff */
[----:B------:R-:W-:Y:S01]  /*27b0*/  IMAD R10, R22, R19, R8 ;  /* 0x00000013160a7224 */ /* 0x000fe200078e0208 */
[----:B------:R-:W-:Y:S01]  /*27c0*/  IADD3 R16, P0, R29, R6, RZ ;  /* 0x000000061d107210 */ /* 0x000fe20007f1e0ff */
[----:B------:R-:W-:Y:S01]  /*27d0*/  IMAD R8, R38, UR4, RZ ;  /* 0x0000000426087c24 */ /* 0x000fe2000f8e02ff */
[----:B------:R-:W-:Y:S01]  /*27e0*/  ISETP.GE.AND P3, PT, R0, R12, PT ;  /* 0x0000000c0000720c */ /* 0x000fe20003f66270 */
[----:B------:R1:W-:Y:S01]  /*27f0*/  @P1 STS.128 [R2+0xa000], RZ ;  /* 0x00a000ff02001388 */ /* 0x0003e20000000c00 */
[----:B------:R-:W-:Y:S01]  /*2800*/  IMAD.WIDE.U32 R4, R23, UR4, R4 ;  /* 0x0000000417047c25 */ /* 0x000fe2000f8e0004 */
[----:B------:R-:W-:-:S02]  /*2810*/  IADD3.X R17, R31, R7, R10, P0, !PT ;  /* 0x000000071f117210 */ /* 0x000fc400007fe40a */
[----:B------:R-:W-:Y:S01]  /*2820*/  LOP3.LUT R22, R9, 0xfffffffe, RZ, 0xc0, !PT ;  /* 0xfffffffe09167812 */ /* 0x000fe200078ec0ff */
[----:B------:R-:W-:-:S04]  /*2830*/  IMAD R8, R23, UR5, R8 ;  /* 0x0000000517087c24 */ /* 0x000fc8000f8e0208 */
        /* <DEDUP_REMOVED lines=19> */
.L_x_692:
[----:B------:R-:W-:Y:S05]  /*2970*/  BSYNC B0 ;  /* 0x0000000000007941 */ /* 0x000fea0003800000 */
.L_x_691:
        /* <DEDUP_REMOVED lines=22> */
.L_x_694:
[----:B------:R-:W-:Y:S05]  /*2ae0*/  BSYNC B0 ;  /* 0x0000000000007941 */ /* 0x000fea0003800000 */
.L_x_693:
        /* <DEDUP_REMOVED lines=22> */
.L_x_696:
[----:B------:R-:W-:Y:S05]  /*2c50*/  BSYNC B0 ;  /* 0x0000000000007941 */ /* 0x000fea0003800000 */
.L_x_695:
        /* <DEDUP_REMOVED lines=22> */
.L_x_698:
[----:B------:R-:W-:Y:S05]  /*2dc0*/  BSYNC B0 ;  /* 0x0000000000007941 */ /* 0x000fea0003800000 */
.L_x_697:
        /* <DEDUP_REMOVED lines=13> */
.L_x_700:
[----:B------:R-:W-:Y:S05]  /*2ea0*/  BSYNC B0 ;  /* 0x0000000000007941 */ /* 0x000fea0003800000 */
.L_x_699:
        /* <DEDUP_REMOVED lines=17> */
.L_x_702:
[----:B------:R-:W-:Y:S05]  /*2fc0*/  BSYNC B0 ;  /* 0x0000000000007941 */ /* 0x000fea0003800000 */
.L_x_701:
        /* <DEDUP_REMOVED lines=17> */
.L_x_704:
[----:B------:R-:W-:Y:S05]  /*30e0*/  BSYNC B0 ;  /* 0x0000000000007941 */ /* 0x000fea0003800000 */
.L_x_703:
        /* <DEDUP_REMOVED lines=13> */
[----:B-1----:R-:W-:-:S04]  /*31c0*/  LEA R4, P0, R32, R198, 0x6 ;  /* 0x000000c620047211 */ /* 0x002fc800078030ff */
[----:B------:R-:W-:-:S05]  /*31d0*/  LEA.HI.X R5, R32, R199, R33, 0x6, P0 ;  /* 0x000000c720057211 */ /* 0x000fca00000f3421 */
[----:B------:R-:W-:Y:S01]  /*31e0*/  @!PT LDS RZ, [RZ] ;  /* 0x00000000fffff984 */ /* 0x000fe20000000800 */
[----:B------:R-:W-:Y:S01]  /*31f0*/  @!PT LDS RZ, [RZ] ;  /* 0x00000000fffff984 */ /* 0x000fe20000000800 */
[----:B------:R-:W-:Y:S01]  /*3200*/  @!PT LDS RZ, [RZ] ;  /* 0x00000000fffff984 */ /* 0x000fe20000000800 */
[----:B------:R1:W-:Y:S04]  /*3210*/  LDGSTS.E.BYPASS.LTC128B.128 [R192+0x1000], desc[UR14][R4.64] ;  /* 0x0100000004c07fae */ /* 0x0003e8000b901d4e */
.L_x_706:
[----:B------:R-:W-:Y:S05]  /*3220*/  BSYNC B0 ;  /* 0x0000000000007941 */ /* 0x000fea0003800000 */
.L_x_705:
[----:B------:R-:W-:Y:S01]  /*3230*/  ISETP.NE.AND P0, PT, R13, RZ, PT ;  /* 0x000000ff0d00720c */ /* 0x000fe20003f05270 */
[----:B------:R-:W-:Y:S01]  /*3240*/  ULDC.64 UR4, c[0x0][0x260] ;  /* 0x0000980000047ab9 */ /* 0x000fe20000000a00 */
[----:B------:R-:W-:Y:S01]  /*3250*/  BSSY B0, `(.L_x_707) ;  /* 0x0000018000007945 */ /* 0x000fe20003800000 */
[----:B------:R-:W-:Y:S02]  /*3260*/  IMAD R8, R38, UR4, RZ ;  /* 0x0000000426087c24 */ /* 0x000fe4000f8e02ff */
[----:B-1----:R-:W-:-:S04]  /*3270*/  IMAD.WIDE.U32 R4, R23, UR4, R16 ;  /* 0x0000000417047c25 */ /* 0x002fc8000f8e0010 */
        /* <DEDUP_REMOVED lines=15> */
[----:B---3--:R-:W-:-:S04]  /*3370*/  LEA R10, P0, R6, UR4, 0x1 ;  /* 0x00000004060a7c11 */ /* 0x008fc8000f8008ff */
[----:B------:R-:W-:-:S05]  /*3380*/  LEA.HI.X R11, R6, UR5, R9, 0x1, P0 ;  /* 0x00000005060b7c11 */ /* 0x000fca00080f0c09 */
[----:B------:R-:W-:Y:S01]  /*3390*/  @!PT LDS RZ, [RZ] ;  /* 0x00000000fffff984 */ /* 0x000fe20000000800 */
[----:B------:R-:W-:Y:S01]  /*33a0*/  @!PT LDS RZ, [RZ] ;  /* 0x00000000fffff984 */ /* 0x000fe20000000800 */
[----:B------:R-:W-:Y:S01]  /*33b0*/  @!PT LDS RZ, [RZ] ;  /* 0x00000000fffff984 */ /* 0x000fe20000000800 */
[----:B------:R3:W-:Y:S04]  /*33c0*/  LDGSTS.E.BYPASS.LTC128B.128 [R2+0x6000], desc[UR14][R10.64] ;  /* 0x060000000a027fae */ /* 0x0007e8000b901d4e */
.L_x_708:
[----:B------:R-:W-:Y:S05]  /*33d0*/  BSYNC B0 ;  /* 0x0000000000007941 */ /* 0x000fea0003800000 */
.L_x_707:
        /* <DEDUP_REMOVED lines=22> */
.L_x_710:
[----:B------:R-:W-:Y:S05]  /*3540*/  BSYNC B0 ;  /* 0x0000000000007941 */ /* 0x000fea0003800000 */
.L_x_709:
        /* <DEDUP_REMOVED lines=22> */
.L_x_712:
[----:B------:R-:W-:Y:S05]  /*36b0*/  BSYNC B0 ;  /* 0x0000000000007941 */ /* 0x000fea0003800000 */
.L_x_711:
        /* <DEDUP_REMOVED lines=18> */
[----:B------:R-:W-:Y:S01]  /*37e0*/  @!PT LDS RZ, [RZ] ;  /* 0x00000000fffff984 */ /* 0x000fe20000000800 */
[----:B------:R-:W-:Y:S01]  /*37f0*/  @!PT LDS RZ, [RZ] ;  /* 0x00000000fffff984 */ /* 0x000fe20000000800 */
[----:B------:R-:W-:Y:S01]  /*3800*/  @!PT LDS RZ, [RZ] ;  /* 0x00000000fffff984 */ /* 0x000fe20000000800 */
[----:B------:R1:W-:Y:S02]  /*3810*/  LDGSTS.E.BYPASS.LTC128B.128 [R2+0x9000], desc[UR14][R4.64] ;  /* 0x0900000004027fae */ /* 0x0003e4000b901d4e */
.L_x_714:
[----:B------:R-:W-:Y:S05]  /*3820*/  BSYNC B0 ;  /* 0x0000000000007941 */ /* 0x000fea0003800000 */
.L_x_713:
[----:B------:R-:W-:Y:S01]  /*3830*/  ULDC.64 UR4, c[0x0][0x3c8] ;  /* 0x0000f20000047ab9 */ /* 0x000fe20000000a00 */
[C---:B-1234-:R-:W-:Y:S01]  /*3840*/  VIADD R2, R226.reuse, 0x8 ;  /* 0x00000008e2027836 */ /* 0x05efe20000000000 */
[----:B------:R-:W-:Y:S01]  /*3850*/  ISETP.NE.U32.AND P5, PT, RZ, UR4, PT ;  /* 0x00000004ff007c0c */ /* 0x000fe2000bfa5070 */
[----:B------:R-:W0:Y:S01]  /*3860*/  LDGDEPBAR ;  /* 0x00000000000079af */ /* 0x000e220000000000 */
[C---:B------:R-:W-:Y:S01]  /*3870*/  VIADD R0, R226.reuse, 0x28 ;  /* 0x00000028e2007836 */ /* 0x040fe20000000000 */
[-C--:B------:R-:W-:Y:S01]  /*3880*/  ISETP.GE.AND P0, PT, R226, R12.reuse, PT ;  /* 0x0000000ce200720c */ /* 0x080fe20003f06270 */
[----:B------:R-:W-:Y:S01]  /*3890*/  IMAD.MOV.U32 R225, RZ, RZ, 0x7f800000 ;  /* 0x7f800000ffe17424 */ /* 0x000fe200078e00ff */
[----:B------:R-:W-:Y:S01]  /*38a0*/  ISETP.NE.AND.EX P5, PT, RZ, UR5, PT, P5 ;  /* 0x00000005ff007c0c */ /* 0x000fe2000bfa5350 */
[----:B------:R-:W-:Y:S01]  /*38b0*/  IMAD.MOV.U32 R223, RZ, RZ, 0x7f800000 ;  /* 0x7f800000ffdf7424 */ /* 0x000fe200078e00ff */
[-C--:B------:R-:W-:Y:S01]  /*38c0*/  ISETP.GE.AND P4, PT, R2, R12.reuse, PT ;  /* 0x0000000c0200720c */ /* 0x080fe20003f86270 */
[----:B------:R-:W-:Y:S01]  /*38d0*/  VIADD R2, R226, 0x20 ;  /* 0x00000020e2027836 */ /* 0x000fe20000000000 */
[-C--:B------:R-:W-:Y:S01]  /*38e0*/  ISETP.GE.AND P2, PT, R0, R12.reuse, PT ;  /* 0x0000000c0000720c */ /* 0x080fe20003f46270 */
[----:B------:R-:W-:Y:S01]  /*38f0*/  IMAD.MOV.U32 R224, RZ, RZ, 0x7f800000 ;  /* 0x7f800000ffe07424 */ /* 0x000fe200078e00ff */
[----:B------:R-:W1:Y:S01]  /*3900*/  LDC.64 R14, c[0x0][0x3b8] ;  /* 0x0000ee00ff0e7b82 */ /* 0x000e620000000a00 */
[----:B------:R-:W-:Y:S01]  /*3910*/  IMAD.MOV.U32 R222, RZ, RZ, 0x7f800000 ;  /* 0x7f800000ffde7424 */ /* 0x000fe200078e00ff */
[----:B------:R-:W-:Y:S01]  /*3920*/  ISETP.GE.AND P3, PT, R2, R12, PT ;  /* 0x0000000c0200720c */ /* 0x000fe20003f66270 */
[----:B------:R-:W-:-:S04]  /*3930*/  IMAD.WIDE R4, R226, 0x4, R218 ;  /* 0x00000004e2047825 */ /* 0x000fc800078e02da */
[C---:B------:R-:W-:Y:S01]  /*3940*/  IMAD.SHL.U32 R230, R239.reuse, 0x10, RZ ;  /* 0x00000010efe67824 */ /* 0x040fe200078e00ff */
[----:B------:R-:W2:Y:S01]  /*3950*/  @P5 LDC.64 R8, c[0x0][0x3d0] ;  /* 0x0000f400ff085b82 */ /* 0x000ea20000000a00 */
[----:B------:R-:W5:Y:S01]  /*3960*/  @!P0 LDG.E R225, desc[UR14][R4.64] ;  /* 0x0000000e04e18981 */ /* 0x000f62000c1e1900 */
[----:B------:R-:W-:Y:S02]  /*3970*/  IMAD.SHL.U32 R229, R239, 0x8, RZ ;  /* 0x00000008efe57824 */ /* 0x000fe400078e00ff */
[----:B------:R-:W-:Y:S01]  /*3980*/  IMAD.MOV.U32 R174, RZ, RZ, 0x20 ;  /* 0x00000020ffae7424 */ /* 0x000fe200078e00ff */
[----:B------:R-:W5:Y:S01]  /*3990*/  @!P4 LDG.E R224, desc[UR14][R4.64+0x20] ;  /* 0x0000200e04e0c981 */ /* 0x000f62000c1e1900 */
[----:B------:R-:W-:Y:S01]  /*39a0*/  @!P2 IMAD.WIDE R10, R0, 0x4, R218 ;  /* 0x00000004000aa825 */ /* 0x000fe200078e02da */
[----:B------:R-:W-:-:S04]  /*39b0*/  DEPBAR.LE SB0, 0x1 ;  /* 0x000080400000791a */ /* 0x000fc80000000000 */
[----:B------:R-:W5:Y:S01]  /*39c0*/  @!P3 LDG.E R222, desc[UR14][R4.64+0x80] ;  /* 0x0000800e04deb981 */ /* 0x000f62000c1e1900 */
[----:B------:R-:W-:Y:S01]  /*39d0*/  IMAD.MOV.U32 R164, RZ, RZ, 0x40 ;  /* 0x00000040ffa47424 */ /* 0x000fe200078e00ff */
[----:B------:R-:W-:Y:S01]  /*39e0*/  CS2R R94, SRZ ;  /* 0x00000000005e7805 */ /* 0x000fe2000001ff00 */
[----:B------:R-:W-:Y:S01]  /*39f0*/  IMAD.MOV.U32 R178, RZ, RZ, RZ ;  /* 0x000000ffffb27224 */ /* 0x000fe200078e00ff */
[----:B------:R3:W5:Y:S01]  /*3a00*/  @!P2 LDG.E R223, desc[UR14][R10.64] ;  /* 0x0000000e0adfa981 */ /* 0x000762000c1e1900 */
[C---:B------:R-:W-:Y:S01]  /*3a10*/  IMAD R243, R239.reuse, 0x18, RZ ;  /* 0x00000018eff37824 */ /* 0x040fe200078e02ff */
[----:B------:R-:W-:Y:S01]  /*3a20*/  CS2R R92, SRZ ;  /* 0x00000000005c7805 */ /* 0x000fe2000001ff00 */
[----:B------:R-:W-:Y:S01]  /*3a30*/  IMAD.SHL.U32 R242, R239, 0x20, RZ ;  /* 0x00000020eff27824 */ /* 0x000fe200078e00ff */
[----:B------:R-:W-:Y:S01]  /*3a40*/  BAR.SYNC.DEFER_BLOCKING 0x0 ;  /* 0x0000000000007b1d */ /* 0x000fe20000010000 */
[-C--:B--2---:R-:W-:Y:S01]  /*3a50*/  @P5 IMAD R2, R42, R8.reuse, RZ ;  /* 0x000000082a025224 */ /* 0x084fe200078e02ff */
[----:B------:R-:W-:Y:S01]  /*3a60*/  CS2R R98, SRZ ;  /* 0x0000000000627805 */ /* 0x000fe2000001ff00 */
[----:B------:R-:W-:Y:S01]  /*3a70*/  @P5 IMAD.WIDE.U32 R6, R46, R8, R248 ;  /* 0x000000082e065225 */ /* 0x000fe200078e00f8 */
[----:B------:R-:W-:-:S02]  /*3a80*/  CS2R R96, SRZ ;  /* 0x0000000000607805 */ /* 0x000fc4000001ff00 */
[----:B------:R-:W-:Y:S02]  /*3a90*/  CS2R R90, SRZ ;  /* 0x00000000005a7805 */ /* 0x000fe4000001ff00 */
[----:B------:R-:W-:Y:S01]  /*3aa0*/  CS2R R88, SRZ ;  /* 0x0000000000587805 */ /* 0x000fe2000001ff00 */
[----:B------:R-:W-:Y:S01]  /*3ab0*/  @P5 IMAD R2, R46, R9, R2 ;  /* 0x000000092e025224 */ /* 0x000fe200078e0202 */
[----:B------:R-:W-:Y:S01]  /*3ac0*/  @P5 LEA R8, P0, R6, UR4, 0x2 ;  /* 0x0000000406085c11 */ /* 0x000fe2000f8010ff */
[----:B------:R-:W2:Y:S01]  /*3ad0*/  S2R R12, SR_TID.X ;  /* 0x00000000000c7919 */ /* 0x000ea20000002100 */
[----:B------:R-:W-:Y:S01]  /*3ae0*/  VIADD R250, R230, 0x20 ;  /* 0x00000020e6fa7836 */ /* 0x000fe20000000000 */
[----:B------:R-:W-:Y:S01]  /*3af0*/  CS2R R86, SRZ ;  /* 0x0000000000567805 */ /* 0x000fe2000001ff00 */
[----:B------:R-:W-:Y:S01]  /*3b00*/  @P5 IMAD.IADD R0, R7, 0x1, R2 ;  /* 0x0000000107005824 */ /* 0x000fe200078e0202 */
[----:B------:R-:W-:Y:S01]  /*3b10*/  CS2R R84, SRZ ;  /* 0x0000000000547805 */ /* 0x000fe2000001ff00 */
[----:B------:R-:W4:Y:S01]  /*3b20*/  @P5 LDC R7, c[0x0][0x2e8] ;  /* 0x0000ba00ff075b82 */ /* 0x000f220000000800 */
[----:B------:R-:W-:Y:S01]  /*3b30*/  IMAD R241, R239, 0x28, RZ ;  /* 0x00000028eff17824 */ /* 0x000fe200078e02ff */
[----:B------:R-:W-:-:S02]  /*3b40*/  CS2R R78, SRZ ;  /* 0x00000000004e7805 */ /* 0x000fc4000001ff00 */
[----:B------:R-:W-:Y:S01]  /*3b50*/  @P5 LEA.HI.X R9, R6, UR5, R0, 0x2, P0 ;  /* 0x0000000506095c11 */ /* 0x000fe200080f1400 */
[----:B---3--:R-:W-:Y:S01]  /*3b60*/  IMAD.SHL.U32 R11, R252, 0x20, RZ ;  /* 0x00000020fc0b7824 */ /* 0x008fe200078e00ff */
[----:B------:R-:W-:Y:S01]  /*3b70*/  CS2R R76, SRZ ;  /* 0x00000000004c7805 */ /* 0x000fe2000001ff00 */
[----:B-1----:R-:W3:Y:S01]  /*3b80*/  LDG.E.64 R4, desc[UR14][R14.64+0x8] ;  /* 0x0000080e0e047981 */ /* 0x002ee2000c1e1b00 */
[----:B------:R-:W-:Y:S01]  /*3b90*/  IMAD R240, R239, 0x30, RZ ;  /* 0x00000030eff07824 */ /* 0x000fe200078e02ff */
[----:B------:R-:W-:Y:S01]  /*3ba0*/  CS2R R82, SRZ ;  /* 0x0000000000527805 */ /* 0x000fe2000001ff00 */
[----:B------:R-:W-:Y:S01]  /*3bb0*/  IMAD.MOV R238, RZ, RZ, -R238 ;  /* 0x000000ffffee7224 */ /* 0x000fe200078e0aee */
[----:B------:R-:W3:Y:S01]  /*3bc0*/  @P5 LDG.E R10, desc[UR14][R8.64] ;  /* 0x0000000e080a5981 */ /* 0x000ee2000c1e1900 */
[----:B------:R-:W-:Y:S01]  /*3bd0*/  IMAD.SHL.U32 R168, R177, 0x2, RZ ;  /* 0x00000002b1a87824 */ /* 0x000fe200078e00ff */
        /* <DEDUP_REMOVED lines=23> */
[----:B------:R-:W-:Y:S01]  /*3d50*/  CS2R R36, SRZ ;  /* 0x0000000000247805 */ /* 0x000fe2000001ff00 */
[----:B------:R-:W-:Y:S01]  /*3d60*/  IMAD.MOV.U32 R217, RZ, RZ, R192 ;  /* 0x000000ffffd97224 */ /* 0x000fe200078e00c0 */
[----:B------:R-:W-:Y:S01]  /*3d70*/  ULDC UR4, c[0x0][0x2d0] ;  /* 0x0000b40000047ab9 */ /* 0x000fe20000000800 */
[----:B------:R-:W3:Y:S01]  /*3d80*/  LDG.E.64 R8, desc[UR14][R14.64] ;  /* 0x0000000e0e087981 */ /* 0x000ee2000c1e1b00 */
[----:B------:R-:W-:Y:S01]  /*3d90*/  LEA.HI R0, R27, R43, RZ, 0x4 ;  /* 0x0000002b1b007211 */ /* 0x000fe200078f20ff */
[----:B------:R-:W-:Y:S02]  /*3da0*/  ULDC.U8 UR8, c[0x0][0x388] ;  /* 0x0000e20000087ab9 */ /* 0x000fe40000000000 */
[----:B------:R1:W1:Y:S01]  /*3db0*/  LDSM.16.M88.4 R156, [R172+0xa000] ;  /* 0x00a00000ac9c783b */ /* 0x0002620000000200 */
[----:B------:R-:W-:-:S03]  /*3dc0*/  LOP3.LUT R0, R0, 0xfffffff0, RZ, 0xc0, !PT ;  /* 0xfffffff000007812 */ /* 0x000fc600078ec0ff */
[----:B------:R1:W1:Y:S02]  /*3dd0*/  LDSM.16.M88.4 R160, [R172+0xa800] ;  /* 0x00a80000aca0783b */ /* 0x0002640000000200 */
[----:B------:R-:W-:-:S05]  /*3de0*/  IMAD.IADD R0, R43, 0x1, -R0 ;  /* 0x000000012b007824 */ /* 0x000fca00078e0a00 */
[----:B------:R-:W-:Y:S01]  /*3df0*/  SHF.R.S32.HI R2, RZ, 0x1f, R0 ;  /* 0x0000001fff027819 */ /* 0x000fe20000011400 */
[----:B------:R-:W-:-:S03]  /*3e00*/  IMAD R6, R46, R41, R248 ;  /* 0x000000292e067224 */ /* 0x000fc600078e02f8 */
[----:B------:R-:W-:Y:S01]  /*3e10*/  LEA.HI R2, R2, R0, RZ, 0x3 ;  /* 0x0000000002027211 */ /* 0x000fe200078f18ff */
[----:B------:R-:W-:-:S03]  /*3e20*/  IMAD.SHL.U32 R6, R6, 0x20, RZ ;  /* 0x0000002006067824 */ /* 0x000fc600078e00ff */
[----:B------:R-:W-:Y:S01]  /*3e30*/  LOP3.LUT R2, R2, 0xfffffff8, RZ, 0xc0, !PT ;  /* 0xfffffff802027812 */ /* 0x000fe200078ec0ff */
[----:B--2---:R-:W-:Y:S01]  /*3e40*/  IMAD.SHL.U32 R12, R12, 0x2, RZ ;  /* 0x000000020c0c7824 */ /* 0x004fe200078e00ff */
[----:B----4-:R-:W2:Y:S03]  /*3e50*/  @P5 MUFU.RCP R7, R7 ;  /* 0x0000000700075308 */ /* 0x010ea60000001000 */
[----:B------:R-:W-:Y:S01]  /*3e60*/  IMAD.IADD R0, R0, 0x1, -R2 ;  /* 0x0000000100007824 */ /* 0x000fe200078e0a02 */
[----:B------:R-:W-:-:S04]  /*3e70*/  LOP3.LUT R11, R11, 0x6, R12, 0xf8, !PT ;  /* 0x000000060b0b7812 */ /* 0x000fc800078ef80c */
[C---:B------:R-:W-:Y:S02]  /*3e80*/  LOP3.LUT P0, RZ, R0.reuse, 0x2, RZ, 0xc0, !PT ;  /* 0x0000000200ff7812 */ /* 0x040fe4000780c0ff */
[----:B------:R-:W-:Y:S02]  /*3e90*/  LOP3.LUT P2, RZ, R0, 0x4, RZ, 0xc0, !PT ;  /* 0x0000000400ff7812 */ /* 0x000fe4000784c0ff */
[----:B------:R-:W-:Y:S01]  /*3ea0*/  SHF.R.S32.HI R0, RZ, 0x1f, R25 ;  /* 0x0000001fff007819 */ /* 0x000fe20000011419 */
[----:B------:R-:W-:Y:S02]  /*3eb0*/  VIADD R2, R177, 0x1000 ;  /* 0x00001000b1027836 */ /* 0x000fe40000000000 */
[----:B------:R-:W-:Y:S01]  /*3ec0*/  IMAD R193, R246, 0x80, R11 ;  /* 0x00000080f6c17824 */ /* 0x000fe200078e020b */
[----:B------:R-:W-:Y:S02]  /*3ed0*/  SEL R174, R174, 0xffffffe0, !P0 ;  /* 0xffffffe0aeae7807 */ /* 0x000fe40004000000 */
[----:B------:R-:W-:Y:S01]  /*3ee0*/  SEL R2, R2, R177, !P1 ;  /* 0x000000b102027207 */ /* 0x000fe20004800000 */
[----:B------:R-:W-:-:S02]  /*3ef0*/  VIADD R216, R193, 0x10 ;  /* 0x00000010c1d87836 */ /* 0x000fc40000000000 */
[C---:B------:R-:W-:Y:S02]  /*3f00*/  VIADD R215, R193.reuse, 0x9 ;  /* 0x00000009c1d77836 */ /* 0x040fe40000000000 */
[C---:B------:R-:W-:Y:S02]  /*3f10*/  VIADD R214, R193.reuse, 0x8 ;  /* 0x00000008c1d67836 */ /* 0x040fe40000000000 */
[C---:B------:R-:W-:Y:S02]  /*3f20*/  VIADD R213, R193.reuse, 0x1 ;  /* 0x00000001c1d57836 */ /* 0x040fe40000000000 */
[C---:B------:R-:W-:Y:S02]  /*3f30*/  VIADD R208, R193.reuse, 0x19 ;  /* 0x00000019c1d07836 */ /* 0x040fe40000000000 */
[C---:B------:R-:W-:Y:S02]  /*3f40*/  VIADD R207, R193.reuse, 0x18 ;  /* 0x00000018c1cf7836 */ /* 0x040fe40000000000 */
[----:B------:R-:W-:Y:S01]  /*3f50*/  VIADD R204, R193, 0x11 ;  /* 0x00000011c1cc7836 */ /* 0x000fe20000000000 */
[----:B------:R-:W-:Y:S01]  /*3f60*/  CS2R R46, SRZ ;  /* 0x00000000002e7805 */ /* 0x000fe2000001ff00 */
[----:B------:R-:W-:Y:S01]  /*3f70*/  IMAD R239, R239, 0x38, RZ ;  /* 0x00000038efef7824 */ /* 0x000fe200078e02ff */
[----:B------:R-:W-:-:S02]  /*3f80*/  CS2R R42, SRZ ;  /* 0x00000000002a7805 */ /* 0x000fc4000001ff00 */
[----:B------:R-:W-:Y:S02]  /*3f90*/  CS2R R40, SRZ ;  /* 0x0000000000287805 */ /* 0x000fe4000001ff00 */
[----:B------:R-:W-:Y:S01]  /*3fa0*/  I2FP.F32.S32 R209, R193 ;  /* 0x000000c100d17245 */ /* 0x000fe20000201400 */
[----:B------:R-:W-:Y:S01]  /*3fb0*/  IMAD.IADD R169, R167, 0x1, R174 ;  /* 0x00000001a7a97824 */ /* 0x000fe200078e02ae */
[----:B------:R-:W-:Y:S02]  /*3fc0*/  LEA R166, R2, UR6, 0x1 ;  /* 0x0000000602a67c11 */ /* 0x000fe4000f8e08ff */
[----:B------:R-:W-:Y:S02]  /*3fd0*/  I2FP.F32.S32 R216, R216 ;  /* 0x000000d800d87245 */ /* 0x000fe40000201400 */
[----:B------:R-:W-:Y:S02]  /*3fe0*/  I2FP.F32.S32 R215, R215 ;  /* 0x000000d700d77245 */ /* 0x000fe40000201400 */
[----:B------:R-:W-:-:S02]  /*3ff0*/  I2FP.F32.S32 R214, R214 ;  /* 0x000000d600d67245 */ /* 0x000fc40000201400 */
[----:B------:R-:W-:Y:S02]  /*4000*/  I2FP.F32.S32 R213, R213 ;  /* 0x000000d500d57245 */ /* 0x000fe40000201400 */
[----:B------:R-:W-:Y:S02]  /*4010*/  I2FP.F32.S32 R212, R208 ;  /* 0x000000d000d47245 */ /* 0x000fe40000201400 */
[----:B------:R-:W-:Y:S02]  /*4020*/  I2FP.F32.S32 R211, R207 ;  /* 0x000000cf00d37245 */ /* 0x000fe40000201400 */
[----:B------:R-:W-:Y:S02]  /*4030*/  I2FP.F32.S32 R210, R204 ;  /* 0x000000cc00d27245 */ /* 0x000fe40000201400 */
[----:B------:R-:W-:Y:S02]  /*4040*/  SEL R164, R164, 0xffffffc0, !P2 ;  /* 0xffffffc0a4a47807 */ /* 0x000fe40005000000 */
[----:B---3--:R-:W-:Y:S01]  /*4050*/  IADD3 R232, P4, P3, R6, R4, R25 ;  /* 0x0000000406e87210 */ /* 0x008fe20007b9e019 */
[----:B------:R-:W-:Y:S01]  /*4060*/  IMAD.IADD R4, R229, 0x1, R250 ;  /* 0x00000001e5047824 */ /* 0x000fe200078e02fa */
[----:B------:R-:W-:-:S03]  /*4070*/  SHF.R.S32.HI R6, RZ, 0x1f, R6 ;  /* 0x0000001fff067819 */ /* 0x000fc60000011406 */
[----:B------:R-:W-:Y:S01]  /*4080*/  IMAD.IADD R235, R229, 0x1, R4 ;  /* 0x00000001e5eb7824 */ /* 0x000fe200078e0204 */
[----:B------:R-:W-:Y:S01]  /*4090*/  IADD3.X R6, R6, R5, R0, P4, P3 ;  /* 0x0000000506067210 */ /* 0x000fe200027e6400 */
[----:B------:R-:W-:Y:S02]  /*40a0*/  VIADD R0, R175, 0x1000 ;  /* 0x00001000af007836 */ /* 0x000fe40000000000 */
[----:B------:R-:W-:-:S03]  /*40b0*/  IMAD.IADD R234, R229, 0x1, R235 ;  /* 0x00000001e5ea7824 */ /* 0x000fc600078e02eb */
[----:B------:R-:W-:Y:S01]  /*40c0*/  SEL R0, R0, R175, !P1 ;  /* 0x000000af00007207 */ /* 0x000fe20004800000 */
[----:B------:R-:W-:Y:S02]  /*40d0*/  IMAD.IADD R231, R229, 0x1, R234 ;  /* 0x00000001e5e77824 */ /* 0x000fe400078e02ea */
[----:B--2---:R-:W-:Y:S01]  /*40e0*/  @P5 FMUL.FTZ R178, R10, R7 ;  /* 0x000000070ab25220 */ /* 0x004fe20000410000 */
[----:B------:R-:W-:Y:S01]  /*40f0*/  IMAD.WIDE.U32 R232, R232, -0x2daee0ad, RZ ;  /* 0xd2511f53e8e87825 */ /* 0x000fe200078e00ff */
[----:B------:R-:W-:-:S03]  /*4100*/  LEA R165, R0, UR6, 0x1 ;  /* 0x0000000600a57c11 */ /* 0x000fc6000f8e08ff */
[----:B------:R-:W-:Y:S01]  /*4110*/  IMAD.IADD R237, R229, 0x1, R231 ;  /* 0x00000001e5ed7824 */ /* 0x000fe200078e02e7 */
[----:B------:R-:W-:Y:S02]  /*4120*/  R2UR UR5, R8 ;  /* 0x00000000080572ca */ /* 0x000fe400000e0000 */
[----:B------:R-:W-:-:S11]  /*4130*/  R2UR UR25, R9 ;  /* 0x00000000091972ca */ /* 0x000fd600000e0000 */
[----:B------:R-:W-:Y:S01]  /*4140*/  UIADD3 UR23, UR5, -0x4ab325aa, URZ ;  /* 0xb54cda5605177890 */ /* 0x000fe2000fffe03f */
[----:B------:R-:W-:Y:S01]  /*4150*/  LOP3.LUT R236, R6, UR5, RZ, 0x3c, !PT ;  /* 0x0000000506ec7c12 */ /* 0x000fe2000f8e3cff */
[----:B------:R-:W-:Y:S02]  /*4160*/  UIADD3 UR21, UR5, 0x1715609d, URZ ;  /* 0x1715609d05157890 */ /* 0x000fe4000fffe03f */
[----:B------:R-:W-:Y:S02]  /*4170*/  UIADD3 UR19, UR5, 0x78dde6e4, URZ ;  /* 0x78dde6e405137890 */ /* 0x000fe4000fffe03f */
[----:B------:R-:W-:Y:S02]  /*4180*/  UIADD3 UR17, UR5, -0x255992d5, URZ ;  /* 0xdaa66d2b05117890 */ /* 0x000fe4000fffe03f */
[----:B------:R-:W-:Y:S02]  /*4190*/  UIADD3 UR11, UR5, 0x3c6ef372, URZ ;  /* 0x3c6ef372050b7890 */ /* 0x000fe4000fffe03f */
[----:B------:R-:W-:-:S02]  /*41a0*/  UIADD3 UR9, UR5, -0x61c88647, URZ ;  /* 0x9e3779b905097890 */ /* 0x000fc4000fffe03f */
[----:B------:R-:W-:Y:S02]  /*41b0*/  UIADD3 UR24, UR25, 0x646e171e, URZ ;  /* 0x646e171e19187890 */ /* 0x000fe4000fffe03f */
[----:B------:R-:W-:Y:S02]  /*41c0*/  UIADD3 UR22, UR25, -0x56f99767, URZ ;  /* 0xa906689919167890 */ /* 0x000fe4000fffe03f */
[----:B------:R-:W-:Y:S02]  /*41d0*/  UIADD3 UR20, UR25, -0x126145ec, URZ ;  /* 0xed9eba1419147890 */ /* 0x000fe4000fffe03f */
[----:B------:R-:W-:Y:S02]  /*41e0*/  UIADD3 UR18, UR25, 0x32370b8f, URZ ;  /* 0x32370b8f19127890 */ /* 0x000fe4000fffe03f */
[----:B------:R-:W-:Y:S02]  /*41f0*/  UIADD3 UR16, UR25, 0x76cf5d0a, URZ ;  /* 0x76cf5d0a19107890 */ /* 0x000fe4000fffe03f */
[----:B------:R-:W-:Y:S01]  /*4200*/  UIADD3 UR10, UR25, -0x4498517b, URZ ;  /* 0xbb67ae85190a7890 */ /* 0x000fe2000fffe03f */
[----:B-1----:R-:W-:-:S11]  /*4210*/  ULDC UR5, c[0x0][0x2ec] ;  /* 0x0000bb0000057ab9 */ /* 0x002fd60000000800 */
.L_x_717:
[----:B-----5:R-:W-:Y:S01]  /*4220*/  FSETP.NEU.FTZ.AND P1, PT, R225, -INF , PT ;  /* 0xff800000e100780b */ /* 0x020fe20003f3d000 */
[----:B------:R-:W2:Y:S01]  /*4230*/  LDL R179, [R1] ;  /* 0x0000000001b37983 */ /* 0x000ea20000100800 */
[----:B------:R-:W-:Y:S01]  /*4240*/  FSETP.NEU.FTZ.AND P0, PT, R224, -INF , PT ;  /* 0xff800000e000780b */ /* 0x000fe20003f1d000 */
[----:B------:R-:W-:Y:S01]  /*4250*/  IMAD.IADD R0, R166, 0x1, R174 ;  /* 0x00000001a6007824 */ /* 0x000fe200078e02ae */
[----:B------:R-:W-:Y:S01]  /*4260*/  FSETP.NEU.FTZ.AND P4, PT, R222, -INF , PT ;  /* 0xff800000de00780b */ /* 0x000fe20003f9d000 */
[----:B------:R-:W0:Y:S01]  /*4270*/  LDGDEPBAR ;  /* 0x00000000000079af */ /* 0x000e220000000000 */
[--C-:B------:R-:W-:Y:S02]  /*4280*/  IMAD.IADD R128, R166, 0x1, R164.reuse ;  /* 0x00000001a6807824 */ /* 0x100fe400078e02a4 */
[----:B------:R-:W-:Y:S01]  /*4290*/  IMAD.SHL.U32 R2, R246, 0x80, RZ ;  /* 0x00000080f6027824 */ /* 0x000fe200078e00ff */
[----:B------:R-:W-:Y:S04]  /*42a0*/  DEPBAR.LE SB0, 0x0 ;  /* 0x000080000000791a */ /* 0x000fe80000000000 */
[----:B------:R-:W-:Y:S06]  /*42b0*/  BAR.SYNC.DEFER_BLOCKING 0x0 ;  /* 0x0000000000007b1d */ /* 0x000fec0000010000 */
[----:B------:R-:W-:Y:S08]  /*42c0*/  LDSM.16.M88.4 R32, [R166] ;  /* 0x00000000a620783b */ /* 0x000ff00000000200 */
[----:B------:R-:W1:Y:S08]  /*42d0*/  LDSM.16.M88.4 R16, [R170+0x6000] ;  /* 0x00600000aa10783b */ /* 0x000e700000000200 */
[----:B------:R-:W3:Y:S08]  /*42e0*/  LDSM.16.M88.4 R28, [R166+0x1000] ;  /* 0x00100000a61c783b */ /* 0x000ef00000000200 */
[----:B------:R-:W4:Y:S08]  /*42f0*/  LDSM.16.M88.4 R100, [R170+0x6800] ;  /* 0x00680000aa64783b */ /* 0x000f300000000200 */
[----:B------:R-:W-:Y:S08]  /*4300*/  LDSM.16.M88.4 R104, [R0] ;  /* 0x000000000068783b */ /* 0x000ff00000000200 */
[----:B------:R-:W4:Y:S01]  /*4310*/  LDSM.16.M88.4 R108, [R173+0x6000] ;  /* 0x00600000ad6c783b */ /* 0x000f220000000200 */
[-C--:B-1----:R-:W-:Y:S07]  /*4320*/  HMMA.16816.F32 R4, R32, R16.reuse, RZ ;  /* 0x000000102004723c */ /* 0x082fee00000018ff */
[----:B------:R1:W1:Y:S01]  /*4330*/  LDSM.16.M88.4 R112, [R0+0x1000] ;  /* 0x001000000070783b */ /* 0x0002620000000200 */
[C---:B---3--:R-:W-:Y:S07]  /*4340*/  HMMA.16816.F32 R8, R28.reuse, R16, RZ ;  /* 0x000000101c08723c */ /* 0x048fee00000018ff */
[----:B------:R-:W3:Y:S01]  /*4350*/  LDSM.16.M88.4 R116, [R173+0x6800] ;  /* 0x00680000ad74783b */ /* 0x000ee20000000200 */
[-C--:B------:R-:W-:Y:S07]  /*4360*/  HMMA.16816.F32 R12, R28, R18.reuse, RZ ;  /* 0x000000121c0c723c */ /* 0x080fee00000018ff */
[----:B------:R-:W-:Y:S01]  /*4370*/  LDSM.16.M88.4 R120, [R128] ;  /* 0x000000008078783b */ /* 0x000fe20000000200 */
[C---:B------:R-:W-:Y:S07]  /*4380*/  HMMA.16816.F32 R16, R32.reuse, R18, RZ ;  /* 0x000000122010723c */ /* 0x040fee00000018ff */
[----:B------:R-:W3:Y:S01]  /*4390*/  LDSM.16.M88.4 R124, [R171+0x6000] ;  /* 0x00600000ab7c783b */ /* 0x000ee20000000200 */
[-C--:B----4-:R-:W-:Y:S03]  /*43a0*/  HMMA.16816.F32 R20, R32, R100.reuse, RZ ;  /* 0x000000642014723c */ /* 0x090fe600000018ff */
[----:B-1----:R-:W-:Y:S02]  /*43b0*/  IMAD.IADD R0, R0, 0x1, R164 ;  /* 0x0000000100007824 */ /* 0x002fe400078e02a4 */
[----:B------:R-:W-:Y:S01]  /*43c0*/  IMAD.MOV.U32 R164, RZ, RZ, 0x40 ;  /* 0x00000040ffa47424 */ /* 0x000fe200078e00ff */
[C---:B------:R-:W-:Y:S01]  /*43d0*/  HMMA.16816.F32 R24, R28.reuse, R100, RZ ;  /* 0x000000641c18723c */ /* 0x040fe200000018ff */
[----:B------:R-:W1:Y:S04]  /*43e0*/  LDSM.16.M88.4 R128, [R128+0x1000] ;  /* 0x001000008080783b */ /* 0x000e680000000200 */
[----:B------:R-:W-:Y:S01]  /*43f0*/  SEL R164, R164, 0xffffffc0, !P2 ;  /* 0xffffffc0a4a47807 */ /* 0x000fe20005000000 */
[-C--:B------:R-:W-:Y:S06]  /*4400*/  HMMA.16816.F32 R28, R28, R102.reuse, RZ ;  /* 0x000000661c1c723c */ /* 0x080fec00000018ff */
[----:B------:R-:W-:Y:S01]  /*4410*/  HMMA.16816.F32 R32, R32, R102, RZ ;  /* 0x000000662020723c */ /* 0x000fe200000018ff */
[----:B------:R-:W4:Y:S05]  /*4420*/  LDSM.16.M88.4 R100, [R171+0x6800] ;  /* 0x00680000ab64783b */ /* 0x000f2a0000000200 */
[-C--:B------:R-:W-:Y:S06]  /*4430*/  HMMA.16816.F32 R4, R104, R108.reuse, R4 ;  /* 0x0000006c6804723c */ /* 0x080fec0000001804 */
[C---:B------:R-:W-:Y:S06]  /*4440*/  HMMA.16816.F32 R8, R112.reuse, R108, R8 ;  /* 0x0000006c7008723c */ /* 0x040fec0000001808 */
[-C--:B------:R-:W-:Y:S06]  /*4450*/  HMMA.16816.F32 R12, R112, R110.reuse, R12 ;  /* 0x0000006e700c723c */ /* 0x080fec000000180c */
[C---:B------:R-:W-:Y:S01]  /*4460*/  HMMA.16816.F32 R16, R104.reuse, R110, R16 ;  /* 0x0000006e6810723c */ /* 0x040fe20000001810 */
[----:B------:R-:W-:Y:S05]  /*4470*/  LDSM.16.M88.4 R108, [R172+0x6000] ;  /* 0x00600000ac6c783b */ /* 0x000fea0000000200 */
[-C--:B---3--:R-:W-:Y:S06]  /*4480*/  HMMA.16816.F32 R20, R104, R116.reuse, R20 ;  /* 0x000000746814723c */ /* 0x088fec0000001814 */
[C---:B------:R-:W-:Y:S06]  /*4490*/  HMMA.16816.F32 R24, R112.reuse, R116, R24 ;  /* 0x000000747018723c */ /* 0x040fec0000001818 */
[-C--:B------:R-:W-:Y:S01]  /*44a0*/  HMMA.16816.F32 R28, R112, R118.reuse, R28 ;  /* 0x00000076701c723c */ /* 0x080fe2000000181c */
[----:B------:R-:W-:Y:S04]  /*44b0*/  LDSM.16.M88.4 R112, [R0+0x1000] ;  /* 0x001000000070783b */ /* 0x000fe80000000200 */
[----:B------:R-:W-:Y:S01]  /*44c0*/  IADD3 R116, R244, 0x80, R2 ;  /* 0x00000080f4747810 */ /* 0x000fe20007ffe002 */
[----:B------:R-:W-:Y:S03]  /*44d0*/  HMMA.16816.F32 R32, R104, R118, R32 ;  /* 0x000000766820723c */ /* 0x000fe60000001820 */
[----:B------:R3:W4:Y:S02]  /*44e0*/  LDSM.16.M88.4 R104, [R0] ;  /* 0x000000000068783b */ /* 0x0007240000000200 */
[----:B------:R-:W-:Y:S01]  /*44f0*/  IMAD.IADD R117, R116, 0x1, -R195 ;  /* 0x0000000174757824 */ /* 0x000fe200078e0ac3 */
[-C--:B------:R-:W-:Y:S05]  /*4500*/  HMMA.16816.F32 R4, R120, R124.reuse, R4 ;  /* 0x0000007c7804723c */ /* 0x080fea0000001804 */
[----:B------:R-:W-:Y:S01]  /*4510*/  IMAD.SHL.U32 R118, R194, 0x40, RZ ;  /* 0x00000040c2767824 */ /* 0x000fe200078e00ff */
[C---:B-1----:R-:W-:Y:S04]  /*4520*/  HMMA.16816.F32 R8, R128.reuse, R124, R8 ;  /* 0x0000007c8008723c */ /* 0x042fe80000001808 */
[----:B------:R-:W-:Y:S01]  /*4530*/  ISETP.GE.AND P6, PT, R118, R117, PT ;  /* 0x000000757600720c */ /* 0x000fe20003fc6270 */
[----:B------:R-:W-:Y:S01]  /*4540*/  VIADD R2, R2, 0x80 ;  /* 0x0000008002027836 */ /* 0x000fe20000000000 */
[-C--:B------:R-:W-:Y:S04]  /*4550*/  HMMA.16816.F32 R12, R128, R126.reuse, R12 ;  /* 0x0000007e800c723c */ /* 0x080fe8000000180c */
[----:B------:R-:W-:Y:S02]  /*4560*/  ISETP.LT.AND P6, PT, R2, R195, P6 ;  /* 0x000000c30200720c */ /* 0x000fe400037c1270 */
[C---:B------:R-:W-:Y:S05]  /*4570*/  HMMA.16816.F32 R16, R120.reuse, R126, R16 ;  /* 0x0000007e7810723c */ /* 0x040fea0000001810 */
[----:B---3--:R-:W-:Y:S01]  /*4580*/  IMAD R0, R246, 0x4, R252 ;  /* 0x00000004f6007824 */ /* 0x008fe200078e02fc */
[-C--:B----4-:R-:W-:Y:S05]  /*4590*/  HMMA.16816.F32 R20, R120, R100.reuse, R20 ;  /* 0x000000647814723c */ /* 0x090fea0000001814 */
[----:B------:R-:W-:Y:S01]  /*45a0*/  LOP3.LUT R0, R0, UR25, RZ, 0x3c, !PT ;  /* 0x0000001900007c12 */ /* 0x000fe2000f8e3cff */
[C---:B------:R-:W-:Y:S05]  /*45b0*/  HMMA.16816.F32 R24, R128.reuse, R100, R24 ;  /* 0x000000648018723c */ /* 0x040fea0000001818 */
[----:B------:R-:W-:Y:S01]  /*45c0*/  LOP3.LUT R119, R233, R0, RZ, 0x3c, !PT ;  /* 0x00000000e9777212 */ /* 0x000fe200078e3cff */
[-C--:B------:R-:W-:Y:S05]  /*45d0*/  HMMA.16816.F32 R28, R128, R102.reuse, R28 ;  /* 0x00000066801c723c */ /* 0x080fea000000181c */
[----:B------:R-:W-:Y:S01]  /*45e0*/  IMAD.WIDE.U32 R126, R119, -0x326172a9, RZ ;  /* 0xcd9e8d57777e7825 */ /* 0x000fe200078e00ff */
[----:B------:R-:W-:Y:S05]  /*45f0*/  HMMA.16816.F32 R32, R120, R102, R32 ;  /* 0x000000667820723c */ /* 0x000fea0000001820 */
[----:B------:R-:W-:Y:S01]  /*4600*/  FMUL.FTZ R119, R225, 1.4426950216293334961 ;  /* 0x3fb8aa3be1777820 */ /* 0x000fe20000410000 */
[-C--:B------:R-:W-:Y:S05]  /*4610*/  HMMA.16816.F32 R4, R104, R108.reuse, R4 ;  /* 0x0000006c6804723c */ /* 0x080fea0000001804 */
[----:B------:R-:W-:Y:S01]  /*4620*/  FSEL R119, R119, RZ, P1 ;  /* 0x000000ff77777208 */ /* 0x000fe20000800000 */
[C---:B------:R-:W-:Y:S06]  /*4630*/  HMMA.16816.F32 R8, R112.reuse, R108, R8 ;  /* 0x0000006c7008723c */ /* 0x040fec0000001808 */
[-C--:B------:R-:W-:Y:S06]  /*4640*/  HMMA.16816.F32 R12, R112, R110.reuse, R12 ;  /* 0x0000006e700c723c */ /* 0x080fec000000180c */
[C---:B------:R-:W-:Y:S06]  /*4650*/  HMMA.16816.F32 R16, R104.reuse, R110, R16 ;  /* 0x0000006e6810723c */ /* 0x040fec0000001810 */
[-C--:B------:R-:W-:Y:S01]  /*4660*/  FFMA.FTZ R4, R209, R178.reuse, R4 ;  /* 0x000000b2d1047223 */ /* 0x080fe20000010004 */
[-C--:B------:R-:W-:Y:S01]  /*4670*/  FFMA.FTZ R5, R213, R178.reuse, R5 ;  /* 0x000000b2d5057223 */ /* 0x080fe20000010005 */
[-C--:B------:R-:W-:Y:S03]  /*4680*/  FFMA.FTZ R6, R209, R178.reuse, R6 ;  /* 0x000000b2d1067223 */ /* 0x080fe60000010006 */
[CC--:B------:R-:W-:Y:S01]  /*4690*/  FFMA.FTZ R7, R213.reuse, R178.reuse, R7 ;  /* 0x000000b2d5077223 */ /* 0x0c0fe20000010007 */
[-C--:B------:R-:W-:Y:S01]  /*46a0*/  FFMA.FTZ R11, R213, R178.reuse, R11 ;  /* 0x000000b2d50b7223 */ /* 0x080fe2000001000b */
[----:B------:R-:W-:Y:S02]  /*46b0*/  @!P6 VIADD R110, R193, 0x8 ;  /* 0x00000008c16ee836 */ /* 0x000fe40000000000 */
[-C--:B------:R-:W-:Y:S01]  /*46c0*/  FFMA.FTZ R8, R209, R178.reuse, R8 ;  /* 0x000000b2d1087223 */ /* 0x080fe20000010008 */
[----:B------:R-:W-:Y:S02]  /*46d0*/  @!P6 VIADD R111, R193, 0x9 ;  /* 0x00000009c16fe836 */ /* 0x000fe40000000000 */
[-C--:B------:R-:W-:Y:S01]  /*46e0*/  FFMA.FTZ R9, R213, R178.reuse, R9 ;  /* 0x000000b2d5097223 */ /* 0x080fe20000010009 */
[-C--:B------:R-:W-:Y:S01]  /*46f0*/  FFMA.FTZ R10, R209, R178.reuse, R10 ;  /* 0x000000b2d10a7223 */ /* 0x080fe2000001000a */
[CC--:B------:R-:W-:Y:S01]  /*4700*/  FFMA.FTZ R12, R214.reuse, R178.reuse, R12 ;  /* 0x000000b2d60c7223 */ /* 0x0c0fe2000001000c */
[CC--:B------:R-:W-:Y:S01]  /*4710*/  FFMA.FTZ R13, R215.reuse, R178.reuse, R13 ;  /* 0x000000b2d70d7223 */ /* 0x0c0fe2000001000d */
[CC--:B------:R-:W-:Y:S01]  /*4720*/  FFMA.FTZ R14, R214.reuse, R178.reuse, R14 ;  /* 0x000000b2d60e7223 */ /* 0x0c0fe2000001000e */
[CC--:B------:R-:W-:Y:S01]  /*4730*/  FFMA.FTZ R15, R215.reuse, R178.reuse, R15 ;  /* 0x000000b2d70f7223 */ /* 0x0c0fe2000001000f */
[CC--:B------:R-:W-:Y:S01]  /*4740*/  FFMA.FTZ R16, R214.reuse, R178.reuse, R16 ;  /* 0x000000b2d6107223 */ /* 0x0c0fe20000010010 */
[CC--:B------:R-:W-:Y:S01]  /*4750*/  FFMA.FTZ R17, R215.reuse, R178.reuse, R17 ;  /* 0x000000b2d7117223 */ /* 0x0c0fe20000010011 */
[-C--:B------:R-:W-:Y:S01]  /*4760*/  FFMA.FTZ R18, R214, R178.reuse, R18 ;  /* 0x000000b2d6127223 */ /* 0x080fe20000010012 */
[----:B------:R-:W-:Y:S01]  /*4770*/  FFMA.FTZ R19, R215, R178, R19 ;  /* 0x000000b2d7137223 */ /* 0x000fe20000010013 */
[----:B--2---:R-:W-:Y:S04]  /*4780*/  IMAD R116, R194, 0x4, R179 ;  /* 0x00000004c2747824 */ /* 0x004fe800078e02b3 */
[C---:B------:R-:W-:Y:S02]  /*4790*/  VIADD R0, R116.reuse, 0x2 ;  /* 0x0000000274007836 */ /* 0x040fe40000000000 */
[----:B------:R-:W-:Y:S04]  /*47a0*/  IMAD.WIDE.U32 R116, R116, -0x326172a9, RZ ;  /* 0xcd9e8d5774747825 */ /* 0x000fe800078e00ff */
[----:B------:R-:W-:Y:S01]  /*47b0*/  IMAD.WIDE.U32 R100, R0, -0x326172a9, RZ ;  /* 0xcd9e8d5700647825 */ /* 0x000fe200078e00ff */
[-C--:B------:R-:W-:Y:S02]  /*47c0*/  LOP3.LUT R2, R117, R236.reuse, RZ, 0x3c, !PT ;  /* 0x000000ec75027212 */ /* 0x080fe400078e3cff */
[----:B------:R-:W-:Y:S01]  /*47d0*/  LOP3.LUT R116, R127, UR9, R116, 0x96, !PT ;  /* 0x000000097f747c12 */ /* 0x000fe2000f8e9674 */
[----:B------:R-:W-:Y:S01]  /*47e0*/  FMUL.FTZ R117, R222, 1.4426950216293334961 ;  /* 0x3fb8aa3bde757820 */ /* 0x000fe20000410000 */
[----:B------:R-:W-:Y:S01]  /*47f0*/  LOP3.LUT R101, R101, R236, RZ, 0x3c, !PT ;  /* 0x000000ec65657212 */ /* 0x000fe200078e3cff */
[----:B------:R-:W-:Y:S01]  /*4800*/  IMAD.WIDE.U32 R102, R2, -0x2daee0ad, RZ ;  /* 0xd2511f5302667825 */ /* 0x000fe200078e00ff */
[----:B------:R-:W-:Y:S02]  /*4810*/  LOP3.LUT R124, R127, UR9, R100, 0x96, !PT ;  /* 0x000000097f7c7c12 */ /* 0x000fe4000f8e9664 */
[----:B------:R-:W-:Y:S01]  /*4820*/  LOP3.LUT R0, R232, UR10, RZ, 0x3c, !PT ;  /* 0x0000000ae8007c12 */ /* 0x000fe2000f8e3cff */
[----:B------:R-:W-:Y:S01]  /*4830*/  IMAD.WIDE.U32 R100, R101, -0x2daee0ad, RZ ;  /* 0xd2511f5365647825 */ /* 0x000fe200078e00ff */
[----:B------:R-:W-:Y:S02]  /*4840*/  LOP3.LUT R127, R126, UR11, RZ, 0x3c, !PT ;  /* 0x0000000b7e7f7c12 */ /* 0x000fe4000f8e3cff */
[----:B------:R-:W-:Y:S01]  /*4850*/  LOP3.LUT R120, R0, R103, RZ, 0x3c, !PT ;  /* 0x0000006700787212 */ /* 0x000fe200078e3cff */
[----:B------:R-:W-:Y:S01]  /*4860*/  IMAD.WIDE.U32 R122, R116, -0x2daee0ad, RZ ;  /* 0xd2511f53747a7825 */ /* 0x000fe200078e00ff */
[----:B------:R-:W-:Y:S02]  /*4870*/  LOP3.LUT R126, R0, R101, RZ, 0x3c, !PT ;  /* 0x00000065007e7212 */ /* 0x000fe400078e3cff */
[----:B------:R-:W-:Y:S01]  /*4880*/  @!P6 IADD3 R2, -R244, 0x1, R226 ;  /* 0x00000001f402e810 */ /* 0x000fe20007ffe1e2 */
[----:B------:R-:W-:Y:S01]  /*4890*/  IMAD.WIDE.U32 R124, R124, -0x2daee0ad, RZ ;  /* 0xd2511f537c7c7825 */ /* 0x000fe200078e00ff */
[----:B------:R-:W-:Y:S02]  /*48a0*/  LOP3.LUT R123, R123, UR16, R102, 0x96, !PT ;  /* 0x000000107b7b7c12 */ /* 0x000fe4000f8e9666 */
[--C-:B------:R-:W-:Y:S01]  /*48b0*/  @!P6 IADD3 R2, R118, R2, R195.reuse ;  /* 0x000000027602e210 */ /* 0x100fe20007ffe0c3 */
[----:B------:R-:W-:Y:S01]  /*48c0*/  FMUL.FTZ R118, R224, 1.4426950216293334961 ;  /* 0x3fb8aa3be0767820 */ /* 0x000fe20000410000 */
[----:B------:R-:W-:Y:S01]  /*48d0*/  LOP3.LUT R125, R125, UR16, R100, 0x96, !PT ;  /* 0x000000107d7d7c12 */ /* 0x000fe2000f8e9664 */
[----:B------:R-:W-:Y:S01]  /*48e0*/  @!P6 VIADD R116, R193, 0x1 ;  /* 0x00000001c174e836 */ /* 0x000fe20000000000 */
[C---:B------:R-:W-:Y:S01]  /*48f0*/  @!P6 VIMNMX R109, R2.reuse, R195, PT ;  /* 0x000000c3026de248 */ /* 0x040fe20003fe0100 */
[----:B------:R-:W1:Y:S01]  /*4900*/  LDSM.16.M88.4 R100, [R172+0x6800] ;  /* 0x00680000ac64783b */ /* 0x000e620000000200 */
[C-C-:B------:R-:W-:Y:S02]  /*4910*/  @!P6 VIADDMNMX R108, R2.reuse, 0x8, R195.reuse, PT ;  /* 0x00000008026ce846 */ /* 0x140fe400038001c3 */
[--C-:B------:R-:W-:Y:S02]  /*4920*/  @!P6 VIADDMNMX R0, R2, 0x20, R195.reuse, PT ;  /* 0x000000200200e846 */ /* 0x100fe400038001c3 */
[----:B------:R-:W-:Y:S02]  /*4930*/  @!P6 ISETP.GE.AND P3, PT, R116, R108, PT ;  /* 0x0000006c7400e20c */ /* 0x000fe40003f66270 */
[----:B------:R-:W-:Y:S02]  /*4940*/  @!P6 VIADDMNMX R2, R2, 0x28, R195, PT ;  /* 0x000000280202e846 */ /* 0x000fe400038001c3 */
[----:B------:R-:W-:Y:S02]  /*4950*/  @!P6 ISETP.GE.AND P1, PT, R116, R0, PT ;  /* 0x000000007400e20c */ /* 0x000fe40003f26270 */
[----:B------:R-:W-:Y:S02]  /*4960*/  FSEL R118, R118, RZ, P0 ;  /* 0x000000ff76767208 */ /* 0x000fe40000000000 */
[CC--:B------:R-:W-:Y:S02]  /*4970*/  @!P6 ISETP.GE.AND P0, PT, R116.reuse, R109.reuse, PT ;  /* 0x0000006d7400e20c */ /* 0x0c0fe40003f06270 */
[----:B------:R-:W-:Y:S01]  /*4980*/  @!P6 ISETP.GE.AND P5, PT, R116, R2, PT ;  /* 0x000000027400e20c */ /* 0x000fe20003fa6270 */
[----:B------:R-:W-:Y:S01]  /*4990*/  FMUL.FTZ R116, R223, 1.4426950216293334961 ;  /* 0x3fb8aa3bdf747820 */ /* 0x000fe20000410000 */
[----:B------:R-:W-:Y:S02]  /*49a0*/  FSEL R117, R117, RZ, P4 ;  /* 0x000000ff75757208 */ /* 0x000fe40002000000 */
[----:B------:R-:W-:Y:S02]  /*49b0*/  FSETP.NEU.FTZ.AND P4, PT, R223, -INF , PT ;  /* 0xff800000df00780b */ /* 0x000fe40003f9d000 */
[----:B------:R-:W-:Y:S02]  /*49c0*/  @!P6 FSEL R5, R5, -INF , !P0 ;  /* 0xff8000000505e808 */ /* 0x000fe40004000000 */
[----:B------:R-:W-:Y:S02]  /*49d0*/  FSEL R116, R116, RZ, P4 ;  /* 0x000000ff74747208 */ /* 0x000fe40002000000 */
[-C--:B------:R-:W-:Y:S01]  /*49e0*/  @!P6 ISETP.GE.AND P4, PT, R193, R109.reuse, PT ;  /* 0x0000006dc100e20c */ /* 0x080fe20003f86270 */
[--C-:B------:R-:W-:Y:S01]  /*49f0*/  FFMA.FTZ R5, R5, UR5, -R119.reuse ;  /* 0x0000000505057c23 */ /* 0x100fe20008010877 */
[C---:B------:R-:W-:Y:S02]  /*4a00*/  @!P6 ISETP.GE.AND P0, PT, R193.reuse, R0, PT ;  /* 0x00000000c100e20c */ /* 0x040fe40003f06270 */
[----:B------:R-:W-:Y:S01]  /*4a10*/  @!P6 FSEL R4, R4, -INF , !P4 ;  /* 0xff8000000404e808 */ /* 0x000fe20006000000 */
[----:B------:R-:W-:Y:S01]  /*4a20*/  MUFU.EX2 R182, R5 ;  /* 0x0000000500b67308 */ /* 0x000fe20000000800 */
[----:B------:R-:W-:Y:S02]  /*4a30*/  @!P6 ISETP.GE.AND P4, PT, R193, R108, PT ;  /* 0x0000006cc100e20c */ /* 0x000fe40003f86270 */
[----:B------:R-:W-:Y:S01]  /*4a40*/  @!P6 FSEL R7, R7, -INF , !P3 ;  /* 0xff8000000707e808 */ /* 0x000fe20005800000 */
[----:B------:R-:W-:Y:S01]  /*4a50*/  FFMA.FTZ R4, R4, UR5, -R119 ;  /* 0x0000000504047c23 */ /* 0x000fe20008010877 */
[----:B------:R-:W-:Y:S02]  /*4a60*/  @!P6 FSEL R6, R6, -INF , !P4 ;  /* 0xff8000000606e808 */ /* 0x000fe40006000000 */
[----:B------:R-:W-:Y:S01]  /*4a70*/  @!P6 ISETP.GE.AND P4, PT, R193, R2, PT ;  /* 0x00000002c100e20c */ /* 0x000fe20003f86270 */
[--C-:B------:R-:W-:Y:S01]  /*4a80*/  FFMA.FTZ R7, R7, UR5, -R118.reuse ;  /* 0x0000000507077c23 */ /* 0x100fe20008010876 */
[----:B------:R-:W-:Y:S01]  /*4a90*/  @!P6 FSEL R11, R11, -INF , !P5 ;  /* 0xff8000000b0be808 */ /* 0x000fe20006800000 */
[-C--:B-1----:R-:W-:Y:S01]  /*4aa0*/  HMMA.16816.F32 R20, R104, R100.reuse, R20 ;  /* 0x000000646814723c */ /* 0x082fe20000001814 */
[----:B------:R1:W2:Y:S02]  /*4ab0*/  MUFU.EX2 R181, R4 ;  /* 0x0000000400b57308 */ /* 0x0002a40000000800 */
[-C--:B------:R-:W-:Y:S01]  /*4ac0*/  @!P6 ISETP.GE.AND P5, PT, R111, R0.reuse, PT ;  /* 0x000000006f00e20c */ /* 0x080fe20003fa6270 */
[----:B------:R-:W-:Y:S01]  /*4ad0*/  FFMA.FTZ R6, R6, UR5, -R118 ;  /* 0x0000000506067c23 */ /* 0x000fe20008010876 */
[----:B------:R-:W-:Y:S01]  /*4ae0*/  @!P6 ISETP.GE.AND P3, PT, R110, R0, PT ;  /* 0x000000006e00e20c */ /* 0x000fe20003f66270 */
[--C-:B------:R-:W-:Y:S01]  /*4af0*/  FFMA.FTZ R11, R11, UR5, -R116.reuse ;  /* 0x000000050b0b7c23 */ /* 0x100fe20008010874 */
[----:B------:R-:W-:Y:S01]  /*4b00*/  @!P6 FSEL R8, R8, -INF , !P0 ;  /* 0xff8000000808e808 */ /* 0x000fe20004000000 */
[C---:B------:R-:W-:Y:S03]  /*4b10*/  HMMA.16816.F32 R24, R112.reuse, R100, R24 ;  /* 0x000000647018723c */ /* 0x040fe60000001818 */
[----:B------:R-:W3:Y:S01]  /*4b20*/  MUFU.EX2 R184, R7 ;  /* 0x0000000700b87308 */ /* 0x000ee20000000800 */
[----:B------:R-:W-:Y:S01]  /*4b30*/  @!P6 FSEL R9, R9, -INF , !P1 ;  /* 0xff8000000909e808 */ /* 0x000fe20004800000 */
[--C-:B------:R-:W-:Y:S01]  /*4b40*/  FFMA.FTZ R8, R8, UR5, -R117.reuse ;  /* 0x0000000508087c23 */ /* 0x100fe20008010875 */
[CC--:B------:R-:W-:Y:S01]  /*4b50*/  @!P6 ISETP.GE.AND P1, PT, R110.reuse, R109.reuse, PT ;  /* 0x0000006d6e00e20c */ /* 0x0c0fe20003f26270 */
[-C--:B------:R-:W-:Y:S06]  /*4b60*/  HMMA.16816.F32 R28, R112, R102.reuse, R28 ;  /* 0x00000066701c723c */ /* 0x080fec000000181c */
[----:B------:R4:W3:Y:S01]  /*4b70*/  MUFU.EX2 R187, R6 ;  /* 0x0000000600bb7308 */ /* 0x0008e20000000800 */
[----:B------:R-:W-:Y:S01]  /*4b80*/  @!P6 ISETP.GE.AND P0, PT, R110, R2, PT ;  /* 0x000000026e00e20c */ /* 0x000fe20003f06270 */
[--C-:B------:R-:W-:Y:S03]  /*4b90*/  FFMA.FTZ R9, R9, UR5, -R117.reuse ;  /* 0x0000000509097c23 */ /* 0x100fe60008010875 */
[----:B------:R-:W-:Y:S01]  /*4ba0*/  @!P6 FSEL R10, R10, -INF , !P4 ;  /* 0xff8000000a0ae808 */ /* 0x000fe20006000000 */
[----:B------:R-:W-:Y:S04]  /*4bb0*/  HMMA.16816.F32 R32, R104, R102, R32 ;  /* 0x000000666820723c */ /* 0x000fe80000001820 */
[----:B------:R-:W-:Y:S01]  /*4bc0*/  @!P6 ISETP.GE.AND P4, PT, R110, R108, PT ;  /* 0x0000006c6e00e20c */ /* 0x000fe20003f86270 */
[--C-:B------:R-:W-:Y:S01]  /*4bd0*/  FFMA.FTZ R10, R10, UR5, -R116.reuse ;  /* 0x000000050a0a7c23 */ /* 0x100fe20008010874 */
[----:B------:R-:W-:Y:S01]  /*4be0*/  @!P6 FSEL R12, R12, -INF , !P3 ;  /* 0xff8000000c0ce808 */ /* 0x000fe20005800000 */
[----:B------:R2:W-:Y:S01]  /*4bf0*/  MUFU.EX2 R190, R8 ;  /* 0x0000000800be7308 */ /* 0x0005e20000000800 */
[----:B------:R-:W-:Y:S03]  /*4c00*/  @!P6 ISETP.GE.AND P3, PT, R111, R2, PT ;  /* 0x000000026f00e20c */ /* 0x000fe60003f66270 */
[----:B------:R-:W-:Y:S01]  /*4c10*/  @!P6 FSEL R13, R13, -INF , !P5 ;  /* 0xff8000000d0de808 */ /* 0x000fe20006800000 */
[--C-:B------:R-:W-:Y:S01]  /*4c20*/  FFMA.FTZ R12, R12, UR5, -R117.reuse ;  /* 0x000000050c0c7c23 */ /* 0x100fe20008010875 */
[-C--:B------:R-:W-:Y:S01]  /*4c30*/  @!P6 ISETP.GE.AND P5, PT, R111, R109.reuse, PT ;  /* 0x0000006d6f00e20c */ /* 0x080fe20003fa6270 */
[----:B------:R-:W-:Y:S01]  /*4c40*/  @!P6 VIADD R110, R193, 0x10 ;  /* 0x00000010c16ee836 */ /* 0x000fe20000000000 */
[----:B------:R-:W-:Y:S01]  /*4c50*/  @!P6 FSEL R14, R14, -INF , !P0 ;  /* 0xff8000000e0ee808 */ /* 0x000fe20004000000 */
[----:B------:R-:W-:Y:S01]  /*4c60*/  FFMA.FTZ R13, R13, UR5, -R117 ;  /* 0x000000050d0d7c23 */ /* 0x000fe20008010875 */
[----:B------:R-:W-:Y:S01]  /*4c70*/  @!P6 ISETP.GE.AND P0, PT, R111, R108, PT ;  /* 0x0000006c6f00e20c */ /* 0x000fe20003f06270 */
[-C--:B------:R-:W-:Y:S01]  /*4c80*/  FFMA.FTZ R29, R212, R178.reuse, R29 ;  /* 0x000000b2d41d7223 */ /* 0x080fe2000001001d */
[----:B------:R-:W-:Y:S01]  /*4c90*/  @!P6 FSEL R15, R15, -INF , !P3 ;  /* 0xff8000000f0fe808 */ /* 0x000fe20005800000 */
[--C-:B------:R-:W-:Y:S01]  /*4ca0*/  FFMA.FTZ R14, R14, UR5, -R116.reuse ;  /* 0x000000050e0e7c23 */ /* 0x100fe20008010874 */
[-C--:B------:R-:W-:Y:S01]  /*4cb0*/  @!P6 ISETP.GE.AND P3, PT, R110, R109.reuse, PT ;  /* 0x0000006d6e00e20c */ /* 0x080fe20003f66270 */
[-C--:B------:R-:W-:Y:S01]  /*4cc0*/  FFMA.FTZ R31, R212, R178.reuse, R31 ;  /* 0x000000b2d41f7223 */ /* 0x080fe2000001001f */
[----:B------:R-:W-:Y:S01]  /*4cd0*/  @!P6 FSEL R16, R16, -INF , !P1 ;  /* 0xff8000001010e808 */ /* 0x000fe20004800000 */
[----:B------:R-:W-:Y:S01]  /*4ce0*/  FFMA.FTZ R33, R212, R178, R33 ;  /* 0x000000b2d4217223 */ /* 0x000fe20000010021 */
[----:B------:R-:W-:Y:S01]  /*4cf0*/  @!P6 ISETP.GE.AND P1, PT, R110, R108, PT ;  /* 0x0000006c6e00e20c */ /* 0x000fe20003f26270 */
[----:B------:R-:W-:Y:S01]  /*4d00*/  FFMA.FTZ R35, R212, R178, R35 ;  /* 0x000000b2d4237223 */ /* 0x000fe20000010023 */
[----:B------:R-:W-:Y:S01]  /*4d10*/  @!P6 FSEL R17, R17, -INF , !P5 ;  /* 0xff8000001111e808 */ /* 0x000fe20006800000 */
[----:B------:R-:W-:Y:S01]  /*4d20*/  FFMA.FTZ R15, R15, UR5, -R116 ;  /* 0x000000050f0f7c23 */ /* 0x000fe20008010874 */
[----:B------:R-:W-:Y:S01]  /*4d30*/  @!P6 ISETP.GE.AND P5, PT, R110, R0, PT ;  /* 0x000000006e00e20c */ /* 0x000fe20003fa6270 */
[--C-:B------:R-:W-:Y:S01]  /*4d40*/  FFMA.FTZ R16, R16, UR5, -R119.reuse ;  /* 0x0000000510107c23 */ /* 0x100fe20008010877 */
[----:B------:R-:W-:Y:S01]  /*4d50*/  @!P6 FSEL R18, R18, -INF , !P4 ;  /* 0xff8000001212e808 */ /* 0x000fe20006000000 */
[----:B------:R-:W-:Y:S01]  /*4d60*/  FFMA.FTZ R17, R17, UR5, -R119 ;  /* 0x0000000511117c23 */ /* 0x000fe20008010877 */
[----:B------:R-:W-:Y:S01]  /*4d70*/  @!P6 ISETP.GE.AND P4, PT, R110, R2, PT ;  /* 0x000000026e00e20c */ /* 0x000fe20003f86270 */
[-C--:B------:R-:W-:Y:S01]  /*4d80*/  FFMA.FTZ R20, R216, R178.reuse, R20 ;  /* 0x000000b2d8147223 */ /* 0x080fe20000010014 */
[----:B------:R-:W-:Y:S01]  /*4d90*/  @!P6 FSEL R19, R19, -INF , !P0 ;  /* 0xff8000001313e808 */ /* 0x000fe20004000000 */
[----:B------:R-:W-:Y:S01]  /*4da0*/  IMAD.WIDE.U32 R110, R120, -0x326172a9, RZ ;  /* 0xcd9e8d57786e7825 */ /* 0x000fe200078e00ff */
[----:B------:R-:W-:Y:S01]  /*4db0*/  @!P6 ISETP.GE.AND P0, PT, R204, R109, PT ;  /* 0x0000006dcc00e20c */ /* 0x000fe20003f06270 */
[----:B------:R-:W-:Y:S01]  /*4dc0*/  MUFU.EX2 R189, R11 ;  /* 0x0000000b00bd7308 */ /* 0x000fe20000000800 */
[----:B------:R-:W-:Y:S01]  /*4dd0*/  @!P6 FSEL R20, R20, -INF , !P3 ;  /* 0xff8000001414e808 */ /* 0x000fe20005800000 */
[-C--:B------:R-:W-:Y:S01]  /*4de0*/  FFMA.FTZ R21, R210, R178.reuse, R21 ;  /* 0x000000b2d2157223 */ /* 0x080fe20000010015 */
[----:B------:R-:W-:Y:S01]  /*4df0*/  LOP3.LUT R120, R127, R111, RZ, 0x3c, !PT ;  /* 0x0000006f7f787212 */ /* 0x000fe200078e3cff */
[----:B------:R-:W-:Y:S01]  /*4e00*/  FFMA.FTZ R22, R216, R178, R22 ;  /* 0x000000b2d8167223 */ /* 0x000fe20000010016 */
[----:B------:R-:W-:Y:S01]  /*4e10*/  @!P6 ISETP.GE.AND P3, PT, R204, R108, PT ;  /* 0x0000006ccc00e20c */ /* 0x000fe20003f66270 */
[----:B------:R-:W-:Y:S01]  /*4e20*/  FFMA.FTZ R23, R210, R178, R23 ;  /* 0x000000b2d2177223 */ /* 0x000fe20000010017 */
[----:B------:R-:W-:Y:S01]  /*4e30*/  @!P6 FSEL R21, R21, -INF , !P0 ;  /* 0xff8000001515e808 */ /* 0x000fe20004000000 */
[----:B------:R-:W-:Y:S01]  /*4e40*/  IMAD.WIDE.U32 R100, R126, -0x326172a9, RZ ;  /* 0xcd9e8d577e647825 */ /* 0x000fe200078e00ff */
[----:B------:R-:W-:Y:S01]  /*4e50*/  @!P6 FSEL R22, R22, -INF , !P1 ;  /* 0xff8000001616e808 */ /* 0x000fe20004800000 */
[----:B------:R3:W-:Y:S01]  /*4e60*/  MUFU.EX2 R188, R9 ;  /* 0x0000000900bc7308 */ /* 0x0007e20000000800 */
[----:B------:R-:W-:Y:S01]  /*4e70*/  @!P6 FSEL R23, R23, -INF , !P3 ;  /* 0xff8000001717e808 */ /* 0x000fe20005800000 */
[--C-:B------:R-:W-:Y:S01]  /*4e80*/  FFMA.FTZ R18, R18, UR5, -R118.reuse ;  /* 0x0000000512127c23 */ /* 0x100fe20008010876 */
[-C--:B------:R-:W-:Y:S01]  /*4e90*/  @!P6 ISETP.GE.AND P0, PT, R204, R0.reuse, PT ;  /* 0x00000000cc00e20c */ /* 0x080fe20003f06270 */
[----:B------:R-:W-:Y:S01]  /*4ea0*/  FFMA.FTZ R20, R20, UR5, -R119 ;  /* 0x0000000514147c23 */ /* 0x000fe20008010877 */
[-C--:B------:R-:W-:Y:S01]  /*4eb0*/  @!P6 ISETP.GE.AND P1, PT, R207, R0.reuse, PT ;  /* 0x00000000cf00e20c */ /* 0x080fe20003f26270 */
[----:B------:R-:W-:Y:S01]  /*4ec0*/  FFMA.FTZ R23, R23, UR5, -R118 ;  /* 0x0000000517177c23 */ /* 0x000fe20008010876 */
[----:B------:R-:W-:Y:S01]  /*4ed0*/  @!P6 ISETP.GE.AND P3, PT, R208, R0, PT ;  /* 0x00000000d000e20c */ /* 0x000fe20003f66270 */
[----:B------:R-:W-:Y:S01]  /*4ee0*/  IMAD.WIDE.U32 R120, R120, -0x2daee0ad, RZ ;  /* 0xd2511f5378787825 */ /* 0x000fe200078e00ff */
[----:B------:R-:W-:Y:S01]  /*4ef0*/  LOP3.LUT R0, R127, R101, RZ, 0x3c, !PT ;  /* 0x000000657f007212 */ /* 0x000fe200078e3cff */
[----:B------:R-:W-:Y:S01]  /*4f00*/  MUFU.EX2 R180, R13 ;  /* 0x0000000d00b47308 */ /* 0x000fe20000000800 */
[----:B------:R-:W-:Y:S01]  /*4f10*/  @!P6 FSEL R29, R29, -INF , !P3 ;  /* 0xff8000001d1de808 */ /* 0x000fe20005800000 */
[----:B------:R-:W-:Y:S01]  /*4f20*/  IMAD.WIDE.U32 R112, R123, -0x326172a9, RZ ;  /* 0xcd9e8d577b707825 */ /* 0x000fe200078e00ff */
[----:B------:R-:W-:Y:S02]  /*4f30*/  LOP3.LUT R111, R121, UR18, R122, 0x96, !PT ;  /* 0x00000012796f7c12 */ /* 0x000fe4000f8e967a */
[----:B------:R-:W-:Y:S01]  /*4f40*/  @!P6 ISETP.GE.AND P3, PT, R207, R108, PT ;  /* 0x0000006ccf00e20c */ /* 0x000fe20003f66270 */
[----:B------:R-:W-:Y:S01]  /*4f50*/  IMAD.WIDE.U32 R114, R125, -0x326172a9, RZ ;  /* 0xcd9e8d577d727825 */ /* 0x000fe200078e00ff */
[----:B-1----:R-:W-:Y:S03]  /*4f60*/  LOP3.LUT R4, R113, UR17, R110, 0x96, !PT ;  /* 0x0000001171047c12 */ /* 0x002fe6000f8e966e */
[----:B------:R1:W-:Y:S01]  /*4f70*/  MUFU.EX2 R186, R14 ;  /* 0x0000000e00ba7308 */ /* 0x0003e20000000800 */
[----:B------:R-:W-:Y:S01]  /*4f80*/  FFMA.FTZ R25, R210, R178, R25 ;  /* 0x000000b2d2197223 */ /* 0x000fe20000010019 */
[----:B----4-:R-:W-:Y:S01]  /*4f90*/  IMAD.WIDE.U32 R6, R0, -0x2daee0ad, RZ ;  /* 0xd2511f5300067825 */ /* 0x010fe200078e00ff */
[----:B------:R-:W-:Y:S03]  /*4fa0*/  LOP3.LUT R100, R115, UR17, R100, 0x96, !PT ;  /* 0x0000001173647c12 */ /* 0x000fe6000f8e9664 */
[----:B------:R-:W-:Y:S01]  /*4fb0*/  FFMA.FTZ R19, R19, UR5, -R118 ;  /* 0x0000000513137c23 */ /* 0x000fe20008010876 */
[----:B------:R-:W-:Y:S01]  /*4fc0*/  @!P6 FSEL R25, R25, -INF , !P0 ;  /* 0xff8000001919e808 */ /* 0x000fe20004000000 */
[----:B------:R-:W-:Y:S01]  /*4fd0*/  IMAD.WIDE.U32 R110, R111, -0x326172a9, RZ ;  /* 0xcd9e8d576f6e7825 */ /* 0x000fe200078e00ff */
[----:B--2---:R-:W-:Y:S01]  /*4fe0*/  LOP3.LUT R8, R7, UR18, R124, 0x96, !PT ;  /* 0x0000001207087c12 */ /* 0x004fe2000f8e967c */
[----:B------:R2:W4:Y:S01]  /*4ff0*/  MUFU.EX2 R191, R10 ;  /* 0x0000000a00bf7308 */ /* 0x0005220000000800 */
[----:B------:R-:W-:Y:S01]  /*5000*/  @!P6 ISETP.GE.AND P0, PT, R207, R2, PT ;  /* 0x00000002cf00e20c */ /* 0x000fe20003f06270 */
[-C--:B------:R-:W-:Y:S01]  /*5010*/  FFMA.FTZ R30, R211, R178.reuse, R30 ;  /* 0x000000b2d31e7223 */ /* 0x080fe2000001001e */
[----:B------:R-:W-:Y:S01]  /*5020*/  LOP3.LUT R112, R111, UR19, R112, 0x96, !PT ;  /* 0x000000136f707c12 */ /* 0x000fe2000f8e9670 */
[----:B------:R-:W-:Y:S01]  /*5030*/  FFMA.FTZ R24, R216, R178, R24 ;  /* 0x000000b2d8187223 */ /* 0x000fe20000010018 */
[----:B------:R-:W-:Y:S04]  /*5040*/  IMAD.WIDE.U32 R100, R100, -0x2daee0ad, RZ ;  /* 0xd2511f5364647825 */ /* 0x000fe800078e00ff */
[----:B------:R-:W-:Y:S01]  /*5050*/  FFMA.FTZ R22, R22, UR5, -R118 ;  /* 0x0000000516167c23 */ /* 0x000fe20008010876 */
[----:B------:R-:W-:Y:S01]  /*5060*/  @!P6 FSEL R30, R30, -INF , !P0 ;  /* 0xff8000001e1ee808 */ /* 0x000fe20004000000 */
[----:B---3--:R-:W-:Y:S01]  /*5070*/  IMAD.WIDE.U32 R8, R8, -0x326172a9, RZ ;  /* 0xcd9e8d5708087825 */ /* 0x008fe200078e00ff */
[----:B------:R-:W-:Y:S01]  /*5080*/  @!P6 FSEL R24, R24, -INF , !P5 ;  /* 0xff8000001818e808 */ /* 0x000fe20006800000 */
[----:B------:R3:W-:Y:S01]  /*5090*/  MUFU.EX2 R183, R12 ;  /* 0x0000000c00b77308 */ /* 0x0007e20000000800 */
[----:B------:R-:W-:Y:S01]  /*50a0*/  @!P6 ISETP.GE.AND P5, PT, R204, R2, PT ;  /* 0x00000002cc00e20c */ /* 0x000fe20003fa6270 */
[----:B------:R-:W-:Y:S01]  /*50b0*/  IMAD.WIDE.U32 R4, R4, -0x2daee0ad, RZ ;  /* 0xd2511f5304047825 */ /* 0x000fe200078e00ff */
[----:B------:R-:W-:Y:S02]  /*50c0*/  @!P6 ISETP.GE.AND P0, PT, R208, R108, PT ;  /* 0x0000006cd000e20c */ /* 0x000fe40003f06270 */
[----:B------:R-:W-:Y:S01]  /*50d0*/  LOP3.LUT R108, R9, UR19, R114, 0x96, !PT ;  /* 0x00000013096c7c12 */ /* 0x000fe2000f8e9672 */
[-C--:B------:R-:W-:Y:S01]  /*50e0*/  FFMA.FTZ R28, R211, R178.reuse, R28 ;  /* 0x000000b2d31c7223 */ /* 0x080fe2000001001c */
[----:B------:R-:W-:Y:S01]  /*50f0*/  LOP3.LUT R115, R101, UR20, R6, 0x96, !PT ;  /* 0x0000001465737c12 */ /* 0x000fe2000f8e9606 */
[-C--:B------:R-:W-:Y:S01]  /*5100*/  FFMA.FTZ R27, R210, R178.reuse, R27 ;  /* 0x000000b2d21b7223 */ /* 0x080fe2000001001b */
[----:B------:R-:W-:Y:S01]  /*5110*/  LOP3.LUT R7, R5, UR20, R120, 0x96, !PT ;  /* 0x0000001405077c12 */ /* 0x000fe2000f8e9678 */
[----:B------:R-:W-:Y:S01]  /*5120*/  IMAD.WIDE.U32 R112, R112, -0x2daee0ad, RZ ;  /* 0xd2511f5370707825 */ /* 0x000fe200078e00ff */
[----:B------:R-:W-:Y:S01]  /*5130*/  @!P6 FSEL R28, R28, -INF , !P1 ;  /* 0xff8000001c1ce808 */ /* 0x000fe20004800000 */
[----:B------:R-:W-:Y:S01]  /*5140*/  MUFU.EX2 R185, R15 ;  /* 0x0000000f00b97308 */ /* 0x000fe20000000800 */
[----:B------:R-:W-:Y:S01]  /*5150*/  @!P6 FSEL R27, R27, -INF , !P5 ;  /* 0xff8000001b1be808 */ /* 0x000fe20006800000 */
[----:B------:R-:W-:Y:S01]  /*5160*/  FFMA.FTZ R30, R30, UR5, -R116 ;  /* 0x000000051e1e7c23 */ /* 0x000fe20008010874 */
[-C--:B------:R-:W-:Y:S01]  /*5170*/  @!P6 ISETP.GE.AND P5, PT, R207, R109.reuse, PT ;  /* 0x0000006dcf00e20c */ /* 0x080fe20003fa6270 */
[----:B------:R-:W-:Y:S01]  /*5180*/  FFMA.FTZ R28, R28, UR5, -R117 ;  /* 0x000000051c1c7c23 */ /* 0x000fe20008010875 */
[----:B------:R-:W-:Y:S01]  /*5190*/  @!P6 ISETP.GE.AND P1, PT, R208, R109, PT ;  /* 0x0000006dd000e20c */ /* 0x000fe20003f26270 */
[----:B------:R-:W-:Y:S01]  /*51a0*/  IMAD.WIDE.U32 R114, R115, -0x326172a9, RZ ;  /* 0xcd9e8d5773727825 */ /* 0x000fe200078e00ff */
[----:B------:R-:W-:Y:S03]  /*51b0*/  LOP3.LUT R4, R113, UR22, R4, 0x96, !PT ;  /* 0x0000001671047c12 */ /* 0x000fe6000f8e9604 */
[----:B------:R-:W-:Y:S01]  /*51c0*/  MUFU.EX2 R122, R28 ;  /* 0x0000001c007a7308 */ /* 0x000fe20000000800 */
[----:B------:R-:W-:Y:S01]  /*51d0*/  @!P6 FSEL R33, R33, -INF , !P1 ;  /* 0xff8000002121e808 */ /* 0x000fe20004800000 */
[----:B------:R-:W-:Y:S01]  /*51e0*/  IMAD.WIDE.U32 R108, R108, -0x2daee0ad, RZ ;  /* 0xd2511f536c6c7825 */ /* 0x000fe200078e00ff */
[----:B------:R-:W-:Y:S02]  /*51f0*/  LOP3.LUT R8, R115, UR21, R8, 0x96, !PT ;  /* 0x0000001573087c12 */ /* 0x000fe4000f8e9608 */
[----:B------:R-:W-:Y:S01]  /*5200*/  @!P6 FSEL R35, R35, -INF , !P0 ;  /* 0xff8000002323e808 */ /* 0x000fe20004000000 */
[----:B------:R-:W-:Y:S01]  /*5210*/  IMAD.WIDE.U32 R6, R7, -0x326172a9, RZ ;  /* 0xcd9e8d5707067825 */ /* 0x000fe200078e00ff */
[----:B------:R-:W-:Y:S03]  /*5220*/  LOP3.LUT R100, R109, UR22, R100, 0x96, !PT ;  /* 0x000000166d647c12 */ /* 0x000fe6000f8e9664 */
[----:B------:R-:W-:Y:S01]  /*5230*/  MUFU.EX2 R115, R30 ;  /* 0x0000001e00737308 */ /* 0x000fe20000000800 */
[----:B------:R-:W-:Y:S01]  /*5240*/  FFMA.FTZ R26, R216, R178, R26 ;  /* 0x000000b2d81a7223 */ /* 0x000fe2000001001a */
[----:B------:R-:W-:Y:S01]  /*5250*/  IMAD.WIDE.U32 R4, R4, -0x326172a9, RZ ;  /* 0xcd9e8d5704047825 */ /* 0x000fe200078e00ff */
[----:B------:R-:W-:Y:S03]  /*5260*/  LOP3.LUT R7, R7, UR21, R110, 0x96, !PT ;  /* 0x0000001507077c12 */ /* 0x000fe6000f8e966e */
[----:B------:R-:W-:Y:S01]  /*5270*/  FFMA.FTZ R27, R27, UR5, -R116 ;  /* 0x000000051b1b7c23 */ /* 0x000fe20008010874 */
[----:B------:R-:W-:Y:S01]  /*5280*/  @!P6 FSEL R26, R26, -INF , !P4 ;  /* 0xff8000001a1ae808 */ /* 0x000fe20006000000 */
[----:B------:R-:W-:Y:S01]  /*5290*/  IMAD.WIDE.U32 R8, R8, -0x2daee0ad, RZ ;  /* 0xd2511f5308087825 */ /* 0x000fe200078e00ff */
[C---:B------:R-:W-:Y:S01]  /*52a0*/  LOP3.LUT R109, R4.reuse, 0xffff, RZ, 0xc0, !PT ;  /* 0x0000ffff046d7812 */ /* 0x040fe200078ec0ff */
[----:B------:R-:W4:Y:S01]  /*52b0*/  MUFU.EX2 R128, R16 ;  /* 0x0000001000807308 */ /* 0x000f220000000800 */
[----:B------:R-:W-:Y:S01]  /*52c0*/  LOP3.LUT R11, R5, UR23, R6, 0x96, !PT ;  /* 0x00000017050b7c12 */ /* 0x000fe2000f8e9606 */
[----:B------:R-:W-:Y:S01]  /*52d0*/  IMAD.MOV.U32 R113, RZ, RZ, R227 ;  /* 0x000000ffff717224 */ /* 0x000fe200078e00e3 */
[----:B------:R-:W-:Y:S01]  /*52e0*/  SHF.R.U32.HI R110, RZ, 0x18, R4 ;  /* 0x00000018ff6e7819 */ /* 0x000fe20000011604 */
[----:B------:R-:W-:Y:S01]  /*52f0*/  IMAD.WIDE.U32 R6, R7, -0x2daee0ad, RZ ;  /* 0xd2511f5307067825 */ /* 0x000fe200078e00ff */
[----:B------:R-:W-:Y:S02]  /*5300*/  LOP3.LUT R101, R4, 0xff, RZ, 0xc0, !PT ;  /* 0x000000ff04657812 */ /* 0x000fe400078ec0ff */
[----:B-1----:R-:W-:Y:S01]  /*5310*/  SHF.R.U32.HI R14, RZ, 0x18, R8 ;  /* 0x00000018ff0e7819 */ /* 0x002fe20000011608 */
[----:B------:R-:W-:Y:S01]  /*5320*/  FFMA.FTZ R21, R21, UR5, -R119 ;  /* 0x0000000515157c23 */ /* 0x000fe20008010877 */
[----:B------:R-:W-:Y:S01]  /*5330*/  SHF.R.U32.HI R111, RZ, 0x10, R4 ;  /* 0x00000010ff6f7819 */ /* 0x000fe20000011604 */
[----:B------:R-:W-:Y:S01]  /*5340*/  IMAD.WIDE.U32 R4, R100, -0x326172a9, RZ ;  /* 0xcd9e8d5764047825 */ /* 0x000fe200078e00ff */
[----:B--2---:R-:W-:Y:S01]  /*5350*/  LOP3.LUT R10, R7, UR24, R112, 0x96, !PT ;  /* 0x00000018070a7c12 */ /* 0x004fe2000f8e9670 */
[----:B------:R-:W-:Y:S01]  /*5360*/  MUFU.EX2 R125, R17 ;  /* 0x00000011007d7308 */ /* 0x000fe20000000800 */
[----:B------:R-:W-:Y:S01]  /*5370*/  @!P6 ISETP.GE.AND P4, PT, R208, R2, PT ;  /* 0x00000002d000e20c */ /* 0x000fe20003f86270 */
[----:B------:R-:W-:Y:S01]  /*5380*/  IMAD.MOV.U32 R112, RZ, RZ, R228 ;  /* 0x000000ffff707224 */ /* 0x000fe200078e00e4 */
[----:B------:R-:W-:Y:S01]  /*5390*/  SHF.R.U32.HI R13, RZ, 0x10, R4 ;  /* 0x00000010ff0d7819 */ /* 0x000fe20000011604 */
[----:B------:R-:W-:Y:S01]  /*53a0*/  FFMA.FTZ R26, R26, UR5, -R116 ;  /* 0x000000051a1a7c23 */ /* 0x000fe20008010874 */
[----:B------:R-:W-:Y:S01]  /*53b0*/  LOP3.LUT R2, R9, UR24, R108, 0x96, !PT ;  /* 0x0000001809027c12 */ /* 0x000fe2000f8e966c */
[--C-:B------:R-:W-:Y:S01]  /*53c0*/  FFMA.FTZ R25, R25, UR5, -R117.reuse ;  /* 0x0000000519197c23 */ /* 0x100fe20008010875 */
[----:B------:R-:W-:Y:S01]  /*53d0*/  LOP3.LUT R100, R8, 0xff, RZ, 0xc0, !PT ;  /* 0x000000ff08647812 */ /* 0x000fe200078ec0ff */
[--C-:B------:R-:W-:Y:S01]  /*53e0*/  FFMA.FTZ R24, R24, UR5, -R117.reuse ;  /* 0x0000000518187c23 */ /* 0x100fe20008010875 */
[----:B------:R-:W-:Y:S01]  /*53f0*/  SHF.R.U32.HI R107, RZ, 0x10, R8 ;  /* 0x00000010ff6b7819 */ /* 0x000fe20000011608 */
[----:B------:R-:W-:Y:S01]  /*5400*/  FFMA.FTZ R117, R29, UR5, -R117 ;  /* 0x000000051d757c23 */ /* 0x000fe20008010875 */
[----:B------:R-:W-:Y:S01]  /*5410*/  LOP3.LUT R104, R8, 0xffff, RZ, 0xc0, !PT ;  /* 0x0000ffff08687812 */ /* 0x000fe200078ec0ff */
[CC--:B------:R-:W-:Y:S01]  /*5420*/  FFMA.FTZ R32, R211.reuse, R178.reuse, R32 ;  /* 0x000000b2d3207223 */ /* 0x0c0fe20000010020 */
[C---:B------:R-:W-:Y:S01]  /*5430*/  LOP3.LUT R8, R4.reuse, 0xffff, RZ, 0xc0, !PT ;  /* 0x0000ffff04087812 */ /* 0x040fe200078ec0ff */
[----:B------:R-:W-:Y:S01]  /*5440*/  FFMA.FTZ R34, R211, R178, R34 ;  /* 0x000000b2d3227223 */ /* 0x000fe20000010022 */
[----:B------:R-:W-:Y:S01]  /*5450*/  LOP3.LUT R9, R4, 0xff, RZ, 0xc0, !PT ;  /* 0x000000ff04097812 */ /* 0x000fe200078ec0ff */
[----:B------:R-:W-:Y:S01]  /*5460*/  MUFU.EX2 R117, R117 ;  /* 0x0000007500757308 */ /* 0x000fe20000000800 */
[----:B---3--:R-:W-:Y:S01]  /*5470*/  SHF.R.U32.HI R12, RZ, 0x18, R4 ;  /* 0x00000018ff0c7819 */ /* 0x008fe20000011604 */
[----:B------:R-:W-:Y:S01]  /*5480*/  IMAD.U32 R108, RZ, RZ, UR6 ;  /* 0x00000006ff6c7e24 */ /* 0x000fe2000f8e00ff */
[----:B------:R-:W-:Y:S02]  /*5490*/  LOP3.LUT R4, R11, 0xff, RZ, 0xc0, !PT ;  /* 0x000000ff0b047812 */ /* 0x000fe400078ec0ff */
[----:B------:R-:W-:Y:S02]  /*54a0*/  LOP3.LUT R0, R5, UR23, R114, 0x96, !PT ;  /* 0x0000001705007c12 */ /* 0x000fe4000f8e9672 */
[----:B------:R-:W-:Y:S03]  /*54b0*/  @!P6 FSEL R32, R32, -INF , !P5 ;  /* 0xff8000002020e808 */ /* 0x000fe60006800000 */
[----:B------:R-:W-:Y:S01]  /*54c0*/  MUFU.EX2 R179, R18 ;  /* 0x0000001200b37308 */ /* 0x000fe20000000800 */
[----:B------:R-:W-:Y:S02]  /*54d0*/  ISETP.LE.U32.AND P5, PT, R4, UR8, PT ;  /* 0x0000000804007c0c */ /* 0x000fe4000bfa3070 */
[----:B------:R-:W-:Y:S01]  /*54e0*/  SHF.R.U32.HI R5, RZ, 0x18, R11 ;  /* 0x00000018ff057819 */ /* 0x000fe2000001160b */
[--C-:B------:R-:W-:Y:S01]  /*54f0*/  FFMA.FTZ R32, R32, UR5, -R119.reuse ;  /* 0x0000000520207c23 */ /* 0x100fe20008010877 */
[----:B------:R-:W-:Y:S01]  /*5500*/  LOP3.LUT R4, R11, 0xffff, RZ, 0xc0, !PT ;  /* 0x0000ffff0b047812 */ /* 0x000fe200078ec0ff */
[----:B------:R-:W-:Y:S01]  /*5510*/  FFMA.FTZ R119, R33, UR5, -R119 ;  /* 0x0000000521777c23 */ /* 0x000fe20008010877 */
[----:B------:R-:W-:Y:S03]  /*5520*/  ISETP.LE.U32.AND P1, PT, R5, UR8, PT ;  /* 0x0000000805007c0c */ /* 0x000fe6000bf23070 */
[----:B------:R-:W-:Y:S01]  /*5530*/  MUFU.EX2 R121, R20 ;  /* 0x0000001400797308 */ /* 0x000fe20000000800 */
[----:B------:R-:W-:Y:S02]  /*5540*/  SHF.R.U32.HI R5, RZ, 0x8, R4 ;  /* 0x00000008ff057819 */ /* 0x000fe40000011604 */
[----:B------:R-:W-:Y:S02]  /*5550*/  SHF.R.U32.HI R11, RZ, 0x10, R11 ;  /* 0x00000010ff0b7819 */ /* 0x000fe4000001160b */
[----:B------:R-:W-:Y:S01]  /*5560*/  LOP3.LUT R5, R5, 0xffff, RZ, 0xc0, !PT ;  /* 0x0000ffff05057812 */ /* 0x000fe200078ec0ff */
[----:B------:R-:W-:Y:S01]  /*5570*/  @!P5 FADD.FTZ R181, -R181, -RZ ;  /* 0x800000ffb5b5d221 */ /* 0x000fe20000010100 */
[----:B------:R-:W-:Y:S03]  /*5580*/  LOP3.LUT R4, R11, 0xff, RZ, 0xc0, !PT ;  /* 0x000000ff0b047812 */ /* 0x000fe600078ec0ff */
[----:B------:R-:W-:Y:S01]  /*5590*/  MUFU.EX2 R123, R23 ;  /* 0x00000017007b7308 */ /* 0x000fe20000000800 */
[----:B------:R-:W-:Y:S02]  /*55a0*/  ISETP.LE.U32.AND P0, PT, R5, UR8, PT ;  /* 0x0000000805007c0c */ /* 0x000fe4000bf03070 */
[----:B------:R-:W-:Y:S01]  /*55b0*/  LOP3.LUT R5, R0, 0xffff, RZ, 0xc0, !PT ;  /* 0x0000ffff00057812 */ /* 0x000fe200078ec0ff */
[----:B------:R-:W-:Y:S01]  /*55c0*/  @!P1 FADD.FTZ R184, -R184, -RZ ;  /* 0x800000ffb8b89221 */ /* 0x000fe20000010100 */
[----:B------:R-:W-:Y:S02]  /*55d0*/  @!P6 FSEL R34, R34, -INF , !P3 ;  /* 0xff8000002222e808 */ /* 0x000fe40005800000 */
[----:B------:R-:W-:Y:S03]  /*55e0*/  ISETP.LE.U32.AND P3, PT, R4, UR8, PT ;  /* 0x0000000804007c0c */ /* 0x000fe6000bf63070 */
[----:B------:R-:W1:Y:S01]  /*55f0*/  MUFU.EX2 R131, R19 ;  /* 0x0000001300837308 */ /* 0x000e620000000800 */
[----:B------:R-:W-:Y:S01]  /*5600*/  LOP3.LUT R102, R6, 0xff, RZ, 0xc0, !PT ;  /* 0x000000ff06667812 */ /* 0x000fe200078ec0ff */
[----:B------:R-:W-:Y:S01]  /*5610*/  FFMA.FTZ R34, R34, UR5, -R118 ;  /* 0x0000000522227c23 */ /* 0x000fe20008010876 */
[----:B------:R-:W-:Y:S01]  /*5620*/  SHF.R.U32.HI R103, RZ, 0x18, R6 ;  /* 0x00000018ff677819 */ /* 0x000fe20000011606 */
[----:B------:R-:W-:Y:S01]  /*5630*/  FFMA.FTZ R118, R35, UR5, -R118 ;  /* 0x0000000523767c23 */ /* 0x000fe20008010876 */
[----:B------:R-:W-:Y:S01]  /*5640*/  LOP3.LUT R105, R6, 0xffff, RZ, 0xc0, !PT ;  /* 0x0000ffff06697812 */ /* 0x000fe200078ec0ff */
[----:B------:R-:W-:Y:S01]  /*5650*/  @!P0 FADD.FTZ R182, -R182, -RZ ;  /* 0x800000ffb6b68221 */ /* 0x000fe20000010100 */
[----:B------:R-:W-:Y:S03]  /*5660*/  SHF.R.U32.HI R106, RZ, 0x10, R6 ;  /* 0x00000010ff6a7819 */ /* 0x000fe60000011606 */
[----:B------:R-:W-:Y:S01]  /*5670*/  MUFU.EX2 R114, R34 ;  /* 0x0000002200727308 */ /* 0x000fe20000000800 */
[----:B------:R-:W-:Y:S02]  /*5680*/  SHF.R.U32.HI R4, RZ, 0x10, R0 ;  /* 0x00000010ff047819 */ /* 0x000fe40000011600 */
[----:B------:R-:W-:Y:S01]  /*5690*/  LOP3.LUT R7, R0, 0xff, RZ, 0xc0, !PT ;  /* 0x000000ff00077812 */ /* 0x000fe200078ec0ff */
[----:B------:R-:W-:Y:S01]  /*56a0*/  @!P3 FADD.FTZ R187, -R187, -RZ ;  /* 0x800000ffbbbbb221 */ /* 0x000fe20000010100 */
[----:B------:R-:W-:Y:S02]  /*56b0*/  SHF.R.U32.HI R6, RZ, 0x8, R5 ;  /* 0x00000008ff067819 */ /* 0x000fe40000011605 */
[----:B------:R-:W-:Y:S03]  /*56c0*/  LOP3.LUT R5, R4, 0xff, RZ, 0xc0, !PT ;  /* 0x000000ff04057812 */ /* 0x000fe600078ec0ff */
[----:B------:R-:W-:Y:S01]  /*56d0*/  MUFU.EX2 R126, R27 ;  /* 0x0000001b007e7308 */ /* 0x000fe20000000800 */
[----:B------:R-:W-:Y:S02]  /*56e0*/  @!P6 FSEL R31, R31, -INF , !P4 ;  /* 0xff8000001f1fe808 */ /* 0x000fe40006000000 */
[----:B------:R-:W-:Y:S02]  /*56f0*/  ISETP.LE.U32.AND P5, PT, R5, UR8, PT ;  /* 0x0000000805007c0c */ /* 0x000fe4000bfa3070 */
[----:B------:R-:W-:Y:S01]  /*5700*/  ISETP.LE.U32.AND P6, PT, R7, UR8, PT ;  /* 0x0000000807007c0c */ /* 0x000fe2000bfc3070 */
[----:B------:R-:W-:Y:S01]  /*5710*/  FFMA.FTZ R116, R31, UR5, -R116 ;  /* 0x000000051f747c23 */ /* 0x000fe20008010874 */
[----:B------:R-:W-:Y:S03]  /*5720*/  LOP3.LUT R4, R6, 0xffff, RZ, 0xc0, !PT ;  /* 0x0000ffff06047812 */ /* 0x000fe600078ec0ff */
[----:B------:R-:W-:Y:S01]  /*5730*/  MUFU.EX2 R124, R22 ;  /* 0x00000016007c7308 */ /* 0x000fe20000000800 */
[----:B------:R-:W-:Y:S02]  /*5740*/  ISETP.LE.U32.AND P4, PT, R101, UR8, PT ;  /* 0x0000000865007c0c */ /* 0x000fe4000bf83070 */
[----:B------:R-:W-:Y:S02]  /*5750*/  ISETP.LE.U32.AND P0, PT, R4, UR8, PT ;  /* 0x0000000804007c0c */ /* 0x000fe4000bf03070 */
[----:B------:R-:W-:Y:S02]  /*5760*/  SHF.R.U32.HI R4, RZ, 0x18, R0 ;  /* 0x00000018ff047819 */ /* 0x000fe40000011600 */
[----:B------:R-:W-:Y:S01]  /*5770*/  SHF.R.U32.HI R0, RZ, 0x8, R8 ;  /* 0x00000008ff007819 */ /* 0x000fe20000011608 */
[----:B----4-:R-:W-:Y:S01]  /*5780*/  @!P5 FADD.FTZ R191, -R191, -RZ ;  /* 0x800000ffbfbfd221 */ /* 0x010fe20000010100 */
[----:B------:R-:W-:Y:S01]  /*5790*/  ISETP.LE.U32.AND P3, PT, R4, UR8, PT ;  /* 0x0000000804007c0c */ /* 0x000fe2000bf63070 */
[----:B------:R-:W-:Y:S01]  /*57a0*/  @!P6 FADD.FTZ R190, -R190, -RZ ;  /* 0x800000ffbebee221 */ /* 0x000fe20000010100 */
[----:B------:R-:W-:Y:S01]  /*57b0*/  LOP3.LUT R0, R0, 0xffff, RZ, 0xc0, !PT ;  /* 0x0000ffff00007812 */ /* 0x000fe200078ec0ff */
[----:B------:R-:W2:Y:S01]  /*57c0*/  MUFU.EX2 R120, R21 ;  /* 0x0000001500787308 */ /* 0x000ea20000000800 */
[----:B------:R-:W-:Y:S01]  /*57d0*/  LOP3.LUT R5, R10, 0xffff, RZ, 0xc0, !PT ;  /* 0x0000ffff0a057812 */ /* 0x000fe200078ec0ff */
[----:B------:R-:W-:Y:S01]  /*57e0*/  @!P4 FADD.FTZ R128, -R128, -RZ ;  /* 0x800000ff8080c221 */ /* 0x000fe20000010100 */
[----:B------:R-:W-:Y:S01]  /*57f0*/  ISETP.LE.U32.AND P6, PT, R0, UR8, PT ;  /* 0x0000000800007c0c */ /* 0x000fe2000bfc3070 */
[----:B------:R-:W-:Y:S01]  /*5800*/  @!P0 FADD.FTZ R188, -R188, -RZ ;  /* 0x800000ffbcbc8221 */ /* 0x000fe20000010100 */
[----:B------:R-:W-:Y:S02]  /*5810*/  LOP3.LUT R0, R13, 0xff, RZ, 0xc0, !PT ;  /* 0x000000ff0d007812 */ /* 0x000fe400078ec0ff */
[----:B------:R-:W-:Y:S03]  /*5820*/  ISETP.LE.U32.AND P0, PT, R12, UR8, PT ;  /* 0x000000080c007c0c */ /* 0x000fe6000bf03070 */
[----:B------:R-:W-:Y:S01]  /*5830*/  MUFU.EX2 R130, R26 ;  /* 0x0000001a00827308 */ /* 0x000fe20000000800 */
[----:B------:R-:W-:Y:S01]  /*5840*/  ISETP.LE.U32.AND P5, PT, R0, UR8, PT ;  /* 0x0000000800007c0c */ /* 0x000fe2000bfa3070 */
[----:B------:R-:W-:Y:S01]  /*5850*/  @!P3 FADD.FTZ R189, -R189, -RZ ;  /* 0x800000ffbdbdb221 */ /* 0x000fe20000010100 */
[----:B------:R-:W-:Y:S02]  /*5860*/  SHF.R.U32.HI R0, RZ, 0x8, R109 ;  /* 0x00000008ff007819 */ /* 0x000fe4000001166d */
[--C-:B------:R-:W-:Y:S02]  /*5870*/  SHF.R.U32.HI R4, RZ, 0x18, R10.reuse ;  /* 0x00000018ff047819 */ /* 0x100fe4000001160a */
[----:B------:R-:W-:Y:S01]  /*5880*/  LOP3.LUT R0, R0, 0xffff, RZ, 0xc0, !PT ;  /* 0x0000ffff00007812 */ /* 0x000fe200078ec0ff */
[----:B------:R-:W-:Y:S01]  /*5890*/  @!P6 FADD.FTZ R180, -R180, -RZ ;  /* 0x800000ffb4b4e221 */ /* 0x000fe20000010100 */
[----:B------:R-:W-:Y:S01]  /*58a0*/  ISETP.LE.U32.AND P3, PT, R110, UR8, PT ;  /* 0x000000086e007c0c */ /* 0x000fe2000bf63070 */
[----:B------:R-:W-:Y:S01]  /*58b0*/  MUFU.EX2 R119, R119 ;  /* 0x0000007700777308 */ /* 0x000fe20000000800 */
[----:B------:R-:W-:Y:S01]  /*58c0*/  ISETP.LE.U32.AND P6, PT, R0, UR8, PT ;  /* 0x0000000800007c0c */ /* 0x000fe2000bfc3070 */
[----:B------:R-:W-:Y:S01]  /*58d0*/  @!P0 FADD.FTZ R185, -R185, -RZ ;  /* 0x800000ffb9b98221 */ /* 0x000fe20000010100 */
[----:B------:R-:W-:Y:S01]  /*58e0*/  LOP3.LUT R0, R111, 0xff, RZ, 0xc0, !PT ;  /* 0x000000ff6f007812 */ /* 0x000fe200078ec0ff */
[----:B------:R-:W-:Y:S01]  /*58f0*/  @!P5 FADD.FTZ R186, -R186, -RZ ;  /* 0x800000ffbabad221 */ /* 0x000fe20000010100 */
[----:B------:R-:W-:Y:S02]  /*5900*/  ISETP.LE.U32.AND P1, PT, R9, UR8, PT ;  /* 0x0000000809007c0c */ /* 0x000fe4000bf23070 */
[----:B------:R-:W-:Y:S03]  /*5910*/  ISETP.LE.U32.AND P0, PT, R0, UR8, PT ;  /* 0x0000000800007c0c */ /* 0x000fe6000bf03070 */
[----:B------:R-:W-:Y:S01]  /*5920*/  MUFU.EX2 R111, R32 ;  /* 0x00000020006f7308 */ /* 0x000fe20000000800 */
[----:B------:R-:W-:Y:S02]  /*5930*/  LOP3.LUT R0, R10, 0xff, RZ, 0xc0, !PT ;  /* 0x000000ff0a007812 */ /* 0x000fe400078ec0ff */
[----:B------:R-:W-:Y:S01]  /*5940*/  SHF.R.U32.HI R10, RZ, 0x10, R10 ;  /* 0x00000010ff0a7819 */ /* 0x000fe2000001160a */
[----:B-1----:R-:W-:Y:S01]  /*5950*/  @!P3 FADD.FTZ R131, -R131, -RZ ;  /* 0x800000ff8383b221 */ /* 0x002fe20000010100 */
[----:B------:R-:W-:Y:S01]  /*5960*/  ISETP.LE.U32.AND P4, PT, R0, UR8, PT ;  /* 0x0000000800007c0c */ /* 0x000fe2000bf83070 */
[----:B------:R-:W-:Y:S01]  /*5970*/  @!P6 FADD.FTZ R125, -R125, -RZ ;  /* 0x800000ff7d7de221 */ /* 0x000fe20000010100 */
[----:B------:R-:W-:Y:S03]  /*5980*/  SHF.R.U32.HI R0, RZ, 0x8, R5 ;  /* 0x00000008ff007819 */ /* 0x000fe60000011605 */
[----:B------:R-:W-:Y:S01]  /*5990*/  MUFU.EX2 R127, R25 ;  /* 0x00000019007f7308 */ /* 0x000fe20000000800 */
[----:B------:R-:W-:Y:S01]  /*59a0*/  ISETP.LE.U32.AND P6, PT, R4, UR8, PT ;  /* 0x0000000804007c0c */ /* 0x000fe2000bfc3070 */
[----:B------:R-:W-:Y:S01]  /*59b0*/  @!P1 FADD.FTZ R183, -R183, -RZ ;  /* 0x800000ffb7b79221 */ /* 0x000fe20000010100 */
[----:B------:R-:W-:Y:S01]  /*59c0*/  LOP3.LUT R4, R2, 0xff, RZ, 0xc0, !PT ;  /* 0x000000ff02047812 */ /* 0x000fe200078ec0ff */
[----:B------:R-:W-:Y:S01]  /*59d0*/  @!P0 FADD.FTZ R179, -R179, -RZ ;  /* 0x800000ffb3b38221 */ /* 0x000fe20000010100 */
[----:B------:R-:W-:Y:S02]  /*59e0*/  LOP3.LUT R0, R0, 0xffff, RZ, 0xc0, !PT ;  /* 0x0000ffff00007812 */ /* 0x000fe400078ec0ff */
[----:B------:R-:W-:Y:S03]  /*59f0*/  LOP3.LUT R10, R10, 0xff, RZ, 0xc0, !PT ;  /* 0x000000ff0a0a7812 */ /* 0x000fe600078ec0ff */
[----:B------:R-:W-:Y:S01]  /*5a00*/  MUFU.EX2 R116, R116 ;  /* 0x0000007400747308 */ /* 0x000fe20000000800 */
[----:B------:R-:W-:Y:S01]  /*5a10*/  ISETP.LE.U32.AND P0, PT, R0, UR8, PT ;  /* 0x0000000800007c0c */ /* 0x000fe2000bf03070 */
[----:B------:R-:W-:Y:S01]  /*5a20*/  @!P4 FADD.FTZ R121, -R121, -RZ ;  /* 0x800000ff7979c221 */ /* 0x000fe20000010100 */
[----:B------:R-:W-:Y:S02]  /*5a30*/  ISETP.LE.U32.AND P4, PT, R4, UR8, PT ;  /* 0x0000000804007c0c */ /* 0x000fe4000bf83070 */
[----:B------:R-:W-:Y:S01]  /*5a40*/  LOP3.LUT R0, R2, 0xffff, RZ, 0xc0, !PT ;  /* 0x0000ffff02007812 */ /* 0x000fe200078ec0ff */
[----:B------:R-:W-:Y:S01]  /*5a50*/  @!P6 FADD.FTZ R123, -R123, -RZ ;  /* 0x800000ff7b7be221 */ /* 0x000fe20000010100 */
[--C-:B------:R-:W-:Y:S03]  /*5a60*/  SHF.R.U32.HI R4, RZ, 0x10, R2.reuse ;  /* 0x00000010ff047819 */ /* 0x100fe60000011602 */
[----:B------:R-:W1:Y:S01]  /*5a70*/  MUFU.EX2 R129, R24 ;  /* 0x0000001800817308 */ /* 0x000e620000000800 */
[----:B------:R-:W-:Y:S02]  /*5a80*/  SHF.R.U32.HI R2, RZ, 0x18, R2 ;  /* 0x00000018ff027819 */ /* 0x000fe40000011602 */
[----:B------:R-:W-:Y:S02]  /*5a90*/  ISETP.LE.U32.AND P3, PT, R10, UR8, PT ;  /* 0x000000080a007c0c */ /* 0x000fe4000bf63070 */
[----:B------:R-:W-:Y:S01]  /*5aa0*/  ISETP.LE.U32.AND P6, PT, R2, UR8, PT ;  /* 0x0000000802007c0c */ /* 0x000fe2000bfc3070 */
[----:B--2---:R-:W-:Y:S01]  /*5ab0*/  @!P0 FADD.FTZ R120, -R120, -RZ ;  /* 0x800000ff78788221 */ /* 0x004fe20000010100 */
[----:B------:R-:W-:Y:S03]  /*5ac0*/  LOP3.LUT R2, R106, 0xff, RZ, 0xc0, !PT ;  /* 0x000000ff6a027812 */ /* 0x000fe600078ec0ff */
[----:B------:R-:W2:Y:S01]  /*5ad0*/  MUFU.EX2 R118, R118 ;  /* 0x0000007600767308 */ /* 0x000ea20000000800 */
[----:B------:R-:W-:Y:S02]  /*5ae0*/  LOP3.LUT R4, R4, 0xff, RZ, 0xc0, !PT ;  /* 0x000000ff04047812 */ /* 0x000fe400078ec0ff */
[----:B------:R-:W-:Y:S02]  /*5af0*/  SHF.R.U32.HI R0, RZ, 0x8, R0 ;  /* 0x00000008ff007819 */ /* 0x000fe40000011600 */
[----:B------:R-:W-:Y:S02]  /*5b00*/  ISETP.LE.U32.AND P1, PT, R102, UR8, PT ;  /* 0x0000000866007c0c */ /* 0x000fe4000bf23070 */
[----:B------:R-:W-:Y:S01]  /*5b10*/  LOP3.LUT R0, R0, 0xffff, RZ, 0xc0, !PT ;  /* 0x0000ffff00007812 */ /* 0x000fe200078ec0ff */
[----:B------:R-:W-:Y:S01]  /*5b20*/  @!P3 FADD.FTZ R124, -R124, -RZ ;  /* 0x800000ff7c7cb221 */ /* 0x000fe20000010100 */
[----:B------:R-:W-:Y:S01]  /*5b30*/  ISETP.LE.U32.AND P3, PT, R4, UR8, PT ;  /* 0x0000000804007c0c */ /* 0x000fe2000bf63070 */
[----:B------:R-:W-:Y:S01]  /*5b40*/  @!P6 FADD.FTZ R126, -R126, -RZ ;  /* 0x800000ff7e7ee221 */ /* 0x000fe20000010100 */
[----:B------:R-:W-:Y:S01]  /*5b50*/  ISETP.LE.U32.AND P6, PT, R2, UR8, PT ;  /* 0x0000000802007c0c */ /* 0x000fe2000bfc3070 */
[----:B-1----:R-:W-:Y:S01]  /*5b60*/  @!P4 FADD.FTZ R129, -R129, -RZ ;  /* 0x800000ff8181c221 */ /* 0x002fe20000010100 */
[----:B------:R-:W-:Y:S02]  /*5b70*/  SHF.R.U32.HI R2, RZ, 0x8, R104 ;  /* 0x00000008ff027819 */ /* 0x000fe40000011668 */
[----:B------:R-:W-:Y:S02]  /*5b80*/  ISETP.LE.U32.AND P0, PT, R0, UR8, PT ;  /* 0x0000000800007c0c */ /* 0x000fe4000bf03070 */
[----:B------:R-:W-:Y:S01]  /*5b90*/  LOP3.LUT R4, R2, 0xffff, RZ, 0xc0, !PT ;  /* 0x0000ffff02047812 */ /* 0x000fe200078ec0ff */
[----:B------:R-:W-:Y:S01]  /*5ba0*/  @!P1 FADD.FTZ R111, -R111, -RZ ;  /* 0x800000ff6f6f9221 */ /* 0x000fe20000010100 */
[----:B------:R-:W-:Y:S02]  /*5bb0*/  F2FP.RELU.F16.F32.PACK_AB R2, R182, R181 ;  /* 0x000000b5b602723e */ /* 0x000fe400000008ff */
[----:B------:R-:W-:Y:S01]  /*5bc0*/  SHF.R.U32.HI R0, RZ, 0x8, R105 ;  /* 0x00000008ff007819 */ /* 0x000fe20000011669 */
[----:B------:R-:W-:Y:S01]  /*5bd0*/  @!P3 FADD.FTZ R130, -R130, -RZ ;  /* 0x800000ff8282b221 */ /* 0x000fe20000010100 */
[----:B------:R-:W-:Y:S01]  /*5be0*/  F2FP.RELU.F16.F32.PACK_AB R5, R188, R190 ;  /* 0x000000bebc05723e */ /* 0x000fe200000008ff */
[----:B------:R1:W-:Y:S01]  /*5bf0*/  STS [R200+0xe000], R2 ;  /* 0x00e00002c8007388 */ /* 0x0003e20000000800 */
[----:B------:R-:W-:Y:S01]  /*5c00*/  LOP3.LUT R0, R0, 0xffff, RZ, 0xc0, !PT ;  /* 0x0000ffff00007812 */ /* 0x000fe200078ec0ff */
[----:B------:R-:W-:Y:S01]  /*5c10*/  @!P6 FADD.FTZ R114, -R114, -RZ ;  /* 0x800000ff7272e221 */ /* 0x000fe20000010100 */
[----:B------:R-:W-:Y:S01]  /*5c20*/  F2FP.RELU.F16.F32.PACK_AB R6, R180, R183 ;  /* 0x000000b7b406723e */ /* 0x000fe200000008ff */
[----:B------:R-:W-:Y:S01]  /*5c30*/  @!P0 FADD.FTZ R127, -R127, -RZ ;  /* 0x800000ff7f7f8221 */ /* 0x000fe20000010100 */
[----:B------:R-:W-:Y:S02]  /*5c40*/  ISETP.LE.U32.AND P3, PT, R0, UR8, PT ;  /* 0x0000000800007c0c */ /* 0x000fe4000bf63070 */
[----:B------:R-:W-:Y:S02]  /*5c50*/  LOP3.LUT R0, R107, 0xff, RZ, 0xc0, !PT ;  /* 0x000000ff6b007812 */ /* 0x000fe400078ec0ff */
[----:B------:R-:W-:Y:S02]  /*5c60*/  ISETP.LE.U32.AND P0, PT, R14, UR8, PT ;  /* 0x000000080e007c0c */ /* 0x000fe4000bf03070 */
[----:B------:R-:W-:Y:S02]  /*5c70*/  ISETP.LE.U32.AND P1, PT, R0, UR8, PT ;  /* 0x0000000800007c0c */ /* 0x000fe4000bf23070 */
[----:B------:R-:W-:Y:S02]  /*5c80*/  F2FP.RELU.F16.F32.PACK_AB R0, R184, R187 ;  /* 0x000000bbb800723e */ /* 0x000fe400000008ff */
[----:B------:R-:W-:Y:S02]  /*5c90*/  ISETP.LE.U32.AND P5, PT, R103, UR8, PT ;  /* 0x0000000867007c0c */ /* 0x000fe4000bfa3070 */
[----:B------:R-:W-:Y:S01]  /*5ca0*/  ISETP.LE.U32.AND P4, PT, R100, UR8, PT ;  /* 0x0000000864007c0c */ /* 0x000fe2000bf83070 */
[----:B------:R3:W-:Y:S01]  /*5cb0*/  STS [R200+0xe400], R0 ;  /* 0x00e40000c8007388 */ /* 0x0007e20000000800 */
[----:B------:R-:W-:Y:S01]  /*5cc0*/  @!P3 FADD.FTZ R119, -R119, -RZ ;  /* 0x800000ff7777b221 */ /* 0x000fe20000010100 */
[----:B------:R-:W-:Y:S02]  /*5cd0*/  ISETP.LE.U32.AND P3, PT, R4, UR8, PT ;  /* 0x0000000804007c0c */ /* 0x000fe4000bf63070 */
[----:B------:R-:W-:Y:S01]  /*5ce0*/  F2FP.RELU.F16.F32.PACK_AB R4, R125, R128 ;  /* 0x000000807d04723e */ /* 0x000fe200000008ff */
[----:B------:R-:W-:Y:S01]  /*5cf0*/  @!P0 FADD.FTZ R116, -R116, -RZ ;  /* 0x800000ff74748221 */ /* 0x000fe20000010100 */
[C---:B------:R-:W-:Y:S01]  /*5d00*/  LEA R112, P0, R226.reuse, R112, 0x2 ;  /* 0x00000070e2707211 */ /* 0x040fe200078010ff */
[----:B------:R-:W-:Y:S01]  /*5d10*/  @!P1 FADD.FTZ R115, -R115, -RZ ;  /* 0x800000ff73739221 */ /* 0x000fe20000010100 */
[----:B-1----:R-:W-:Y:S01]  /*5d20*/  F2FP.RELU.F16.F32.PACK_AB R2, R131, R179 ;  /* 0x000000b38302723e */ /* 0x002fe200000008ff */
[----:B------:R1:W-:Y:S01]  /*5d30*/  STS [R203+0xe000], R4 ;  /* 0x00e00004cb007388 */ /* 0x0003e20000000800 */
[----:B------:R-:W-:Y:S01]  /*5d40*/  LEA.HI.X.SX32 R113, R226, R113, 0x2, P0 ;  /* 0x00000071e2717211 */ /* 0x000fe200000f16ff */
[----:B--2---:R-:W-:Y:S01]  /*5d50*/  @!P5 FADD.FTZ R118, -R118, -RZ ;  /* 0x800000ff7676d221 */ /* 0x004fe20000010100 */
[----:B------:R-:W-:Y:S01]  /*5d60*/  @!P4 FADD.FTZ R122, -R122, -RZ ;  /* 0x800000ff7a7ac221 */ /* 0x000fe20000010100 */
[----:B------:R2:W-:Y:S01]  /*5d70*/  STS [R203+0xe400], R2 ;  /* 0x00e40002cb007388 */ /* 0x0005e20000000800 */
[----:B------:R-:W-:Y:S01]  /*5d80*/  FSETP.GE.FTZ.AND P0, PT, R181, RZ, PT ;  /* 0x000000ffb500720b */ /* 0x000fe20003f16000 */
[----:B------:R-:W-:Y:S01]  /*5d90*/  @!P3 FADD.FTZ R117, -R117, -RZ ;  /* 0x800000ff7575b221 */ /* 0x000fe20000010100 */
[----:B------:R-:W-:Y:S01]  /*5da0*/  FSETP.GE.FTZ.AND P6, PT, R182, RZ, PT ;  /* 0x000000ffb600720b */ /* 0x000fe20003fd6000 */
[----:B------:R4:W-:Y:S01]  /*5db0*/  STS [R200+0xf000], R5 ;  /* 0x00f00005c8007388 */ /* 0x0009e20000000800 */
[----:B------:R-:W-:Y:S02]  /*5dc0*/  FSETP.GE.FTZ.AND P5, PT, R128, RZ, PT ;  /* 0x000000ff8000720b */ /* 0x000fe40003fb6000 */
[C---:B------:R-:W-:Y:S01]  /*5dd0*/  FSETP.GE.FTZ.AND P1, PT, R120.reuse, RZ, PT ;  /* 0x000000ff7800720b */ /* 0x040fe20003f36000 */
[----:B------:R-:W4:Y:S01]  /*5de0*/  LDG.E R110, desc[UR14][R112.64] ;  /* 0x0000000e706e7981 */ /* 0x000f22000c1e1900 */
[----:B------:R-:W-:Y:S02]  /*5df0*/  FSETP.GE.FTZ.AND P4, PT, R125, RZ, PT ;  /* 0x000000ff7d00720b */ /* 0x000fe40003f96000 */
[----:B------:R-:W-:Y:S01]  /*5e00*/  FSETP.GE.FTZ.AND P3, PT, R121, RZ, PT ;  /* 0x000000ff7900720b */ /* 0x000fe20003f76000 */
[----:B------:R-:W4:Y:S01]  /*5e10*/  LDG.E R109, desc[UR14][R112.64+0x20] ;  /* 0x0000200e706d7981 */ /* 0x000f22000c1e1900 */
[----:B---3--:R-:W-:Y:S05]  /*5e20*/  F2FP.RELU.F16.F32.PACK_AB R0, R189, R191 ;  /* 0x000000bfbd00723e */ /* 0x008fea00000008ff */
[----:B------:R3:W-:Y:S01]  /*5e30*/  STS [R200+0xf400], R0 ;  /* 0x00f40000c8007388 */ /* 0x0007e20000000800 */
[----:B-1----:R-:W-:Y:S03]  /*5e40*/  F2FP.RELU.F16.F32.PACK_AB R4, R120, R121 ;  /* 0x000000797804723e */ /* 0x002fe600000008ff */
[----:B------:R1:W-:Y:S01]  /*5e50*/  STS [R203+0xf000], R6 ;  /* 0x00f00006cb007388 */ /* 0x0003e20000000800 */
[----:B--2---:R-:W-:Y:S02]  /*5e60*/  F2FP.RELU.F16.F32.PACK_AB R2, R123, R124 ;  /* 0x0000007c7b02723e */ /* 0x004fe400000008ff */
[----:B----4-:R-:W-:Y:S05]  /*5e70*/  F2FP.RELU.F16.F32.PACK_AB R5, R185, R186 ;  /* 0x000000bab905723e */ /* 0x010fea00000008ff */
[----:B------:R2:W-:Y:S04]  /*5e80*/  STS [R203+0xf400], R5 ;  /* 0x00f40005cb007388 */ /* 0x0005e80000000800 */
[----:B------:R4:W-:Y:S04]  /*5e90*/  STS [R201+0xe000], R4 ;  /* 0x00e00004c9007388 */ /* 0x0009e80000000800 */
[----:B------:R4:W-:Y:S01]  /*5ea0*/  STS [R201+0xe400], R2 ;  /* 0x00e40002c9007388 */ /* 0x0009e20000000800 */
[----:B---3--:R-:W-:Y:S02]  /*5eb0*/  F2FP.RELU.F16.F32.PACK_AB R0, R119, R111 ;  /* 0x0000006f7700723e */ /* 0x008fe400000008ff */
[----:B-1----:R-:W-:Y:S03]  /*5ec0*/  F2FP.RELU.F16.F32.PACK_AB R6, R127, R129 ;  /* 0x000000817f06723e */ /* 0x002fe600000008ff */
[----:B------:R1:W-:Y:S01]  /*5ed0*/  STS [R202+0xe000], R0 ;  /* 0x00e00000ca007388 */ /* 0x0003e20000000800 */
[----:B--2---:R-:W-:Y:S02]  /*5ee0*/  F2FP.RELU.F16.F32.PACK_AB R5, R126, R130 ;  /* 0x000000827e05723e */ /* 0x004fe400000008ff */
[----:B----4-:R-:W-:Y:S02]  /*5ef0*/  F2FP.RELU.F16.F32.PACK_AB R4, R118, R114 ;  /* 0x000000727604723e */ /* 0x010fe400000008ff */
[----:B------:R-:W-:Y:S03]  /*5f00*/  F2FP.RELU.F16.F32.PACK_AB R2, R117, R122 ;  /* 0x0000007a7502723e */ /* 0x000fe600000008ff */
[----:B------:R-:W-:Y:S04]  /*5f10*/  STS [R202+0xe400], R4 ;  /* 0x00e40004ca007388 */ /* 0x000fe80000000800 */
[----:B------:R-:W-:Y:S01]  /*5f20*/  STS [R201+0xf000], R6 ;  /* 0x00f00006c9007388 */ /* 0x000fe20000000800 */
[----:B-1----:R-:W-:Y:S03]  /*5f30*/  F2FP.RELU.F16.F32.PACK_AB R0, R116, R115 ;  /* 0x000000737400723e */ /* 0x002fe600000008ff */
[----:B------:R-:W-:Y:S04]  /*5f40*/  STS [R201+0xf400], R5 ;  /* 0x00f40005c9007388 */ /* 0x000fe80000000800 */
[----:B------:R-:W-:Y:S04]  /*5f50*/  STS [R202+0xf000], R2 ;  /* 0x00f00002ca007388 */ /* 0x000fe80000000800 */
[----:B------:R1:W-:Y:S04]  /*5f60*/  STS [R202+0xf400], R0 ;  /* 0x00f40000ca007388 */ /* 0x0003e80000000800 */
[----:B------:R-:W2:Y:S08]  /*5f70*/  LDSM.16.M88.4 R32, [R168+UR6+0x4000] ;  /* 0x00400006a820783b */ /* 0x000eb00008000200 */
[----:B------:R-:W3:Y:S01]  /*5f80*/  LDSM.16.M88.4 R28, [R168+UR6+0x5000] ;  /* 0x00500006a81c783b */ /* 0x000ee20008000200 */
[----:B-1----:R-:W-:Y:S05]  /*5f90*/  IADD3 R0, R168, 0x4000, R108 ;  /* 0x00004000a8007810 */ /* 0x002fea0007ffe06c */
[C---:B------:R-:W-:Y:S02]  /*5fa0*/  IMAD.IADD R2, R0.reuse, 0x1, R174 ;  /* 0x0000000100027824 */ /* 0x040fe400078e02ae */
[----:B------:R-:W-:Y:S03]  /*5fb0*/  IMAD.IADD R0, R0, 0x1, R164 ;  /* 0x0000000100007824 */ /* 0x000fe600078e02a4 */
[----:B------:R-:W1:Y:S08]  /*5fc0*/  LDSM.16.M88.4 R100, [R2] ;  /* 0x000000000264783b */ /* 0x000e700000000200 */
[----:B------:R-:W4:Y:S01]  /*5fd0*/  LDSM.16.M88.4 R104, [R2+0x1000] ;  /* 0x001000000268783b */ /* 0x000f220000000200 */
        /* <DEDUP_REMOVED lines=8> */
[-C--:B-1----:R-:W-:Y:S06]  /*6060*/  HMMA.16816.F32 R4, R100, R140.reuse, R4 ;  /* 0x0000008c6404723c */ /* 0x082fec0000001804 */
[C---:B----4-:R-:W-:Y:S06]  /*6070*/  HMMA.16816.F32 R8, R104.reuse, R140, R8 ;  /* 0x0000008c6808723c */ /* 0x050fec0000001808 */
[-C--:B------:R-:W-:Y:S06]  /*6080*/  HMMA.16816.F32 R12, R104, R142.reuse, R12 ;  /* 0x0000008e680c723c */ /* 0x080fec000000180c */
[C---:B------:R-:W-:Y:S06]  /*6090*/  HMMA.16816.F32 R16, R100.reuse, R142, R16 ;  /* 0x0000008e6410723c */ /* 0x040fec0000001810 */
[-C--:B------:R-:W-:Y:S06]  /*60a0*/  HMMA.16816.F32 R20, R100, R144.reuse, R20 ;  /* 0x000000906414723c */ /* 0x080fec0000001814 */
[C---:B------:R-:W-:Y:S06]  /*60b0*/  HMMA.16816.F32 R24, R104.reuse, R144, R24 ;  /* 0x000000906818723c */ /* 0x040fec0000001818 */
[-C--:B------:R-:W-:Y:S01]  /*60c0*/  HMMA.16816.F32 R28, R104, R146.reuse, R28 ;  /* 0x00000092681c723c */ /* 0x080fe2000000181c */
[----:B------:R-:W1:Y:S05]  /*60d0*/  LDSM.16.M88.4 R104, [R0] ;  /* 0x000000000068783b */ /* 0x000e6a0000000200 */
[----:B------:R-:W-:Y:S03]  /*60e0*/  HMMA.16816.F32 R32, R100, R146, R32 ;  /* 0x000000926420723c */ /* 0x000fe60000001820 */
[----:B------:R2:W3:Y:S02]  /*60f0*/  LDSM.16.M88.4 R100, [R0+0x1000] ;  /* 0x001000000064783b */ /* 0x0004e40000000200 */
[----:B--2---:R-:W-:Y:S06]  /*6100*/  IMAD.IADD R0, R164, 0x1, R2 ;  /* 0x00000001a4007824 */ /* 0x004fec00078e0202 */
[----:B------:R2:W5:Y:S01]  /*6110*/  LDG.E R2, desc[UR14][R112.64+0xa0] ;  /* 0x0000a00e70027981 */ /* 0x000562000c1e1900 */
        /* <DEDUP_REMOVED lines=9> */
[----:B------:R-:W3:Y:S03]  /*61b0*/  LDSM.16.M88.4 R104, [R0+0x1000] ;  /* 0x001000000068783b */ /* 0x000ee60000000200 */
[-C--:B-1----:R-:W-:Y:S06]  /*61c0*/  HMMA.16816.F32 R4, R100, R156.reuse, R4 ;  /* 0x0000009c6404723c */ /* 0x082fec0000001804 */
[C---:B---3--:R-:W-:Y:S06]  /*61d0*/  HMMA.16816.F32 R8, R104.reuse, R156, R8 ;  /* 0x0000009c6808723c */ /* 0x048fec0000001808 */
[-C--:B------:R-:W-:Y:S06]  /*61e0*/  HMMA.16816.F32 R12, R104, R158.reuse, R12 ;  /* 0x0000009e680c723c */ /* 0x080fec000000180c */
[C---:B------:R-:W-:Y:S06]  /*61f0*/  HMMA.16816.F32 R16, R100.reuse, R158, R16 ;  /* 0x0000009e6410723c */ /* 0x040fec0000001810 */
[----:B------:R-:W-:Y:S01]  /*6200*/  FADD.FTZ R0, -R110, R4 ;  /* 0x000000046e007221 */ /* 0x000fe20000010100 */
        /* <DEDUP_REMOVED lines=22> */
[----:B------:R-:W-:Y:S01]  /*6370*/  FADD.FTZ R6, -R109, R6 ;  /* 0x000000066d067221 */ /* 0x000fe20000010100 */
        /* <DEDUP_REMOVED lines=18> */
[----:B--2---:R-:W-:Y:S06]  /*64a0*/  @!P6 BRA `(.L_x_715) ;  /* 0x000000000088e947 */ /* 0x004fec0003800000 */
        /* <DEDUP_REMOVED lines=34> */
.L_x_715:
[----:B---3--:R-:W-:Y:S01]  /*66d0*/  FADD.FTZ R6, -R109, R19 ;  /* 0x000000136d067221 */ /* 0x008fe20000010100 */
[----:B------:R-:W-:Y:S01]  /*66e0*/  FSETP.GE.FTZ.AND P4, PT, R131, RZ, PT ;  /* 0x000000ff8300720b */ /* 0x000fe20003f96000 */
[----:B------:R1:W-:Y:S01]  /*66f0*/  STS [R200+0xa000], R16 ;  /* 0x00a00010c8007388 */ /* 0x0003e20000000800 */
[----:B------:R-:W-:Y:S01]  /*6700*/  FMUL.FTZ R33, R187, R33 ;  /* 0x00000021bb217220 */ /* 0x000fe20000410000 */
[----:B------:R-:W-:Y:S01]  /*6710*/  FMUL.FTZ R32, R184, R32 ;  /* 0x00000020b8207220 */ /* 0x000fe20000410000 */
[----:B------:R-:W-:Y:S01]  /*6720*/  FSEL R6, R6, R109, P4 ;  /* 0x0000006d06067208 */ /* 0x000fe20002000000 */
[----:B------:R-:W-:Y:S01]  /*6730*/  FADD.FTZ R5, -R109, R18 ;  /* 0x000000126d057221 */ /* 0x000fe20000010100 */
[----:B------:R-:W-:Y:S01]  /*6740*/  FSETP.GE.FTZ.AND P0, PT, R179, RZ, PT ;  /* 0x000000ffb300720b */ /* 0x000fe20003f16000 */
[----:B------:R-:W-:Y:S01]  /*6750*/  FADD.FTZ R22, -R109, R22 ;  /* 0x000000166d167221 */ /* 0x000fe20000010100 */
        /* <DEDUP_REMOVED lines=11> */
[----:B------:R-:W-:Y:S01]  /*6810*/  FADD.FTZ R13, -R4, R13 ;  /* 0x0000000d040d7221 */ /* 0x000fe20000010100 */
        /* <DEDUP_REMOVED lines=29> */
[----:B------:R-:W-:Y:S02]  /*69f0*/  FSETP.GE.FTZ.AND P0, PT, R117, RZ, PT ;  /* 0x000000ff7500720b */ /* 0x000fe40003f16000 */
        /* <DEDUP_REMOVED lines=28> */
[----:B------:R-:W-:Y:S01]  /*6bc0*/  FSETP.GE.FTZ.AND P5, PT, R185, RZ, PT ;  /* 0x000000ffb900720b */ /* 0x000fe20003fb6000 */
[----:B------:R-:W-:Y:S01]  /*6bd0*/  IMAD.MOV.U32 R117, RZ, RZ, R205 ;  /* 0x000000ffff757224 */ /* 0x000fe200078e00cd */
        /* <DEDUP_REMOVED lines=115> */
.L_x_716:
[----:B------:R-:W-:Y:S01]  /*7310*/  LDSM.16.M88.4 R16, [R167] ;  /* 0x00000000a710783b */ /* 0x000fe20000000200 */
[--C-:B------:R-:W-:Y:S01]  /*7320*/  IMAD.IADD R2, R176, 0x1, R164.reuse ;  /* 0x00000001b0027824 */ /* 0x100fe200078e02a4 */
[----:B------:R-:W-:Y:S01]  /*7330*/  LEA R206, P0, R238, R116, 0x2 ;  /* 0x00000074eece7211 */ /* 0x000fe200078010ff */
[----:B------:R-:W-:Y:S01]  /*7340*/  IMAD.IADD R112, R167, 0x1, R164 ;  /* 0x00000001a7707824 */ /* 0x000fe200078e02a4 */
[----:B------:R-:W2:Y:S01]  /*7350*/  LDSM.16.MT88.4 R8, [R0+0x2000] ;  /* 0x002000000008783b */ /* 0x000ea20000004200 */
[----:B------:R-:W-:Y:S01]  /*7360*/  IMAD.IADD R113, R164, 0x1, R169 ;  /* 0x00000001a4717824 */ /* 0x000fe200078e02a9 */
[----:B------:R-:W-:Y:S01]  /*7370*/  LEA.HI.X.SX32 R205, R238, R117, 0x2, P0 ;  /* 0x00000075eecd7211 */ /* 0x000fe200000f16ff */
[C---:B------:R-:W-:Y:S01]  /*7380*/  IMAD.IADD R115, R229.reuse, 0x1, R250 ;  /* 0x00000001e5737824 */ /* 0x040fe200078e02fa */
        /* <DEDUP_REMOVED lines=274> */
[----:B------:R-:W-:Y:S01]  /*84b0*/  F2FP.F16.F32.PACK_AB R19, R19, R62 ;  /* 0x0000003e1313723e */ /* 0x000fe200000000ff */
[----:B--2---:R-:W-:Y:S04]  /*84c0*/  STS [R108], R18 ;  /* 0x000000126c007388 */ /* 0x004fe80000000800 */
[----:B------:R-:W-:Y:S04]  /*84d0*/  STS [R108+0x400], R17 ;  /* 0x000400116c007388 */ /* 0x000fe80000000800 */
[----:B---3--:R-:W-:Y:S04]  /*84e0*/  STS [R107], R14 ;  /* 0x0000000e6b007388 */ /* 0x008fe80000000800 */
[----:B----4-:R-:W-:Y:S04]  /*84f0*/  STS [R109], R13 ;  /* 0x0000000d6d007388 */ /* 0x010fe80000000800 */
[----:B------:R-:W-:Y:S01]  /*8500*/  STS [R108+0x2000], R16 ;  /* 0x002000106c007388 */ /* 0x000fe20000000800 */
[----:B------:R-:W-:-:S03]  /*8510*/  ISETP.NE.AND P0, PT, R104, -0x1, PT ;  /* 0xffffffff6800780c */ /* 0x000fc60003f05270 */
[----:B------:R-:W-:Y:S04]  /*8520*/  STS [R108+0x2400], R15 ;  /* 0x0024000f6c007388 */ /* 0x000fe80000000800 */
[----:B------:R-:W-:Y:S04]  /*8530*/  STS [R107+0x2000], R12 ;  /* 0x0020000c6b007388 */ /* 0x000fe80000000800 */
[----:B------:R-:W-:Y:S04]  /*8540*/  STS [R107+0x2400], R11 ;  /* 0x0024000b6b007388 */ /* 0x000fe80000000800 */
[----:B------:R-:W-:Y:S04]  /*8550*/  STS [R106], R10 ;  /* 0x0000000a6a007388 */ /* 0x000fe80000000800 */
[----:B------:R-:W-:Y:S04]  /*8560*/  STS [R106+0x400], R9 ;  /* 0x000400096a007388 */ /* 0x000fe80000000800 */
[----:B------:R1:W-:Y:S04]  /*8570*/  STS [R105], R6 ;  /* 0x0000000669007388 */ /* 0x0003e80000000800 */
[----:B------:R-:W-:Y:S04]  /*8580*/  STS [R105+0x400], R5 ;  /* 0x0004000569007388 */ /* 0x000fe80000000800 */
[----:B------:R-:W-:Y:S04]  /*8590*/  STS [R106+0x2000], R8 ;  /* 0x002000086a007388 */ /* 0x000fe80000000800 */
[----:B------:R-:W-:Y:S04]  /*85a0*/  STS [R106+0x2400], R7 ;  /* 0x002400076a007388 */ /* 0x000fe80000000800 */
[----:B------:R2:W-:Y:S04]  /*85b0*/  STS [R105+0x2000], R4 ;  /* 0x0020000469007388 */ /* 0x0005e80000000800 */
[----:B------:R-:W-:Y:S04]  /*85c0*/  STS [R105+0x2400], R2 ;  /* 0x0024000269007388 */ /* 0x000fe80000000800 */
[----:B------:R3:W-:Y:S01]  /*85d0*/  STS [R108+0x4000], R0 ;  /* 0x004000006c007388 */ /* 0x0007e20000000800 */
[----:B-1----:R-:W-:-:S03]  /*85e0*/  @P0 IADD3 R6, R247, R104, RZ ;  /* 0x00000068f7060210 */ /* 0x002fc60007ffe0ff */
[----:B------:R1:W-:Y:S04]  /*85f0*/  STS [R108+0x4400], R30 ;  /* 0x0044001e6c007388 */ /* 0x0003e80000000800 */
[----:B------:R-:W-:Y:S04]  /*8600*/  STS [R107+0x4000], R32 ;  /* 0x004000206b007388 */ /* 0x000fe80000000800 */
[----:B------:R-:W-:Y:S04]  /*8610*/  STS [R109+0x4000], R29 ;  /* 0x0040001d6d007388 */ /* 0x000fe80000000800 */
[----:B------:R-:W-:Y:S01]  /*8620*/  STS [R108+0x6000], R34 ;  /* 0x006000226c007388 */ /* 0x000fe20000000800 */
[----:B--2---:R-:W2:Y:S03]  /*8630*/  @P0 LDC.64 R4, c[0x0][0x450] ;  /* 0x00011400ff040b82 */ /* 0x004ea60000000a00 */
[----:B------:R-:W-:Y:S01]  /*8640*/  STS [R108+0x6400], R33 ;  /* 0x006400216c007388 */ /* 0x000fe20000000800 */
[----:B---3--:R-:W-:-:S02]  /*8650*/  @P0 IADD3 R0, R247, R104, RZ ;  /* 0x00000068f7000210 */ /* 0x008fc40007ffe0ff */
[----:B------:R-:W3:Y:S02]  /*8660*/  S2R R104, SR_CTAID.Y ;  /* 0x0000000000687919 */ /* 0x000ee40000002600 */
[----:B-1----:R-:W1:Y:S01]  /*8670*/  @P0 LDC.64 R30, c[0x0][0x458] ;  /* 0x00011600ff1e0b82 */ /* 0x002e620000000a00 */
[----:B------:R4:W-:Y:S04]  /*8680*/  STS [R107+0x6000], R28 ;  /* 0x0060001c6b007388 */ /* 0x0009e80000000800 */
[----:B------:R-:W-:Y:S04]  /*8690*/  STS [R107+0x6400], R27 ;  /* 0x0064001b6b007388 */ /* 0x000fe80000000800 */
[----:B------:R-:W-:Y:S04]  /*86a0*/  STS [R106+0x4000], R26 ;  /* 0x0040001a6a007388 */ /* 0x000fe80000000800 */
[----:B------:R-:W-:Y:S04]  /*86b0*/  STS [R106+0x4400], R25 ;  /* 0x004400196a007388 */ /* 0x000fe80000000800 */
[----:B------:R-:W-:Y:S04]  /*86c0*/  STS [R105+0x4000], R22 ;  /* 0x0040001669007388 */ /* 0x000fe80000000800 */
[----:B------:R-:W-:Y:S04]  /*86d0*/  STS [R105+0x4400], R21 ;  /* 0x0044001569007388 */ /* 0x000fe80000000800 */
[----:B------:R-:W-:Y:S04]  /*86e0*/  STS [R106+0x6000], R24 ;  /* 0x006000186a007388 */ /* 0x000fe80000000800 */
[----:B------:R3:W-:Y:S04]  /*86f0*/  STS [R106+0x6400], R23 ;  /* 0x006400176a007388 */ /* 0x0007e80000000800 */
[----:B------:R3:W-:Y:S01]  /*8700*/  STS [R105+0x6000], R20 ;  /* 0x0060001469007388 */ /* 0x0007e20000000800 */
[----:B------:R-:W3:Y:S03]  /*8710*/  S2R R12, SR_TID.X ;  /* 0x00000000000c7919 */ /* 0x000ee60000002100 */
[----:B------:R3:W-:Y:S01]  /*8720*/  STS [R105+0x6400], R19 ;  /* 0x0064001369007388 */ /* 0x0007e20000000800 */
[----:B--2---:R-:W-:-:S02]  /*8730*/  @P0 IMAD R2, R0, R5, RZ ;  /* 0x0000000500020224 */ /* 0x004fc400078e02ff */
[----:B------:R-:W-:-:S04]  /*8740*/  @P0 IMAD.WIDE.U32 R8, R0, R4, RZ ;  /* 0x0000000400080225 */ /* 0x000fc800078e00ff */
[C---:B-1----:R-:W-:Y:S02]  /*8750*/  @P0 IMAD R0, R6.reuse, R31, RZ ;  /* 0x0000001f06000224 */ /* 0x042fe400078e02ff */
[----:B------:R-:W-:Y:S01]  /*8760*/  @P0 IMAD.WIDE.U32 R6, R6, R30, RZ ;  /* 0x0000001e06060225 */ /* 0x000fe200078e00ff */
[----:B------:R-:W-:Y:S02]  /*8770*/  @P0 IADD3 R10, R9, R2, RZ ;  /* 0x00000002090a0210 */ /* 0x000fe40007ffe0ff */
[----:B------:R-:W-:Y:S02]  /*8780*/  @P0 MOV R2, R8 ;  /* 0x0000000800020202 */ /* 0x000fe40000000f00 */
[----:B----4-:R-:W-:Y:S02]  /*8790*/  @P0 IADD3 R28, R7, R0, RZ ;  /* 0x00000000071c0210 */ /* 0x010fe40007ffe0ff */
[----:B---3--:R-:W-:Y:S02]  /*87a0*/  @P0 MOV R23, R6 ;  /* 0x0000000600170202 */ /* 0x008fe40000000f00 */
[----:B------:R-:W-:-:S02]  /*87b0*/  SHF.L.U32 R20, R246, 0x7, RZ ;  /* 0x00000007f6147819 */ /* 0x000fc400000006ff */
[----:B------:R-:W-:Y:S01]  /*87c0*/  SHF.R.S32.HI R11, RZ, 0x1f, R104 ;  /* 0x0000001fff0b7819 */ /* 0x000fe20000011468 */
        /* <DEDUP_REMOVED lines=13> */
.L_x_718:
        /* <DEDUP_REMOVED lines=13> */
.L_x_719:
[----:B------:R-:W-:Y:S01]  /*8970*/  BAR.SYNC.DEFER_BLOCKING 0x0 ;  /* 0x0000000000007b1d */ /* 0x000fe20000010000 */
[--C-:B------:R-:W-:Y:S01]  /*8980*/  SHF.R.S32.HI R9, RZ, 0x1f, R220.reuse ;  /* 0x0000001fff097819 */ /* 0x100fe200000114dc */
[----:B------:R-:W-:Y:S01]  /*8990*/  IMAD.MOV.U32 R8, RZ, RZ, R220 ;  /* 0x000000ffff087224 */ /* 0x000fe200078e00dc */
[----:B------:R-:W-:Y:S02]  /*89a0*/  SHF.R.S32.HI R22, RZ, 0x1f, R20 ;  /* 0x0000001fff167819 */ /* 0x000fe40000011414 */
[----:B------:R-:W-:Y:S01]  /*89b0*/  SHF.R.S32.HI R11, RZ, 0x1f, R12 ;  /* 0x0000001fff0b7819 */ /* 0x000fe2000001140c */
[-C--:B------:R-:W-:Y:S01]  /*89c0*/  IMAD.WIDE.U32 R6, R20, R4.reuse, R8 ;  /* 0x0000000414067225 */ /* 0x080fe200078e0008 */
[----:B------:R-:W-:Y:S01]  /*89d0*/  ULDC UR4, c[0x0][0x2d0] ;  /* 0x0000b40000047ab9 */ /* 0x000fe20000000800 */
[----:B------:R-:W-:Y:S01]  /*89e0*/  SHF.R.S32.HI R21, RZ, 0x1f, R248 ;  /* 0x0000001fff157819 */ /* 0x000fe200000114f8 */
[----:B------:R-:W-:Y:S01]  /*89f0*/  BSSY B0, `(.L_x_720) ;  /* 0x0000026000007945 */ /* 0x000fe20003800000 */
[----:B------:R-:W-:Y:S01]  /*8a00*/  IMAD R0, R22, R4, RZ ;  /* 0x0000000416007224 */ /* 0x000fe200078e02ff */
[----:B------:R-:W-:-:S02]  /*8a10*/  IADD3 R6, P0, R2, R6, RZ ;  /* 0x0000000602067210 */ /* 0x000fc40007f1e0ff */
[----:B------:R-:W-:Y:S01]  /*8a20*/  LEA.HI R2, R11, R12, RZ, 0x3 ;  /* 0x0000000c0b027211 */ /* 0x000fe200078f18ff */
[----:B------:R-:W-:Y:S01]  /*8a30*/  IMAD R0, R20, R5, R0 ;  /* 0x0000000514007224 */ /* 0x000fe200078e0200 */
[----:B------:R-:W-:Y:S01]  /*8a40*/  ISETP.GE.AND P4, PT, R220, UR4, PT ;  /* 0x00000004dc007c0c */ /* 0x000fe2000bf86270 */
[----:B------:R-:W-:-:S03]  /*8a50*/  ULDC.64 UR4, c[0x0][0x468] ;  /* 0x00011a0000047ab9 */ /* 0x000fc60000000a00 */
[----:B------:R-:W-:Y:S02]  /*8a60*/  IADD3.X R7, R10, R7, R0, P0, !PT ;  /* 0x000000070a077210 */ /* 0x000fe400007fe400 */
[----:B------:R-:W-:Y:S01]  /*8a70*/  SHF.R.S32.HI R0, RZ, 0x3, R2 ;  /* 0x00000003ff007819 */ /* 0x000fe20000011402 */
[----:B------:R-:W-:Y:S01]  /*8a80*/  IMAD R2, R246, -0x80, R195 ;  /* 0xffffff80f6027824 */ /* 0x000fe200078e02c3 */
[----:B------:R1:W2:Y:S01]  /*8a90*/  LDS.128 R24, [R114+0x7000] ;  /* 0x0070000072187984 */ /* 0x0002a20000000c00 */
[----:B------:R-:W-:Y:S01]  /*8aa0*/  IMAD.WIDE.U32 R6, R248, UR4, R6 ;  /* 0x00000004f8067c25 */ /* 0x000fe2000f8e0006 */
[----:B------:R-:W-:Y:S02]  /*8ab0*/  SHF.R.S32.HI R29, RZ, 0x1f, R0 ;  /* 0x0000001fff1d7819 */ /* 0x000fe40000011400 */
[----:B------:R1:W3:Y:S01]  /*8ac0*/  LDS.128 R32, [R114+0xb000] ;  /* 0x00b0000072207984 */ /* 0x0002e20000000c00 */
[C---:B------:R-:W-:Y:S02]  /*8ad0*/  VIADD R10, R0.reuse, 0x20 ;  /* 0x00000020000a7836 */ /* 0x040fe40000000000 */
[C---:B------:R-:W-:Y:S01]  /*8ae0*/  VIADD R12, R0.reuse, 0x40 ;  /* 0x00000040000c7836 */ /* 0x040fe20000000000 */
[----:B------:R1:W4:Y:S01]  /*8af0*/  LDS.128 R36, [R114+0xc000] ;  /* 0x00c0000072247984 */ /* 0x0003220000000c00 */
[----:B------:R-:W-:Y:S01]  /*8b00*/  VIADD R11, R0, 0x60 ;  /* 0x00000060000b7836 */ /* 0x000fe20000000000 */
[-C--:B------:R-:W-:Y:S01]  /*8b10*/  ISETP.GE.OR P3, PT, R10, R2.reuse, P4 ;  /* 0x000000020a00720c */ /* 0x080fe20002766670 */
[----:B------:R-:W-:Y:S01]  /*8b20*/  IMAD R10, R21, UR4, RZ ;  /* 0x00000004150a7c24 */ /* 0x000fe2000f8e02ff */
[----:B------:R1:W1:Y:S01]  /*8b30*/  LDS.128 R40, [R114+0xd000] ;  /* 0x00d0000072287984 */ /* 0x0002620000000c00 */
[----:B------:R-:W-:-:S02]  /*8b40*/  ISETP.GE.OR P2, PT, R12, R2, P4 ;  /* 0x000000020c00720c */ /* 0x000fc40002746670 */
[-C--:B------:R-:W-:Y:S02]  /*8b50*/  ISETP.GE.OR P1, PT, R11, R2.reuse, P4 ;  /* 0x000000020b00720c */ /* 0x080fe40002726670 */
[----:B------:R-:W-:Y:S01]  /*8b60*/  ISETP.GE.OR P4, PT, R0, R2, P4 ;  /* 0x000000020000720c */ /* 0x000fe20002786670 */
[----:B------:R-:W-:-:S04]  /*8b70*/  IMAD R2, R248, UR5, R10 ;  /* 0x00000005f8027c24 */ /* 0x000fc8000f8e020a */
[----:B------:R-:W-:-:S08]  /*8b80*/  IMAD.IADD R2, R2, 0x1, R7 ;  /* 0x0000000102027824 */ /* 0x000fd000078e0207 */
        /* <DEDUP_REMOVED lines=12> */
.L_x_721:
[----:B------:R-:W-:Y:S05]  /*8c50*/  BSYNC B0 ;  /* 0x0000000000007941 */ /* 0x000fea0003800000 */
.L_x_720:
        /* <DEDUP_REMOVED lines=14> */
.L_x_723:
[----:B------:R-:W-:Y:S05]  /*8d40*/  BSYNC B0 ;  /* 0x0000000000007941 */ /* 0x000fea0003800000 */
.L_x_722:
[----:B--2---:R2:W1:Y:S01]  /*8d50*/  LDS.128 R16, [R114+0x8000] ;  /* 0x0080000072107984 */ /* 0x0044620000000c00 */
[----:B------:R-:W-:Y:S04]  /*8d60*/  BSSY B0, `(.L_x_724) ;  /* 0x000000e000007945 */ /* 0x000fe80003800000 */
[----:B------:R-:W-:Y:S05]  /*8d70*/  @P2 BRA `(.L_x_725) ;  /* 0x0000000000302947 */ /* 0x000fea0003800000 */
[----:B------:R-:W-:Y:S01]  /*8d80*/  IADD3 R12, P0, R0, 0x40, RZ ;  /* 0x00000040000c7810 */ /* 0x000fe20007f1e0ff */
        /* <DEDUP_REMOVED lines=11> */
.L_x_725:
[----:B------:R-:W-:Y:S05]  /*8e40*/  BSYNC B0 ;  /* 0x0000000000007941 */ /* 0x000fea0003800000 */
.L_x_724:
        /* <DEDUP_REMOVED lines=14> */
.L_x_727:
[----:B------:R-:W-:Y:S05]  /*8f30*/  BSYNC B0 ;  /* 0x0000000000007941 */ /* 0x000fea0003800000 */
.L_x_726:
        /* <DEDUP_REMOVED lines=23> */
.L_x_729:
[----:B------:R-:W-:Y:S05]  /*90b0*/  BSYNC B0 ;  /* 0x0000000000007941 */ /* 0x000fea0003800000 */
.L_x_728:
        /* <DEDUP_REMOVED lines=13> */
[----:B---3--:R2:W-:Y:S02]  /*9190*/  STG.E.128 desc[UR14][R8.64], R32 ;  /* 0x0000002008007986 */ /* 0x0085e4000c101d0e */
.L_x_731:
[----:B------:R-:W-:Y:S05]  /*91a0*/  BSYNC B0 ;  /* 0x0000000000007941 */ /* 0x000fea0003800000 */
.L_x_730:
        /* <DEDUP_REMOVED lines=14> */
.L_x_733:
[----:B------:R-:W-:Y:S05]  /*9290*/  BSYNC B0 ;  /* 0x0000000000007941 */ /* 0x000fea0003800000 */
.L_x_732:
        /* <DEDUP_REMOVED lines=13> */
.L_x_690:
[----:B------:R-:W-:Y:S05]  /*9370*/  BSYNC B1 ;  /* 0x0000000000017941 */ /* 0x000fea0003800000 */
.L_x_668:
[----:B------:R-:W3:Y:S02]  /*9380*/  LDC R0, c[0x0][0xc] ;  /* 0x00000300ff007b82 */ /* 0x000ee40000000800 */
[----:B---3--:R-:W-:-:S04]  /*9390*/  IADD3 R246, R0, R246, RZ ;  /* 0x000000f600f67210 */ /* 0x008fc80007ffe0ff */
[----:B------:R-:W-:-:S13]  /*93a0*/  ISETP.GE.AND P0, PT, R246, UR7, PT ;  /* 0x00000007f6007c0c */ /* 0x000fda000bf06270 */
[----:B------:R-:W-:Y:S05]  /*93b0*/  @P0 BRA `(.L_x_734) ;  /* 0x0000000000040947 */ /* 0x000fea0003800000 */
[----:B------:R-:W-:Y:S05]  /*93c0*/  BRA `(.L_x_735) ;  /* 0xffffff7400607947 */ /* 0x000fea000383ffff */
.L_x_734:
[----:B------:R-:W-:Y:S05]  /*93d0*/  EXIT ;  /* 0x000000000000794d */ /* 0x000fea0003800000 */
.L_x_736:
        /* <DEDUP_REMOVED lines=10> */
.L_x_1270:


//--------------------- .text._ZN5flash44flash_bwd_dq_dk_dv_loop_seqk_parallel_kernelI23Flash_bwd_kernel_traitsILi64ELi64ELi128ELi8ELi2ELi4ELi4ELb1ELb0EN7cutlass6half_tE19Flash_kernel_traitsILi64ELi64ELi128ELi8ES3_EELb0ELb1ELb0ELb1ELb0ELb0ELb1EEEvNS_16Flash_bwd_paramsE --------------------------
	.section	.text._ZN5flash44flash_bwd_dq_dk_dv_loop_seqk_parallel_kernelI23Flash_bwd_kernel_traitsILi64ELi64ELi128ELi8ELi2ELi4ELi4ELb1ELb0EN7cutlass6half_tE19Flash_kernel_traitsILi64ELi64ELi128ELi8ES3_EELb0ELb1ELb0ELb1ELb0ELb0ELb1EEEvNS_16Flash_bwd_paramsE,"ax",@progbits
	.align	128
        .global         _ZN5flash44flash_bwd_dq_dk_dv_loop_seqk_parallel_kernelI23Flash_bwd_kernel_traitsILi64ELi64ELi128ELi8ELi2ELi4ELi4ELb1ELb0EN7cutlass6half_tE19Flash_kernel_traitsILi64ELi64ELi128ELi8ES3_EELb0ELb1ELb0ELb1ELb0ELb0ELb1EEEvNS_16Flash_bwd_paramsE
        .type           _ZN5flash44flash_bwd_dq_dk_dv_loop_seqk_parallel_kernelI23Flash_bwd_kernel_traitsILi64ELi64ELi128ELi8ELi2ELi4ELi4ELb1ELb0EN7cutlass6half_tE19Flash_kernel_traitsILi64ELi64ELi128ELi8ES3_EELb0ELb1ELb0ELb1ELb0ELb0ELb1EEEvNS_16Flash_bwd_paramsE,@function
        .size           _ZN5flash44flash_bwd_dq_dk_dv_loop_seqk_parallel_kernelI23Flash_bwd_kernel_traitsILi64ELi64ELi128ELi8ELi2ELi4ELi4ELb1ELb0EN7cutlass6half_tE19Flash_kernel_traitsILi64ELi64ELi128ELi8ES3_EELb0ELb1ELb0ELb1ELb0ELb0ELb1EEEvNS_16Flash_bwd_paramsE,(.L_x_1271 - _ZN5flash44flash_bwd_dq_dk_dv_loop_seqk_parallel_kernelI23Flash_bwd_kernel_traitsILi64ELi64ELi128ELi8ELi2ELi4ELi4ELb1ELb0EN7cutlass6half_tE19Flash_kernel_traitsILi64ELi64ELi128ELi8ES3_EELb0ELb1ELb0ELb1ELb0ELb0ELb1EEEvNS_16Flash_bwd_paramsE)
        .other          _ZN5flash44flash_bwd_dq_dk_dv_loop_seqk_parallel_kernelI23Flash_bwd_kernel_traitsILi64ELi64ELi128ELi8ELi2ELi4ELi4ELb1ELb0EN7cutlass6half_tE19Flash_kernel_traitsILi64ELi64ELi128ELi8ES3_EELb0ELb1ELb0ELb1ELb0ELb0ELb1EEEvNS_16Flash_bwd_paramsE,@"STO_CUDA_ENTRY STV_DEFAULT"
_ZN5flash44flash_bwd_dq_dk_dv_loop_seqk_parallel_kernelI23Flash_bwd_kernel_traitsILi64ELi64ELi128ELi8ELi2ELi4ELi4ELb1ELb0EN7cutlass6half_tE19Flash_kernel_traitsILi64ELi64ELi128ELi8ES3_EELb0ELb1ELb0ELb1ELb0ELb0ELb1EEEvNS_16Flash_bwd_paramsE:
.text._ZN5flash44flash_bwd_dq_dk_dv_loop_seqk_parallel_kernelI23Flash_bwd_kernel_traitsILi64ELi64ELi128ELi8ELi2ELi4ELi4ELb1ELb0EN7cutlass6half_tE19Flash_kernel_traitsILi64ELi64ELi128ELi8ES3_EELb0ELb1ELb0ELb1ELb0ELb0ELb1EEEvNS_16Flash_bwd_paramsE:
        /* <DEDUP_REMOVED lines=20> */
[----:B---3--:R-:W-:Y:S01]  /*0140*/  ULEA UR4, UR4, UR5, 0x18 ;  /* 0x0000000504047291 */ /* 0x008fe2000f8ec03f */
[----:B--2---:R-:W-:Y:S01]  /*0150*/  SHF.R.S32.HI R15, RZ, 0x1f, R16 ;  /* 0x0000001fff0f7819 */ /* 0x004fe20000011410 */
[----:B------:R-:W-:Y:S01]  /*0160*/  IMAD.SHL.U32 R249, R16, 0x2, RZ ;  /* 0x0000000210f97824 */ /* 0x000fe200078e00ff */
[----:B----4-:R-:W-:-:S02]  /*0170*/  USHF.R.S32.HI UR5, URZ, 0x1f, UR59 ;  /* 0x0000001f3f057899 */ /* 0x010fc4000801143b */
[CC--:B------:R-:W-:Y:S01]  /*0180*/  LEA.HI R4, R15.reuse, R16.reuse, RZ, 0x4 ;  /* 0x000000100f047211 */ /* 0x0c0fe200078f20ff */
[----:B------:R-:W-:Y:S01]  /*0190*/  USHF.R.S32.HI UR7, URZ, 0x1f, UR59 ;  /* 0x0000001f3f077899 */ /* 0x000fe2000801143b */
[C---:B------:R-:W-:Y:S02]  /*01a0*/  LEA.HI R19, R15.reuse, R16, RZ, 0x3 ;  /* 0x000000100f137211 */ /* 0x040fe400078f18ff */
[----:B------:R-:W-:Y:S01]  /*01b0*/  SHF.R.S32.HI R2, RZ, 0x4, R4 ;  /* 0x00000004ff027819 */ /* 0x000fe20000011404 */
[----:B-----5:R-:W-:Y:S01]  /*01c0*/  USHF.L.U32 UR6, UR48, 0x7, URZ ;  /* 0x0000000730067899 */ /* 0x020fe2000800063f */
[----:B------:R-:W-:Y:S02]  /*01d0*/  SHF.R.S32.HI R242, RZ, 0x3, R19 ;  /* 0x00000003fff27819 */ /* 0x000fe40000011413 */
[----:B-1----:R-:W-:Y:S02]  /*01e0*/  LEA.HI R0, R4, R2, RZ, 0x1 ;  /* 0x0000000204007211 */ /* 0x002fe400078f08ff */
[----:B------:R-:W-:-:S02]  /*01f0*/  LEA.HI R18, R15, R16, RZ, 0x2 ;  /* 0x000000100f127211 */ /* 0x000fc400078f10ff */
[----:B------:R-:W-:Y:S02]  /*0200*/  LOP3.LUT R0, R0, 0xfffffffe, RZ, 0xc0, !PT ;  /* 0xfffffffe00007812 */ /* 0x000fe400078ec0ff */
[--C-:B------:R-:W-:Y:S02]  /*0210*/  SHF.R.S32.HI R10, RZ, 0x2, R18.reuse ;  /* 0x00000002ff0a7819 */ /* 0x100fe40000011412 */
[----:B------:R-:W-:Y:S01]  /*0220*/  SHF.R.S32.HI R3, RZ, 0x1f, R18 ;  /* 0x0000001fff037819 */ /* 0x000fe20000011412 */
[----:B------:R-:W-:Y:S01]  /*0230*/  IMAD.IADD R13, R2, 0x1, -R0 ;  /* 0x00000001020d7824 */ /* 0x000fe200078e0a00 */
[----:B------:R-:W-:Y:S01]  /*0240*/  LOP3.LUT R0, R19, 0xfffffff8, RZ, 0xc0, !PT ;  /* 0xfffffff813007812 */ /* 0x000fe200078ec0ff */
[----:B------:R-:W-:Y:S01]  /*0250*/  IMAD.SHL.U32 R2, R242, 0x40, RZ ;  /* 0x00000040f2027824 */ /* 0x000fe200078e00ff */
[----:B------:R-:W-:Y:S02]  /*0260*/  LEA.HI R12, R15, R16, RZ, 0x5 ;  /* 0x000000100f0c7211 */ /* 0x000fe400078f28ff */
[----:B------:R-:W-:Y:S01]  /*0270*/  LEA.HI R3, R3, R10, RZ, 0x3 ;  /* 0x0000000a03037211 */ /* 0x000fe200078f18ff */
[----:B------:R-:W-:Y:S01]  /*0280*/  IMAD.IADD R0, R16, 0x1, -R0 ;  /* 0x0000000110007824 */ /* 0x000fe200078e0a00 */
[----:B------:R-:W-:-:S02]  /*0290*/  LOP3.LUT R2, R2, 0x1c0, RZ, 0xc0, !PT ;  /* 0x000001c002027812 */ /* 0x000fc400078ec0ff */
[--C-:B------:R-:W-:Y:S01]  /*02a0*/  SHF.R.S32.HI R20, RZ, 0x5, R12.reuse ;  /* 0x00000005ff147819 */ /* 0x100fe2000001140c */
[----:B------:R-:W-:Y:S01]  /*02b0*/  IMAD.SHL.U32 R234, R0, 0x8, RZ ;  /* 0x0000000800ea7824 */ /* 0x000fe200078e00ff */
        /* <DEDUP_REMOVED lines=18> */
[----:B------:R-:W-:Y:S01]  /*03e0*/  LEA.HI R14, R4, R3, RZ, 0x3 ;  /* 0x00000003040e7211 */ /* 0x000fe200078f18ff */
[----:B------:R-:W-:Y:S01]  /*03f0*/  IMAD.SHL.U32 R4, R13, 0x200, RZ ;  /* 0x000002000d047824 */ /* 0x000fe200078e00ff */
[----:B------:R-:W-:Y:S02]  /*0400*/  SHF.R.S32.HI R6, RZ, 0x6, R6 ;  /* 0x00000006ff067819 */ /* 0x000fe40000011406 */
[----:B------:R-:W-:Y:S02]  /*0410*/  LOP3.LUT R8, R0, 0x8, R19, 0xf8, !PT ;  /* 0x0000000800087812 */ /* 0x000fe400078ef813 */
[----:B------:R-:W-:Y:S01]  /*0420*/  SHF.R.U32.HI R5, RZ, 0x3, R0 ;  /* 0x00000003ff057819 */ /* 0x000fe20000011600 */
[----:B------:R-:W-:Y:S01]  /*0430*/  IMAD R248, R6, 0x200, R248 ;  /* 0x0000020006f87824 */ /* 0x000fe200078e02f8 */
[----:B------:R-:W-:Y:S01]  /*0440*/  LOP3.LUT R11, R0, 0x30, R2, 0xf8, !PT ;  /* 0x00000030000b7812 */ /* 0x000fe200078ef802 */
[----:B------:R-:W-:Y:S01]  /*0450*/  IMAD R2, R6, 0x800, R4 ;  /* 0x0000080006027824 */ /* 0x000fe200078e0204 */
[----:B------:R-:W-:-:S02]  /*0460*/  LOP3.LUT R9, R14, 0xfffffff8, RZ, 0xc0, !PT ;  /* 0xfffffff80e097812 */ /* 0x000fc400078ec0ff */
[----:B------:R-:W-:Y:S02]  /*0470*/  LOP3.LUT R0, R8, R5, RZ, 0x3c, !PT ;  /* 0x0000000508007212 */ /* 0x000fe400078e3cff */
[----:B------:R-:W-:Y:S01]  /*0480*/  LOP3.LUT R7, R10, 0x1, RZ, 0xc0, !PT ;  /* 0x000000010a077812 */ /* 0x000fe200078ec0ff */
[----:B------:R-:W-:Y:S01]  /*0490*/  IMAD.IADD R17, R3, 0x1, -R9 ;  /* 0x0000000103117824 */ /* 0x000fe200078e0a09 */
[----:B------:R-:W-:Y:S01]  /*04a0*/  LOP3.LUT R3, R11, 0x8, R19, 0xf8, !PT ;  /* 0x000000080b037812 */ /* 0x000fe200078ef813 */
[----:B------:R-:W-:Y:S01]  /*04b0*/  IMAD.IADD R182, R2, 0x1, R0 ;  /* 0x0000000102b67824 */ /* 0x000fe200078e0200 */
[----:B------:R-:W-:Y:S02]  /*04c0*/  LEA.HI R0, R15, R16, RZ, 0x7 ;  /* 0x000000100f007211 */ /* 0x000fe400078f38ff */
[----:B------:R-:W-:Y:S02]  /*04d0*/  LOP3.LUT R2, R18, 0x7ffffffc, RZ, 0xc0, !PT ;  /* 0x7ffffffc12027812 */ /* 0x000fe400078ec0ff */
[----:B------:R-:W-:Y:S01]  /*04e0*/  LOP3.LUT R5, R4, R3, R5, 0xf6, !PT ;  /* 0x0000000304057212 */ /* 0x000fe200078ef605 */
[----:B------:R-:W-:Y:S01]  /*04f0*/  IMAD.SHL.U32 R3, R6, 0x20, RZ ;  /* 0x0000002006037824 */ /* 0x000fe200078e00ff */
[----:B------:R-:W-:Y:S01]  /*0500*/  ISETP.NE.U32.AND P0, PT, R7, 0x1, PT ;  /* 0x000000010700780c */ /* 0x000fe20003f05070 */
[----:B------:R-:W-:Y:S01]  /*0510*/  IMAD.IADD R11, R16, 0x1, -R2 ;  /* 0x00000001100b7824 */ /* 0x000fe200078e0a02 */
[----:B------:R-:W-:Y:S01]  /*0520*/  SHF.R.S32.HI R4, RZ, 0x7, R0 ;  /* 0x00000007ff047819 */ /* 0x000fe20000011400 */
[----:B------:R-:W-:Y:S01]  /*0530*/  IMAD.SHL.U32 R0, R10, 0x40, RZ ;  /* 0x000000400a007824 */ /* 0x000fe200078e00ff */
[----:B------:R-:W-:-:S02]  /*0540*/  LOP3.LUT R7, R12, 0xffffffe0, RZ, 0xc0, !PT ;  /* 0xffffffe00c077812 */ /* 0x000fc400078ec0ff */
[----:B------:R-:W-:Y:S01]  /*0550*/  LEA.HI R9, R12, R20, RZ, 0x1 ;  /* 0x000000140c097211 */ /* 0x000fe200078f08ff */
[----:B------:R-:W-:Y:S01]  /*0560*/  IMAD.SHL.U32 R2, R4, 0x8, RZ ;  /* 0x0000000804027824 */ /* 0x000fe200078e00ff */
[----:B------:R-:W-:Y:S01]  /*0570*/  LOP3.LUT R0, R0, 0x1c0, RZ, 0xc0, !PT ;  /* 0x000001c000007812 */ /* 0x000fe200078ec0ff */
[----:B------:R-:W-:Y:S01]  /*0580*/  IMAD.IADD R21, R16, 0x1, -R7 ;  /* 0x0000000110157824 */ /* 0x000fe200078e0a07 */
[----:B------:R-:W-:Y:S01]  /*0590*/  R2P PR, R10, 0x6 ;  /* 0x000000060a007804 */ /* 0x000fe20000000000 */
[----:B------:R-:W-:Y:S01]  /*05a0*/  IMAD.SHL.U32 R7, R13, 0x10, RZ ;  /* 0x000000100d077824 */ /* 0x000fe200078e00ff */
[----:B------:R-:W-:Y:S02]  /*05b0*/  LOP3.LUT R2, R2, 0x8, RZ, 0xc0, !PT ;  /* 0x0000000802027812 */ /* 0x000fe400078ec0ff */
[----:B------:R-:W-:Y:S01]  /*05c0*/  SHF.R.U32.HI R6, RZ, 0x3, R0 ;  /* 0x00000003ff067819 */ /* 0x000fe20000011600 */
[----:B------:R-:W-:Y:S01]  /*05d0*/  STL [R1+0x10], R21 ;  /* 0x0000101501007387 */ /* 0x000fe20000100800 */
[----:B------:R-:W-:-:S02]  /*05e0*/  SHF.R.S32.HI R15, RZ, 0x1f, R21 ;  /* 0x0000001fff0f7819 */ /* 0x000fc40000011415 */
[----:B------:R-:W-:Y:S02]  /*05f0*/  LOP3.LUT R249, R3, 0x6, R249, 0xf8, !PT ;  /* 0x0000000603f97812 */ /* 0x000fe400078ef8f9 */
[----:B------:R-:W-:Y:S02]  /*0600*/  LOP3.LUT R12, R2, 0x10, R7, 0xf8, !PT ;  /* 0x00000010020c7812 */ /* 0x000fe400078ef807 */
[----:B------:R-:W-:Y:S02]  /*0610*/  LOP3.LUT R8, R0, 0x20, R3, 0xf8, !PT ;  /* 0x0000002000087812 */ /* 0x000fe400078ef803 */
[----:B------:R-:W-:Y:S01]  /*0620*/  LOP3.LUT R10, R6, R0, R2, 0x1e, !PT ;  /* 0x00000000060a7212 */ /* 0x000fe200078e1e02 */
[----:B------:R-:W-:Y:S01]  /*0630*/  IMAD.SHL.U32 R0, R11, 0x2, RZ ;  /* 0x000000020b007824 */ /* 0x000fe200078e00ff */
[----:B------:R-:W-:Y:S02]  /*0640*/  LOP3.LUT R3, R9, 0xfffffffe, RZ, 0xc0, !PT ;  /* 0xfffffffe09037812 */ /* 0x000fe400078ec0ff */
[----:B------:R-:W-:Y:S01]  /*0650*/  LEA.HI R2, R15, R21, RZ, 0x2 ;  /* 0x000000150f027211 */ /* 0x000fe200078f10ff */
[----:B------:R-:W-:Y:S01]  /*0660*/  IMAD R4, R4, 0x1000, R0 ;  /* 0x0000100004047824 */ /* 0x000fe200078e0200 */
[----:B------:R-:W-:Y:S01]  /*0670*/  LOP3.LUT R8, R8, R6, RZ, 0x3c, !PT ;  /* 0x0000000608087212 */ /* 0x000fe200078e3cff */
[----:B------:R-:W-:Y:S01]  /*0680*/  IMAD.IADD R7, R20, 0x1, -R3 ;  /* 0x0000000114077824 */ /* 0x000fe200078e0a03 */
[----:B------:R-:W-:Y:S01]  /*0690*/  SHF.R.S32.HI R2, RZ, 0x2, R2 ;  /* 0x00000002ff027819 */ /* 0x000fe20000011402 */
[----:B------:R-:W-:Y:S01]  /*06a0*/  IMAD.SHL.U32 R3, R17, 0x40, RZ ;  /* 0x0000004011037824 */ /* 0x000fe200078e00ff */
[----:B------:R-:W-:Y:S01]  /*06b0*/  SEL R195, R195, 0x10, !P0 ;  /* 0x00000010c3c37807 */ /* 0x000fe20004000000 */
[----:B------:R-:W-:-:S02]  /*06c0*/  IMAD R6, R174, 0x400, R0 ;  /* 0x00000400ae067824 */ /* 0x000fc400078e0200 */
[----:B------:R-:W-:Y:S01]  /*06d0*/  IMAD R251, R7, 0x10, R2 ;  /* 0x0000001007fb7824 */ /* 0x000fe200078e0202 */
[----:B------:R-:W-:Y:S01]  /*06e0*/  LOP3.LUT R3, R3, 0x1c0, RZ, 0xc0, !PT ;  /* 0x000001c003037812 */ /* 0x000fe200078ec0ff */
[----:B------:R-:W-:Y:S02]  /*06f0*/  IMAD R4, R7, 0x400, R4 ;  /* 0x0000040007047824 */ /* 0x000fe400078e0204 */
[----:B------:R-:W-:Y:S02]  /*0700*/  VIADD R2, R251, 0xffffffc0 ;  /* 0xffffffc0fb027836 */ /* 0x000fe40000000000 */
[----:B------:R-:W-:Y:S02]  /*0710*/  IMAD.IADD R10, R6, 0x1, R10 ;  /* 0x00000001060a7824 */ /* 0x000fe400078e020a */
[----:B------:R-:W-:Y:S01]  /*0720*/  IMAD.SHL.U32 R6, R13, 0x8, RZ ;  /* 0x000000080d067824 */ /* 0x000fe200078e00ff */
[----:B------:R-:W-:Y:S01]  /*0730*/  SHF.R.S32.HI R0, RZ, 0x1f, R2 ;  /* 0x0000001fff007819 */ /* 0x000fe20000011402 */
[----:B------:R-:W-:Y:S01]  /*0740*/  IMAD.IADD R8, R8, 0x1, R4 ;  /* 0x0000000108087824 */ /* 0x000fe200078e0204 */
[----:B------:R-:W-:-:S02]  /*0750*/  SHF.R.U32.HI R4, RZ, 0x3, R3 ;  /* 0x00000003ff047819 */ /* 0x000fc40000011603 */
[----:B------:R-:W-:Y:S01]  /*0760*/  SHF.L.U64.HI R250, R2, 0x2, R0 ;  /* 0x0000000202fa7819 */ /* 0x000fe20000010200 */
[----:B------:R-:W-:Y:S01]  /*0770*/  IMAD.SHL.U32 R0, R14, 0x40, RZ ;  /* 0x000000400e007824 */ /* 0x000fe200078e00ff */
[----:B------:R-:W-:Y:S02]  /*0780*/  LOP3.LUT R2, R3, 0x8, R6, 0xf8, !PT ;  /* 0x0000000803027812 */ /* 0x000fe400078ef806 */
[----:B------:R-:W-:Y:S02]  /*0790*/  LOP3.LUT R3, R4, R12, R3, 0x1e, !PT ;  /* 0x0000000c04037212 */ /* 0x000fe400078e1e03 */
[----:B------:R-:W-:Y:S02]  /*07a0*/  LOP3.LUT R0, R0, 0xfffffe00, RZ, 0xc0, !PT ;  /* 0xfffffe0000007812 */ /* 0x000fe400078ec0ff */
[----:B------:R-:W-:Y:S02]  /*07b0*/  LOP3.LUT R2, R2, R4, RZ, 0x3c, !PT ;  /* 0x0000000402027212 */ /* 0x000fe400078e3cff */
[----:B------:R-:W-:Y:S01]  /*07c0*/  LOP3.LUT R180, R3, R0, RZ, 0xfc, !PT ;  /* 0x0000000003b47212 */ /* 0x000fe200078efcff */
[--C-:B------:R-:W-:Y:S01]  /*07d0*/  IMAD R4, R7, 0x400, R0.reuse ;  /* 0x0000040007047824 */ /* 0x100fe200078e0200 */
[----:B------:R-:W-:Y:S01]  /*07e0*/  LEA R197, R8, UR4, 0x1 ;  /* 0x0000000408c57c11 */ /* 0x000fe2000f8e08ff */
        /* <DEDUP_REMOVED lines=16> */
[----:B------:R-:W-:Y:S01]  /*08f0*/  SEL R2, R2, 0xffffffc0, !P3 ;  /* 0xffffffc002027807 */ /* 0x000fe20005800000 */
[----:B------:R-:W-:Y:S01]  /*0900*/  IMAD.IADD R198, R197, 0x1, R195 ;  /* 0x00000001c5c67824 */ /* 0x000fe200078e02c3 */
[----:B------:R-:W-:Y:S01]  /*0910*/  LEA R0, R182, UR6, 0x1 ;  /* 0x00000006b6007c11 */ /* 0x000fe2000f8e08ff */
[----:B------:R-:W-:Y:S01]  /*0920*/  VIADD R183, R183, UR5 ;  /* 0x00000005b7b77c36 */ /* 0x000fe20008000000 */
[----:B------:R-:W-:-:S02]  /*0930*/  SEL R4, R4, 0xffffffe0, !P1 ;  /* 0xffffffe004047807 */ /* 0x000fc40004800000 */
[----:B------:R-:W-:Y:S01]  /*0940*/  LEA R252, R10, UR5, 0x1 ;  /* 0x000000050afc7c11 */ /* 0x000fe2000f8e08ff */
[C---:B------:R-:W-:Y:S02]  /*0950*/  IMAD.IADD R176, R0.reuse, 0x1, R2 ;  /* 0x0000000100b07824 */ /* 0x040fe400078e0202 */
[----:B------:R-:W-:Y:S02]  /*0960*/  IMAD.IADD R178, R0, 0x1, R177 ;  /* 0x0000000100b27824 */ /* 0x000fe400078e02b1 */
[----:B------:R-:W-:Y:S02]  /*0970*/  IMAD.IADD R0, R4, 0x1, R252 ;  /* 0x0000000104007824 */ /* 0x000fe400078e02fc */
[C---:B------:R-:W-:Y:S02]  /*0980*/  VIADD R6, R252.reuse, 0x40 ;  /* 0x00000040fc067836 */ /* 0x040fe40000000000 */
[C---:B------:R-:W-:Y:S01]  /*0990*/  @P2 VIADD R6, R252.reuse, 0xffffffc0 ;  /* 0xffffffc0fc062836 */ /* 0x040fe20000000000 */
[----:B------:R1:W-:Y:S01]  /*09a0*/  STL [R1+0x8], R0 ;  /* 0x0000080001007387 */ /* 0x0003e20000100800 */
[----:B------:R-:W-:-:S02]  /*09b0*/  VIADD R7, R252, 0x420 ;  /* 0x00000420fc077836 */ /* 0x000fc40000000000 */
[----:B------:R-:W-:Y:S01]  /*09c0*/  @P1 VIADD R7, R252, 0x3e0 ;  /* 0x000003e0fc071836 */ /* 0x000fe20000000000 */
[----:B------:R2:W-:Y:S01]  /*09d0*/  STL [R1], R6 ;  /* 0x0000000601007387 */ /* 0x0005e20000100800 */
[----:B------:R-:W-:Y:S02]  /*09e0*/  IMAD.IADD R196, R197, 0x1, R4 ;  /* 0x00000001c5c47824 */ /* 0x000fe400078e0204 */
[----:B------:R-:W-:Y:S01]  /*09f0*/  IMAD.IADD R177, R177, 0x1, R176 ;  /* 0x00000001b1b17824 */ /* 0x000fe200078e02b0 */
[----:B------:R2:W-:Y:S01]  /*0a00*/  STL [R1+0xc], R7 ;  /* 0x00000c0701007387 */ /* 0x0005e20000100800 */
[----:B------:R-:W-:Y:S02]  /*0a10*/  IMAD.IADD R195, R195, 0x1, R196 ;  /* 0x00000001c3c37824 */ /* 0x000fe400078e02c4 */
[----:B-1----:R-:W-:-:S05]  /*0a20*/  IMAD.IADD R0, R4, 0x1, R6 ;  /* 0x0000000104007824 */ /* 0x002fca00078e0206 */
[----:B------:R2:W-:Y:S02]  /*0a30*/  STL [R1+0x4], R0 ;  /* 0x0000040001007387 */ /* 0x0005e40000100800 */
.L_x_805:
        /* <DEDUP_REMOVED lines=18> */
[----:B--2---:R-:W-:Y:S01]  /*0b60*/  IMAD.U32 R6, RZ, RZ, UR10 ;  /* 0x0000000aff067e24 */ /* 0x004fe2000f8e00ff */
        /* <DEDUP_REMOVED lines=11> */
[----:B----4-:R-:W2:Y:S01]  /*0c20*/  @P1 LDG.E R8, desc[UR8][R6.64] ;  /* 0x0000000806081981 */ /* 0x010ea2000c1e1900 */
        /* <DEDUP_REMOVED lines=36> */
.L_x_737:
        /* <DEDUP_REMOVED lines=15> */
[----:B------:R-:W-:-:S02]  /*0f60*/  USHF.L.U32 UR14, UR48, 0x7, URZ ;  /* 0x00000007300e7899 */ /* 0x000fc4000800063f */
[----:B------:R-:W-:Y:S02]  /*0f70*/  UIMAD UR30, UR48, UR7, UR6 ;  /* 0x00000007301e72a4 */ /* 0x000fe4000f8e0206 */
[----:B------:R-:W-:Y:S01]  /*0f80*/  USHF.R.S32.HI UR41, URZ, 0x1f, UR61 ;  /* 0x0000001f3f297899 */ /* 0x000fe2000801143d */
[----:B------:R-:W-:Y:S01]  /*0f90*/  @!UP1 ULDC.64 UR6, c[0x0][0x418] ;  /* 0x0001060000069ab9 */ /* 0x000fe20000000a00 */
[----:B------:R-:W-:Y:S01]  /*0fa0*/  ULDC.64 UR38, c[0x0][0x240] ;  /* 0x0000900000267ab9 */ /* 0x000fe20000000a00 */
[----:B------:R-:W-:Y:S01]  /*0fb0*/  ULDC UR20, c[0x0][0x2dc] ;  /* 0x0000b70000147ab9 */ /* 0x000fe20000000800 */
[----:B------:R-:W-:Y:S01]  /*0fc0*/  ULDC UR46, c[0x0][0x270] ;  /* 0x00009c00002e7ab9 */ /* 0x000fe20000000800 */
[----:B------:R-:W-:Y:S02]  /*0fd0*/  USEL UR32, UR14, URZ, UP2 ;  /* 0x0000003f0e207287 */ /* 0x000fe40009000000 */
[----:B------:R-:W-:Y:S01]  /*0fe0*/  @!UP1 UIMAD.WIDE.U32 UR42, UR48, UR6, URZ ;  /* 0x00000006302a92a5 */ /* 0x000fe2000f8e003f */
[----:B-1----:R-:W-:Y:S01]  /*0ff0*/  IABS R6, R7 ;  /* 0x0000000700067213 */ /* 0x002fe20000000000 */
[----:B------:R-:W-:Y:S01]  /*1000*/  UIMAD.WIDE.U32 UR14, UR5, UR38, URZ ;  /* 0x00000026050e72a5 */ /* 0x000fe2000f8e003f */
[----:B------:R-:W-:Y:S01]  /*1010*/  ISETP.NE.AND P3, PT, R7, RZ, PT ;  /* 0x000000ff0700720c */ /* 0x000fe20003f65270 */
[----:B------:R-:W-:Y:S01]  /*1020*/  UIMAD UR25, UR5, UR39, URZ ;  /* 0x00000027051972a4 */ /* 0x000fe2000f8e023f */
[----:B------:R-:W1:Y:S01]  /*1030*/  I2F.RP R4, R6 ;  /* 0x0000000600047306 */ /* 0x000e620000209400 */
[----:B------:R-:W-:-:S02]  /*1040*/  USHF.L.U64.HI UR16, UR48, 0x7, UR60 ;  /* 0x0000000730107899 */ /* 0x000fc4000801023c */
[----:B------:R-:W-:Y:S02]  /*1050*/  USEL UR58, UR22, UR14, !UP1 ;  /* 0x0000000e163a7287 */ /* 0x000fe4000c800000 */
[----:B--2---:R-:W-:Y:S02]  /*1060*/  UIMAD.WIDE.U32 UR28, UR11, UR12, URZ ;  /* 0x0000000c0b1c72a5 */ /* 0x004fe4000f8e003f */
[----:B------:R-:W-:Y:S02]  /*1070*/  UIADD3 UR50, UR23, UR30, URZ ;  /* 0x0000001e17327290 */ /* 0x000fe4000fffe03f */
[----:B------:R-:W-:Y:S02]  /*1080*/  UIMAD UR52, UR11, UR13, UR29 ;  /* 0x0000000d0b3472a4 */ /* 0x000fe4000f8e021d */
[----:B------:R-:W-:Y:S01]  /*1090*/  @!UP1 UIMAD UR11, UR60, UR6, URZ ;  /* 0x000000063c0b92a4 */ /* 0x000fe2000f8e023f */
[----:B------:R-:W-:Y:S01]  /*10a0*/  @UP1 ULDC.64 UR12, c[0x0][0x420] ;  /* 0x00010800000c1ab9 */ /* 0x000fe20000000a00 */
[----:B------:R-:W-:Y:S01]  /*10b0*/  @UP1 UIADD3 UR50, UR15, UR25, URZ ;  /* 0x000000190f321290 */ /* 0x000fe2000fffe03f */
        /* <DEDUP_REMOVED lines=15> */
[----:B------:R-:W-:-:S02]  /*11b0*/  ULOP3.LUT UR15, UR27, 0xffffffc0, URZ, 0xc0, !UPT ;  /* 0xffffffc01b0f7892 */ /* 0x000fc4000f8ec03f */
[----:B------:R-:W-:Y:S02]  /*11c0*/  USEL UR35, UR16, URZ, UP2 ;  /* 0x0000003f10237287 */ /* 0x000fe40009000000 */
[----:B------:R-:W-:Y:S02]  /*11d0*/  UIMAD.WIDE.U32 UR16, UR6, UR12, URZ ;  /* 0x0000000c061072a5 */ /* 0x000fe4000f8e003f */
        /* <DEDUP_REMOVED lines=8> */
[----:B------:R-:W-:Y:S01]  /*1260*/  USEL UR57, UR16, UR12, !UP1 ;  /* 0x0000000c10397287 */ /* 0x000fe2000c800000 */
[----:B------:R-:W-:Y:S01]  /*1270*/  IMAD.HI.U32 R0, R5, R0, R4 ;  /* 0x0000000005007227 */ /* 0x000fe200078e0004 */
[----:B------:R-:W-:Y:S02]  /*1280*/  USHF.R.S32.HI UR23, URZ, 0x1f, UR11 ;  /* 0x0000001f3f177899 */ /* 0x000fe4000801140b */
[----:B------:R-:W-:Y:S02]  /*1290*/  UIADD3 UR16, UP2, UR11, UR32, URZ ;  /* 0x000000200b107290 */ /* 0x000fe4000ff5e03f */
[----:B------:R-:W-:Y:S01]  /*12a0*/  UISETP.NE.AND UP0, UPT, UR37, -0x1, UPT ;  /* 0xffffffff2500788c */ /* 0x000fe2000bf05270 */
[----:B------:R-:W-:Y:S01]  /*12b0*/  IMAD.HI.U32 R0, R0, R2, RZ ;  /* 0x0000000200007227 */ /* 0x000fe200078e00ff */
[----:B------:R-:W-:Y:S02]  /*12c0*/  UIMAD UR22, UR7, UR5, URZ ;  /* 0x00000005071672a4 */ /* 0x000fe4000f8e023f */
[----:B------:R-:W-:-:S02]  /*12d0*/  UIADD3.X UR12, UR23, UR35, URZ, UP2, !UPT ;  /* 0x00000023170c7290 */ /* 0x000fc400097fe43f */
[----:B------:R-:W-:Y:S01]  /*12e0*/  IADD3 R4, -R0, RZ, RZ ;  /* 0x000000ff00047210 */ /* 0x000fe20007ffe1ff */
[----:B------:R-:W-:Y:S02]  /*12f0*/  UIMAD UR7, UR7, UR16, URZ ;  /* 0x00000010070772a4 */ /* 0x000fe4000f8e023f */
[----:B------:R-:W-:Y:S02]  /*1300*/  UIADD3 UR49, UR17, UR14, URZ ;  /* 0x0000000e11317290 */ /* 0x000fe4000fffe03f */
[C---:B------:R-:W-:Y:S01]  /*1310*/  IMAD R2, R6.reuse, R4, R2 ;  /* 0x0000000406027224 */ /* 0x040fe200078e0202 */
[----:B------:R-:W-:Y:S01]  /*1320*/  @!UP1 UIADD3 UR53, UR43, UR40, URZ ;  /* 0x000000282b359290 */ /* 0x000fe2000fffe03f */
[----:B------:R-:W-:Y:S01]  /*1330*/  ULDC UR30, c[0x0][0x2c4] ;  /* 0x0000b100001e7ab9 */ /* 0x000fe20000000800 */
[----:B------:R-:W-:Y:S02]  /*1340*/  UIMAD UR17, UR6, UR12, UR7 ;  /* 0x0000000c061172a4 */ /* 0x000fe4000f8e0207 */
[----:B------:R-:W-:Y:S01]  /*1350*/  ISETP.GT.U32.AND P1, PT, R6, R2, PT ;  /* 0x000000020600720c */ /* 0x000fe20003f24070 */
[----:B------:R-:W-:-:S02]  /*1360*/  UIMAD.WIDE.U32 UR40, UR6, UR16, URZ ;  /* 0x00000010062872a5 */ /* 0x000fc4000f8e003f */
[----:B------:R-:W-:Y:S01]  /*1370*/  @UP3 UIMAD UR6, UR48, UR30, URZ ;  /* 0x0000001e300632a4 */ /* 0x000fe2000f8e023f */
[----:B------:R-:W-:Y:S01]  /*1380*/  ULDC.U8 UR19, c[0x0][0x480] ;  /* 0x0001200000137ab9 */ /* 0x000fe20000000000 */
[----:B------:R-:W-:Y:S02]  /*1390*/  @UP0 UIADD3 UR24, UR33, UR37, URZ ;  /* 0x0000002521180290 */ /* 0x000fe4000fffe03f */
[----:B------:R-:W-:Y:S02]  /*13a0*/  @UP0 UIADD3 UR26, UR33, UR37, URZ ;  /* 0x00000025211a0290 */ /* 0x000fe4000fffe03f */
[----:B------:R-:W-:Y:S02]  /*13b0*/  UIMAD UR51, UR59, UR20, URZ ;  /* 0x000000143b3372a4 */ /* 0x000fe4000f8e023f */
[----:B------:R-:W-:Y:S02]  /*13c0*/  UISETP.NE.AND UP4, UPT, UR19, URZ, UPT ;  /* 0x0000003f1300728c */ /* 0x000fe4000bf85270 */
[----:B------:R-:W-:Y:S01]  /*13d0*/  @!P1 IMAD.IADD R2, R2, 0x1, -R6 ;  /* 0x0000000102029824 */ /* 0x000fe200078e0a06 */
[----:B------:R-:W-:Y:S01]  /*13e0*/  @UP3 USEL UR7, UR6, UR5, !UP1 ;  /* 0x0000000506073287 */ /* 0x000fe2000c800000 */
[----:B------:R-:W-:Y:S01]  /*13f0*/  @!P1 VIADD R0, R0, 0x1 ;  /* 0x0000000100009836 */ /* 0x000fe20000000000 */
[----:B------:R-:W-:Y:S01]  /*1400*/  PLOP3.LUT P1, PT, PT, PT, UP0, 0x80, 0x0 ;  /* 0x000000000000781c */ /* 0x000fe20003f2f008 */
[----:B------:R-:W-:Y:S01]  /*1410*/  @UP0 ULDC.64 UR20, c[0x0][0x248] ;  /* 0x0000920000140ab9 */ /* 0x000fe20000000a00 */
[----:B------:R-:W-:Y:S01]  /*1420*/  ISETP.GE.U32.AND P0, PT, R2, R6, PT ;  /* 0x000000060200720c */ /* 0x000fe20003f06070 */
[----:B------:R-:W-:Y:S01]  /*1430*/  @UP0 ULDC.64 UR18, c[0x0][0x250] ;  /* 0x0000940000120ab9 */ /* 0x000fe20000000a00 */
[----:B------:R-:W-:Y:S01]  /*1440*/  LOP3.LUT R2, R7, UR59, RZ, 0x3c, !PT ;  /* 0x0000003b07027c12 */ /* 0x000fe2000f8e3cff */
[----:B------:R-:W-:Y:S01]  /*1450*/  @UP1 UIADD3 UR49, UR13, UR22, URZ ;  /* 0x000000160d311290 */ /* 0x000fe2000fffe03f */
[----:B------:R-:W-:-:S02]  /*1460*/  @UP3 ULDC UR6, c[0x0][0x2e4] ;  /* 0x0000b90000063ab9 */ /* 0x000fc40000000800 */
[----:B------:R-:W-:Y:S01]  /*1470*/  ISETP.GE.AND P2, PT, R2, RZ, PT ;  /* 0x000000ff0200720c */ /* 0x000fe20003f46270 */
[----:B------:R-:W-:Y:S02]  /*1480*/  @UP0 UIMAD.WIDE.U32 UR14, UR24, UR20, URZ ;  /* 0x00000014180e02a5 */ /* 0x000fe4000f8e003f */
        /* <DEDUP_REMOVED lines=8> */
[----:B------:R-:W-:Y:S02]  /*1510*/  USHF.R.S32.HI UR46, URZ, 0x6, UR27 ;  /* 0x000000063f2e7899 */ /* 0x000fe4000801141b */
[----:B------:R-:W-:Y:S02]  /*1520*/  USEL UR54, UR52, URZ, UP4 ;  /* 0x0000003f34367287 */ /* 0x000fe4000a000000 */
[----:B------:R-:W-:Y:S01]  /*1530*/  @!UP3 UIMAD UR35, UR6, UR30, URZ ;  /* 0x0000001e0623b2a4 */ /* 0x000fe2000f8e023f */
[----:B------:R-:W-:Y:S01]  /*1540*/  @!P2 IADD3 R10, -R10, RZ, RZ ;  /* 0x000000ff0a0aa210 */ /* 0x000fe20007ffe1ff */
[----:B------:R-:W-:Y:S01]  /*1550*/  USHF.R.S32.HI UR29, URZ, 0x1f, UR34 ;  /* 0x0000001f3f1d7899 */ /* 0x000fe20008011422 */
[----:B------:R-:W-:Y:S01]  /*1560*/  @!P3 LOP3.LUT R10, RZ, R7, RZ, 0x33, !PT ;  /* 0x00000007ff0ab212 */ /* 0x000fe200078e33ff */
[----:B------:R-:W-:-:S02]  /*1570*/  USHF.R.S32.HI UR56, URZ, 0x1f, UR51 ;  /* 0x0000001f3f387899 */ /* 0x000fc40008011433 */
[----:B------:R-:W-:Y:S02]  /*1580*/  USEL UR55, UR28, URZ, UP4 ;  /* 0x0000003f1c377287 */ /* 0x000fe4000a000000 */
        /* <DEDUP_REMOVED lines=18> */
.L_x_739:
        /* <DEDUP_REMOVED lines=13> */
.L_x_740:
        /* <DEDUP_REMOVED lines=11> */
.L_x_741:
[----:B------:R-:W-:Y:S02]  /*1830*/  ULDC UR5, c[0x0][0x270] ;  /* 0x00009c0000057ab9 */ /* 0x000fe40000000800 */
[----:B------:R-:W-:-:S04]  /*1840*/  UIMAD UR5, UR48, UR5, UR59 ;  /* 0x00000005300572a4 */ /* 0x000fc8000f8e023b */
[----:B------:R-:W-:-:S12]  /*1850*/  UIMAD UR5, UR5, UR61, URZ ;  /* 0x0000003d050572a4 */ /* 0x000fd8000f8e023f */
.L_x_742:
[----:B------:R-:W2:Y:S01]  /*1860*/  LDL R15, [R1+0x10] ;  /* 0x00001000010f7983 */ /* 0x000ea20000100800 */
[----:B------:R-:W1:Y:S01]  /*1870*/  LDC.64 R12, c[0x0][0x420] ;  /* 0x00010800ff0c7b82 */ /* 0x000e620000000a00 */
[----:B------:R-:W-:Y:S01]  /*1880*/  SHF.R.S32.HI R14, RZ, 0x1f, R242 ;  /* 0x0000001fff0e7819 */ /* 0x000fe200000114f2 */
[----:B------:R-:W-:Y:S01]  /*1890*/  ULDC UR7, c[0x0][0x270] ;  /* 0x00009c0000077ab9 */ /* 0x000fe20000000800 */
[----:B------:R-:W3:Y:S01]  /*18a0*/  S2R R8, SR_TID.X ;  /* 0x0000000000087919 */ /* 0x000ee20000002100 */
[----:B------:R-:W-:Y:S01]  /*18b0*/  IADD3 R0, P0, R242, UR11, RZ ;  /* 0x0000000bf2007c10 */ /* 0x000fe2000ff1e0ff */
[----:B------:R-:W-:Y:S01]  /*18c0*/  ULDC UR6, c[0x0][0x2dc] ;  /* 0x0000b70000067ab9 */ /* 0x000fe20000000800 */
[--C-:B------:R-:W-:Y:S01]  /*18d0*/  SHF.R.S32.HI R235, RZ, 0x1f, R234.reuse ;  /* 0x0000001fffeb7819 */ /* 0x100fe200000114ea */
[----:B------:R-:W4:Y:S01]  /*18e0*/  S2R R9, SR_TID.X ;  /* 0x0000000000097919 */ /* 0x000f220000002100 */
[----:B------:R-:W-:Y:S01]  /*18f0*/  IADD3.X R2, R14, UR23, RZ, P0, !PT ;  /* 0x000000170e027c10 */ /* 0x000fe200087fe4ff */
[----:B------:R-:W-:Y:S01]  /*1900*/  UIMAD UR26, UR6, UR7, URZ ;  /* 0x00000007061a72a4 */ /* 0x000fe2000f8e023f */
[----:B------:R-:W-:Y:S01]  /*1910*/  BSSY B1, `(.L_x_738) ;  /* 0x000078b000017945 */ /* 0x000fe20003800000 */
[----:B------:R-:W-:Y:S01]  /*1920*/  IMAD.WIDE.U32 R4, R0, UR38, R234 ;  /* 0x0000002600047c25 */ /* 0x000fe2000f8e00ea */
[----:B------:R-:W-:-:S02]  /*1930*/  UIADD3 UR28, UR11, UR5, URZ ;  /* 0x000000050b1c7290 */ /* 0x000fc4000fffe03f */
[----:B------:R-:W-:Y:S01]  /*1940*/  UIADD3 UR5, -UR10, UR36, UR34 ;  /* 0x000000240a057290 */ /* 0x000fe2000fffe122 */
[----:B------:R-:W-:Y:S01]  /*1950*/  IMAD R2, R2, UR38, RZ ;  /* 0x0000002602027c24 */ /* 0x000fe2000f8e02ff */
[----:B------:R-:W-:Y:S01]  /*1960*/  USHF.R.S32.HI UR16, URZ, 0x1f, UR59 ;  /* 0x0000001f3f107899 */ /* 0x000fe2000801143b */
[----:B------:R-:W-:Y:S01]  /*1970*/  IADD3 R6, P2, R4, UR58, RZ ;  /* 0x0000003a04067c10 */ /* 0x000fe2000ff5e0ff */
[----:B------:R-:W-:Y:S01]  /*1980*/  ULDC UR15, c[0x0][0x398] ;  /* 0x0000e600000f7ab9 */ /* 0x000fe20000000800 */
[----:B------:R-:W-:Y:S01]  /*1990*/  IMAD R2, R0, UR39, R2 ;  /* 0x0000002700027c24 */ /* 0x000fe2000f8e0202 */
[----:B------:R-:W-:Y:S01]  /*19a0*/  USHF.L.U32 UR24, UR26, 0x6, URZ ;  /* 0x000000061a187899 */ /* 0x000fe2000800063f */
[----:B------:R-:W-:Y:S01]  /*19b0*/  IADD3 R4, P0, R234, UR14, RZ ;  /* 0x0000000eea047c10 */ /* 0x000fe2000ff1e0ff */
[----:B------:R-:W-:Y:S01]  /*19c0*/  ULDC.64 UR12, c[0x0][0x258] ;  /* 0x00009600000c7ab9 */ /* 0x000fe20000000a00 */
[----:B------:R-:W-:Y:S01]  /*19d0*/  ULDC.64 UR6, c[0x0][0x428] ;  /* 0x00010a0000067ab9 */ /* 0x000fe20000000a00 */
[----:B------:R-:W-:Y:S01]  /*19e0*/  UIADD3 UR5, UR5, -UR15, URZ ;  /* 0x8000000f05057290 */ /* 0x000fe2000fffe03f */
[----:B------:R-:W-:Y:S01]  /*19f0*/  IADD3.X R7, R5, UR50, R2, P2, !PT ;  /* 0x0000003205077c10 */ /* 0x000fe200097fe402 */
[----:B------:R-:W-:Y:S01]  /*1a00*/  UIMAD UR17, UR16, UR6, URZ ;  /* 0x00000006101172a4 */ /* 0x000fe2000f8e023f */
[----:B------:R-:W-:Y:S01]  /*1a10*/  IADD3.X R5, R235, UR53, RZ, P0, !PT ;  /* 0x00000035eb057c10 */ /* 0x000fe200087fe4ff */
[----:B------:R-:W-:Y:S01]  /*1a20*/  UIMAD UR14, UR16, UR12, URZ ;  /* 0x0000000c100e72a4 */ /* 0x000fe2000f8e023f */
[----:B------:R-:W-:Y:S01]  /*1a30*/  IMAD.U32 R2, RZ, RZ, UR12 ;  /* 0x0000000cff027e24 */ /* 0x000fe2000f8e00ff */
[----:B------:R-:W-:Y:S01]  /*1a40*/  USHF.R.S32.HI UR15, URZ, 0x1f, UR24 ;  /* 0x0000001f3f0f7899 */ /* 0x000fe20008011418 */
[----:B-1----:R-:W-:Y:S01]  /*1a50*/  IMAD R0, R12, UR23, RZ ;  /* 0x000000170c007c24 */ /* 0x002fe2000f8e02ff */
[----:B------:R-:W-:Y:S01]  /*1a60*/  UIADD3 UR16, UP2, UP1, UR40, UR24, UR51 ;  /* 0x0000001828107290 */ /* 0x000fe2000f95e033 */
[----:B------:R-:W-:Y:S01]  /*1a70*/  IMAD.WIDE.U32 R6, R2, UR59, R6 ;  /* 0x0000003b02067c25 */ /* 0x000fe2000f8e0006 */
[----:B------:R-:W-:Y:S01]  /*1a80*/  USHF.R.S32.HI UR32, URZ, 0x1f, UR5 ;  /* 0x0000001f3f207899 */ /* 0x000fe20008011405 */
[----:B---3--:R-:W-:Y:S01]  /*1a90*/  SHF.R.S32.HI R8, RZ, 0x1f, R8 ;  /* 0x0000001fff087819 */ /* 0x008fe20000011408 */
[----:B------:R-:W-:Y:S01]  /*1aa0*/  UIMAD UR22, UR59, UR13, UR14 ;  /* 0x0000000d3b1672a4 */ /* 0x000fe2000f8e020e */
[----:B------:R-:W-:Y:S01]  /*1ab0*/  IMAD R0, R13, UR11, R0 ;  /* 0x0000000b0d007c24 */ /* 0x000fe2000f8e0200 */
[----:B------:R-:W-:Y:S01]  /*1ac0*/  UIADD3.X UR12, UR52, UR15, UR56, UP2, UP1 ;  /* 0x0000000f340c7290 */ /* 0x000fe200097e2438 */
[----:B----4-:R-:W-:Y:S01]  /*1ad0*/  LEA.HI R8, R8, R9, RZ, 0x5 ;  /* 0x0000000908087211 */ /* 0x010fe200078f28ff */
[----:B------:R-:W-:Y:S01]  /*1ae0*/  UIADD3 UR13, UP2, UP1, UR55, UR16, UR57 ;  /* 0x00000010370d7290 */ /* 0x000fe2000f95e039 */
[----:B------:R-:W-:Y:S01]  /*1af0*/  IMAD.WIDE.U32 R4, R12, UR11, R4 ;  /* 0x0000000b0c047c25 */ /* 0x000fe2000f8e0004 */
[----:B------:R-:W-:Y:S01]  /*1b00*/  ULEA.HI UR32, UR32, UR5, URZ, 0x6 ;  /* 0x0000000520207291 */ /* 0x000fe2000f8f303f */
[----:B------:R-:W-:Y:S01]  /*1b10*/  SHF.R.S32.HI R8, RZ, 0x5, R8 ;  /* 0x00000005ff087819 */ /* 0x000fe20000011408 */
[----:B------:R-:W-:Y:S01]  /*1b20*/  UIADD3.X UR12, UR54, UR12, UR49, UP2, UP1 ;  /* 0x0000000c360c7290 */ /* 0x000fe200097e2431 */
[----:B------:R-:W-:Y:S01]  /*1b30*/  IMAD.IADD R5, R5, 0x1, R0 ;  /* 0x0000000105057824 */ /* 0x000fe200078e0200 */
[----:B------:R-:W-:-:S02]  /*1b40*/  USHF.R.S32.HI UR32, URZ, 0x6, UR32 ;  /* 0x000000063f207899 */ /* 0x000fc40008011420 */
[----:B------:R-:W-:Y:S02]  /*1b50*/  UIMAD UR14, UR59, UR7, UR17 ;  /* 0x000000073b0e72a4 */ /* 0x000fe4000f8e0211 */
[----:B------:R-:W-:Y:S02]  /*1b60*/  UISETP.LT.AND UP1, UPT, URZ, UR32, UPT ;  /* 0x000000203f00728c */ /* 0x000fe4000bf21270 */
[----:B------:R-:W-:Y:S02]  /*1b70*/  UIADD3 UR11, UR11, UR35, URZ ;  /* 0x000000230b0b7290 */ /* 0x000fe4000fffe03f */
[----:B------:R-:W-:Y:S01]  /*1b80*/  USEL UR32, URZ, UR32, !UP1 ;  /* 0x000000203f207287 */ /* 0x000fe2000c800000 */
[----:B------:R-:W-:-:S03]  /*1b90*/  ULDC.64 UR16, c[0x0][0x478] ;  /* 0x00011e0000107ab9 */ /* 0x000fc60000000a00 */
[----:B------:R-:W-:Y:S02]  /*1ba0*/  UISETP.GT.AND UP1, UPT, UR46, UR32, UPT ;  /* 0x000000202e00728c */ /* 0x000fe4000bf24270 */
[----:B------:R-:W-:Y:S01]  /*1bb0*/  UIMAD.WIDE UR16, UR28, 0x4, UR16 ;  /* 0x000000041c1078a5 */ /* 0x000fe2000f8e0210 */
[----:B--2---:R-:W-:Y:S02]  /*1bc0*/  IMAD R2, R8, UR26, R15 ;  /* 0x0000001a08027c24 */ /* 0x004fe4000f8e020f */
[----:B------:R-:W-:Y:S01]  /*1bd0*/  IMAD.U32 R8, RZ, RZ, UR6 ;  /* 0x00000006ff087e24 */ /* 0x000fe2000f8e00ff */
[----:B------:R-:W-:Y:S02]  /*1be0*/  ULDC.64 UR6, c[0x0][0x400] ;  /* 0x0001000000067ab9 */ /* 0x000fe40000000a00 */
[----:B------:R-:W-:Y:S01]  /*1bf0*/  IADD3 R0, P0, R2, UR13, RZ ;  /* 0x0000000d02007c10 */ /* 0x000fe2000ff1e0ff */
[----:B------:R-:W-:-:S03]  /*1c00*/  IMAD.WIDE.U32 R4, R8, UR59, R4 ;  /* 0x0000003b08047c25 */ /* 0x000fc6000f8e0004 */
[----:B------:R-:W-:Y:S01]  /*1c10*/  LEA.HI.X.SX32 R2, R2, UR12, 0x1, P0 ;  /* 0x0000000c02027c11 */ /* 0x000fe200080f0eff */
[----:B------:R-:W-:Y:S01]  /*1c20*/  VIADD R5, R5, UR14 ;  /* 0x0000000e05057c36 */ /* 0x000fe20008000000 */
[----:B------:R-:W-:Y:S01]  /*1c30*/  LEA R216, P0, R0, UR6, 0x2 ;  /* 0x0000000600d87c11 */ /* 0x000fe2000f8010ff */
[----:B------:R-:W-:Y:S01]  /*1c40*/  ULDC.64 UR12, c[0x0][0x2b0] ;  /* 0x0000ac00000c7ab9 */ /* 0x000fe20000000a00 */
[----:B------:R-:W-:Y:S01]  /*1c50*/  ULDC.64 UR14, c[0x0][0x3e0] ;  /* 0x0000f800000e7ab9 */ /* 0x000fe20000000a00 */
[-C--:B------:R-:W-:Y:S01]  /*1c60*/  IMAD.WIDE.U32 R4, R242, R12.reuse, R4 ;  /* 0x0000000cf2047225 */ /* 0x080fe200078e0004 */
[----:B------:R-:W-:Y:S01]  /*1c70*/  LEA.HI.X R215, R0, UR7, R2, 0x2, P0 ;  /* 0x0000000700d77c11 */ /* 0x000fe200080f1402 */
[----:B------:R-:W-:Y:S01]  /*1c80*/  ULDC.64 UR6, c[0x0][0x210] ;  /* 0x0000840000067ab9 */ /* 0x000fe20000000a00 */
[----:B------:R-:W-:Y:S01]  /*1c90*/  UIMAD.WIDE UR12, UR11, 0x4, UR12 ;  /* 0x000000040b0c78a5 */ /* 0x000fe2000f8e020c */
[----:B------:R-:W-:Y:S01]  /*1ca0*/  VIADD R2, R7, UR22 ;  /* 0x0000001607027c36 */ /* 0x000fe20008000000 */
[----:B------:R-:W-:Y:S01]  /*1cb0*/  LEA R202, P0, R6, UR6, 0x1 ;  /* 0x0000000606ca7c11 */ /* 0x000fe2000f8008ff */
[----:B------:R-:W-:Y:S01]  /*1cc0*/  IMAD R0, R14, R12, RZ ;  /* 0x0000000c0e007224 */ /* 0x000fe200078e02ff */
[----:B------:R-:W-:-:S02]  /*1cd0*/  LEA R200, P2, R4, UR14, 0x1 ;  /* 0x0000000e04c87c11 */ /* 0x000fc4000f8408ff */
[----:B------:R-:W-:Y:S01]  /*1ce0*/  LEA.HI.X R203, R6, UR7, R2, 0x1, P0 ;  /* 0x0000000706cb7c11 */ /* 0x000fe200080f0c02 */
[----:B------:R-:W-:Y:S01]  /*1cf0*/  IMAD R0, R242, R13, R0 ;  /* 0x0000000df2007224 */ /* 0x000fe200078e0200 */
[----:B------:R-:W-:Y:S01]  /*1d00*/  PLOP3.LUT P0, PT, PT, PT, UP1, 0x80, 0x0 ;  /* 0x000000000000781c */ /* 0x000fe20003f0f018 */
[----:B------:R-:W-:Y:S02]  /*1d10*/  UIADD3 UR7, UR46, -0x1, URZ ;  /* 0xffffffff2e077890 */ /* 0x000fe4000fffe03f */
[----:B------:R-:W-:Y:S01]  /*1d20*/  IMAD.IADD R0, R5, 0x1, R0 ;  /* 0x0000000105007824 */ /* 0x000fe200078e0200 */
[----:B------:R-:W-:-:S04]  /*1d30*/  UMOV UR14, UR12 ;  /* 0x0000000c000e7c82 */ /* 0x000fc80008000000 */
        /* <DEDUP_REMOVED lines=22> */
.L_x_744:
        /* <DEDUP_REMOVED lines=20> */
.L_x_745:
        /* <DEDUP_REMOVED lines=35> */
.L_x_747:
[----:B------:R-:W-:Y:S05]  /*2210*/  BSYNC B0 ;  /* 0x0000000000007941 */ /* 0x000fea0003800000 */
.L_x_746:
[----:B------:R-:W-:Y:S04]  /*2220*/  BSSY B0, `(.L_x_748) ;  /* 0x000000e000007945 */ /* 0x000fe80003800000 */
        /* <DEDUP_REMOVED lines=12> */
[----:B------:R2:W-:Y:S02]  /*22f0*/  STG.E.128 desc[UR8][R8.64], RZ ;  /* 0x000000ff08007986 */ /* 0x0005e4000c101d08 */
.L_x_749:
[----:B------:R-:W-:Y:S05]  /*2300*/  BSYNC B0 ;  /* 0x0000000000007941 */ /* 0x000fea0003800000 */
.L_x_748:
[----:B------:R-:W-:Y:S04]  /*2310*/  BSSY B0, `(.L_x_750) ;  /* 0x000000e000007945 */ /* 0x000fe80003800000 */
[----:B------:R-:W-:Y:S05]  /*2320*/  @P1 BRA `(.L_x_751) ;  /* 0x0000000000301947 */ /* 0x000fea0003800000 */
[----:B------:R-:W-:Y:S01]  /*2330*/  IADD3 R2, P4, R242, 0x40, RZ ;  /* 0x00000040f2027810 */ /* 0x000fe20007f9e0ff */
[----:B------:R-:W-:Y:S01]  /*2340*/  ULDC.64 UR14, c[0x0][0x3f0] ;  /* 0x0000fc00000e7ab9 */ /* 0x000fe20000000a00 */
[----:B------:R-:W-:-:S03]  /*2350*/  MOV R7, R0 ;  /* 0x0000000000077202 */ /* 0x000fc60000000f00 */
[----:B------:R-:W-:-:S04]  /*2360*/  IMAD.X R6, RZ, RZ, R14, P4 ;  /* 0x000000ffff067224 */ /* 0x000fc800020e060e */
[----:B-12---:R-:W-:Y:S02]  /*2370*/  IMAD R8, R6, UR12, RZ ;  /* 0x0000000c06087c24 */ /* 0x006fe4000f8e02ff */
[----:B------:R-:W-:-:S04]  /*2380*/  IMAD.MOV.U32 R6, RZ, RZ, R4 ;  /* 0x000000ffff067224 */ /* 0x000fc800078e0004 */
[----:B------:R-:W-:-:S04]  /*2390*/  IMAD.WIDE.U32 R6, R2, UR12, R6 ;  /* 0x0000000c02067c25 */ /* 0x000fc8000f8e0006 */
[----:B------:R-:W-:Y:S01]  /*23a0*/  IMAD R2, R2, UR13, R8 ;  /* 0x0000000d02027c24 */ /* 0x000fe2000f8e0208 */
[----:B------:R-:W-:-:S04]  /*23b0*/  LEA R8, P4, R6, UR14, 0x1 ;  /* 0x0000000e06087c11 */ /* 0x000fc8000f8808ff */
[----:B------:R-:W-:-:S04]  /*23c0*/  IADD3 R2, R7, R2, RZ ;  /* 0x0000000207027210 */ /* 0x000fc80007ffe0ff */
[----:B------:R-:W-:-:S05]  /*23d0*/  LEA.HI.X R9, R6, UR15, R2, 0x1, P4 ;  /* 0x0000000f06097c11 */ /* 0x000fca000a0f0c02 */
[----:B------:R3:W-:Y:S02]  /*23e0*/  STG.E.128 desc[UR8][R8.64], RZ ;  /* 0x000000ff08007986 */ /* 0x0007e4000c101d08 */
.L_x_751:
[----:B------:R-:W-:Y:S05]  /*23f0*/  BSYNC B0 ;  /* 0x0000000000007941 */ /* 0x000fea0003800000 */
.L_x_750:
        /* <DEDUP_REMOVED lines=14> */
.L_x_753:
[----:B------:R-:W-:Y:S05]  /*24e0*/  BSYNC B0 ;  /* 0x0000000000007941 */ /* 0x000fea0003800000 */
.L_x_752:
        /* <DEDUP_REMOVED lines=26> */
.L_x_755:
[----:B------:R-:W-:Y:S05]  /*2690*/  BSYNC B0 ;  /* 0x0000000000007941 */ /* 0x000fea0003800000 */
.L_x_754:
        /* <DEDUP_REMOVED lines=14> */
.L_x_757:
[----:B------:R-:W-:Y:S05]  /*2780*/  BSYNC B0 ;  /* 0x0000000000007941 */ /* 0x000fea0003800000 */
.L_x_756:
        /* <DEDUP_REMOVED lines=14> */
.L_x_759:
[----:B------:R-:W-:Y:S05]  /*2870*/  BSYNC B0 ;  /* 0x0000000000007941 */ /* 0x000fea0003800000 */
.L_x_758:
        /* <DEDUP_REMOVED lines=14> */
.L_x_743:
        /* <DEDUP_REMOVED lines=14> */
[C---:B------:R-:W-:Y:S01]  /*2a40*/  VIADD R2, R242.reuse, 0x60 ;  /* 0x00000060f2027836 */ /* 0x040fe20000000000 */
[----:B------:R-:W-:Y:S01]  /*2a50*/  IADD3.X R5, R5, UR47, R0, P0, !PT ;  /* 0x0000002f05057c10 */ /* 0x000fe200087fe400 */
[----:B------:R-:W-:Y:S01]  /*2a60*/  IMAD R0, R11, UR22, RZ ;  /* 0x000000160b007c24 */ /* 0x000fe2000f8e02ff */
[----:B------:R-:W-:Y:S01]  /*2a70*/  ISETP.GE.AND P0, PT, R242, UR6, PT ;  /* 0x00000006f2007c0c */ /* 0x000fe2000bf06270 */
[----:B------:R-:W-:Y:S01]  /*2a80*/  UIADD3 UR11, UR7, -UR11, URZ ;  /* 0x8000000b070b7290 */ /* 0x000fe2000fffe03f */
[----:B------:R-:W-:Y:S01]  /*2a90*/  ISETP.GE.AND P1, PT, R2, UR6, PT ;  /* 0x0000000602007c0c */ /* 0x000fe2000bf26270 */
[----:B------:R-:W-:Y:S01]  /*2aa0*/  IMAD R6, R10, UR23, R0 ;  /* 0x000000170a067c24 */ /* 0x000fe2000f8e0200 */
[----:B------:R-:W-:Y:S01]  /*2ab0*/  LEA R0, R248, UR4, 0x1 ;  /* 0x00000004f8007c11 */ /* 0x000fe2000f8e08ff */
[----:B------:R-:W-:Y:S01]  /*2ac0*/  UIMAD UR5, UR7, -0x40, UR36 ;  /* 0xffffffc0070578a4 */ /* 0x000fe2000f8e0224 */
[----:B------:R-:W-:Y:S01]  /*2ad0*/  VIADD R2, R242, 0x20 ;  /* 0x00000020f2027836 */ /* 0x000fe20000000000 */
[----:B------:R-:W-:Y:S01]  /*2ae0*/  UISETP.NE.AND UP0, UPT, UR11, 0x1, UPT ;  /* 0x000000010b00788c */ /* 0x000fe2000bf05270 */
[----:B------:R-:W-:Y:S01]  /*2af0*/  IMAD.WIDE.U32 R4, R10, UR22, R4 ;  /* 0x000000160a047c25 */ /* 0x000fe2000f8e0004 */
[----:B------:R-:W-:Y:S02]  /*2b00*/  BSSY B0, `(.L_x_761) ;  /* 0x000001b000007945 */ /* 0x000fe40003800000 */
[----:B------:R-:W-:-:S02]  /*2b10*/  ISETP.GE.AND P3, PT, R2, UR6, PT ;  /* 0x0000000602007c0c */ /* 0x000fc4000bf66270 */
[----:B------:R-:W-:Y:S01]  /*2b20*/  ISETP.GE.AND P5, PT, R2, UR5, PT ;  /* 0x0000000502007c0c */ /* 0x000fe2000bfa6270 */
[----:B------:R-:W-:Y:S01]  /*2b30*/  VIADD R2, R248, 0x1000 ;  /* 0x00001000f8027836 */ /* 0x000fe20000000000 */
[----:B------:R-:W-:Y:S01]  /*2b40*/  PLOP3.LUT P4, PT, PT, PT, UP0, 0x40, 0x0 ;  /* 0x000000000000781c */ /* 0x000fe20003f8e808 */
[----:B------:R1:W-:Y:S01]  /*2b50*/  @P0 STS.128 [R0+0xa000], RZ ;  /* 0x00a000ff00000388 */ /* 0x0003e20000000c00 */
[----:B------:R-:W-:Y:S02]  /*2b60*/  ISETP.GE.AND P6, PT, R242, UR5, PT ;  /* 0x00000005f2007c0c */ /* 0x000fe4000bfc6270 */
        /* <DEDUP_REMOVED lines=20> */
.L_x_762:
[----:B------:R-:W-:Y:S05]  /*2cb0*/  BSYNC B0 ;  /* 0x0000000000007941 */ /* 0x000fea0003800000 */
.L_x_761:
        /* <DEDUP_REMOVED lines=22> */
.L_x_764:
[----:B------:R-:W-:Y:S05]  /*2e20*/  BSYNC B0 ;  /* 0x0000000000007941 */ /* 0x000fea0003800000 */
.L_x_763:
        /* <DEDUP_REMOVED lines=22> */
.L_x_766:
[----:B------:R-:W-:Y:S05]  /*2f90*/  BSYNC B0 ;  /* 0x0000000000007941 */ /* 0x000fea0003800000 */
.L_x_765:
        /* <DEDUP_REMOVED lines=22> */
.L_x_768:
[----:B------:R-:W-:Y:S05]  /*3100*/  BSYNC B0 ;  /* 0x0000000000007941 */ /* 0x000fea0003800000 */
.L_x_767:
[----:B------:R-:W0:Y:S01]  /*3110*/  LDGDEPBAR ;  /* 0x00000000000079af */ /* 0x000e220000000000 */
[----:B------:R-:W-:Y:S01]  /*3120*/  BSSY B0, `(.L_x_769) ;  /* 0x000000d000007945 */ /* 0x000fe20003800000 */
[----:B------:R-:W-:Y:S02]  /*3130*/  MOV R2, UR20 ;  /* 0x0000001400027c02 */ /* 0x000fe40008000f00 */
        /* <DEDUP_REMOVED lines=11> */
.L_x_770:
[----:B------:R-:W-:Y:S05]  /*31f0*/  BSYNC B0 ;  /* 0x0000000000007941 */ /* 0x000fea0003800000 */
.L_x_769:
        /* <DEDUP_REMOVED lines=13> */
.L_x_772:
[----:B------:R-:W-:Y:S05]  /*32d0*/  BSYNC B0 ;  /* 0x0000000000007941 */ /* 0x000fea0003800000 */
.L_x_771:
        /* <DEDUP_REMOVED lines=17> */
.L_x_774:
[----:B------:R-:W-:Y:S05]  /*33f0*/  BSYNC B0 ;  /* 0x0000000000007941 */ /* 0x000fea0003800000 */
.L_x_773:
        /* <DEDUP_REMOVED lines=13> */
[----:B---3--:R-:W-:Y:S02]  /*34d0*/  IMAD.U32 R5, RZ, RZ, UR38 ;  /* 0x00000026ff057e24 */ /* 0x008fe4000f8e00ff */
[----:B------:R-:W-:-:S03]  /*34e0*/  IMAD.U32 R6, RZ, RZ, UR39 ;  /* 0x00000027ff067e24 */ /* 0x000fc6000f8e00ff */
[----:B------:R-:W-:-:S04]  /*34f0*/  LEA R4, P4, R5, R202, 0x6 ;  /* 0x000000ca05047211 */ /* 0x000fc800078830ff */
[----:B------:R-:W-:-:S05]  /*3500*/  LEA.HI.X R5, R5, R203, R6, 0x6, P4 ;  /* 0x000000cb05057211 */ /* 0x000fca00020f3406 */
[----:B------:R-:W-:Y:S01]  /*3510*/  @!PT LDS RZ, [RZ] ;  /* 0x00000000fffff984 */ /* 0x000fe20000000800 */
[----:B------:R-:W-:Y:S01]  /*3520*/  @!PT LDS RZ, [RZ] ;  /* 0x00000000fffff984 */ /* 0x000fe20000000800 */
[----:B------:R-:W-:Y:S01]  /*3530*/  @!PT LDS RZ, [RZ] ;  /* 0x00000000fffff984 */ /* 0x000fe20000000800 */
[----:B------:R3:W-:Y:S04]  /*3540*/  LDGSTS.E.BYPASS.LTC128B.128 [R184+0x1000], desc[UR8][R4.64] ;  /* 0x0100000004b87fae */ /* 0x0007e8000b901d48 */
.L_x_776:
[----:B------:R-:W-:Y:S05]  /*3550*/  BSYNC B0 ;  /* 0x0000000000007941 */ /* 0x000fea0003800000 */
.L_x_775:
[----:B------:R-:W-:Y:S01]  /*3560*/  UIMAD UR6, UR29, UR20, URZ ;  /* 0x000000141d0672a4 */ /* 0x000fe2000f8e023f */
[----:B---3--:R-:W-:Y:S01]  /*3570*/  IMAD.WIDE.U32 R4, R2, UR34, R234 ;  /* 0x0000002202047c25 */ /* 0x008fe2000f8e00ea */
[----:B------:R3:W-:Y:S01]  /*3580*/  @P0 STS.128 [R0+0x6000], RZ ;  /* 0x006000ff00000388 */ /* 0x0007e20000000c00 */
[----:B------:R-:W-:Y:S01]  /*3590*/  ULDC.64 UR18, c[0x0][0x260] ;  /* 0x0000980000127ab9 */ /* 0x000fe20000000a00 */
[----:B------:R-:W-:Y:S01]  /*35a0*/  UIMAD UR6, UR34, UR21, UR6 ;  /* 0x00000015220672a4 */ /* 0x000fe2000f8e0206 */
[----:B------:R-:W-:Y:S01]  /*35b0*/  VIADD R2, R251, 0x8 ;  /* 0x00000008fb027836 */ /* 0x000fe20000000000 */
[----:B------:R-:W-:Y:S01]  /*35c0*/  IADD3 R4, P4, R4, UR25, RZ ;  /* 0x0000001904047c10 */ /* 0x000fe2000ff9e0ff */
[----:B------:R-:W-:Y:S01]  /*35d0*/  IMAD R6, R11, UR18, RZ ;  /* 0x000000120b067c24 */ /* 0x000fe2000f8e02ff */
[----:B------:R-:W-:Y:S02]  /*35e0*/  BSSY B0, `(.L_x_777) ;  /* 0x000001f000007945 */ /* 0x000fe40003800000 */
[----:B------:R-:W-:Y:S01]  /*35f0*/  IMAD.U32 R7, RZ, RZ, UR6 ;  /* 0x00000006ff077e24 */ /* 0x000fe2000f8e00ff */
[----:B------:R-:W-:Y:S01]  /*3600*/  ISETP.GE.AND P6, PT, R2, UR5, PT ;  /* 0x0000000502007c0c */ /* 0x000fe2000bfc6270 */
[----:B------:R-:W-:Y:S01]  /*3610*/  IMAD R6, R10, UR19, R6 ;  /* 0x000000130a067c24 */ /* 0x000fe2000f8e0206 */
[----:B------:R-:W-:-:S02]  /*3620*/  IADD3 R2, R251, 0x20, RZ ;  /* 0x00000020fb027810 */ /* 0x000fc40007ffe0ff */
[----:B------:R-:W-:Y:S02]  /*3630*/  IADD3.X R5, R5, UR27, R7, P4, !PT ;  /* 0x0000001b05057c10 */ /* 0x000fe4000a7fe407 */
[----:B------:R-:W-:Y:S02]  /*3640*/  ISETP.GE.AND P4, PT, R251, UR5, PT ;  /* 0x00000005fb007c0c */ /* 0x000fe4000bf86270 */
[----:B------:R-:W-:Y:S01]  /*3650*/  ISETP.GE.AND P5, PT, R2, UR5, PT ;  /* 0x0000000502007c0c */ /* 0x000fe2000bfa6270 */
[----:B------:R-:W-:Y:S01]  /*3660*/  IMAD.WIDE.U32 R4, R10, UR18, R4 ;  /* 0x000000120a047c25 */ /* 0x000fe2000f8e0004 */
[----:B------:R-:W-:-:S03]  /*3670*/  P2R R11, PR, RZ, 0x10 ;  /* 0x00000010ff0b7803 */ /* 0x000fc60000000000 */
[----:B------:R-:W-:Y:S01]  /*3680*/  VIADD R10, R251, 0x28 ;  /* 0x00000028fb0a7836 */ /* 0x000fe20000000000 */
[----:B------:R-:W-:-:S04]  /*3690*/  IADD3 R2, R5, R6, RZ ;  /* 0x0000000605027210 */ /* 0x000fc80007ffe0ff */
[----:B------:R-:W-:Y:S01]  /*36a0*/  ISETP.GE.AND P4, PT, R10, UR5, PT ;  /* 0x000000050a007c0c */ /* 0x000fe2000bf86270 */
[----:B---3--:R-:W-:-:S12]  /*36b0*/  @P0 BRA `(.L_x_778) ;  /* 0x0000000000440947 */ /* 0x008fd80003800000 */
        /* <DEDUP_REMOVED lines=17> */
.L_x_778:
[----:B------:R-:W-:Y:S05]  /*37d0*/  BSYNC B0 ;  /* 0x0000000000007941 */ /* 0x000fea0003800000 */
.L_x_777:
        /* <DEDUP_REMOVED lines=22> */
.L_x_780:
[----:B------:R-:W-:Y:S05]  /*3940*/  BSYNC B0 ;  /* 0x0000000000007941 */ /* 0x000fea0003800000 */
.L_x_779:
        /* <DEDUP_REMOVED lines=22> */
.L_x_782:
[----:B------:R-:W-:Y:S05]  /*3ab0*/  BSYNC B0 ;  /* 0x0000000000007941 */ /* 0x000fea0003800000 */
.L_x_781:
        /* <DEDUP_REMOVED lines=22> */
.L_x_784:
[----:B------:R-:W-:Y:S05]  /*3c20*/  BSYNC B0 ;  /* 0x0000000000007941 */ /* 0x000fea0003800000 */
.L_x_783:
[----:B------:R-:W0:Y:S01]  /*3c30*/  LDGDEPBAR ;  /* 0x00000000000079af */ /* 0x000e220000000000 */
[----:B------:R-:W-:Y:S01]  /*3c40*/  ULDC.64 UR20, c[0x0][0x3c8] ;  /* 0x0000f20000147ab9 */ /* 0x000fe20000000a00 */
[----:B-1----:R-:W-:Y:S01]  /*3c50*/  IMAD.SHL.U32 R4, R251, 0x4, RZ ;  /* 0x00000004fb047824 */ /* 0x002fe200078e00ff */
[----:B------:R-:W-:Y:S01]  /*3c60*/  UISETP.NE.U32.AND UP2, UPT, UR20, URZ, UPT ;  /* 0x0000003f1400728c */ /* 0x000fe2000bf45070 */
[----:B------:R-:W-:Y:S01]  /*3c70*/  ISETP.NE.AND P3, PT, R11, RZ, PT ;  /* 0x000000ff0b00720c */ /* 0x000fe20003f65270 */
[----:B------:R-:W-:Y:S01]  /*3c80*/  IMAD.MOV.U32 R239, RZ, RZ, 0x7f800000 ;  /* 0x7f800000ffef7424 */ /* 0x000fe200078e00ff */
[----:B------:R-:W-:Y:S01]  /*3c90*/  SHF.R.S32.HI R8, RZ, 0x1f, R251 ;  /* 0x0000001fff087819 */ /* 0x000fe200000114fb */
[----:B------:R-:W-:Y:S01]  /*3ca0*/  UISETP.NE.AND.EX UP2, UPT, UR21, URZ, UPT, UP2 ;  /* 0x0000003f1500728c */ /* 0x000fe2000bf45320 */
[----:B------:R-:W-:Y:S01]  /*3cb0*/  IADD3 R4, P1, R4, UR14, RZ ;  /* 0x0000000e04047c10 */ /* 0x000fe2000ff3e0ff */
[----:B------:R-:W-:Y:S01]  /*3cc0*/  IMAD.MOV.U32 R240, RZ, RZ, 0x7f800000 ;  /* 0x7f800000fff07424 */ /* 0x000fe200078e00ff */
[----:B--234-:R-:W-:Y:S01]  /*3cd0*/  SHF.R.S32.HI R0, RZ, 0x1f, R10 ;  /* 0x0000001fff007819 */ /* 0x01cfe2000001140a */
[----:B------:R-:W-:Y:S01]  /*3ce0*/  IMAD.MOV.U32 R241, RZ, RZ, 0x7f800000 ;  /* 0x7f800000fff17424 */ /* 0x000fe200078e00ff */
[C---:B------:R-:W-:Y:S01]  /*3cf0*/  @!P4 LEA R6, P0, R10.reuse, UR14, 0x2 ;  /* 0x0000000e0a06cc11 */ /* 0x040fe2000f8010ff */
[----:B------:R-:W-:Y:S01]  /*3d00*/  IMAD.MOV.U32 R238, RZ, RZ, 0x7f800000 ;  /* 0x7f800000ffee7424 */ /* 0x000fe200078e00ff */
[----:B------:R-:W-:Y:S01]  /*3d10*/  SHF.L.U64.HI R2, R251, 0x2, R8 ;  /* 0x00000002fb027819 */ /* 0x000fe20000010208 */
[----:B------:R-:W-:Y:S01]  /*3d20*/  USHF.R.S32.HI UR6, URZ, 0x1f, UR59 ;  /* 0x0000001f3f067899 */ /* 0x000fe2000801143b */
[----:B------:R-:W-:Y:S01]  /*3d30*/  @!P4 LEA.HI.X R7, R10, UR13, R0, 0x2, P0 ;  /* 0x0000000d0a07cc11 */ /* 0x000fe200080f1400 */
[----:B------:R-:W-:Y:S01]  /*3d40*/  ULDC UR35, c[0x0][0x2d0] ;  /* 0x0000b40000237ab9 */ /* 0x000fe20000000800 */
[----:B------:R-:W-:Y:S01]  /*3d50*/  IADD3.X R5, R2, UR13, RZ, P1, !PT ;  /* 0x0000000d02057c10 */ /* 0x000fe20008ffe4ff */
[----:B------:R-:W-:Y:S01]  /*3d60*/  @UP2 ULDC.64 UR22, c[0x0][0x3d0] ;  /* 0x0000f40000162ab9 */ /* 0x000fe20000000a00 */
[----:B------:R-:W-:Y:S01]  /*3d70*/  @UP2 UMOV UR18, UR59 ;  /* 0x0000003b00122c82 */ /* 0x000fe20008000000 */
[----:B------:R-:W5:Y:S01]  /*3d80*/  @!P4 LDG.E R239, desc[UR8][R6.64] ;  /* 0x0000000806efc981 */ /* 0x000f62000c1e1900 */
[----:B------:R-:W-:Y:S01]  /*3d90*/  @UP2 UIMAD UR5, UR60, UR22, URZ ;  /* 0x000000163c0522a4 */ /* 0x000fe2000f8e023f */
[----:B------:R-:W-:Y:S01]  /*3da0*/  PLOP3.LUT P2, PT, PT, PT, UP2, 0x80, 0x0 ;  /* 0x000000000000781c */ /* 0x000fe20003f4f028 */
[----:B------:R-:W-:-:S04]  /*3db0*/  DEPBAR.LE SB0, 0x1 ;  /* 0x000080400000791a */ /* 0x000fc80000000000 */
[----:B------:R-:W5:Y:S01]  /*3dc0*/  @!P3 LDG.E R240, desc[UR8][R4.64] ;  /* 0x0000000804f0b981 */ /* 0x000f62000c1e1900 */
[----:B------:R-:W-:Y:S01]  /*3dd0*/  @UP2 UMOV UR19, UR6 ;  /* 0x0000000600132c82 */ /* 0x000fe20008000000 */
[----:B------:R-:W-:Y:S02]  /*3de0*/  @UP2 UIMAD UR5, UR48, UR23, UR5 ;  /* 0x00000017300522a4 */ /* 0x000fe4000f8e0205 */
[----:B------:R-:W5:Y:S01]  /*3df0*/  @!P6 LDG.E R241, desc[UR8][R4.64+0x20] ;  /* 0x0000200804f1e981 */ /* 0x000f62000c1e1900 */
[----:B------:R-:W-:Y:S01]  /*3e00*/  @UP2 UIMAD.WIDE.U32 UR18, UR48, UR22, UR18 ;  /* 0x00000016301222a5 */ /* 0x000fe2000f8e0012 */
[----:B------:R-:W-:Y:S01]  /*3e10*/  LEA R144, R182, UR4, 0x1 ;  /* 0x00000004b6907c11 */ /* 0x000fe2000f8e08ff */
[----:B------:R-:W-:Y:S01]  /*3e20*/  IMAD R243, RZ, RZ, -UR24 ;  /* 0x80000018fff37e24 */ /* 0x000fe2000f8e02ff */
[----:B------:R1:W5:Y:S01]  /*3e30*/  @!P5 LDG.E R238, desc[UR8][R4.64+0x80] ;  /* 0x0000800804eed981 */ /* 0x000362000c1e1900 */
[----:B------:R-:W-:Y:S02]  /*3e40*/  @UP2 ULEA UR20, UP1, UR18, UR20, 0x2 ;  /* 0x0000001412142291 */ /* 0x000fe4000f82103f */
[----:B------:R-:W-:Y:S01]  /*3e50*/  @UP2 UIADD3 UR5, UR19, UR5, URZ ;  /* 0x0000000513052290 */ /* 0x000fe2000fffe03f */
[----:B------:R-:W-:Y:S03]  /*3e60*/  BAR.SYNC.DEFER_BLOCKING 0x0 ;  /* 0x0000000000007b1d */ /* 0x000fe60000010000 */
[----:B------:R-:W-:-:S03]  /*3e70*/  @UP2 ULEA.HI.X UR21, UR18, UR21, UR5, 0x2, UP1 ;  /* 0x0000001512152291 */ /* 0x000fc600088f1405 */
[----:B------:R-:W-:Y:S01]  /*3e80*/  @UP2 ULDC UR5, c[0x0][0x2e8] ;  /* 0x0000ba0000052ab9 */ /* 0x000fe20000000800 */
[----:B------:R-:W-:Y:S02]  /*3e90*/  IMAD.MOV.U32 R179, RZ, RZ, 0x20 ;  /* 0x00000020ffb37424 */ /* 0x000fe400078e00ff */
[----:B------:R-:W-:Y:S02]  /*3ea0*/  VIADD R172, R180, 0x1000 ;  /* 0x00001000b4ac7836 */ /* 0x000fe40000000000 */
[----:B------:R-:W-:Y:S02]  /*3eb0*/  VIADD R173, R181, 0x1000 ;  /* 0x00001000b5ad7836 */ /* 0x000fe40000000000 */
[----:B------:R-:W-:Y:S01]  /*3ec0*/  IMAD.MOV.U32 R128, RZ, RZ, 0x40 ;  /* 0x00000040ff807424 */ /* 0x000fe200078e00ff */
[----:B------:R-:W-:Y:S01]  /*3ed0*/  UIADD3 UR34, UR36, 0x80, UR34 ;  /* 0x0000008024227890 */ /* 0x000fe2000fffe022 */
[----:B------:R-:W-:Y:S01]  /*3ee0*/  IMAD.SHL.U32 R246, R251, 0x4, RZ ;  /* 0x00000004fbf67824 */ /* 0x000fe200078e00ff */
[----:B------:R-:W-:-:S02]  /*3ef0*/  CS2R R94, SRZ ;  /* 0x00000000005e7805 */ /* 0x000fc4000001ff00 */
[----:B------:R-:W-:Y:S02]  /*3f00*/  CS2R R92, SRZ ;  /* 0x00000000005c7805 */ /* 0x000fe4000001ff00 */
[----:B------:R-:W-:Y:S02]  /*3f10*/  CS2R R98, SRZ ;  /* 0x0000000000627805 */ /* 0x000fe4000001ff00 */
[----:B------:R-:W-:Y:S02]  /*3f20*/  CS2R R96, SRZ ;  /* 0x0000000000607805 */ /* 0x000fe4000001ff00 */
[----:B------:R-:W-:Y:S01]  /*3f30*/  CS2R R90, SRZ ;  /* 0x00000000005a7805 */ /* 0x000fe2000001ff00 */
[----:B-1----:R-:W-:Y:S01]  /*3f40*/  IMAD.U32 R4, RZ, RZ, UR20 ;  /* 0x00000014ff047e24 */ /* 0x002fe2000f8e00ff */
[----:B------:R-:W-:Y:S01]  /*3f50*/  CS2R R88, SRZ ;  /* 0x0000000000587805 */ /* 0x000fe2000001ff00 */
[----:B------:R-:W-:Y:S01]  /*3f60*/  IMAD.U32 R5, RZ, RZ, UR21 ;  /* 0x00000015ff057e24 */ /* 0x000fe2000f8e00ff */
[----:B------:R-:W1:Y:S01]  /*3f70*/  S2R R2, SR_TID.X ;  /* 0x0000000000027919 */ /* 0x000e620000002100 */
[----:B------:R-:W-:-:S02]  /*3f80*/  CS2R R86, SRZ ;  /* 0x0000000000567805 */ /* 0x000fc4000001ff00 */
[----:B------:R-:W-:Y:S02]  /*3f90*/  CS2R R84, SRZ ;  /* 0x0000000000547805 */ /* 0x000fe4000001ff00 */
[----:B------:R-:W-:Y:S01]  /*3fa0*/  CS2R R78, SRZ ;  /* 0x00000000004e7805 */ /* 0x000fe2000001ff00 */
[----:B------:R2:W3:Y:S01]  /*3fb0*/  @P2 LDG.E R7, desc[UR8][R4.64] ;  /* 0x0000000804072981 */ /* 0x0004e2000c1e1900 */
[----:B------:R-:W-:Y:S02]  /*3fc0*/  CS2R R76, SRZ ;  /* 0x00000000004c7805 */ /* 0x000fe4000001ff00 */
[----:B------:R-:W-:Y:S02]  /*3fd0*/  CS2R R82, SRZ ;  /* 0x0000000000527805 */ /* 0x000fe4000001ff00 */
[----:B------:R-:W-:Y:S01]  /*3fe0*/  CS2R R80, SRZ ;  /* 0x0000000000507805 */ /* 0x000fe2000001ff00 */
[----:B------:R4:W2:Y:S01]  /*3ff0*/  LDSM.16.M88.4 R140, [R144+0xa000] ;  /* 0x00a00000908c783b */ /* 0x0008a20000000200 */
[----:B------:R-:W3:Y:S01]  /*4000*/  @P2 MUFU.RCP R6, UR5 ;  /* 0x0000000500062d08 */ /* 0x000ee20008001000 */
[----:B------:R-:W-:-:S02]  /*4010*/  CS2R R74, SRZ ;  /* 0x00000000004a7805 */ /* 0x000fc4000001ff00 */
[----:B------:R-:W-:Y:S01]  /*4020*/  CS2R R72, SRZ ;  /* 0x0000000000487805 */ /* 0x000fe2000001ff00 */
[----:B------:R-:W2:Y:S01]  /*4030*/  LDSM.16.M88.4 R144, [R144+0xa800] ;  /* 0x00a800009090783b */ /* 0x000ea20000000200 */
[----:B------:R-:W-:Y:S02]  /*4040*/  CS2R R70, SRZ ;  /* 0x0000000000467805 */ /* 0x000fe4000001ff00 */
[----:B------:R-:W-:Y:S02]  /*4050*/  CS2R R68, SRZ ;  /* 0x0000000000447805 */ /* 0x000fe4000001ff00 */
[----:B------:R-:W-:Y:S01]  /*4060*/  CS2R R62, SRZ ;  /* 0x00000000003e7805 */ /* 0x000fe2000001ff00 */
[----:B------:R4:W2:Y:S01]  /*4070*/  LDSM.16.M88.4 R148, [R178] ;  /* 0x00000000b294783b */ /* 0x0008a20000000200 */
[----:B------:R-:W-:Y:S02]  /*4080*/  CS2R R60, SRZ ;  /* 0x00000000003c7805 */ /* 0x000fe4000001ff00 */
[----:B------:R-:W-:-:S02]  /*4090*/  CS2R R66, SRZ ;  /* 0x0000000000427805 */ /* 0x000fc4000001ff00 */
[----:B------:R-:W-:Y:S01]  /*40a0*/  CS2R R64, SRZ ;  /* 0x0000000000407805 */ /* 0x000fe2000001ff00 */
[----:B------:R4:W2:Y:S01]  /*40b0*/  LDSM.16.M88.4 R152, [R178+0x800] ;  /* 0x00080000b298783b */ /* 0x0008a20000000200 */
        /* <DEDUP_REMOVED lines=10> */
[----:B------:R-:W-:Y:S02]  /*4160*/  CS2R R42, SRZ ;  /* 0x00000000002a7805 */ /* 0x000fe4000001ff00 */
[----:B-1----:R-:W-:Y:S01]  /*4170*/  SHF.R.S32.HI R0, RZ, 0x1f, R2 ;  /* 0x0000001fff007819 */ /* 0x002fe20000011402 */
[----:B------:R4:W1:Y:S01]  /*4180*/  LDSM.16.M88.4 R164, [R177] ;  /* 0x00000000b1a4783b */ /* 0x0008620000000200 */
[----:B------:R-:W-:-:S02]  /*4190*/  CS2R R40, SRZ ;  /* 0x0000000000287805 */ /* 0x000fc4000001ff00 */
[----:B------:R-:W-:Y:S02]  /*41a0*/  CS2R R38, SRZ ;  /* 0x0000000000267805 */ /* 0x000fe4000001ff00 */
[----:B------:R-:W-:Y:S01]  /*41b0*/  LEA.HI R0, R0, R2, RZ, 0x4 ;  /* 0x0000000200007211 */ /* 0x000fe200078f20ff */
[----:B------:R4:W1:Y:S01]  /*41c0*/  LDSM.16.M88.4 R168, [R177+0x800] ;  /* 0x00080000b1a8783b */ /* 0x0008620000000200 */
[----:B------:R-:W-:Y:S01]  /*41d0*/  CS2R R36, SRZ ;  /* 0x0000000000247805 */ /* 0x000fe2000001ff00 */
[----:B------:R-:W-:Y:S01]  /*41e0*/  IMAD.MOV.U32 R222, RZ, RZ, R184 ;  /* 0x000000ffffde7224 */ /* 0x000fe200078e00b8 */
[----:B------:R-:W-:Y:S01]  /*41f0*/  LOP3.LUT R0, R0, 0xfffffff0, RZ, 0xc0, !PT ;  /* 0xfffffff000007812 */ /* 0x000fe200078ec0ff */
[----:B------:R-:W-:Y:S02]  /*4200*/  UIMAD UR30, UR26, 0x18, URZ ;  /* 0x000000181a1e78a4 */ /* 0x000fe4000f8e023f */
[----:B------:R-:W-:Y:S02]  /*4210*/  USHF.L.U32 UR29, UR26, 0x5, URZ ;  /* 0x000000051a1d7899 */ /* 0x000fe4000800063f */
[----:B------:R-:W-:Y:S01]  /*4220*/  IMAD.IADD R0, R2, 0x1, -R0 ;  /* 0x0000000102007824 */ /* 0x000fe200078e0a00 */
[----:B------:R-:W-:-:S02]  /*4230*/  UIMAD UR28, UR26, 0x28, URZ ;  /* 0x000000281a1c78a4 */ /* 0x000fc4000f8e023f */
[----:B------:R-:W-:Y:S02]  /*4240*/  UIMAD UR27, UR26, 0x30, URZ ;  /* 0x000000301a1b78a4 */ /* 0x000fe4000f8e023f */
[----:B------:R-:W-:Y:S01]  /*4250*/  SHF.R.S32.HI R2, RZ, 0x1f, R0 ;  /* 0x0000001fff027819 */ /* 0x000fe20000011400 */
[----:B------:R-:W-:-:S03]  /*4260*/  ULDC UR11, c[0x0][0x2ec] ;  /* 0x0000bb00000b7ab9 */ /* 0x000fc60000000800 */
[----:B------:R-:W-:Y:S01]  /*4270*/  LEA.HI R2, R2, R0, RZ, 0x3 ;  /* 0x0000000002027211 */ /* 0x000fe200078f18ff */
[----:B------:R-:W-:-:S03]  /*4280*/  USHF.L.U32 UR24, UR26, 0x4, URZ ;  /* 0x000000041a187899 */ /* 0x000fc6000800063f */
[----:B------:R-:W-:Y:S01]  /*4290*/  LOP3.LUT R2, R2, 0xfffffff8, RZ, 0xc0, !PT ;  /* 0xfffffff802027812 */ /* 0x000fe200078ec0ff */
[----:B------:R-:W-:Y:S02]  /*42a0*/  USHF.L.U32 UR18, UR26, 0x3, URZ ;  /* 0x000000031a127899 */ /* 0x000fe4000800063f */
[----:B------:R-:W-:Y:S02]  /*42b0*/  UIADD3 UR23, UR24, 0x20, URZ ;  /* 0x0000002018177890 */ /* 0x000fe4000fffe03f */
[----:B------:R-:W-:Y:S02]  /*42c0*/  IMAD.IADD R0, R0, 0x1, -R2 ;  /* 0x0000000100007824 */ /* 0x000fe400078e0a02 */
[----:B------:R-:W-:-:S03]  /*42d0*/  UIADD3 UR22, UR18, UR23, URZ ;  /* 0x0000001712167290 */ /* 0x000fc6000fffe03f */
[C---:B------:R-:W-:Y:S02]  /*42e0*/  LOP3.LUT P0, RZ, R0.reuse, 0x2, RZ, 0xc0, !PT ;  /* 0x0000000200ff7812 */ /* 0x040fe4000780c0ff */
[----:B------:R-:W-:Y:S01]  /*42f0*/  LOP3.LUT P1, RZ, R0, 0x4, RZ, 0xc0, !PT ;  /* 0x0000000400ff7812 */ /* 0x000fe2000782c0ff */
[----:B------:R-:W-:Y:S01]  /*4300*/  IMAD.U32 R0, RZ, RZ, UR31 ;  /* 0x0000001fff007e24 */ /* 0x000fe2000f8e00ff */
[----:B------:R-:W-:Y:S01]  /*4310*/  UIADD3 UR21, UR18, UR22, URZ ;  /* 0x0000001612157290 */ /* 0x000fe2000fffe03f */
[----:B------:R-:W-:Y:S02]  /*4320*/  PLOP3.LUT P3, PT, PT, PT, UP0, 0x40, 0x0 ;  /* 0x000000000000781c */ /* 0x000fe40003f6e808 */
[----:B------:R-:W-:Y:S01]  /*4330*/  IMAD R0, R0, 0x80, R249 ;  /* 0x0000008000007824 */ /* 0x000fe200078e02f9 */
[----:B------:R-:W-:Y:S01]  /*4340*/  UIADD3 UR20, UR18, UR21, URZ ;  /* 0x0000001512147290 */ /* 0x000fe2000fffe03f */
[----:B--2---:R-:W-:Y:S01]  /*4350*/  VIADD R5, R251, 0x1 ;  /* 0x00000001fb057836 */ /* 0x004fe20000000000 */
[----:B------:R-:W-:Y:S01]  /*4360*/  SEL R179, R179, 0xffffffe0, !P0 ;  /* 0xffffffe0b3b37807 */ /* 0x000fe20004000000 */
[----:B------:R-:W-:Y:S01]  /*4370*/  IMAD.U32 R4, RZ, RZ, UR36 ;  /* 0x00000024ff047e24 */ /* 0x000fe2000f8e00ff */
[----:B------:R-:W-:Y:S01]  /*4380*/  SEL R172, R172, R180, P3 ;  /* 0x000000b4acac7207 */ /* 0x000fe20001800000 */
[----:B------:R-:W-:-:S02]  /*4390*/  VIADD R221, R0, 0x9 ;  /* 0x0000000900dd7836 */ /* 0x000fc40000000000 */
[C---:B------:R-:W-:Y:S02]  /*43a0*/  VIADD R220, R0.reuse, 0x8 ;  /* 0x0000000800dc7836 */ /* 0x040fe40000000000 */
[----:B------:R-:W-:Y:S01]  /*43b0*/  VIADD R219, R0, 0x1 ;  /* 0x0000000100db7836 */ /* 0x000fe20000000000 */
[----:B------:R-:W-:Y:S01]  /*43c0*/  UIADD3 UR19, UR18, UR20, URZ ;  /* 0x0000001412137290 */ /* 0x000fe2000fffe03f */
[----:B------:R-:W-:Y:S01]  /*43d0*/  IADD3 R247, R5, UR10, -R4 ;  /* 0x0000000a05f77c10 */ /* 0x000fe2000fffe804 */
[----:B------:R-:W-:Y:S01]  /*43e0*/  IMAD.IADD R175, R174, 0x1, R179 ;  /* 0x00000001aeaf7824 */ /* 0x000fe200078e02b3 */
[----:B------:R-:W-:Y:S01]  /*43f0*/  SHF.L.U64.HI R245, R251, 0x2, R8 ;  /* 0x00000002fbf57819 */ /* 0x000fe20000010208 */
[----:B------:R-:W-:Y:S01]  /*4400*/  UMOV UR5, URZ ;  /* 0x0000003f00057c82 */ /* 0x000fe20008000000 */
[----:B------:R-:W-:Y:S02]  /*4410*/  I2FP.F32.S32 R221, R221 ;  /* 0x000000dd00dd7245 */ /* 0x000fe40000201400 */
[----:B------:R-:W-:-:S02]  /*4420*/  I2FP.F32.S32 R220, R220 ;  /* 0x000000dc00dc7245 */ /* 0x000fc40000201400 */
[----:B------:R-:W-:Y:S02]  /*4430*/  I2FP.F32.S32 R219, R219 ;  /* 0x000000db00db7245 */ /* 0x000fe40000201400 */
[----:B------:R-:W-:Y:S02]  /*4440*/  LEA R172, R172, UR4, 0x1 ;  /* 0x00000004acac7c11 */ /* 0x000fe4000f8e08ff */
[----:B------:R-:W-:Y:S01]  /*4450*/  SEL R128, R128, 0xffffffc0, !P1 ;  /* 0xffffffc080807807 */ /* 0x000fe20004800000 */
[----:B------:R-:W-:Y:S02]  /*4460*/  UIMAD UR26, UR26, 0x38, URZ ;  /* 0x000000381a1a78a4 */ /* 0x000fe4000f8e023f */
[----:B------:R-:W-:Y:S02]  /*4470*/  UIADD3 UR34, UR34, -UR10, URZ ;  /* 0x8000000a22227290 */ /* 0x000fe4000fffe03f */
[----:B------:R-:W-:Y:S01]  /*4480*/  UIADD3 UR25, UR18, UR19, URZ ;  /* 0x0000001312197290 */ /* 0x000fe2000fffe03f */
[----:B---3--:R-:W-:-:S05]  /*4490*/  @P2 FMUL.FTZ R2, R7, R6 ;  /* 0x0000000607022220 */ /* 0x008fca0000410000 */
[----:B------:R-:W-:Y:S02]  /*44a0*/  @P2 R2UR UR6, R2 ;  /* 0x00000000020622ca */ /* 0x000fe400000e0000 */
[----:B------:R-:W-:Y:S01]  /*44b0*/  PLOP3.LUT P2, PT, PT, PT, UP0, 0x40, 0x0 ;  /* 0x000000000000781c */ /* 0x000fe20003f4e808 */
[----:B------:R-:W-:-:S03]  /*44c0*/  VIADD R2, R251, 0xffffffc0 ;  /* 0xffffffc0fb027836 */ /* 0x000fc60000000000 */
[----:B------:R-:W-:Y:S01]  /*44d0*/  SEL R173, R173, R181, P2 ;  /* 0x000000b5adad7207 */ /* 0x000fe20001000000 */
[----:B------:R-:W-:-:S03]  /*44e0*/  IMAD.SHL.U32 R244, R2, 0x4, RZ ;  /* 0x0000000402f47824 */ /* 0x000fc600078e00ff */
[----:B------:R-:W-:-:S03]  /*44f0*/  LEA R173, R173, UR4, 0x1 ;  /* 0x00000004adad7c11 */ /* 0x000fc6000f8e08ff */
[----:B------:R-:W-:Y:S01]  /*4500*/  @UP2 UMOV UR5, UR6 ;  /* 0x0000000600052c82 */ /* 0x000fe20008000000 */
[----:B-1--4-:R-:W-:-:S05]  /*4510*/  ULDC UR6, c[0x0][0x39c] ;  /* 0x0000e70000067ab9 */ /* 0x012fca0000000800 */
.L_x_787:
        /* <DEDUP_REMOVED lines=9> */
[----:B------:R-:W-:Y:S02]  /*45b0*/  MOV R187, 0x8 ;  /* 0x0000000800bb7802 */ /* 0x000fe40000000f00 */
[----:B------:R-:W-:Y:S01]  /*45c0*/  FSETP.NEU.FTZ.AND P2, PT, R241, -INF , PT ;  /* 0xff800000f100780b */ /* 0x000fe20003f5d000 */
[----:B------:R-:W-:Y:S01]  /*45d0*/  UISETP.LT.AND UP0, UPT, UR17, UR10, UP0 ;  /* 0x0000000a1100728c */ /* 0x000fe20008701270 */
[----:B------:R-:W-:Y:S05]  /*45e0*/  MOV R189, 0x20 ;  /* 0x0000002000bd7802 */ /* 0x000fea0000000f00 */
[----:B------:R-:W-:Y:S01]  /*45f0*/  PLOP3.LUT P0, PT, PT, PT, UP0, 0x80, 0x0 ;  /* 0x000000000000781c */ /* 0x000fe20003f0f008 */
[----:B------:R-:W-:Y:S01]  /*4600*/  UISETP.GT.AND UP0, UPT, UR7, UR32, UPT ;  /* 0x000000200700728c */ /* 0x000fe2000bf04270 */
        /* <DEDUP_REMOVED lines=40> */
[----:B------:R-:W-:Y:S01]  /*4890*/  LEA R0, R0, R249, 0x7 ;  /* 0x000000f900007211 */ /* 0x000fe200078e38ff */
        /* <DEDUP_REMOVED lines=29> */
[----:B------:R3:W-:Y:S01]  /*4a70*/  MUFU.TANH R185, R13 ;  /* 0x0000000d00b97308 */ /* 0x0007e20000002400 */
[----:B-1----:R-:W-:Y:S05]  /*4a80*/  FMUL.FTZ R10, R240, 1.4426950216293334961 ;  /* 0x3fb8aa3bf00a7820 */ /* 0x002fea0000410000 */
[----:B------:R-:W-:Y:S04]  /*4a90*/  FSEL R10, R10, RZ, P3 ;  /* 0x000000ff0a0a7208 */ /* 0x000fe80001800000 */
[----:B------:R-:W1:Y:S10]  /*4aa0*/  MUFU.TANH R232, R6 ;  /* 0x0000000600e87308 */ /* 0x000e740000002400 */
[----:B------:R-:W-:Y:S01]  /*4ab0*/  MUFU.TANH R186, R12 ;  /* 0x0000000c00ba7308 */ /* 0x000fe20000002400 */
[----:B---3--:R-:W-:Y:S09]  /*4ac0*/  I2FP.F32.S32 R13, R0 ;  /* 0x00000000000d7245 */ /* 0x008ff20000201400 */
[----:B------:R3:W-:Y:S10]  /*4ad0*/  MUFU.TANH R231, R7 ;  /* 0x0000000700e77308 */ /* 0x0007f40000002400 */
[----:B------:R4:W1:Y:S10]  /*4ae0*/  MUFU.TANH R188, R9 ;  /* 0x0000000900bc7308 */ /* 0x0008740000002400 */
[----:B------:R-:W-:Y:S01]  /*4af0*/  MUFU.TANH R212, R17 ;  /* 0x0000001100d47308 */ /* 0x000fe20000002400 */
[----:B---3--:R-:W3:Y:S09]  /*4b00*/  LDSM.16.M88.4 R4, [R177+-0x3800] ;  /* 0xffc80000b104783b */ /* 0x008ef20000000200 */
[----:B------:R-:W-:Y:S01]  /*4b10*/  MUFU.TANH R193, R11 ;  /* 0x0000000b00c17308 */ /* 0x000fe20000002400 */
[----:B----4-:R-:W-:Y:S05]  /*4b20*/  FMUL.FTZ R9, R241, 1.4426950216293334961 ;  /* 0x3fb8aa3bf1097820 */ /* 0x010fea0000410000 */
[----:B------:R-:W-:Y:S04]  /*4b30*/  FSEL R9, R9, RZ, P2 ;  /* 0x000000ff09097208 */ /* 0x000fe80001000000 */
[----:B------:R-:W-:Y:S10]  /*4b40*/  MUFU.TANH R230, R18 ;  /* 0x0000001200e67308 */ /* 0x000ff40000002400 */
[----:B------:R2:W-:Y:S10]  /*4b50*/  MUFU.TANH R192, R14 ;  /* 0x0000000e00c07308 */ /* 0x0005f40000002400 */
[----:B------:R-:W-:Y:S10]  /*4b60*/  MUFU.TANH R228, R19 ;  /* 0x0000001300e47308 */ /* 0x000ff40000002400 */
[----:B------:R1:W4:Y:S01]  /*4b70*/  MUFU.TANH R190, R8 ;  /* 0x0000000800be7308 */ /* 0x0003220000002400 */
[-C--:B---3--:R-:W-:Y:S03]  /*4b80*/  HMMA.16816.F32 R20, R132, R4.reuse, R20 ;  /* 0x000000048414723c */ /* 0x088fe60000001814 */
[----:B--2---:R-:W-:Y:S03]  /*4b90*/  FFMA.FTZ R14, R219, UR5, R217 ;  /* 0x00000005db0e7c23 */ /* 0x004fe600080100d9 */
[C---:B------:R-:W-:Y:S03]  /*4ba0*/  HMMA.16816.F32 R24, R104.reuse, R4, R24 ;  /* 0x000000046818723c */ /* 0x040fe60000001818 */
[----:B------:R2:W3:Y:S03]  /*4bb0*/  MUFU.TANH R191, R15 ;  /* 0x0000000f00bf7308 */ /* 0x0004e60000002400 */
[-C--:B------:R-:W-:Y:S07]  /*4bc0*/  HMMA.16816.F32 R28, R104, R6.reuse, R28 ;  /* 0x00000006681c723c */ /* 0x080fee000000181c */
[----:B------:R-:W3:Y:S01]  /*4bd0*/  MUFU.TANH R213, R16 ;  /* 0x0000001000d57308 */ /* 0x000ee20000002400 */
[----:B------:R-:W-:Y:S03]  /*4be0*/  @!P0 IADD3 R5, R247, UR12, RZ ;  /* 0x0000000cf7058c10 */ /* 0x000fe6000fffe0ff */
[C---:B------:R-:W-:Y:S01]  /*4bf0*/  FFMA.FTZ R4, R13.reuse, UR5, R218 ;  /* 0x000000050d047c23 */ /* 0x040fe200080100da */
[----:B-1----:R-:W-:Y:S01]  /*4c00*/  FFMA.FTZ R8, R13, UR5, R232 ;  /* 0x000000050d087c23 */ /* 0x002fe200080100e8 */
[----:B------:R-:W-:Y:S04]  /*4c10*/  HMMA.16816.F32 R32, R132, R6, R32 ;  /* 0x000000068420723c */ /* 0x000fe80000001820 */
[----:B------:R-:W-:Y:S01]  /*4c20*/  @!P0 VIMNMX R12, R5, UR10, PT ;  /* 0x0000000a050c8c48 */ /* 0x000fe2000bfe0100 */
[----:B--2---:R-:W-:Y:S01]  /*4c30*/  FFMA.FTZ R15, R219, UR5, R188 ;  /* 0x00000005db0f7c23 */ /* 0x004fe200080100bc */
[----:B------:R-:W-:Y:S01]  /*4c40*/  @!P0 VIADDMNMX R11, R5, R187, UR10, PT ;  /* 0x0000000a050b8e46 */ /* 0x000fe2000b8001bb */
[----:B------:R-:W-:Y:S01]  /*4c50*/  FFMA.FTZ R7, R221, UR5, R185 ;  /* 0x00000005dd077c23 */ /* 0x000fe200080100b9 */
[-C--:B------:R-:W-:Y:S02]  /*4c60*/  @!P0 ISETP.GE.AND P4, PT, R0, R12.reuse, PT ;  /* 0x0000000c0000820c */ /* 0x080fe40003f86270 */
[----:B------:R-:W-:Y:S01]  /*4c70*/  @!P0 ISETP.GE.AND P2, PT, R2, R12, PT ;  /* 0x0000000c0200820c */ /* 0x000fe20003f46270 */
[----:B------:R-:W-:Y:S01]  /*4c80*/  FMUL.FTZ R20, R20, UR6 ;  /* 0x0000000614147c20 */ /* 0x000fe20008410000 */
[----:B------:R-:W-:Y:S01]  /*4c90*/  @!P0 FSEL R4, R4, -INF , !P4 ;  /* 0xff80000004048808 */ /* 0x000fe20006000000 */
[----:B------:R-:W-:Y:S01]  /*4ca0*/  FMUL.FTZ R21, R21, UR6 ;  /* 0x0000000615157c20 */ /* 0x000fe20008410000 */
[-C--:B------:R-:W-:Y:S01]  /*4cb0*/  @!P0 ISETP.GE.AND P3, PT, R0, R11.reuse, PT ;  /* 0x0000000b0000820c */ /* 0x080fe20003f66270 */
[----:B------:R-:W1:Y:S01]  /*4cc0*/  MUFU.TANH R210, R20 ;  /* 0x0000001400d27308 */ /* 0x000e620000002400 */
[----:B------:R-:W-:Y:S01]  /*4cd0*/  @!P0 FSEL R14, R14, -INF , !P2 ;  /* 0xff8000000e0e8808 */ /* 0x000fe20005000000 */
[--C-:B------:R-:W-:Y:S01]  /*4ce0*/  FFMA.FTZ R4, R4, UR11, -R10.reuse ;  /* 0x0000000b04047c23 */ /* 0x100fe2000801080a */
[----:B------:R-:W-:Y:S01]  /*4cf0*/  FMUL.FTZ R28, R28, UR6 ;  /* 0x000000061c1c7c20 */ /* 0x000fe20008410000 */
[----:B------:R-:W-:Y:S01]  /*4d00*/  FMUL.FTZ R29, R29, UR6 ;  /* 0x000000061d1d7c20 */ /* 0x000fe20008410000 */
[----:B------:R-:W-:Y:S01]  /*4d10*/  FMUL.FTZ R30, R30, UR6 ;  /* 0x000000061e1e7c20 */ /* 0x000fe20008410000 */
[----:B------:R-:W-:Y:S01]  /*4d20*/  FMUL.FTZ R31, R31, UR6 ;  /* 0x000000061f1f7c20 */ /* 0x000fe20008410000 */
[----:B------:R-:W-:Y:S03]  /*4d30*/  @!P0 ISETP.GE.AND P2, PT, R2, R11, PT ;  /* 0x0000000b0200820c */ /* 0x000fe60003f46270 */
[----:B------:R2:W-:Y:S01]  /*4d40*/  MUFU.EX2 R112, R4 ;  /* 0x0000000400707308 */ /* 0x0005e20000000800 */
[----:B------:R-:W-:Y:S01]  /*4d50*/  @!P0 FSEL R8, R8, -INF , !P3 ;  /* 0xff80000008088808 */ /* 0x000fe20005800000 */
[----:B------:R-:W-:Y:S01]  /*4d60*/  FFMA.FTZ R14, R14, UR11, -R10 ;  /* 0x0000000b0e0e7c23 */ /* 0x000fe2000801080a */
[----:B------:R-:W-:Y:S01]  /*4d70*/  FMUL.FTZ R32, R32, UR6 ;  /* 0x0000000620207c20 */ /* 0x000fe20008410000 */
[----:B------:R-:W-:Y:S01]  /*4d80*/  FMUL.FTZ R33, R33, UR6 ;  /* 0x0000000621217c20 */ /* 0x000fe20008410000 */
[----:B------:R-:W-:Y:S01]  /*4d90*/  FMUL.FTZ R34, R34, UR6 ;  /* 0x0000000622227c20 */ /* 0x000fe20008410000 */
[----:B------:R-:W-:Y:S01]  /*4da0*/  FFMA.FTZ R8, R8, UR11, -R9 ;  /* 0x0000000b08087c23 */ /* 0x000fe20008010809 */
[----:B------:R-:W-:Y:S03]  /*4db0*/  FMUL.FTZ R35, R35, UR6 ;  /* 0x0000000623237c20 */ /* 0x000fe60008410000 */
[----:B------:R-:W1:Y:S01]  /*4dc0*/  MUFU.TANH R209, R21 ;  /* 0x0000001500d17308 */ /* 0x000e620000002400 */
[----:B------:R-:W-:Y:S01]  /*4dd0*/  MOV R187, 0x28 ;  /* 0x0000002800bb7802 */ /* 0x000fe20000000f00 */
[----:B------:R-:W-:Y:S01]  /*4de0*/  FMUL.FTZ R22, R22, UR6 ;  /* 0x0000000616167c20 */ /* 0x000fe20008410000 */
[----:B------:R-:W-:Y:S01]  /*4df0*/  FMUL.FTZ R23, R23, UR6 ;  /* 0x0000000617177c20 */ /* 0x000fe20008410000 */
[----:B------:R-:W-:Y:S01]  /*4e00*/  FMUL.FTZ R24, R24, UR6 ;  /* 0x0000000618187c20 */ /* 0x000fe20008410000 */
[----:B------:R-:W-:Y:S01]  /*4e10*/  FMUL.FTZ R25, R25, UR6 ;  /* 0x0000000619197c20 */ /* 0x000fe20008410000 */
[----:B------:R-:W-:Y:S01]  /*4e20*/  FMUL.FTZ R26, R26, UR6 ;  /* 0x000000061a1a7c20 */ /* 0x000fe20008410000 */
[----:B------:R-:W-:Y:S03]  /*4e30*/  FMUL.FTZ R27, R27, UR6 ;  /* 0x000000061b1b7c20 */ /* 0x000fe60008410000 */
[----:B------:R4:W-:Y:S01]  /*4e40*/  MUFU.EX2 R236, R8 ;  /* 0x0000000800ec7308 */ /* 0x0009e20000000800 */
[----:B--2---:R-:W-:Y:S05]  /*4e50*/  FFMA.FTZ R4, R219, UR5, R231 ;  /* 0x00000005db047c23 */ /* 0x004fea00080100e7 */
[----:B------:R-:W-:Y:S04]  /*4e60*/  @!P0 FSEL R4, R4, -INF , !P2 ;  /* 0xff80000004048808 */ /* 0x000fe80005000000 */
[----:B------:R-:W2:Y:S01]  /*4e70*/  MUFU.TANH R226, R22 ;  /* 0x0000001600e27308 */ /* 0x000ea20000002400 */
[----:B------:R-:W-:Y:S01]  /*4e80*/  FSETP.NEU.FTZ.AND P2, PT, R238, -INF , PT ;  /* 0xff800000ee00780b */ /* 0x000fe20003f5d000 */
[----:B------:R-:W-:Y:S08]  /*4e90*/  FFMA.FTZ R4, R4, UR11, -R9 ;  /* 0x0000000b04047c23 */ /* 0x000ff00008010809 */
[----:B------:R3:W-:Y:S01]  /*4ea0*/  MUFU.EX2 R233, R14 ;  /* 0x0000000e00e97308 */ /* 0x0007e20000000800 */
[C---:B----4-:R-:W-:Y:S02]  /*4eb0*/  @!P0 VIADDMNMX R8, R5.reuse, R189, UR10, PT ;  /* 0x0000000a05088e46 */ /* 0x050fe4000b8001bd */
[----:B------:R-:W-:Y:S02]  /*4ec0*/  @!P0 VIADDMNMX R5, R5, R187, UR10, PT ;  /* 0x0000000a05058e46 */ /* 0x000fe4000b8001bb */
[-C--:B------:R-:W-:Y:S02]  /*4ed0*/  @!P0 ISETP.GE.AND P5, PT, R0, R8.reuse, PT ;  /* 0x000000080000820c */ /* 0x080fe40003fa6270 */
[CC--:B------:R-:W-:Y:S03]  /*4ee0*/  @!P0 ISETP.GE.AND P4, PT, R2.reuse, R8.reuse, PT ;  /* 0x000000080200820c */ /* 0x0c0fe60003f86270 */
[----:B------:R4:W-:Y:S01]  /*4ef0*/  MUFU.EX2 R237, R4 ;  /* 0x0000000400ed7308 */ /* 0x0009e20000000800 */
[-C--:B------:R-:W-:Y:S01]  /*4f00*/  @!P0 ISETP.GE.AND P3, PT, R2, R5.reuse, PT ;  /* 0x000000050200820c */ /* 0x080fe20003f66270 */
[----:B------:R-:W-:Y:S01]  /*4f10*/  FMUL.FTZ R2, R239, 1.4426950216293334961 ;  /* 0x3fb8aa3bef027820 */ /* 0x000fe20000410000 */
[----:B------:R-:W-:Y:S02]  /*4f20*/  @!P0 FSEL R15, R15, -INF , !P4 ;  /* 0xff8000000f0f8808 */ /* 0x000fe40006000000 */
[-C--:B------:R-:W-:Y:S05]  /*4f30*/  @!P0 ISETP.GE.AND P4, PT, R0, R5.reuse, PT ;  /* 0x000000050000820c */ /* 0x080fea0003f86270 */
[----:B------:R-:W2:Y:S01]  /*4f40*/  MUFU.TANH R225, R23 ;  /* 0x0000001700e17308 */ /* 0x000ea20000002400 */
[----:B---3--:R-:W-:Y:S05]  /*4f50*/  FFMA.FTZ R14, R13, UR5, R190 ;  /* 0x000000050d0e7c23 */ /* 0x008fea00080100be */
[----:B------:R-:W-:Y:S04]  /*4f60*/  @!P0 FSEL R14, R14, -INF , !P5 ;  /* 0xff8000000e0e8808 */ /* 0x000fe80006800000 */
[----:B------:R-:W3:Y:S01]  /*4f70*/  MUFU.TANH R137, R24 ;  /* 0x0000001800897308 */ /* 0x000ee20000002400 */
[----:B----4-:R-:W-:Y:S05]  /*4f80*/  FMUL.FTZ R4, R238, 1.4426950216293334961 ;  /* 0x3fb8aa3bee047820 */ /* 0x010fea0000410000 */
[----:B------:R-:W-:Y:S04]  /*4f90*/  FSEL R4, R4, RZ, P2 ;  /* 0x000000ff04047208 */ /* 0x000fe80001000000 */
[----:B------:R-:W4:Y:S01]  /*4fa0*/  MUFU.TANH R136, R25 ;  /* 0x0000001900887308 */ /* 0x000f220000002400 */
[----:B------:R-:W-:Y:S01]  /*4fb0*/  FSETP.NEU.FTZ.AND P2, PT, R239, -INF , PT ;  /* 0xff800000ef00780b */ /* 0x000fe20003f5d000 */
[----:B------:R-:W-:Y:S01]  /*4fc0*/  FFMA.FTZ R16, R14, UR11, -R4 ;  /* 0x0000000b0e107c23 */ /* 0x000fe20008010804 */
[----:B------:R-:W-:Y:S02]  /*4fd0*/  FFMA.FTZ R14, R13, UR5, R194 ;  /* 0x000000050d0e7c23 */ /* 0x000fe400080100c2 */
[----:B------:R-:W-:Y:S01]  /*4fe0*/  FSEL R2, R2, RZ, P2 ;  /* 0x000000ff02027208 */ /* 0x000fe20001000000 */
[----:B------:R-:W-:Y:S01]  /*4ff0*/  FFMA.FTZ R15, R15, UR11, -R4 ;  /* 0x0000000b0f0f7c23 */ /* 0x000fe20008010804 */
[----:B------:R-:W-:Y:S03]  /*5000*/  FFMA.FTZ R13, R219, UR5, R193 ;  /* 0x00000005db0d7c23 */ /* 0x000fe600080100c1 */
[----:B------:R1:W-:Y:S01]  /*5010*/  MUFU.EX2 R124, R16 ;  /* 0x00000010007c7308 */ /* 0x0003e20000000800 */
[----:B------:R-:W-:Y:S02]  /*5020*/  @!P0 FSEL R14, R14, -INF , !P4 ;  /* 0xff8000000e0e8808 */ /* 0x000fe40006000000 */
[----:B------:R-:W-:Y:S03]  /*5030*/  @!P0 FSEL R13, R13, -INF , !P3 ;  /* 0xff8000000d0d8808 */ /* 0x000fe60005800000 */
[--C-:B------:R-:W-:Y:S04]  /*5040*/  FFMA.FTZ R14, R14, UR11, -R2.reuse ;  /* 0x0000000b0e0e7c23 */ /* 0x100fe80008010802 */
[----:B------:R2:W-:Y:S01]  /*5050*/  MUFU.EX2 R123, R15 ;  /* 0x0000000f007b7308 */ /* 0x0005e20000000800 */
[----:B------:R-:W-:Y:S09]  /*5060*/  FFMA.FTZ R13, R13, UR11, -R2 ;  /* 0x0000000b0d0d7c23 */ /* 0x000ff20008010802 */
[----:B------:R3:W-:Y:S01]  /*5070*/  MUFU.EX2 R131, R14 ;  /* 0x0000000e00837308 */ /* 0x0007e20000000800 */
[C---:B-1----:R-:W-:Y:S09]  /*5080*/  FFMA.FTZ R16, R220.reuse, UR5, R230 ;  /* 0x00000005dc107c23 */ /* 0x042ff200080100e6 */
[----:B------:R-:W1:Y:S01]  /*5090*/  MUFU.TANH R189, R26 ;  /* 0x0000001a00bd7308 */ /* 0x000e620000002400 */
[----:B--2---:R-:W-:Y:S09]  /*50a0*/  FFMA.FTZ R15, R220, UR5, R186 ;  /* 0x00000005dc0f7c23 */ /* 0x004ff200080100ba */
[----:B------:R2:W-:Y:S01]  /*50b0*/  MUFU.EX2 R130, R13 ;  /* 0x0000000d00827308 */ /* 0x0005e20000000800 */
[----:B---3--:R-:W-:Y:S04]  /*50c0*/  @!P0 IADD3 R14, R0, 0x8, RZ ;  /* 0x00000008000e8810 */ /* 0x008fe80007ffe0ff */
[CC--:B------:R-:W-:Y:S02]  /*50d0*/  @!P0 ISETP.GE.AND P2, PT, R14.reuse, R8.reuse, PT ;  /* 0x000000080e00820c */ /* 0x0c0fe40003f46270 */
[-C--:B------:R-:W-:Y:S03]  /*50e0*/  @!P0 ISETP.GE.AND P3, PT, R14, R5.reuse, PT ;  /* 0x000000050e00820c */ /* 0x080fe60003f66270 */
[----:B------:R-:W3:Y:S01]  /*50f0*/  MUFU.TANH R187, R27 ;  /* 0x0000001b00bb7308 */ /* 0x000ee20000002400 */
[----:B------:R-:W-:Y:S05]  /*5100*/  @!P0 FSEL R15, R15, -INF , !P2 ;  /* 0xff8000000f0f8808 */ /* 0x000fea0005000000 */
[----:B------:R-:W-:Y:S01]  /*5110*/  FFMA.FTZ R6, R15, UR11, -R4 ;  /* 0x0000000b0f067c23 */ /* 0x000fe20008010804 */
[----:B------:R-:W-:Y:S03]  /*5120*/  FFMA.FTZ R15, R220, UR5, R192 ;  /* 0x00000005dc0f7c23 */ /* 0x000fe600080100c0 */
[----:B------:R-:W3:Y:S01]  /*5130*/  MUFU.TANH R129, R28 ;  /* 0x0000001c00817308 */ /* 0x000ee20000002400 */
[----:B--2---:R-:W-:Y:S02]  /*5140*/  @!P0 IADD3 R13, R0, 0x9, RZ ;  /* 0x00000009000d8810 */ /* 0x004fe40007ffe0ff */
[----:B------:R-:W-:Y:S02]  /*5150*/  @!P0 FSEL R15, R15, -INF , !P3 ;  /* 0xff8000000f0f8808 */ /* 0x000fe40005800000 */
[----:B------:R-:W-:Y:S05]  /*5160*/  @!P0 ISETP.GE.AND P2, PT, R13, R8, PT ;  /* 0x000000080d00820c */ /* 0x000fea0003f46270 */
[----:B------:R2:W-:Y:S01]  /*5170*/  MUFU.EX2 R120, R6 ;  /* 0x0000000600787308 */ /* 0x0005e20000000800 */
[----:B------:R-:W-:Y:S01]  /*5180*/  FFMA.FTZ R15, R15, UR11, -R2 ;  /* 0x0000000b0f0f7c23 */ /* 0x000fe20008010802 */
[----:B------:R-:W-:Y:S02]  /*5190*/  @!P0 FSEL R7, R7, -INF , !P2 ;  /* 0xff80000007078808 */ /* 0x000fe40005000000 */
[----:B------:R-:W-:Y:S02]  /*51a0*/  @!P0 ISETP.GE.AND P2, PT, R13, R5, PT ;  /* 0x000000050d00820c */ /* 0x000fe40003f46270 */
[-C--:B------:R-:W-:Y:S01]  /*51b0*/  @!P0 ISETP.GE.AND P3, PT, R14, R11.reuse, PT ;  /* 0x0000000b0e00820c */ /* 0x080fe20003f66270 */
[----:B------:R-:W-:Y:S03]  /*51c0*/  FFMA.FTZ R7, R7, UR11, -R4 ;  /* 0x0000000b07077c23 */ /* 0x000fe60008010804 */
[----:B------:R4:W-:Y:S01]  /*51d0*/  MUFU.EX2 R126, R15 ;  /* 0x0000000f007e7308 */ /* 0x0009e20000000800 */
[----:B------:R-:W-:Y:S05]  /*51e0*/  @!P0 FSEL R16, R16, -INF , !P3 ;  /* 0xff80000010108808 */ /* 0x000fea0005800000 */
[----:B------:R-:W-:Y:S04]  /*51f0*/  FFMA.FTZ R16, R16, UR11, -R9 ;  /* 0x0000000b10107c23 */ /* 0x000fe80008010809 */
[----:B------:R1:W-:Y:S01]  /*5200*/  MUFU.EX2 R119, R7 ;  /* 0x0000000700777308 */ /* 0x0003e20000000800 */
[C---:B--2---:R-:W-:Y:S05]  /*5210*/  FFMA.FTZ R6, R221.reuse, UR5, R191 ;  /* 0x00000005dd067c23 */ /* 0x044fea00080100bf */
[----:B------:R-:W-:Y:S04]  /*5220*/  @!P0 FSEL R6, R6, -INF , !P2 ;  /* 0xff80000006068808 */ /* 0x000fe80005000000 */
[----:B------:R-:W-:Y:S01]  /*5230*/  MUFU.EX2 R229, R16 ;  /* 0x0000001000e57308 */ /* 0x000fe20000000800 */
[-C--:B------:R-:W-:Y:S01]  /*5240*/  @!P0 ISETP.GE.AND P2, PT, R14, R12.reuse, PT ;  /* 0x0000000c0e00820c */ /* 0x080fe20003f46270 */
[----:B----4-:R-:W-:Y:S01]  /*5250*/  FFMA.FTZ R15, R221, UR5, R228 ;  /* 0x00000005dd0f7c23 */ /* 0x010fe200080100e4 */
[----:B------:R-:W-:Y:S07]  /*5260*/  FFMA.FTZ R6, R6, UR11, -R2 ;  /* 0x0000000b06067c23 */ /* 0x000fee0008010802 */
[----:B------:R2:W-:Y:S01]  /*5270*/  MUFU.EX2 R125, R6 ;  /* 0x00000006007d7308 */ /* 0x0005e20000000800 */
[----:B-1----:R-:W-:Y:S05]  /*5280*/  FFMA.FTZ R7, R220, UR5, R213 ;  /* 0x00000005dc077c23 */ /* 0x002fea00080100d5 */
[----:B------:R-:W-:Y:S04]  /*5290*/  @!P0 FSEL R7, R7, -INF , !P2 ;  /* 0xff80000007078808 */ /* 0x000fe80005000000 */
[----:B------:R-:W-:Y:S01]  /*52a0*/  MUFU.TANH R127, R29 ;  /* 0x0000001d007f7308 */ /* 0x000fe20000002400 */
[-C--:B------:R-:W-:Y:S01]  /*52b0*/  @!P0 ISETP.GE.AND P2, PT, R13, R12.reuse, PT ;  /* 0x0000000c0d00820c */ /* 0x080fe20003f46270 */
[----:B------:R-:W-:Y:S08]  /*52c0*/  FFMA.FTZ R7, R7, UR11, -R10 ;  /* 0x0000000b07077c23 */ /* 0x000ff0000801080a */
[----:B------:R1:W-:Y:S01]  /*52d0*/  MUFU.EX2 R208, R7 ;  /* 0x0000000700d07308 */ /* 0x0003e20000000800 */
[----:B--2---:R-:W-:Y:S05]  /*52e0*/  FFMA.FTZ R6, R221, UR5, R212 ;  /* 0x00000005dd067c23 */ /* 0x004fea00080100d4 */
[----:B------:R-:W-:Y:S04]  /*52f0*/  @!P0 FSEL R6, R6, -INF , !P2 ;  /* 0xff80000006068808 */ /* 0x000fe80005000000 */
[----:B------:R-:W2:Y:S01]  /*5300*/  MUFU.TANH R132, R32 ;  /* 0x0000002000847308 */ /* 0x000ea20000002400 */
[----:B------:R-:W-:Y:S01]  /*5310*/  @!P0 ISETP.GE.AND P2, PT, R13, R11, PT ;  /* 0x0000000b0d00820c */ /* 0x000fe20003f46270 */
[----:B------:R-:W-:Y:S03]  /*5320*/  FFMA.FTZ R6, R6, UR11, -R10 ;  /* 0x0000000b06067c23 */ /* 0x000fe6000801080a */
[----:B------:R-:W-:Y:S05]  /*5330*/  @!P0 FSEL R15, R15, -INF , !P2 ;  /* 0xff8000000f0f8808 */ /* 0x000fea0005000000 */
[----:B------:R4:W-:Y:S01]  /*5340*/  MUFU.EX2 R207, R6 ;  /* 0x0000000600cf7308 */ /* 0x0009e20000000800 */
[----:B-1----:R-:W-:Y:S01]  /*5350*/  IADD3 R7, R0, 0x10, RZ ;  /* 0x0000001000077810 */ /* 0x002fe20007ffe0ff */
[----:B------:R-:W-:Y:S03]  /*5360*/  FFMA.FTZ R15, R15, UR11, -R9 ;  /* 0x0000000b0f0f7c23 */ /* 0x000fe60008010809 */
[----:B------:R-:W-:Y:S02]  /*5370*/  I2FP.F32.S32 R13, R7 ;  /* 0x00000007000d7245 */ /* 0x000fe40000201400 */
[----:B------:R-:W-:Y:S03]  /*5380*/  @!P0 ISETP.GE.AND P2, PT, R7, R12, PT ;  /* 0x0000000c0700820c */ /* 0x000fe60003f46270 */
[----:B------:R1:W-:Y:S01]  /*5390*/  MUFU.EX2 R227, R15 ;  /* 0x0000000f00e37308 */ /* 0x0003e20000000800 */
[----:B------:R-:W-:Y:S05]  /*53a0*/  FFMA.FTZ R16, R13, UR5, R210 ;  /* 0x000000050d107c23 */ /* 0x000fea00080100d2 */
[----:B------:R-:W-:Y:S04]  /*53b0*/  @!P0 FSEL R16, R16, -INF , !P2 ;  /* 0xff80000010108808 */ /* 0x000fe80005000000 */
[----:B------:R-:W2:Y:S01]  /*53c0*/  MUFU.TANH R133, R33 ;  /* 0x0000002100857308 */ /* 0x000ea20000002400 */
[----:B----4-:R-:W-:Y:S01]  /*53d0*/  IADD3 R6, R0, 0x11, RZ ;  /* 0x0000001100067810 */ /* 0x010fe20007ffe0ff */
[--C-:B------:R-:W-:Y:S03]  /*53e0*/  FFMA.FTZ R16, R16, UR11, -R10.reuse ;  /* 0x0000000b10107c23 */ /* 0x100fe6000801080a */
[----:B------:R-:W-:Y:S02]  /*53f0*/  I2FP.F32.S32 R14, R6 ;  /* 0x00000006000e7245 */ /* 0x000fe40000201400 */
[----:B------:R-:W-:Y:S03]  /*5400*/  @!P0 ISETP.GE.AND P2, PT, R6, R12, PT ;  /* 0x0000000c0600820c */ /* 0x000fe60003f46270 */
[----:B------:R4:W-:Y:S01]  /*5410*/  MUFU.EX2 R205, R16 ;  /* 0x0000001000cd7308 */ /* 0x0009e20000000800 */
[----:B-1----:R-:W-:Y:S05]  /*5420*/  FFMA.FTZ R15, R14, UR5, R209 ;  /* 0x000000050e0f7c23 */ /* 0x002fea00080100d1 */
[----:B------:R-:W-:Y:S04]  /*5430*/  @!P0 FSEL R15, R15, -INF , !P2 ;  /* 0xff8000000f0f8808 */ /* 0x000fe80005000000 */
[----:B------:R-:W1:Y:S01]  /*5440*/  MUFU.TANH R204, R34 ;  /* 0x0000002200cc7308 */ /* 0x000e620000002400 */
[-C--:B------:R-:W-:Y:S01]  /*5450*/  @!P0 ISETP.GE.AND P2, PT, R7, R11.reuse, PT ;  /* 0x0000000b0700820c */ /* 0x080fe20003f46270 */
[----:B------:R-:W-:Y:S08]  /*5460*/  FFMA.FTZ R15, R15, UR11, -R10 ;  /* 0x0000000b0f0f7c23 */ /* 0x000ff0000801080a */
[----:B------:R3:W-:Y:S01]  /*5470*/  MUFU.EX2 R206, R15 ;  /* 0x0000000f00ce7308 */ /* 0x0007e20000000800 */
[----:B----4-:R-:W-:Y:S05]  /*5480*/  FFMA.FTZ R16, R13, UR5, R226 ;  /* 0x000000050d107c23 */ /* 0x010fea00080100e2 */
[----:B------:R-:W-:Y:S02]  /*5490*/  @!P0 FSEL R16, R16, -INF , !P2 ;  /* 0xff80000010108808 */ /* 0x000fe40005000000 */
[----:B------:R-:W-:Y:S02]  /*54a0*/  @!P0 ISETP.GE.AND P2, PT, R6, R11, PT ;  /* 0x0000000b0600820c */ /* 0x000fe40003f46270 */
[----:B------:R-:W-:Y:S01]  /*54b0*/  MUFU.TANH R134, R35 ;  /* 0x0000002300867308 */ /* 0x000fe20000002400 */
[----:B------:R-:W-:Y:S01]  /*54c0*/  FFMA.FTZ R16, R16, UR11, -R9 ;  /* 0x0000000b10107c23 */ /* 0x000fe20008010809 */
[----:B---3--:R-:W-:Y:S08]  /*54d0*/  FFMA.FTZ R15, R14, UR5, R225 ;  /* 0x000000050e0f7c23 */ /* 0x008ff000080100e1 */
[----:B------:R3:W-:Y:S01]  /*54e0*/  MUFU.EX2 R223, R16 ;  /* 0x0000001000df7308 */ /* 0x0007e20000000800 */
[----:B------:R-:W-:Y:S02]  /*54f0*/  @!P0 FSEL R15, R15, -INF , !P2 ;  /* 0xff8000000f0f8808 */ /* 0x000fe40005000000 */
[-C--:B------:R-:W-:Y:S07]  /*5500*/  @!P0 ISETP.GE.AND P2, PT, R7, R8.reuse, PT ;  /* 0x000000080700820c */ /* 0x080fee0003f46270 */
[----:B------:R-:W4:Y:S01]  /*5510*/  MUFU.TANH R139, R30 ;  /* 0x0000001e008b7308 */ /* 0x000f220000002400 */
[----:B------:R-:W-:Y:S09]  /*5520*/  FFMA.FTZ R15, R15, UR11, -R9 ;  /* 0x0000000b0f0f7c23 */ /* 0x000ff20008010809 */
[----:B------:R2:W-:Y:S01]  /*5530*/  MUFU.EX2 R224, R15 ;  /* 0x0000000f00e07308 */ /* 0x0005e20000000800 */
[----:B---3--:R-:W-:Y:S05]  /*5540*/  FFMA.FTZ R16, R13, UR5, R137 ;  /* 0x000000050d107c23 */ /* 0x008fea0008010089 */
[----:B------:R-:W-:Y:S02]  /*5550*/  @!P0 FSEL R16, R16, -INF , !P2 ;  /* 0xff80000010108808 */ /* 0x000fe40005000000 */
[----:B------:R-:W-:Y:S02]  /*5560*/  @!P0 ISETP.GE.AND P2, PT, R6, R8, PT ;  /* 0x000000080600820c */ /* 0x000fe40003f46270 */
[----:B------:R-:W3:Y:S01]  /*5570*/  MUFU.TANH R138, R31 ;  /* 0x0000001f008a7308 */ /* 0x000ee20000002400 */
[----:B------:R-:W-:Y:S01]  /*5580*/  FFMA.FTZ R16, R16, UR11, -R4 ;  /* 0x0000000b10107c23 */ /* 0x000fe20008010804 */
[----:B--2---:R-:W-:Y:S08]  /*5590*/  FFMA.FTZ R15, R14, UR5, R136 ;  /* 0x000000050e0f7c23 */ /* 0x004ff00008010088 */
[----:B------:R2:W-:Y:S01]  /*55a0*/  MUFU.EX2 R116, R16 ;  /* 0x0000001000747308 */ /* 0x0005e20000000800 */
[----:B------:R-:W-:Y:S02]  /*55b0*/  @!P0 FSEL R15, R15, -INF , !P2 ;  /* 0xff8000000f0f8808 */ /* 0x000fe40005000000 */
[-C--:B------:R-:W-:Y:S02]  /*55c0*/  @!P0 ISETP.GE.AND P2, PT, R7, R5.reuse, PT ;  /* 0x000000050700820c */ /* 0x080fe40003f46270 */
[C---:B------:R-:W-:Y:S01]  /*55d0*/  IADD3 R7, R0.reuse, 0x18, RZ ;  /* 0x0000001800077810 */ /* 0x040fe20007ffe0ff */
[----:B------:R-:W-:Y:S01]  /*55e0*/  FFMA.FTZ R15, R15, UR11, -R4 ;  /* 0x0000000b0f0f7c23 */ /* 0x000fe20008010804 */
[----:B------:R-:W-:Y:S02]  /*55f0*/  IADD3 R0, R0, 0x19, RZ ;  /* 0x0000001900007810 */ /* 0x000fe40007ffe0ff */
[----:B------:R-:W-:Y:S01]  /*5600*/  @!P0 ISETP.GE.AND P3, PT, R7, R5, PT ;  /* 0x000000050700820c */ /* 0x000fe20003f66270 */
[----:B------:R1:W-:Y:S01]  /*5610*/  MUFU.EX2 R115, R15 ;  /* 0x0000000f00737308 */ /* 0x0003e20000000800 */
[----:B--2---:R-:W-:Y:S01]  /*5620*/  FFMA.FTZ R16, R13, UR5, R189 ;  /* 0x000000050d107c23 */ /* 0x004fe200080100bd */
[----:B------:R-:W-:Y:S04]  /*5630*/  I2FP.F32.S32 R13, R7 ;  /* 0x00000007000d7245 */ /* 0x000fe80000201400 */
[----:B------:R-:W-:Y:S02]  /*5640*/  @!P0 FSEL R16, R16, -INF , !P2 ;  /* 0xff80000010108808 */ /* 0x000fe40005000000 */
[----:B------:R-:W-:Y:S02]  /*5650*/  @!P0 ISETP.GE.AND P2, PT, R6, R5, PT ;  /* 0x000000050600820c */ /* 0x000fe40003f46270 */
[----:B------:R-:W-:Y:S01]  /*5660*/  I2FP.F32.S32 R6, R0 ;  /* 0x0000000000067245 */ /* 0x000fe20000201400 */
[--C-:B------:R-:W-:Y:S01]  /*5670*/  FFMA.FTZ R16, R16, UR11, -R2.reuse ;  /* 0x0000000b10107c23 */ /* 0x100fe20008010802 */
[----:B-1----:R-:W-:Y:S01]  /*5680*/  FFMA.FTZ R15, R14, UR5, R187 ;  /* 0x000000050e0f7c23 */ /* 0x002fe200080100bb */
[----:B------:R-:W-:Y:S02]  /*5690*/  FFMA.FTZ R14, R13, UR5, R129 ;  /* 0x000000050d0e7c23 */ /* 0x000fe40008010081 */
[----:B------:R-:W-:Y:S02]  /*56a0*/  MUFU.EX2 R122, R16 ;  /* 0x00000010007a7308 */ /* 0x000fe40000000800 */
[----:B------:R-:W-:Y:S02]  /*56b0*/  @!P0 FSEL R15, R15, -INF , !P2 ;  /* 0xff8000000f0f8808 */ /* 0x000fe40005000000 */
[-C--:B------:R-:W-:Y:S03]  /*56c0*/  @!P0 ISETP.GE.AND P2, PT, R7, R8.reuse, PT ;  /* 0x000000080700820c */ /* 0x080fe60003f46270 */
[----:B------:R-:W-:Y:S01]  /*56d0*/  FFMA.FTZ R15, R15, UR11, -R2 ;  /* 0x0000000b0f0f7c23 */ /* 0x000fe20008010802 */
[----:B------:R-:W-:Y:S02]  /*56e0*/  @!P0 FSEL R14, R14, -INF , !P2 ;  /* 0xff8000000e0e8808 */ /* 0x000fe40005000000 */
[----:B------:R-:W-:Y:S01]  /*56f0*/  @!P0 ISETP.GE.AND P2, PT, R0, R8, PT ;  /* 0x000000080000820c */ /* 0x000fe20003f46270 */
[----:B------:R1:W-:Y:S01]  /*5700*/  MUFU.EX2 R121, R15 ;  /* 0x0000000f00797308 */ /* 0x0003e20000000800 */
[----:B------:R-:W-:Y:S01]  /*5710*/  FFMA.FTZ R8, R13, UR5, R132 ;  /* 0x000000050d087c23 */ /* 0x000fe20008010084 */
[--C-:B------:R-:W-:Y:S08]  /*5720*/  FFMA.FTZ R14, R14, UR11, -R4.reuse ;  /* 0x0000000b0e0e7c23 */ /* 0x100ff00008010804 */
[----:B------:R-:W-:Y:S01]  /*5730*/  MUFU.EX2 R114, R14 ;  /* 0x0000000e00727308 */ /* 0x000fe20000000800 */
[----:B-1----:R-:W-:Y:S05]  /*5740*/  FFMA.FTZ R15, R6, UR5, R127 ;  /* 0x00000005060f7c23 */ /* 0x002fea000801007f */
[----:B------:R-:W-:Y:S02]  /*5750*/  @!P0 FSEL R15, R15, -INF , !P2 ;  /* 0xff8000000f0f8808 */ /* 0x000fe40005000000 */
[-C--:B------:R-:W-:Y:S03]  /*5760*/  @!P0 ISETP.GE.AND P2, PT, R7, R12.reuse, PT ;  /* 0x0000000c0700820c */ /* 0x080fe60003f46270 */
[----:B------:R-:W-:Y:S01]  /*5770*/  FFMA.FTZ R4, R15, UR11, -R4 ;  /* 0x0000000b0f047c23 */ /* 0x000fe20008010804 */
[----:B------:R-:W-:Y:S02]  /*5780*/  @!P0 FSEL R8, R8, -INF , !P2 ;  /* 0xff80000008088808 */ /* 0x000fe40005000000 */
[----:B------:R-:W-:Y:S01]  /*5790*/  @!P0 ISETP.GE.AND P2, PT, R0, R12, PT ;  /* 0x0000000c0000820c */ /* 0x000fe20003f46270 */
[----:B------:R1:W-:Y:S02]  /*57a0*/  MUFU.EX2 R113, R4 ;  /* 0x0000000400717308 */ /* 0x0003e40000000800 */
[----:B------:R-:W-:Y:S08]  /*57b0*/  FFMA.FTZ R8, R8, UR11, -R10 ;  /* 0x0000000b08087c23 */ /* 0x000ff0000801080a */
[----:B------:R2:W-:Y:S01]  /*57c0*/  MUFU.EX2 R199, R8 ;  /* 0x0000000800c77308 */ /* 0x0005e20000000800 */
[----:B-1----:R-:W-:Y:S05]  /*57d0*/  FFMA.FTZ R4, R6, UR5, R133 ;  /* 0x0000000506047c23 */ /* 0x002fea0008010085 */
[----:B------:R-:W-:Y:S02]  /*57e0*/  @!P0 FSEL R4, R4, -INF , !P2 ;  /* 0xff80000004048808 */ /* 0x000fe40005000000 */
[-C--:B------:R-:W-:Y:S01]  /*57f0*/  @!P0 ISETP.GE.AND P2, PT, R7, R11.reuse, PT ;  /* 0x0000000b0700820c */ /* 0x080fe20003f46270 */
[C---:B--2---:R-:W-:Y:S01]  /*5800*/  FFMA.FTZ R8, R13.reuse, UR5, R204 ;  /* 0x000000050d087c23 */ /* 0x044fe200080100cc */
[----:B----4-:R-:W-:Y:S01]  /*5810*/  FFMA.FTZ R13, R13, UR5, R139 ;  /* 0x000000050d0d7c23 */ /* 0x010fe2000801008b */
[----:B------:R-:W-:Y:S01]  /*5820*/  FFMA.FTZ R10, R4, UR11, -R10 ;  /* 0x0000000b040a7c23 */ /* 0x000fe2000801080a */
[C---:B------:R-:W-:Y:S01]  /*5830*/  FFMA.FTZ R4, R6.reuse, UR5, R134 ;  /* 0x0000000506047c23 */ /* 0x040fe20008010086 */
[----:B---3--:R-:W-:Y:S01]  /*5840*/  FFMA.FTZ R6, R6, UR5, R138 ;  /* 0x0000000506067c23 */ /* 0x008fe2000801008a */
        /* <DEDUP_REMOVED lines=11> */
[----:B------:R-:W-:Y:S01]  /*5900*/  MUFU.EX2 R214, R8 ;  /* 0x0000000800d67308 */ /* 0x000fe20000000800 */
[----:B------:R-:W-:Y:S01]  /*5910*/  @!P0 FSEL R6, R6, -INF , !P2 ;  /* 0xff80000006068808 */ /* 0x000fe20005000000 */
[----:B------:R2:W-:Y:S01]  /*5920*/  STS [R197+0xe000], R0 ;  /* 0x00e00000c5007388 */ /* 0x0005e20000000800 */
[----:B------:R-:W-:Y:S02]  /*5930*/  F2FP.F16.F32.PACK_AB R5, R123, R124 ;  /* 0x0000007c7b05723e */ /* 0x000fe400000000ff */
[----:B------:R-:W-:Y:S01]  /*5940*/  IADD3 R110, P0, R246, UR16, RZ ;  /* 0x00000010f66e7c10 */ /* 0x000fe2000ff1e0ff */
[----:B------:R3:W-:Y:S01]  /*5950*/  STS [R197+0xe400], R4 ;  /* 0x00e40004c5007388 */ /* 0x0007e20000000800 */
[----:B------:R-:W-:Y:S01]  /*5960*/  FFMA.FTZ R2, R6, UR11, -R2 ;  /* 0x0000000b06027c23 */ /* 0x000fe20008010802 */
[----:B------:R-:W-:Y:S02]  /*5970*/  F2FP.F16.F32.PACK_AB R6, R227, R229 ;  /* 0x000000e5e306723e */ /* 0x000fe400000000ff */
[----:B------:R-:W4:Y:S01]  /*5980*/  MUFU.EX2 R211, R9 ;  /* 0x0000000900d37308 */ /* 0x000f220000000800 */
[----:B------:R-:W-:Y:S02]  /*5990*/  IADD3.X R111, R245, UR15, RZ, P0, !PT ;  /* 0x0000000ff56f7c10 */ /* 0x000fe400087fe4ff */
[----:B------:R-:W-:Y:S01]  /*59a0*/  PLOP3.LUT P2, PT, PT, PT, UP0, 0x80, 0x0 ;  /* 0x000000000000781c */ /* 0x000fe20003f4f008 */
[----:B------:R4:W-:Y:S06]  /*59b0*/  STS [R198+0xe400], R6 ;  /* 0x00e40006c6007388 */ /* 0x0009ec0000000800 */
[----:B------:R1:W-:Y:S01]  /*59c0*/  MUFU.EX2 R117, R2 ;  /* 0x0000000200757308 */ /* 0x0003e20000000800 */
[----:B------:R-:W4:Y:S04]  /*59d0*/  LDG.E R109, desc[UR8][R110.64] ;  /* 0x000000086e6d7981 */ /* 0x000f28000c1e1900 */
[----:B------:R-:W4:Y:S05]  /*59e0*/  LDG.E R108, desc[UR8][R110.64+0x20] ;  /* 0x000020086e6c7981 */ /* 0x000f2a000c1e1900 */
[----:B------:R-:W4:Y:S01]  /*59f0*/  MUFU.EX2 R118, R13 ;  /* 0x0000000d00767308 */ /* 0x000f220000000800 */
[----:B--2---:R-:W-:Y:S02]  /*5a00*/  F2FP.F16.F32.PACK_AB R0, R207, R208 ;  /* 0x000000d0cf00723e */ /* 0x004fe400000000ff */
[----:B---3--:R-:W-:Y:S03]  /*5a10*/  F2FP.F16.F32.PACK_AB R4, R130, R131 ;  /* 0x000000838204723e */ /* 0x008fe600000000ff */
[----:B------:R2:W-:Y:S01]  /*5a20*/  STS [R198+0xe000], R0 ;  /* 0x00e00000c6007388 */ /* 0x0005e20000000800 */
[----:B-1----:R-:W-:Y:S03]  /*5a30*/  F2FP.F16.F32.PACK_AB R2, R135, R199 ;  /* 0x000000c78702723e */ /* 0x002fe600000000ff */
[----:B------:R1:W-:Y:S01]  /*5a40*/  STS [R197+0xf000], R5 ;  /* 0x00f00005c5007388 */ /* 0x0003e20000000800 */
[----:B----4-:R-:W-:Y:S03]  /*5a50*/  F2FP.F16.F32.PACK_AB R6, R125, R126 ;  /* 0x0000007e7d06723e */ /* 0x010fe600000000ff */
[----:B------:R3:W-:Y:S04]  /*5a60*/  STS [R197+0xf400], R4 ;  /* 0x00f40004c5007388 */ /* 0x0007e80000000800 */
[----:B------:R4:W-:Y:S01]  /*5a70*/  STS [R198+0xf400], R6 ;  /* 0x00f40006c6007388 */ /* 0x0009e20000000800 */
[----:B--2---:R-:W-:Y:S02]  /*5a80*/  F2FP.F16.F32.PACK_AB R0, R119, R120 ;  /* 0x000000787700723e */ /* 0x004fe400000000ff */
[----:B-1----:R-:W-:Y:S03]  /*5a90*/  F2FP.F16.F32.PACK_AB R5, R206, R205 ;  /* 0x000000cdce05723e */ /* 0x002fe600000000ff */
[----:B------:R1:W-:Y:S01]  /*5aa0*/  STS [R198+0xf000], R0 ;  /* 0x00f00000c6007388 */ /* 0x0003e20000000800 */
[----:B---3--:R-:W-:Y:S03]  /*5ab0*/  F2FP.F16.F32.PACK_AB R4, R224, R223 ;  /* 0x000000dfe004723e */ /* 0x008fe600000000ff */
[----:B------:R2:W-:Y:S01]  /*5ac0*/  STS [R196+0xe000], R5 ;  /* 0x00e00005c4007388 */ /* 0x0005e20000000800 */
[----:B----4-:R-:W-:Y:S03]  /*5ad0*/  F2FP.F16.F32.PACK_AB R6, R115, R116 ;  /* 0x000000747306723e */ /* 0x010fe600000000ff */
[----:B------:R3:W-:Y:S04]  /*5ae0*/  STS [R196+0xe400], R4 ;  /* 0x00e40004c4007388 */ /* 0x0007e80000000800 */
[----:B------:R4:W-:Y:S01]  /*5af0*/  STS [R195+0xe000], R2 ;  /* 0x00e00002c3007388 */ /* 0x0009e20000000800 */
[----:B-1----:R-:W-:Y:S02]  /*5b00*/  F2FP.F16.F32.PACK_AB R0, R211, R214 ;  /* 0x000000d6d300723e */ /* 0x002fe400000000ff */
[----:B--2---:R-:W-:Y:S03]  /*5b10*/  F2FP.F16.F32.PACK_AB R5, R121, R122 ;  /* 0x0000007a7905723e */ /* 0x004fe600000000ff */
[----:B------:R1:W-:Y:S01]  /*5b20*/  STS [R195+0xe400], R0 ;  /* 0x00e40000c3007388 */ /* 0x0003e20000000800 */
[----:B---3--:R-:W-:Y:S03]  /*5b30*/  F2FP.F16.F32.PACK_AB R4, R113, R114 ;  /* 0x000000727104723e */ /* 0x008fe600000000ff */
[----:B------:R-:W-:Y:S01]  /*5b40*/  STS [R196+0xf000], R6 ;  /* 0x00f00006c4007388 */ /* 0x000fe20000000800 */
[----:B----4-:R-:W-:Y:S03]  /*5b50*/  F2FP.F16.F32.PACK_AB R2, R117, R118 ;  /* 0x000000767502723e */ /* 0x010fe600000000ff */
[----:B------:R-:W-:Y:S04]  /*5b60*/  STS [R196+0xf400], R5 ;  /* 0x00f40005c4007388 */ /* 0x000fe80000000800 */
        /* <DEDUP_REMOVED lines=8> */
[C---:B---3--:R-:W-:Y:S01]  /*5bf0*/  IADD3 R0, R128.reuse, R0, RZ ;  /* 0x0000000080007210 */ /* 0x048fe20007ffe0ff */
        /* <DEDUP_REMOVED lines=18> */
[----:B--2---:R-:W-:Y:S02]  /*5d20*/  IADD3 R0, R128, R2, RZ ;  /* 0x0000000280007210 */ /* 0x004fe40007ffe0ff */
[----:B------:R-:W-:Y:S01]  /*5d30*/  MOV R2, UR4 ;  /* 0x0000000400027c02 */ /* 0x000fe20008000f00 */
        /* <DEDUP_REMOVED lines=9> */
[----:B------:R-:W2:Y:S03]  /*5dd0*/  LDSM.16.M88.4 R104, [R0+0x5000] ;  /* 0x005000000068783b */ /* 0x000ea60000000200 */
[-C--:B-1----:R-:W-:Y:S06]  /*5de0*/  HMMA.16816.F32 R4, R100, R164.reuse, R4 ;  /* 0x000000a46404723c */ /* 0x082fec0000001804 */
[C---:B--2---:R-:W-:Y:S06]  /*5df0*/  HMMA.16816.F32 R8, R104.reuse, R164, R8 ;  /* 0x000000a46808723c */ /* 0x044fec0000001808 */
[-C--:B------:R-:W-:Y:S06]  /*5e00*/  HMMA.16816.F32 R12, R104, R166.reuse, R12 ;  /* 0x000000a6680c723c */ /* 0x080fec000000180c */
[C---:B------:R-:W-:Y:S06]  /*5e10*/  HMMA.16816.F32 R16, R100.reuse, R166, R16 ;  /* 0x000000a66410723c */ /* 0x040fec0000001810 */
[C---:B------:R-:W-:Y:S01]  /*5e20*/  FADD.FTZ R4, -R109.reuse, R4 ;  /* 0x000000046d047221 */ /* 0x040fe20000010100 */
[-C--:B------:R-:W-:Y:S04]  /*5e30*/  HMMA.16816.F32 R20, R100, R168.reuse, R20 ;  /* 0x000000a86414723c */ /* 0x080fe80000001814 */
[----:B------:R-:W-:Y:S02]  /*5e40*/  FMUL.FTZ R112, R112, R4 ;  /* 0x0000000470707220 */ /* 0x000fe40000410000 */
[C---:B------:R-:W-:Y:S01]  /*5e50*/  HMMA.16816.F32 R24, R104.reuse, R168, R24 ;  /* 0x000000a86818723c */ /* 0x040fe20000001818 */
[----:B------:R1:W5:Y:S04]  /*5e60*/  LDG.E R4, desc[UR8][R110.64+0xa0] ;  /* 0x0000a0086e047981 */ /* 0x000368000c1e1900 */
[----:B------:R-:W-:Y:S01]  /*5e70*/  FADD.FTZ R0, -R109, R5 ;  /* 0x000000056d007221 */ /* 0x000fe20000010100 */
[-C--:B------:R-:W-:Y:S01]  /*5e80*/  HMMA.16816.F32 R28, R104, R170.reuse, R28 ;  /* 0x000000aa681c723c */ /* 0x080fe2000000181c */
[----:B------:R1:W5:Y:S04]  /*5e90*/  LDG.E R104, desc[UR8][R110.64+0x80] ;  /* 0x000080086e687981 */ /* 0x000368000c1e1900 */
[----:B------:R-:W-:Y:S01]  /*5ea0*/  FFMA.FTZ R5, -R217, R217, 1 ;  /* 0x3f800000d9057423 */ /* 0x000fe200000101d9 */
[----:B------:R-:W-:Y:S05]  /*5eb0*/  HMMA.16816.F32 R32, R100, R170, R32 ;  /* 0x000000aa6420723c */ /* 0x000fea0000001820 */
[----:B------:R-:W-:Y:S01]  /*5ec0*/  FMUL.FTZ R5, R5, UR6 ;  /* 0x0000000605057c20 */ /* 0x000fe20008410000 */
[----:B------:R-:W-:Y:S01]  /*5ed0*/  FADD.FTZ R20, -R109, R20 ;  /* 0x000000146d147221 */ /* 0x000fe20000010100 */
[----:B------:R-:W-:Y:S01]  /*5ee0*/  FFMA.FTZ R100, -R218, R218, 1 ;  /* 0x3f800000da647423 */ /* 0x000fe200000101da */
[----:B------:R-:W-:Y:S03]  /*5ef0*/  FMUL.FTZ R101, R233, R0 ;  /* 0x00000000e9657220 */ /* 0x000fe60000410000 */
[----:B------:R-:W-:Y:S01]  /*5f00*/  FMUL.FTZ R100, R100, UR6 ;  /* 0x0000000664647c20 */ /* 0x000fe20008410000 */
[----:B------:R-:W-:Y:S01]  /*5f10*/  SHF.L.U32 R0, R180, 0x1, RZ ;  /* 0x00000001b4007819 */ /* 0x000fe200000006ff */
[----:B------:R-:W-:Y:S01]  /*5f20*/  FMUL.FTZ R5, R5, R101 ;  /* 0x0000006505057220 */ /* 0x000fe20000410000 */
[----:B------:R-:W-:Y:S01]  /*5f30*/  FMUL.FTZ R101, R205, R20 ;  /* 0x00000014cd657220 */ /* 0x000fe20000410000 */
[----:B------:R-:W-:Y:S01]  /*5f40*/  FMUL.FTZ R100, R100, R112 ;  /* 0x0000007064647220 */ /* 0x000fe20000410000 */
[----:B------:R-:W-:Y:S01]  /*5f50*/  IADD3 R0, R0, 0x4000, R2 ;  /* 0x0000400000007810 */ /* 0x000fe20007ffe002 */
[C---:B------:R-:W-:Y:S01]  /*5f60*/  FADD.FTZ R16, -R109.reuse, R16 ;  /* 0x000000106d107221 */ /* 0x040fe20000010100 */
[----:B------:R-:W-:Y:S01]  /*5f70*/  FADD.FTZ R17, -R109, R17 ;  /* 0x000000116d117221 */ /* 0x000fe20000010100 */
[----:B------:R-:W-:Y:S01]  /*5f80*/  FFMA.FTZ R20, -R212, R212, 1 ;  /* 0x3f800000d4147423 */ /* 0x000fe200000101d4 */
[----:B------:R-:W-:Y:S01]  /*5f90*/  F2FP.F16.F32.PACK_AB R2, R5, R100 ;  /* 0x000000640502723e */ /* 0x000fe200000000ff */
[----:B------:R-:W-:Y:S01]  /*5fa0*/  FFMA.FTZ R5, -R213, R213, 1 ;  /* 0x3f800000d5057423 */ /* 0x000fe200000101d5 */
[----:B------:R-:W-:Y:S01]  /*5fb0*/  FADD.FTZ R21, -R109, R21 ;  /* 0x000000156d157221 */ /* 0x000fe20000010100 */
        /* <DEDUP_REMOVED lines=8> */
[----:B------:R-:W-:Y:S01]  /*6040*/  FADD.FTZ R100, -R109, R32 ;  /* 0x000000206d647221 */ /* 0x000fe20000010100 */
[----:B------:R-:W-:Y:S01]  /*6050*/  FFMA.FTZ R16, -R132, R132, 1 ;  /* 0x3f80000084107423 */ /* 0x000fe20000010184 */
[----:B------:R-:W-:Y:S01]  /*6060*/  FFMA.FTZ R17, -R210, R210, 1 ;  /* 0x3f800000d2117423 */ /* 0x000fe200000101d2 */
[----:B------:R-:W-:Y:S01]  /*6070*/  FMUL.FTZ R32, R21, UR6 ;  /* 0x0000000615207c20 */ /* 0x000fe20008410000 */
[----:B------:R-:W-:Y:S01]  /*6080*/  FMUL.FTZ R21, R199, R100 ;  /* 0x00000064c7157220 */ /* 0x000fe20000410000 */
[----:B------:R-:W-:Y:S01]  /*6090*/  FMUL.FTZ R16, R16, UR6 ;  /* 0x0000000610107c20 */ /* 0x000fe20008410000 */
[----:B------:R-:W-:Y:S01]  /*60a0*/  FMUL.FTZ R17, R17, UR6 ;  /* 0x0000000611117c20 */ /* 0x000fe20008410000 */
[----:B------:R-:W-:Y:S01]  /*60b0*/  FADD.FTZ R33, -R109, R33 ;  /* 0x000000216d217221 */ /* 0x000fe20000010100 */
[----:B------:R-:W-:Y:S01]  /*60c0*/  FADD.FTZ R6, -R108, R6 ;  /* 0x000000066c067221 */ /* 0x000fe20000010100 */
[----:B------:R-:W-:Y:S01]  /*60d0*/  FMUL.FTZ R16, R16, R21 ;  /* 0x0000001510107220 */ /* 0x000fe20000410000 */
[----:B------:R-:W-:Y:S01]  /*60e0*/  FFMA.FTZ R21, -R133, R133, 1 ;  /* 0x3f80000085157423 */ /* 0x000fe20000010185 */
[----:B------:R-:W-:Y:S01]  /*60f0*/  FMUL.FTZ R17, R17, R101 ;  /* 0x0000006511117220 */ /* 0x000fe20000410000 */
[----:B------:R-:W-:Y:S01]  /*6100*/  FMUL.FTZ R101, R135, R33 ;  /* 0x0000002187657220 */ /* 0x000fe20000410000 */
[----:B------:R-:W-:Y:S01]  /*6110*/  FADD.FTZ R33, -R108, R7 ;  /* 0x000000076c217221 */ /* 0x000fe20000010100 */
[----:B------:R-:W-:Y:S01]  /*6120*/  FMUL.FTZ R100, R236, R6 ;  /* 0x00000006ec647220 */ /* 0x000fe20000410000 */
[----:B------:R-:W-:Y:S01]  /*6130*/  FFMA.FTZ R6, -R232, R232, 1 ;  /* 0x3f800000e8067423 */ /* 0x000fe200000101e8 */
[----:B------:R-:W-:Y:S01]  /*6140*/  FFMA.FTZ R7, -R231, R231, 1 ;  /* 0x3f800000e7077423 */ /* 0x000fe200000101e7 */
[----:B------:R-:W-:Y:S01]  /*6150*/  FMUL.FTZ R21, R21, UR6 ;  /* 0x0000000615157c20 */ /* 0x000fe20008410000 */
[----:B------:R-:W-:Y:S01]  /*6160*/  FMUL.FTZ R32, R32, R102 ;  /* 0x0000006620207220 */ /* 0x000fe20000410000 */
[----:B------:R-:W-:Y:S01]  /*6170*/  FMUL.FTZ R33, R237, R33 ;  /* 0x00000021ed217220 */ /* 0x000fe20000410000 */
[----:B------:R-:W-:Y:S01]  /*6180*/  FMUL.FTZ R6, R6, UR6 ;  /* 0x0000000606067c20 */ /* 0x000fe20008410000 */
[----:B------:R-:W-:Y:S01]  /*6190*/  FMUL.FTZ R7, R7, UR6 ;  /* 0x0000000607077c20 */ /* 0x000fe20008410000 */
[----:B------:R-:W-:Y:S01]  /*61a0*/  FMUL.FTZ R21, R21, R101 ;  /* 0x0000006515157220 */ /* 0x000fe20000410000 */
[----:B------:R-:W-:Y:S01]  /*61b0*/  F2FP.F16.F32.PACK_AB R20, R20, R5 ;  /* 0x000000051414723e */ /* 0x000fe200000000ff */
[----:B------:R-:W-:Y:S01]  /*61c0*/  FMUL.FTZ R6, R6, R100 ;  /* 0x0000006406067220 */ /* 0x000fe20000410000 */
[----:B------:R-:W-:Y:S01]  /*61d0*/  FMUL.FTZ R5, R7, R33 ;  /* 0x0000002107057220 */ /* 0x000fe20000410000 */
[----:B------:R-:W-:Y:S01]  /*61e0*/  F2FP.F16.F32.PACK_AB R32, R32, R17 ;  /* 0x000000112020723e */ /* 0x000fe200000000ff */
[C---:B------:R-:W-:Y:S01]  /*61f0*/  FADD.FTZ R18, -R108.reuse, R18 ;  /* 0x000000126c127221 */ /* 0x040fe20000010100 */
[----:B------:R-:W-:Y:S01]  /*6200*/  F2FP.F16.F32.PACK_AB R21, R21, R16 ;  /* 0x000000101515723e */ /* 0x000fe200000000ff */
[C---:B------:R-:W-:Y:S01]  /*6210*/  FADD.FTZ R7, -R108.reuse, R19 ;  /* 0x000000136c077221 */ /* 0x040fe20000010100 */
        /* <DEDUP_REMOVED lines=64> */
.L_x_785:
[----:B------:R1:W-:Y:S01]  /*6620*/  STS [R197+0xa000], R2 ;  /* 0x00a00002c5007388 */ /* 0x0003e20000000800 */
[C---:B-----5:R-:W-:Y:S01]  /*6630*/  FADD.FTZ R9, -R104.reuse, R9 ;  /* 0x0000000968097221 */ /* 0x060fe20000010100 */
[C---:B------:R-:W-:Y:S01]  /*6640*/  FADD.FTZ R8, -R104.reuse, R8 ;  /* 0x0000000868087221 */ /* 0x040fe20000010100 */
[----:B------:R-:W-:Y:S01]  /*6650*/  FADD.FTZ R12, -R104, R12 ;  /* 0x0000000c680c7221 */ /* 0x000fe20000010100 */
[----:B------:R2:W-:Y:S01]  /*6660*/  STS [R197+0xa400], R5 ;  /* 0x00a40005c5007388 */ /* 0x0005e20000000800 */
[----:B---3--:R-:W-:Y:S01]  /*6670*/  FFMA.FTZ R7, -R186, R186, 1 ;  /* 0x3f800000ba077423 */ /* 0x008fe200000101ba */
[----:B------:R-:W-:Y:S01]  /*6680*/  FFMA.FTZ R6, -R185, R185, 1 ;  /* 0x3f800000b9067423 */ /* 0x000fe200000101b9 */
[----:B------:R-:W-:Y:S01]  /*6690*/  FMUL.FTZ R12, R120, R12 ;  /* 0x0000000c780c7220 */ /* 0x000fe20000410000 */
[----:B------:R-:W-:Y:S01]  /*66a0*/  FADD.FTZ R24, -R104, R24 ;  /* 0x0000001868187221 */ /* 0x000fe20000010100 */
[----:B------:R-:W-:Y:S01]  /*66b0*/  FMUL.FTZ R7, R7, UR6 ;  /* 0x0000000607077c20 */ /* 0x000fe20008410000 */
[----:B------:R-:W-:Y:S01]  /*66c0*/  FMUL.FTZ R6, R6, UR6 ;  /* 0x0000000606067c20 */ /* 0x000fe20008410000 */
[C---:B------:R-:W-:Y:S01]  /*66d0*/  FADD.FTZ R25, -R104.reuse, R25 ;  /* 0x0000001968197221 */ /* 0x040fe20000010100 */
[----:B------:R-:W-:Y:S01]  /*66e0*/  FADD.FTZ R28, -R104, R28 ;  /* 0x0000001c681c7221 */ /* 0x000fe20000010100 */
[----:B------:R-:W-:Y:S01]  /*66f0*/  FMUL.FTZ R24, R116, R24 ;  /* 0x0000001874187220 */ /* 0x000fe20000410000 */
[----:B------:R-:W-:Y:S01]  /*6700*/  STS [R198+0xa000], R20 ;  /* 0x00a00014c6007388 */ /* 0x000fe20000000800 */
[----:B------:R-:W-:Y:S01]  /*6710*/  FMUL.FTZ R25, R115, R25 ;  /* 0x0000001973197220 */ /* 0x000fe20000410000 */
[----:B------:R-:W-:Y:S01]  /*6720*/  FMUL.FTZ R28, R114, R28 ;  /* 0x0000001c721c7220 */ /* 0x000fe20000410000 */
        /* <DEDUP_REMOVED lines=8> */
[----:B-1----:R-:W-:Y:S01]  /*67b0*/  F2FP.F16.F32.PACK_AB R2, R16, R17 ;  /* 0x000000111002723e */ /* 0x002fe200000000ff */
[----:B------:R-:W-:Y:S01]  /*67c0*/  FMUL.FTZ R27, R121, R27 ;  /* 0x0000001b791b7220 */ /* 0x000fe20000410000 */
[----:B------:R-:W-:Y:S01]  /*67d0*/  F2FP.F16.F32.PACK_AB R16, R18, R19 ;  /* 0x000000131210723e */ /* 0x000fe200000000ff */
[----:B------:R-:W-:Y:S01]  /*67e0*/  FMUL.FTZ R18, R124, R8 ;  /* 0x000000087c127220 */ /* 0x000fe20000410000 */
[----:B--2---:R-:W-:Y:S01]  /*67f0*/  FADD.FTZ R5, -R104, R13 ;  /* 0x0000000d68057221 */ /* 0x004fe20000010100 */
[----:B------:R1:W-:Y:S01]  /*6800*/  STS [R198+0xa400], R2 ;  /* 0x00a40002c6007388 */ /* 0x0003e20000000800 */
[----:B------:R-:W-:Y:S01]  /*6810*/  FMUL.FTZ R13, R123, R9 ;  /* 0x000000097b0d7220 */ /* 0x000fe20000410000 */
[----:B------:R-:W-:Y:S01]  /*6820*/  FFMA.FTZ R9, -R190, R190, 1 ;  /* 0x3f800000be097423 */ /* 0x000fe200000101be */
[----:B------:R-:W-:Y:S01]  /*6830*/  FFMA.FTZ R8, -R188, R188, 1 ;  /* 0x3f800000bc087423 */ /* 0x000fe200000101bc */
[----:B------:R-:W-:Y:S01]  /*6840*/  FMUL.FTZ R5, R119, R5 ;  /* 0x0000000577057220 */ /* 0x000fe20000410000 */
[----:B------:R-:W-:Y:S01]  /*6850*/  FMUL.FTZ R30, R118, R30 ;  /* 0x0000001e761e7220 */ /* 0x000fe20000410000 */
[----:B------:R-:W-:Y:S01]  /*6860*/  FMUL.FTZ R9, R9, UR6 ;  /* 0x0000000609097c20 */ /* 0x000fe20008410000 */
[----:B------:R-:W-:Y:S01]  /*6870*/  FMUL.FTZ R8, R8, UR6 ;  /* 0x0000000608087c20 */ /* 0x000fe20008410000 */
[----:B------:R-:W-:Y:S02]  /*6880*/  F2FP.F16.F32.PACK_AB R17, R22, R23 ;  /* 0x000000171611723e */ /* 0x000fe400000000ff */
[----:B------:R-:W-:Y:S01]  /*6890*/  FMUL.FTZ R19, R9, R18 ;  /* 0x0000001209137220 */ /* 0x000fe20000410000 */
[----:B------:R-:W-:Y:S01]  /*68a0*/  FMUL.FTZ R18, R8, R13 ;  /* 0x0000000d08127220 */ /* 0x000fe20000410000 */
[----:B------:R-:W-:Y:S01]  /*68b0*/  FMUL.FTZ R13, R7, R12 ;  /* 0x0000000c070d7220 */ /* 0x000fe20000410000 */
[----:B------:R-:W-:Y:S01]  /*68c0*/  FFMA.FTZ R9, -R137, R137, 1 ;  /* 0x3f80000089097423 */ /* 0x000fe20000010189 */
[----:B------:R-:W-:Y:S01]  /*68d0*/  FMUL.FTZ R12, R6, R5 ;  /* 0x00000005060c7220 */ /* 0x000fe20000410000 */
[----:B------:R-:W-:Y:S01]  /*68e0*/  FFMA.FTZ R8, -R136, R136, 1 ;  /* 0x3f80000088087423 */ /* 0x000fe20000010188 */
[----:B------:R-:W-:Y:S01]  /*68f0*/  FADD.FTZ R5, -R104, R29 ;  /* 0x0000001d68057221 */ /* 0x000fe20000010100 */
[----:B------:R-:W-:Y:S01]  /*6900*/  FFMA.FTZ R7, -R129, R129, 1 ;  /* 0x3f80000081077423 */ /* 0x000fe20000010181 */
[----:B------:R-:W-:Y:S01]  /*6910*/  FFMA.FTZ R6, -R127, R127, 1 ;  /* 0x3f8000007f067423 */ /* 0x000fe2000001017f */
[----:B------:R-:W-:Y:S01]  /*6920*/  FMUL.FTZ R9, R9, UR6 ;  /* 0x0000000609097c20 */ /* 0x000fe20008410000 */
[----:B------:R-:W-:Y:S01]  /*6930*/  FMUL.FTZ R8, R8, UR6 ;  /* 0x0000000608087c20 */ /* 0x000fe20008410000 */
        /* <DEDUP_REMOVED lines=8> */
[----:B------:R-:W-:Y:S01]  /*69c0*/  F2FP.F16.F32.PACK_AB R7, R12, R13 ;  /* 0x0000000d0c07723e */ /* 0x000fe200000000ff */
[----:B------:R1:W-:Y:S01]  /*69d0*/  STS [R197+0xb000], R2 ;  /* 0x00b00002c5007388 */ /* 0x0003e20000000800 */
[----:B------:R-:W-:Y:S01]  /*69e0*/  FMUL.FTZ R13, R130, R11 ;  /* 0x0000000b820d7220 */ /* 0x000fe20000410000 */
[----:B------:R-:W-:Y:S01]  /*69f0*/  FFMA.FTZ R12, -R194, R194, 1 ;  /* 0x3f800000c20c7423 */ /* 0x000fe200000101c2 */
[----:B------:R-:W-:Y:S01]  /*6a00*/  F2FP.F16.F32.PACK_AB R8, R5, R8 ;  /* 0x000000080508723e */ /* 0x000fe200000000ff */
[----:B------:R-:W-:Y:S01]  /*6a10*/  FFMA.FTZ R11, -R193, R193, 1 ;  /* 0x3f800000c10b7423 */ /* 0x000fe200000101c1 */
[----:B------:R-:W-:Y:S01]  /*6a20*/  FADD.FTZ R5, -R4, R15 ;  /* 0x0000000f04057221 */ /* 0x000fe20000010100 */
[----:B------:R-:W-:Y:S01]  /*6a30*/  FFMA.FTZ R6, -R191, R191, 1 ;  /* 0x3f800000bf067423 */ /* 0x000fe200000101bf */
[----:B------:R-:W-:Y:S01]  /*6a40*/  FMUL.FTZ R15, R131, R10 ;  /* 0x0000000a830f7220 */ /* 0x000fe20000410000 */
[----:B------:R-:W-:Y:S01]  /*6a50*/  FMUL.FTZ R12, R12, UR6 ;  /* 0x000000060c0c7c20 */ /* 0x000fe20008410000 */
[----:B------:R-:W-:Y:S01]  /*6a60*/  FMUL.FTZ R11, R11, UR6 ;  /* 0x000000060b0b7c20 */ /* 0x000fe20008410000 */
[----:B------:R-:W-:Y:S01]  /*6a70*/  FMUL.FTZ R5, R125, R5 ;  /* 0x000000057d057220 */ /* 0x000fe20000410000 */
[----:B------:R-:W-:Y:S01]  /*6a80*/  FMUL.FTZ R6, R6, UR6 ;  /* 0x0000000606067c20 */ /* 0x000fe20008410000 */
[----:B------:R-:W-:Y:S01]  /*6a90*/  FMUL.FTZ R18, R12, R15 ;  /* 0x0000000f0c127220 */ /* 0x000fe20000410000 */
[----:B------:R-:W-:Y:S01]  /*6aa0*/  FMUL.FTZ R15, R11, R13 ;  /* 0x0000000d0b0f7220 */ /* 0x000fe20000410000 */
[----:B------:R-:W-:Y:S01]  /*6ab0*/  FADD.FTZ R4, -R4, R31 ;  /* 0x0000001f04047221 */ /* 0x000fe20000010100 */
[----:B------:R-:W-:Y:S01]  /*6ac0*/  FMUL.FTZ R13, R6, R5 ;  /* 0x00000005060d7220 */ /* 0x000fe20000410000 */
[----:B------:R-:W-:Y:S01]  /*6ad0*/  FFMA.FTZ R10, -R192, R192, 1 ;  /* 0x3f800000c00a7423 */ /* 0x000fe200000101c0 */
[----:B------:R-:W-:Y:S01]  /*6ae0*/  FFMA.FTZ R5, -R138, R138, 1 ;  /* 0x3f8000008a057423 */ /* 0x000fe2000001018a */
[----:B------:R-:W-:Y:S01]  /*6af0*/  FMUL.FTZ R4, R117, R4 ;  /* 0x0000000475047220 */ /* 0x000fe20000410000 */
[----:B------:R-:W-:Y:S01]  /*6b00*/  FFMA.FTZ R11, -R189, R189, 1 ;  /* 0x3f800000bd0b7423 */ /* 0x000fe200000101bd */
[----:B------:R-:W-:Y:S01]  /*6b10*/  FMUL.FTZ R10, R10, UR6 ;  /* 0x000000060a0a7c20 */ /* 0x000fe20008410000 */
[----:B------:R-:W-:Y:S01]  /*6b20*/  FMUL.FTZ R5, R5, UR6 ;  /* 0x0000000605057c20 */ /* 0x000fe20008410000 */
[----:B------:R-:W-:Y:S01]  /*6b30*/  FFMA.FTZ R6, -R139, R139, 1 ;  /* 0x3f8000008b067423 */ /* 0x000fe2000001018b */
[----:B------:R-:W-:Y:S01]  /*6b40*/  FMUL.FTZ R12, R11, UR6 ;  /* 0x000000060b0c7c20 */ /* 0x000fe20008410000 */
[----:B------:R-:W-:Y:S01]  /*6b50*/  FMUL.FTZ R14, R10, R14 ;  /* 0x0000000e0a0e7220 */ /* 0x000fe20000410000 */
[----:B------:R-:W-:Y:S01]  /*6b60*/  FMUL.FTZ R5, R5, R4 ;  /* 0x0000000405057220 */ /* 0x000fe20000410000 */
[----:B------:R-:W-:Y:S01]  /*6b70*/  F2FP.F16.F32.PACK_AB R4, R15, R18 ;  /* 0x000000120f04723e */ /* 0x000fe200000000ff */
[----:B------:R-:W-:Y:S01]  /*6b80*/  FFMA.FTZ R10, -R187, R187, 1 ;  /* 0x3f800000bb0a7423 */ /* 0x000fe200000101bb */
[----:B------:R-:W-:Y:S01]  /*6b90*/  FMUL.FTZ R26, R12, R26 ;  /* 0x0000001a0c1a7220 */ /* 0x000fe20000410000 */
[----:B-1----:R-:W-:Y:S02]  /*6ba0*/  F2FP.F16.F32.PACK_AB R2, R13, R14 ;  /* 0x0000000e0d02723e */ /* 0x002fe400000000ff */
[----:B------:R-:W-:Y:S01]  /*6bb0*/  STS [R197+0xb400], R4 ;  /* 0x00b40004c5007388 */ /* 0x000fe20000000800 */
[----:B------:R-:W-:Y:S01]  /*6bc0*/  FMUL.FTZ R11, R10, UR6 ;  /* 0x000000060a0b7c20 */ /* 0x000fe20008410000 */
[----:B------:R-:W-:Y:S01]  /*6bd0*/  FMUL.FTZ R10, R6, UR6 ;  /* 0x00000006060a7c20 */ /* 0x000fe20008410000 */
[----:B------:R-:W-:Y:S01]  /*6be0*/  F2FP.F16.F32.PACK_AB R9, R9, R24 ;  /* 0x000000180909723e */ /* 0x000fe200000000ff */
[----:B------:R-:W-:Y:S01]  /*6bf0*/  STS [R198+0xb000], R7 ;  /* 0x00b00007c6007388 */ /* 0x000fe20000000800 */
[----:B------:R-:W-:Y:S01]  /*6c00*/  FMUL.FTZ R6, R11, R27 ;  /* 0x0000001b0b067220 */ /* 0x000fe20000410000 */
[----:B------:R-:W-:Y:S01]  /*6c10*/  FMUL.FTZ R30, R10, R30 ;  /* 0x0000001e0a1e7220 */ /* 0x000fe20000410000 */
[----:B------:R-:W-:Y:S01]  /*6c20*/  LEA R114, R248, UR4, 0x1 ;  /* 0x00000004f8727c11 */ /* 0x000fe2000f8e08ff */
[----:B------:R1:W-:Y:S01]  /*6c30*/  STS [R198+0xb400], R2 ;  /* 0x00b40002c6007388 */ /* 0x0003e20000000800 */
[----:B------:R-:W-:Y:S02]  /*6c40*/  MOV R116, R216 ;  /* 0x000000d800747202 */ /* 0x000fe40000000f00 */
[----:B------:R-:W-:Y:S01]  /*6c50*/  F2FP.F16.F32.PACK_AB R6, R6, R26 ;  /* 0x0000001a0606723e */ /* 0x000fe200000000ff */
[----:B------:R-:W-:Y:S01]  /*6c60*/  STS [R196+0xa000], R32 ;  /* 0x00a00020c4007388 */ /* 0x000fe20000000800 */
[----:B------:R-:W-:Y:S02]  /*6c70*/  F2FP.F16.F32.PACK_AB R5, R5, R30 ;  /* 0x0000001e0505723e */ /* 0x000fe400000000ff */
[----:B------:R-:W-:Y:S01]  /*6c80*/  MOV R117, R215 ;  /* 0x000000d700757202 */ /* 0x000fe20000000f00 */
        /* <DEDUP_REMOVED lines=84> */
.L_x_786:
[----:B------:R-:W-:Y:S01]  /*71d0*/  LDSM.16.M88.4 R16, [R174] ;  /* 0x00000000ae10783b */ /* 0x000fe20000000200 */
[--C-:B------:R-:W-:Y:S01]  /*71e0*/  IMAD.IADD R2, R183, 0x1, R128.reuse ;  /* 0x00000001b7027824 */ /* 0x100fe200078e0280 */
[C---:B------:R-:W-:Y:S01]  /*71f0*/  LEA R216, P0, R243.reuse, R116, 0x2 ;  /* 0x00000074f3d87211 */ /* 0x040fe200078010ff */
[----:B------:R-:W-:Y:S01]  /*7200*/  IMAD.IADD R112, R174, 0x1, R128 ;  /* 0x00000001ae707824 */ /* 0x000fe200078e0280 */
[----:B------:R-:W2:Y:S01]  /*7210*/  LDSM.16.MT88.4 R8, [R0+0x2000] ;  /* 0x002000000008783b */ /* 0x000ea20000004200 */
[----:B------:R-:W-:Y:S01]  /*7220*/  IMAD.IADD R113, R128, 0x1, R175 ;  /* 0x0000000180717824 */ /* 0x000fe200078e02af */
[----:B------:R-:W-:Y:S01]  /*7230*/  LEA.HI.X.SX32 R215, R243, R117, 0x2, P0 ;  /* 0x00000075f3d77211 */ /* 0x000fe200000f16ff */
[----:B------:R-:W-:Y:S01]  /*7240*/  ULOP3.LUT UR12, UR7, 0x1, URZ, 0xc0, !UPT ;  /* 0x00000001070c7892 */ /* 0x000fe2000f8ec03f */
[----:B------:R-:W1:Y:S01]  /*7250*/  LDSM.16.MT88.4 R20, [R2] ;  /* 0x000000000214783b */ /* 0x000e620000004200 */
        /* <DEDUP_REMOVED lines=238> */
[----:B------:R1:W-:Y:S01]  /*8140*/  STS [R252], R17 ;  /* 0x00000011fc007388 */ /* 0x0003e20000000800 */
[----:B------:R-:W-:-:S03]  /*8150*/  F2FP.F16.F32.PACK_AB R8, R8, R86 ;  /* 0x000000560808723e */ /* 0x000fc600000000ff */
[----:B------:R1:W-:Y:S01]  /*8160*/  STS [R252+0x400], R16 ;  /* 0x00040010fc007388 */ /* 0x0003e20000000800 */
[----:B------:R-:W-:Y:S01]  /*8170*/  FMUL.FTZ R94, R94, UR5 ;  /* 0x000000055e5e7c20 */ /* 0x000fe20008410000 */
[----:B------:R-:W-:Y:S01]  /*8180*/  FMUL.FTZ R0, R95, UR5 ;  /* 0x000000055f007c20 */ /* 0x000fe20008410000 */
        /* <DEDUP_REMOVED lines=31> */
[----:B---3--:R1:W-:Y:S04]  /*8380*/  STS [R120], R12 ;  /* 0x0000000c78007388 */ /* 0x0083e80000000800 */
[----:B------:R1:W-:Y:S04]  /*8390*/  STS [R252+0x2000], R15 ;  /* 0x0020000ffc007388 */ /* 0x0003e80000000800 */
[----:B------:R1:W-:Y:S04]  /*83a0*/  STS [R252+0x2400], R14 ;  /* 0x0024000efc007388 */ /* 0x0003e80000000800 */
[----:B------:R1:W-:Y:S04]  /*83b0*/  STS [R119+0x2000], R11 ;  /* 0x0020000b77007388 */ /* 0x0003e80000000800 */
[----:B------:R1:W-:Y:S04]  /*83c0*/  STS [R119+0x2400], R10 ;  /* 0x0024000a77007388 */ /* 0x0003e80000000800 */
[----:B----4-:R1:W-:Y:S04]  /*83d0*/  STS [R118], R9 ;  /* 0x0000000976007388 */ /* 0x0103e80000000800 */
[----:B------:R1:W-:Y:S04]  /*83e0*/  STS [R118+0x400], R8 ;  /* 0x0004000876007388 */ /* 0x0003e80000000800 */
        /* <DEDUP_REMOVED lines=36> */
.L_x_788:
[----:B------:R-:W-:Y:S01]  /*8630*/  @UP0 UIADD3 UR11, UR33, UR37, URZ ;  /* 0x00000025210b0290 */ /* 0x000fe2000fffe03f */
        /* <DEDUP_REMOVED lines=20> */
.L_x_789:
[----:B------:R-:W-:Y:S01]  /*8780*/  BAR.SYNC.DEFER_BLOCKING 0x0 ;  /* 0x0000000000007b1d */ /* 0x000fe20000010000 */
[----:B------:R-:W-:Y:S01]  /*8790*/  USHF.R.S32.HI UR11, URZ, 0x1f, UR5 ;  /* 0x0000001f3f0b7899 */ /* 0x000fe20008011405 */
[--C-:B-1----:R-:W-:Y:S01]  /*87a0*/  SHF.R.S32.HI R7, RZ, 0x1f, R234.reuse ;  /* 0x0000001fff077819 */ /* 0x102fe200000114ea */
[----:B------:R-:W-:Y:S01]  /*87b0*/  UIMAD UR10, UR31, -0x80, UR10 ;  /* 0xffffff801f0a78a4 */ /* 0x000fe2000f8e020a */
[----:B------:R-:W-:Y:S01]  /*87c0*/  VIADD R2, R242, 0x20 ;  /* 0x00000020f2027836 */ /* 0x000fe20000000000 */
[----:B------:R-:W-:Y:S01]  /*87d0*/  UIMAD UR14, UR11, UR6, URZ ;  /* 0x000000060b0e72a4 */ /* 0x000fe2000f8e023f */
[----:B------:R-:W-:Y:S01]  /*87e0*/  IMAD.U32 R0, RZ, RZ, UR6 ;  /* 0x00000006ff007e24 */ /* 0x000fe2000f8e00ff */
[----:B------:R-:W-:Y:S01]  /*87f0*/  ULDC UR15, c[0x0][0x2d0] ;  /* 0x0000b400000f7ab9 */ /* 0x000fe20000000800 */
[----:B------:R-:W-:Y:S01]  /*8800*/  IMAD.MOV.U32 R6, RZ, RZ, R234 ;  /* 0x000000ffff067224 */ /* 0x000fe200078e00ea */
[----:B------:R-:W-:Y:S01]  /*8810*/  ISETP.GE.AND P4, PT, R234, UR15, PT ;  /* 0x0000000fea007c0c */ /* 0x000fe2000bf86270 */
[----:B------:R-:W-:Y:S01]  /*8820*/  UIMAD UR14, UR5, UR7, UR14 ;  /* 0x00000007050e72a4 */ /* 0x000fe2000f8e020e */
[----:B------:R-:W-:Y:S01]  /*8830*/  VIADD R8, R242, 0x40 ;  /* 0x00000040f2087836 */ /* 0x000fe20000000000 */
[----:B------:R-:W-:Y:S01]  /*8840*/  USHF.R.S32.HI UR16, URZ, 0x1f, UR59 ;  /* 0x0000001f3f107899 */ /* 0x000fe2000801143b */
[----:B------:R-:W-:Y:S01]  /*8850*/  IMAD.WIDE.U32 R4, R0, UR5, R6 ;  /* 0x0000000500047c25 */ /* 0x000fe2000f8e0006 */
[----:B------:R-:W-:Y:S01]  /*8860*/  ISETP.GE.OR P3, PT, R2, UR10, P4 ;  /* 0x0000000a02007c0c */ /* 0x000fe2000a766670 */
[----:B------:R-:W-:Y:S01]  /*8870*/  BSSY B0, `(.L_x_790) ;  /* 0x000001f000007945 */ /* 0x000fe20003800000 */
[----:B------:R-:W-:Y:S01]  /*8880*/  MOV R0, UR14 ;  /* 0x0000000e00007c02 */ /* 0x000fe20008000f00 */
[----:B------:R-:W-:Y:S01]  /*8890*/  VIADD R2, R242, 0x60 ;  /* 0x00000060f2027836 */ /* 0x000fe20000000000 */
[----:B------:R-:W-:Y:S01]  /*88a0*/  IADD3 R4, P0, R4, UR19, RZ ;  /* 0x0000001304047c10 */ /* 0x000fe2000ff1e0ff */
[----:B------:R-:W-:Y:S01]  /*88b0*/  ULDC.64 UR14, c[0x0][0x468] ;  /* 0x00011a00000e7ab9 */ /* 0x000fe20000000a00 */
        /* <DEDUP_REMOVED lines=8> */
[----:B------:R-:W-:Y:S01]  /*8940*/  IMAD.U32 R0, RZ, RZ, UR14 ;  /* 0x0000000eff007e24 */ /* 0x000fe2000f8e00ff */
[----:B------:R-:W-:-:S02]  /*8950*/  SHF.R.S32.HI R32, RZ, 0x1f, R242 ;  /* 0x0000001fff207819 */ /* 0x000fc400000114f2 */
[----:B------:R1:W4:Y:S01]  /*8960*/  LDS.128 R24, [R114+0xc000] ;  /* 0x00c0000072187984 */ /* 0x0003220000000c00 */
[----:B------:R-:W-:-:S03]  /*8970*/  IMAD.WIDE.U32 R4, R0, UR59, R4 ;  /* 0x0000003b00047c25 */ /* 0x000fc6000f8e0004 */
[----:B------:R1:W1:Y:S02]  /*8980*/  LDS.128 R28, [R114+0xd000] ;  /* 0x00d00000721c7984 */ /* 0x0002640000000c00 */
[----:B------:R-:W-:Y:S01]  /*8990*/  IADD3 R0, R5, UR15, RZ ;  /* 0x0000000f05007c10 */ /* 0x000fe2000fffe0ff */
        /* <DEDUP_REMOVED lines=12> */
.L_x_791:
[----:B------:R-:W-:Y:S05]  /*8a60*/  BSYNC B0 ;  /* 0x0000000000007941 */ /* 0x000fea0003800000 */
.L_x_790:
        /* <DEDUP_REMOVED lines=14> */
.L_x_793:
[----:B------:R-:W-:Y:S05]  /*8b50*/  BSYNC B0 ;  /* 0x0000000000007941 */ /* 0x000fea0003800000 */
.L_x_792:
        /* <DEDUP_REMOVED lines=15> */
.L_x_795:
[----:B------:R-:W-:Y:S05]  /*8c50*/  BSYNC B0 ;  /* 0x0000000000007941 */ /* 0x000fea0003800000 */
.L_x_794:
        /* <DEDUP_REMOVED lines=14> */
.L_x_797:
[----:B------:R-:W-:Y:S05]  /*8d40*/  BSYNC B0 ;  /* 0x0000000000007941 */ /* 0x000fea0003800000 */
.L_x_796:
        /* <DEDUP_REMOVED lines=27> */
.L_x_799:
[----:B------:R-:W-:Y:S05]  /*8f00*/  BSYNC B0 ;  /* 0x0000000000007941 */ /* 0x000fea0003800000 */
.L_x_798:
        /* <DEDUP_REMOVED lines=14> */
.L_x_801:
[----:B------:R-:W-:Y:S05]  /*8ff0*/  BSYNC B0 ;  /* 0x0000000000007941 */ /* 0x000fea0003800000 */
.L_x_800:
        /* <DEDUP_REMOVED lines=14> */
.L_x_803:
[----:B------:R-:W-:Y:S05]  /*90e0*/  BSYNC B0 ;  /* 0x0000000000007941 */ /* 0x000fea0003800000 */
.L_x_802:
        /* <DEDUP_REMOVED lines=13> */
.L_x_760:
[----:B------:R-:W-:Y:S05]  /*91c0*/  BSYNC B1 ;  /* 0x0000000000017941 */ /* 0x000fea0003800000 */
.L_x_738:
[----:B------:R-:W3:Y:S01]  /*91d0*/  LDL R2, [R1+0x14] ;  /* 0x0000140001027983 */ /* 0x000ee20000100800 */
[----:B------:R-:W-:Y:S02]  /*91e0*/  ULDC UR5, c[0x0][0xc] ;  /* 0x0000030000057ab9 */ /* 0x000fe40000000800 */
[----:B------:R-:W-:Y:S01]  /*91f0*/  UIADD3 UR31, UR5, UR31, URZ ;  /* 0x0000001f051f7290 */ /* 0x000fe2000fffe03f */
[----:B---3--:R-:W-:-:S13]  /*9200*/  R2UR UR6, R2 ;  /* 0x00000000020672ca */ /* 0x008fda00000e0000 */
[----:B------:R-:W-:-:S06]  /*9210*/  UISETP.GE.AND UP0, UPT, UR31, UR6, UPT ;  /* 0x000000061f00728c */ /* 0x000fcc000bf06270 */
[----:B------:R-:W-:-:S13]  /*9220*/  PLOP3.LUT P0, PT, PT, PT, UP0, 0x80, 0x0 ;  /* 0x000000000000781c */ /* 0x000fda0003f0f008 */
[----:B------:R-:W-:Y:S05]  /*9230*/  @P0 BRA `(.L_x_804) ;  /* 0x0000000000040947 */ /* 0x000fea0003800000 */
[----:B------:R-:W-:Y:S05]  /*9240*/  BRA `(.L_x_805) ;  /* 0xffffff7400fc7947 */ /* 0x000fea000383ffff */
.L_x_804:
[----:B------:R-:W-:Y:S05]  /*9250*/  EXIT ;  /* 0x000000000000794d */ /* 0x000fea0003800000 */
.L_x_806:
        /* <DEDUP_REMOVED lines=10> */
.L_x_1271:


//--------------------- .text._ZN5flash25flash_bwd_dot_do_o_kernelILb0E23Flash_bwd_kernel_traitsILi64ELi64ELi128ELi8ELi2ELi4ELi4ELb1ELb0EN7cutlass6half_tE19Flash_kernel_traitsILi64ELi64ELi128ELi8ES3_EEEEvNS_16Flash_bwd_paramsE --------------------------
	.section	.text._ZN5flash25flash_bwd_dot_do_o_kernelILb0E23Flash_bwd_kernel_traitsILi64ELi64ELi128ELi8ELi2ELi4ELi4ELb1ELb0EN7cutlass6half_tE19Flash_kernel_traitsILi64ELi64ELi128ELi8ES3_EEEEvNS_16Flash_bwd_paramsE,"ax",@progbits
	.align	128
        .global         _ZN5flash25flash_bwd_dot_do_o_kernelILb0E23Flash_bwd_kernel_traitsILi64ELi64ELi128ELi8ELi2ELi4ELi4ELb1ELb0EN7cutlass6half_tE19Flash_kernel_traitsILi64ELi64ELi128ELi8ES3_EEEEvNS_16Flash_bwd_paramsE
        .type           _ZN5flash25flash_bwd_dot_do_o_kernelILb0E23Flash_bwd_kernel_traitsILi64ELi64ELi128ELi8ELi2ELi4ELi4ELb1ELb0EN7cutlass6half_tE19Flash_kernel_traitsILi64ELi64ELi128ELi8ES3_EEEEvNS_16Flash_bwd_paramsE,@function
        .size           _ZN5flash25flash_bwd_dot_do_o_kernelILb0E23Flash_bwd_kernel_traitsILi64ELi64ELi128ELi8ELi2ELi4ELi4ELb1ELb0EN7cutlass6half_tE19Flash_kernel_traitsILi64ELi64ELi128ELi8ES3_EEEEvNS_16Flash_bwd_paramsE,(.L_x_1272 - _ZN5flash25flash_bwd_dot_do_o_kernelILb0E23Flash_bwd_kernel_traitsILi64ELi64ELi128ELi8ELi2ELi4ELi4ELb1ELb0EN7cutlass6half_tE19Flash_kernel_traitsILi64ELi64ELi128ELi8ES3_EEEEvNS_16Flash_bwd_paramsE)
        .other          _ZN5flash25flash_bwd_dot_do_o_kernelILb0E23Flash_bwd_kernel_traitsILi64ELi64ELi128ELi8ELi2ELi4ELi4ELb1ELb0EN7cutlass6half_tE19Flash_kernel_traitsILi64ELi64ELi128ELi8ES3_EEEEvNS_16Flash_bwd_paramsE,@"STO_CUDA_ENTRY STV_DEFAULT"
_ZN5flash25flash_bwd_dot_do_o_kernelILb0E23Flash_bwd_kernel_traitsILi64ELi64ELi128ELi8ELi2ELi4ELi4ELb1ELb0EN7cutlass6half_tE19Flash_kernel_traitsILi64ELi64ELi128ELi8ES3_EEEEvNS_16Flash_bwd_paramsE:
.text._ZN5flash25flash_bwd_dot_do_o_kernelILb0E23Flash_bwd_kernel_traitsILi64ELi64ELi128ELi8ELi2ELi4ELi4ELb1ELb0EN7cutlass6half_tE19Flash_kernel_traitsILi64ELi64ELi128ELi8ES3_EEEEvNS_16Flash_bwd_paramsE:
[----:B------:R-:W-:Y:S01]  /*0000*/  LDC R1, c[0x0][0x28] ;  /* 0x00000a00ff017b82 */ /* 0x000fe20000000800 */
[----:B------:R-:W0:Y:S07]  /*0010*/  S2R R2, SR_CTAID.Y ;  /* 0x0000000000027919 */ /* 0x000e2e0000002600 */
[----:B------:R-:W0:Y:S01]  /*0020*/  LDC.64 R6, c[0x0][0x2f0] ;  /* 0x0000bc00ff067b82 */ /* 0x000e220000000a00 */
[----:B------:R-:W-:Y:S01]  /*0030*/  ULDC.64 UR4, c[0x0][0x2f0] ;  /* 0x0000bc0000047ab9 */ /* 0x000fe20000000a00 */
[----:B------:R-:W-:Y:S01]  /*0040*/  MOV R5, 0xffffffff ;  /* 0xffffffff00057802 */ /* 0x000fe20000000f00 */
[----:B------:R-:W-:Y:S01]  /*0050*/  ULDC.64 UR6, c[0x0][0x208] ;  /* 0x0000820000067ab9 */ /* 0x000fe20000000a00 */
[----:B------:R-:W-:-:S04]  /*0060*/  ISETP.NE.U32.AND P0, PT, RZ, UR4, PT ;  /* 0x00000004ff007c0c */ /* 0x000fc8000bf05070 */
[----:B------:R-:W-:Y:S01]  /*0070*/  ISETP.NE.AND.EX P0, PT, RZ, UR5, PT, P0 ;  /* 0x00000005ff007c0c */ /* 0x000fe2000bf05300 */
[----:B0-----:R-:W-:-:S12]  /*0080*/  IMAD.WIDE R6, R2, 0x4, R6 ;  /* 0x0000000402067825 */ /* 0x001fd800078e0206 */
[----:B------:R-:W2:Y:S04]  /*0090*/  @P0 LDG.E R5, desc[UR6][R6.64] ;  /* 0x0000000606050981 */ /* 0x000ea8000c1e1900 */
[----:B------:R-:W2:Y:S01]  /*00a0*/  @P0 LDG.E R4, desc[UR6][R6.64+0x4] ;  /* 0x0000040606040981 */ /* 0x000ea2000c1e1900 */
[----:B------:R-:W0:Y:S02]  /*00b0*/  S2UR UR4, SR_CTAID.X ;  /* 0x00000000000479c3 */ /* 0x000e240000002500 */
[----:B0-----:R-:W-:Y:S01]  /*00c0*/  USHF.L.U32 UR4, UR4, 0x6, URZ ;  /* 0x0000000604047899 */ /* 0x001fe2000800063f */
[----:B--2---:R-:W-:-:S06]  /*00d0*/  @P0 IADD3 R4, R4, -R5, RZ ;  /* 0x8000000504040210 */ /* 0x004fcc0007ffe0ff */
[----:B------:R-:W0:Y:S02]  /*00e0*/  @!P0 LDC R4, c[0x0][0x2c4] ;  /* 0x0000b100ff048b82 */ /* 0x000e240000000800 */
[----:B0-----:R-:W-:-:S13]  /*00f0*/  ISETP.GT.AND P0, PT, R4, UR4, PT ;  /* 0x0000000404007c0c */ /* 0x001fda000bf04270 */
[----:B------:R-:W-:Y:S05]  /*0100*/  @!P0 EXIT ;  /* 0x000000000000894d */ /* 0x000fea0003800000 */
[----:B------:R-:W-:Y:S01]  /*0110*/  ISETP.NE.AND P1, PT, R5, -0x1, PT ;  /* 0xffffffff0500780c */ /* 0x000fe20003f25270 */
[----:B------:R-:W0:Y:S01]  /*0120*/  S2R R0, SR_TID.X ;  /* 0x0000000000007919 */ /* 0x000e220000002100 */
[----:B------:R-:W-:Y:S01]  /*0130*/  ULDC.U8 UR8, c[0x0][0x3d8] ;  /* 0x0000f60000087ab9 */ /* 0x000fe20000000000 */
[----:B------:R-:W1:Y:S01]  /*0140*/  S2UR UR5, SR_CTAID.Z ;  /* 0x00000000000579c3 */ /* 0x000e620000002700 */
[----:B------:R-:W-:-:S09]  /*0150*/  ISETP.NE.AND P0, PT, RZ, UR8, PT ;  /* 0x00000008ff007c0c */ /* 0x000fd2000bf05270 */
[----:B------:R-:W2:Y:S01]  /*0160*/  @!P1 LDC.64 R8, c[0x0][0x418] ;  /* 0x00010600ff089b82 */ /* 0x000ea20000000a00 */
[--C-:B------:R-:W-:Y:S02]  /*0170*/  @!P1 SHF.R.S32.HI R3, RZ, 0x1f, R2.reuse ;  /* 0x0000001fff039819 */ /* 0x100fe40000011402 */
[----:B------:R-:W-:-:S05]  /*0180*/  @!P1 SHF.R.S32.HI R15, RZ, 0x1f, R2 ;  /* 0x0000001fff0f9819 */ /* 0x000fca0000011402 */
[----:B------:R-:W3:Y:S08]  /*0190*/  @P1 LDC.64 R12, c[0x0][0x420] ;  /* 0x00010800ff0c1b82 */ /* 0x000ef00000000a00 */
[----:B------:R-:W4:Y:S08]  /*01a0*/  @!P1 LDC.64 R6, c[0x0][0x290] ;  /* 0x0000a400ff069b82 */ /* 0x000f300000000a00 */
[----:B------:R-:W5:Y:S01]  /*01b0*/  @P1 LDC.64 R22, c[0x0][0x298] ;  /* 0x0000a600ff161b82 */ /* 0x000f620000000a00 */
[----:B--2---:R-:W-:-:S02]  /*01c0*/  @!P1 IMAD R3, R3, R8, RZ ;  /* 0x0000000803039224 */ /* 0x004fc400078e02ff */
[----:B---3--:R-:W-:-:S04]  /*01d0*/  @P1 IMAD.WIDE.U32 R10, R5, R12, RZ ;  /* 0x0000000c050a1225 */ /* 0x008fc800078e00ff */
[----:B----4-:R-:W-:Y:S02]  /*01e0*/  @!P1 IMAD R12, R15, R6, RZ ;  /* 0x000000060f0c9224 */ /* 0x010fe400078e02ff */
[C---:B------:R-:W-:Y:S02]  /*01f0*/  @!P1 IMAD R15, R2.reuse, R9, R3 ;  /* 0x00000009020f9224 */ /* 0x040fe400078e0203 */
[C---:B------:R-:W-:Y:S02]  /*0200*/  @P1 IMAD R3, R5.reuse, R13, R11 ;  /* 0x0000000d05031224 */ /* 0x040fe400078e020b */
[----:B------:R-:W-:Y:S02]  /*0210*/  @!P1 IMAD R11, R2, R7, R12 ;  /* 0x00000007020b9224 */ /* 0x000fe400078e020c */
[----:B-----5:R-:W-:-:S04]  /*0220*/  @P1 IMAD.WIDE.U32 R12, R5, R22, RZ ;  /* 0x00000016050c1225 */ /* 0x020fc800078e00ff */
[----:B------:R-:W-:Y:S01]  /*0230*/  @!P1 IMAD.WIDE.U32 R8, R2, R8, RZ ;  /* 0x0000000802089225 */ /* 0x000fe200078e00ff */
[----:B------:R-:W-:-:S03]  /*0240*/  @P1 MOV R22, R12 ;  /* 0x0000000c00161202 */ /* 0x000fc60000000f00 */
[----:B------:R-:W-:Y:S01]  /*0250*/  @!P1 IMAD.WIDE.U32 R6, R2, R6, RZ ;  /* 0x0000000602069225 */ /* 0x000fe200078e00ff */
[----:B------:R-:W-:Y:S02]  /*0260*/  @!P1 IADD3 R3, R9, R15, RZ ;  /* 0x0000000f09039210 */ /* 0x000fe40007ffe0ff */
[----:B------:R-:W-:Y:S01]  /*0270*/  @!P1 MOV R10, R8 ;  /* 0x00000008000a9202 */ /* 0x000fe20000000f00 */
[----:B------:R-:W-:Y:S01]  /*0280*/  @P1 IMAD R23, R5, R23, R13 ;  /* 0x0000001705171224 */ /* 0x000fe200078e020d */
[----:B------:R-:W-:Y:S02]  /*0290*/  @!P1 IADD3 R23, R7, R11, RZ ;  /* 0x0000000b07179210 */ /* 0x000fe40007ffe0ff */
[----:B------:R-:W-:Y:S01]  /*02a0*/  @!P1 MOV R22, R6 ;  /* 0x0000000600169202 */ /* 0x000fe20000000f00 */
[----:B01----:R-:W-:Y:S06]  /*02b0*/  @!P0 BRA `(.L_x_807) ;  /* 0x0000000000208947 */ /* 0x003fec0003800000 */
[----:B------:R-:W0:Y:S08]  /*02c0*/  LDC R9, c[0x0][0x2d4] ;  /* 0x0000b500ff097b82 */ /* 0x000e300000000800 */
[----:B------:R-:W1:Y:S08]  /*02d0*/  LDC R6, c[0x0][0x2c0] ;  /* 0x0000b000ff067b82 */ /* 0x000e700000000800 */
[----:B------:R-:W1:Y:S01]  /*02e0*/  LDC R7, c[0x0][0x2e4] ;  /* 0x0000b900ff077b82 */ /* 0x000e620000000800 */
[----:B0-----:R-:W-:-:S05]  /*02f0*/  @!P1 IMAD R5, R2, R9, RZ ;  /* 0x0000000902059224 */ /* 0x001fca00078e02ff */
[----:B------:R-:W-:Y:S02]  /*0300*/  LEA R5, R2, R5, 0x7 ;  /* 0x0000000502057211 */ /* 0x000fe400078e38ff */
[----:B-1----:R-:W-:-:S05]  /*0310*/  LEA R6, R6, R7, 0x7 ;  /* 0x0000000706067211 */ /* 0x002fca00078e38ff */
[----:B------:R-:W-:Y:S01]  /*0320*/  IMAD R2, R6, UR5, R5 ;  /* 0x0000000506027c24 */ /* 0x000fe2000f8e0205 */
[----:B------:R-:W-:Y:S06]  /*0330*/  BRA `(.L_x_808) ;  /* 0x0000000000107947 */ /* 0x000fec0003800000 */
.L_x_807:
[----:B------:R-:W0:Y:S08]  /*0340*/  LDC R5, c[0x0][0x270] ;  /* 0x00009c00ff057b82 */ /* 0x000e300000000800 */
[----:B------:R-:W1:Y:S01]  /*0350*/  LDC R7, c[0x0][0x2d4] ;  /* 0x0000b500ff077b82 */ /* 0x000e620000000800 */
[----:B0-----:R-:W-:-:S04]  /*0360*/  IMAD R2, R2, R5, UR5 ;  /* 0x0000000502027e24 */ /* 0x001fc8000f8e0205 */
[----:B-1----:R-:W-:-:S07]  /*0370*/  IMAD R2, R2, R7, RZ ;  /* 0x0000000702027224 */ /* 0x002fce00078e02ff */
.L_x_808:
[----:B------:R-:W-:Y:S01]  /*0380*/  SHF.R.S32.HI R5, RZ, 0x1f, R0 ;  /* 0x0000001fff057819 */ /* 0x000fe20000011400 */
[----:B------:R-:W0:Y:S01]  /*0390*/  LDC.64 R8, c[0x0][0x420] ;  /* 0x00010800ff087b82 */ /* 0x000e220000000a00 */
[----:B------:R-:W-:Y:S01]  /*03a0*/  ULDC UR9, c[0x0][0x2d0] ;  /* 0x0000b40000097ab9 */ /* 0x000fe20000000800 */
[----:B------:R-:W-:Y:S01]  /*03b0*/  IADD3 R16, R4, -UR4, RZ ;  /* 0x8000000404107c10 */ /* 0x000fe2000fffe0ff */
[----:B------:R-:W-:Y:S01]  /*03c0*/  USHF.R.S32.HI UR8, URZ, 0x1f, UR4 ;  /* 0x0000001f3f087899 */ /* 0x000fe20008011404 */
[----:B------:R-:W-:-:S04]  /*03d0*/  LEA.HI R5, R5, R0, RZ, 0x3 ;  /* 0x0000000005057211 */ /* 0x000fc800078f18ff */
[----:B------:R-:W-:Y:S02]  /*03e0*/  LOP3.LUT R7, R5, 0x1ffffff8, RZ, 0xc0, !PT ;  /* 0x1ffffff805077812 */ /* 0x000fe400078ec0ff */
[----:B------:R-:W-:Y:S02]  /*03f0*/  SHF.R.S32.HI R13, RZ, 0x3, R5 ;  /* 0x00000003ff0d7819 */ /* 0x000fe40000011405 */
[----:B------:R-:W-:Y:S01]  /*0400*/  IADD3 R20, -R7, R0, RZ ;  /* 0x0000000007147210 */ /* 0x000fe20007ffe1ff */
[----:B------:R-:W1:Y:S01]  /*0410*/  LDC.64 R4, c[0x0][0x298] ;  /* 0x0000a600ff047b82 */ /* 0x000e620000000a00 */
[----:B------:R-:W-:Y:S02]  /*0420*/  IADD3 R11, R13, 0x20, RZ ;  /* 0x000000200d0b7810 */ /* 0x000fe40007ffe0ff */
[----:B------:R-:W-:Y:S02]  /*0430*/  SHF.L.U32 R20, R20, 0x3, RZ ;  /* 0x0000000314147819 */ /* 0x000fe400000006ff */
[----:B------:R-:W-:-:S02]  /*0440*/  SHF.R.S32.HI R19, RZ, 0x1f, R13 ;  /* 0x0000001fff137819 */ /* 0x000fc4000001140d */
[----:B------:R-:W-:Y:S01]  /*0450*/  ISETP.GE.AND P0, PT, R20, UR9, PT ;  /* 0x0000000914007c0c */ /* 0x000fe2000bf06270 */
[----:B------:R-:W2:Y:S01]  /*0460*/  LDC.64 R6, c[0x0][0x428] ;  /* 0x00010a00ff067b82 */ /* 0x000ea20000000a00 */
[--C-:B------:R-:W-:Y:S01]  /*0470*/  SHF.R.S32.HI R21, RZ, 0x1f, R20.reuse ;  /* 0x0000001fff157819 */ /* 0x100fe20000011414 */
[----:B------:R-:W-:Y:S01]  /*0480*/  USHF.R.S32.HI UR9, URZ, 0x1f, UR5 ;  /* 0x0000001f3f097899 */ /* 0x000fe20008011405 */
[-C--:B------:R-:W-:Y:S01]  /*0490*/  ISETP.LT.AND P1, PT, R13, R16.reuse, !P0 ;  /* 0x000000100d00720c */ /* 0x080fe20004721270 */
[C---:B0-----:R-:W-:Y:S01]  /*04a0*/  IMAD R12, R8.reuse, UR8, RZ ;  /* 0x00000008080c7c24 */ /* 0x041fe2000f8e02ff */
[----:B------:R-:W-:Y:S01]  /*04b0*/  ISETP.LT.AND P0, PT, R11, R16, !P0 ;  /* 0x000000100b00720c */ /* 0x000fe20004701270 */
[----:B------:R-:W-:-:S04]  /*04c0*/  IMAD.WIDE.U32 R14, R8, UR4, R20 ;  /* 0x00000004080e7c25 */ /* 0x000fc8000f8e0014 */
[----:B------:R-:W-:Y:S01]  /*04d0*/  IMAD R12, R9, UR4, R12 ;  /* 0x00000004090c7c24 */ /* 0x000fe2000f8e020c */
[----:B------:R-:W-:Y:S02]  /*04e0*/  IADD3 R14, P2, R10, R14, RZ ;  /* 0x0000000e0a0e7210 */ /* 0x000fe40007f5e0ff */
[----:B------:R-:W0:Y:S02]  /*04f0*/  LDC.64 R10, c[0x0][0x2a0] ;  /* 0x0000a800ff0a7b82 */ /* 0x000e240000000a00 */
[----:B------:R-:W-:Y:S01]  /*0500*/  IADD3.X R15, R3, R15, R12, P2, !PT ;  /* 0x0000000f030f7210 */ /* 0x000fe200017fe40c */
[----:B-1----:R-:W-:Y:S02]  /*0510*/  IMAD.WIDE.U32 R20, R4, UR4, R20 ;  /* 0x0000000404147c25 */ /* 0x002fe4000f8e0014 */
[----:B------:R-:W-:-:S03]  /*0520*/  @P0 IADD3 R3, P2, R13, 0x20, RZ ;  /* 0x000000200d030810 */ /* 0x000fc60007f5e0ff */
[----:B------:R-:W1:Y:S01]  /*0530*/  @P1 LDC.64 R16, c[0x0][0x3e0] ;  /* 0x0000f800ff101b82 */ /* 0x000e620000000a00 */
[----:B--2---:R-:W-:-:S04]  /*0540*/  IMAD R12, R6, UR9, RZ ;  /* 0x00000009060c7c24 */ /* 0x004fc8000f8e02ff */
[----:B------:R-:W-:Y:S02]  /*0550*/  IMAD R25, R7, UR5, R12 ;  /* 0x0000000507197c24 */ /* 0x000fe4000f8e020c */
[----:B------:R-:W-:-:S04]  /*0560*/  IMAD.WIDE.U32 R6, R6, UR5, R14 ;  /* 0x0000000506067c25 */ /* 0x000fc8000f8e000e */
[----:B------:R-:W-:Y:S01]  /*0570*/  IMAD R14, R4, UR8, RZ ;  /* 0x00000008040e7c24 */ /* 0x000fe2000f8e02ff */
[----:B------:R-:W-:Y:S01]  /*0580*/  IADD3 R7, R7, R25, RZ ;  /* 0x0000001907077210 */ /* 0x000fe20007ffe0ff */
[----:B------:R-:W-:Y:S01]  /*0590*/  @P1 IMAD R12, R19, R8, RZ ;  /* 0x00000008130c1224 */ /* 0x000fe200078e02ff */
[----:B------:R-:W-:Y:S01]  /*05a0*/  @P0 IADD3.X R25, RZ, R19, RZ, P2, !PT ;  /* 0x00000013ff190210 */ /* 0x000fe200017fe4ff */
[----:B------:R-:W-:Y:S01]  /*05b0*/  IMAD R18, R5, UR4, R14 ;  /* 0x0000000405127c24 */ /* 0x000fe2000f8e020e */
[----:B------:R-:W-:Y:S01]  /*05c0*/  IADD3 R22, P2, R22, R20, RZ ;  /* 0x0000001416167210 */ /* 0x000fe20007f5e0ff */
[C---:B------:R-:W-:Y:S02]  /*05d0*/  @P1 IMAD R27, R13.reuse, R9, R12 ;  /* 0x000000090d1b1224 */ /* 0x040fe400078e020c */
[----:B------:R-:W-:Y:S01]  /*05e0*/  @P1 IMAD.WIDE.U32 R14, R13, R8, R6 ;  /* 0x000000080d0e1225 */ /* 0x000fe200078e0006 */
[----:B------:R-:W-:-:S03]  /*05f0*/  IADD3.X R23, R23, R21, R18, P2, !PT ;  /* 0x0000001517177210 */ /* 0x000fc600017fe412 */
[----:B------:R-:W-:Y:S01]  /*0600*/  @P0 IMAD R18, R25, R8, RZ ;  /* 0x0000000819120224 */ /* 0x000fe200078e02ff */
[----:B------:R-:W-:Y:S01]  /*0610*/  @P1 IADD3 R12, R15, R27, RZ ;  /* 0x0000001b0f0c1210 */ /* 0x000fe20007ffe0ff */
[----:B0-----:R-:W-:Y:S01]  /*0620*/  IMAD R20, R10, UR9, RZ ;  /* 0x000000090a147c24 */ /* 0x001fe2000f8e02ff */
[C---:B-1----:R-:W-:Y:S01]  /*0630*/  @P1 LEA R16, P2, R14.reuse, R16, 0x1 ;  /* 0x000000100e101211 */ /* 0x042fe200078408ff */
[----:B------:R-:W-:Y:S01]  /*0640*/  @P0 IMAD R15, R3, R9, R18 ;  /* 0x00000009030f0224 */ /* 0x000fe200078e0212 */
[----:B------:R-:W0:Y:S01]  /*0650*/  @P0 LDC.64 R24, c[0x0][0x280] ;  /* 0x0000a000ff180b82 */ /* 0x000e220000000a00 */
[----:B------:R-:W-:Y:S01]  /*0660*/  IMAD R9, R11, UR5, R20 ;  /* 0x000000050b097c24 */ /* 0x000fe2000f8e0214 */
[----:B------:R-:W-:Y:S01]  /*0670*/  @P1 LEA.HI.X R17, R14, R17, R12, 0x1, P2 ;  /* 0x000000110e111211 */ /* 0x000fe200010f0c0c */
[----:B------:R-:W-:Y:S01]  /*0680*/  IMAD.WIDE.U32 R10, R10, UR5, R22 ;  /* 0x000000050a0a7c25 */ /* 0x000fe2000f8e0016 */
[----:B------:R-:W-:-:S03]  /*0690*/  @P0 IADD3 R12, P2, R13, 0x20, RZ ;  /* 0x000000200d0c0810 */ /* 0x000fc60007f5e0ff */
[----:B------:R-:W-:Y:S01]  /*06a0*/  @P1 IMAD R14, R19, R4, RZ ;  /* 0x00000004130e1224 */ /* 0x000fe200078e02ff */
[----:B------:R-:W1:Y:S01]  /*06b0*/  @P0 LDC.64 R20, c[0x0][0x3e0] ;  /* 0x0000f800ff140b82 */ /* 0x000e620000000a00 */
[----:B------:R-:W-:Y:S02]  /*06c0*/  @P0 IADD3.X R27, RZ, R19, RZ, P2, !PT ;  /* 0x00000013ff1b0210 */ /* 0x000fe400017fe4ff */
[----:B------:R-:W-:Y:S01]  /*06d0*/  IADD3 R11, R11, R9, RZ ;  /* 0x000000090b0b7210 */ /* 0x000fe20007ffe0ff */
[----:B------:R-:W-:Y:S01]  /*06e0*/  @P0 IMAD.WIDE.U32 R8, R3, R8, R6 ;  /* 0x0000000803080225 */ /* 0x000fe200078e0006 */
[----:B------:R-:W-:Y:S02]  /*06f0*/  @P0 MOV R6, R10 ;  /* 0x0000000a00060202 */ /* 0x000fe40000000f00 */
[----:B------:R-:W-:Y:S01]  /*0700*/  @P0 MOV R7, R11 ;  /* 0x0000000b00070202 */ /* 0x000fe20000000f00 */
[----:B------:R-:W2:Y:S01]  /*0710*/  @P1 LDC.64 R22, c[0x0][0x280] ;  /* 0x0000a000ff161b82 */ /* 0x000ea20000000a00 */
[----:B------:R-:W-:Y:S01]  /*0720*/  @P0 IMAD R18, R27, R4, RZ ;  /* 0x000000041b120224 */ /* 0x000fe200078e02ff */
[----:B------:R-:W-:Y:S01]  /*0730*/  @P0 IADD3 R15, R9, R15, RZ ;  /* 0x0000000f090f0210 */ /* 0x000fe20007ffe0ff */
[----:B------:R-:W-:-:S02]  /*0740*/  @P1 IMAD R3, R13, R5, R14 ;  /* 0x000000050d031224 */ /* 0x000fc400078e020e */
[----:B------:R-:W-:Y:S02]  /*0750*/  @P0 IMAD R5, R12, R5, R18 ;  /* 0x000000050c050224 */ /* 0x000fe400078e0212 */
[----:B------:R-:W-:-:S04]  /*0760*/  @P1 IMAD.WIDE.U32 R10, R13, R4, R10 ;  /* 0x000000040d0a1225 */ /* 0x000fc800078e000a */
[----:B------:R-:W-:Y:S01]  /*0770*/  @P0 IMAD.WIDE.U32 R12, R12, R4, R6 ;  /* 0x000000040c0c0225 */ /* 0x000fe200078e0006 */
[----:B------:R-:W-:Y:S02]  /*0780*/  @P1 IADD3 R9, R11, R3, RZ ;  /* 0x000000030b091210 */ /* 0x000fe40007ffe0ff */
[----:B------:R-:W-:Y:S02]  /*0790*/  CS2R R6, SRZ ;  /* 0x0000000000067805 */ /* 0x000fe4000001ff00 */
[----:B------:R-:W-:Y:S02]  /*07a0*/  @P0 IADD3 R3, R13, R5, RZ ;  /* 0x000000050d030210 */ /* 0x000fe40007ffe0ff */
[----:B------:R-:W-:Y:S02]  /*07b0*/  CS2R R4, SRZ ;  /* 0x0000000000047805 */ /* 0x000fe4000001ff00 */
[----:B-1----:R-:W-:Y:S02]  /*07c0*/  @P0 LEA R20, P2, R8, R20, 0x1 ;  /* 0x0000001408140211 */ /* 0x002fe400078408ff */
[----:B0-----:R-:W-:-:S02]  /*07d0*/  @P0 LEA R24, P4, R12, R24, 0x1 ;  /* 0x000000180c180211 */ /* 0x001fc400078808ff */
[----:B------:R-:W-:Y:S02]  /*07e0*/  CS2R R18, SRZ ;  /* 0x0000000000127805 */ /* 0x000fe4000001ff00 */
[----:B------:R-:W-:Y:S01]  /*07f0*/  @P0 LEA.HI.X R21, R8, R21, R15, 0x1, P2 ;  /* 0x0000001508150211 */ /* 0x000fe200010f0c0f */
[----:B------:R0:W3:Y:S01]  /*0800*/  @P1 LDG.E.128 R4, desc[UR6][R16.64] ;  /* 0x0000000610041981 */ /* 0x0000e2000c1e1d00 */
[----:B--2---:R-:W-:Y:S02]  /*0810*/  @P1 LEA R22, P3, R10, R22, 0x1 ;  /* 0x000000160a161211 */ /* 0x004fe400078608ff */
[----:B------:R-:W-:Y:S02]  /*0820*/  CS2R R14, SRZ ;  /* 0x00000000000e7805 */ /* 0x000fe4000001ff00 */
[----:B------:R-:W-:Y:S02]  /*0830*/  @P0 LEA.HI.X R25, R12, R25, R3, 0x1, P4 ;  /* 0x000000190c190211 */ /* 0x000fe400020f0c03 */
[----:B------:R-:W-:-:S02]  /*0840*/  CS2R R12, SRZ ;  /* 0x00000000000c7805 */ /* 0x000fc4000001ff00 */
[----:B------:R-:W-:Y:S02]  /*0850*/  @P1 LEA.HI.X R23, R10, R23, R9, 0x1, P3 ;  /* 0x000000170a171211 */ /* 0x000fe400018f0c09 */
[----:B------:R-:W-:Y:S02]  /*0860*/  CS2R R10, SRZ ;  /* 0x00000000000a7805 */ /* 0x000fe4000001ff00 */
[----:B------:R-:W-:Y:S02]  /*0870*/  CS2R R8, SRZ ;  /* 0x0000000000087805 */ /* 0x000fe4000001ff00 */
[----:B0-----:R-:W-:Y:S01]  /*0880*/  CS2R R16, SRZ ;  /* 0x0000000000107805 */ /* 0x001fe2000001ff00 */
[----:B------:R-:W2:Y:S04]  /*0890*/  @P0 LDG.E.128 R12, desc[UR6][R20.64] ;  /* 0x00000006140c0981 */ /* 0x000ea8000c1e1d00 */
[----:B------:R-:W4:Y:S04]  /*08a0*/  @P1 LDG.E.128 R8, desc[UR6][R22.64] ;  /* 0x0000000616081981 */ /* 0x000f28000c1e1d00 */
[----:B------:R-:W5:Y:S01]  /*08b0*/  @P0 LDG.E.128 R16, desc[UR6][R24.64] ;  /* 0x0000000618100981 */ /* 0x000f62000c1e1d00 */
[----:B------:R-:W-:Y:S01]  /*08c0*/  LOP3.LUT P0, RZ, R0, 0x7, RZ, 0xc0, !PT ;  /* 0x0000000700ff7812 */ /* 0x000fe2000780c0ff */
[----:B---3--:R-:W-:-:S02]  /*08d0*/  HADD2.F32 R26, -RZ, R4.H1_H1 ;  /* 0x30000004ff1a7230 */ /* 0x008fc40000004100 */
[----:B------:R-:W-:Y:S02]  /*08e0*/  HADD2.F32 R29, -RZ, R4.H0_H0 ;  /* 0x20000004ff1d7230 */ /* 0x000fe40000004100 */
[--C-:B--2---:R-:W-:Y:S02]  /*08f0*/  HADD2.F32 R27, -RZ, R12.reuse.H1_H1 ;  /* 0x3000000cff1b7230 */ /* 0x104fe40000004100 */
[----:B------:R-:W-:Y:S02]  /*0900*/  HADD2.F32 R12, -RZ, R12.H0_H0 ;  /* 0x2000000cff0c7230 */ /* 0x000fe40000004100 */
[----:B----4-:R-:W-:Y:S02]  /*0910*/  HADD2.F32 R3, -RZ, R8.H1_H1 ;  /* 0x30000008ff037230 */ /* 0x010fe40000004100 */
[--C-:B-----5:R-:W-:Y:S02]  /*0920*/  HADD2.F32 R28, -RZ, R16.reuse.H1_H1 ;  /* 0x30000010ff1c7230 */ /* 0x120fe40000004100 */
[----:B------:R-:W-:-:S02]  /*0930*/  HADD2.F32 R16, -RZ, R16.H0_H0 ;  /* 0x20000010ff107230 */ /* 0x000fc40000004100 */
[----:B------:R-:W-:Y:S01]  /*0940*/  FMUL.FTZ R26, R26, R3 ;  /* 0x000000031a1a7220 */ /* 0x000fe20000410000 */
[----:B------:R-:W-:Y:S02]  /*0950*/  HADD2.F32 R20, -RZ, R8.H0_H0 ;  /* 0x20000008ff147230 */ /* 0x000fe40000004100 */
[----:B------:R-:W-:Y:S01]  /*0960*/  FMUL.FTZ R27, R27, R28 ;  /* 0x0000001c1b1b7220 */ /* 0x000fe20000410000 */
[----:B------:R-:W-:-:S03]  /*0970*/  HADD2.F32 R3, -RZ, R5.H0_H0 ;  /* 0x20000005ff037230 */ /* 0x000fc60000004100 */
[----:B------:R-:W-:Y:S01]  /*0980*/  FFMA.FTZ R27, R12, R16, R27 ;  /* 0x000000100c1b7223 */ /* 0x000fe2000001001b */
[----:B------:R-:W-:Y:S02]  /*0990*/  HADD2.F32 R16, -RZ, R9.H0_H0 ;  /* 0x20000009ff107230 */ /* 0x000fe40000004100 */
[----:B------:R-:W-:Y:S01]  /*09a0*/  FFMA.FTZ R26, R29, R20, R26 ;  /* 0x000000141d1a7223 */ /* 0x000fe2000001001a */
[----:B------:R-:W-:Y:S02]  /*09b0*/  HADD2.F32 R5, -RZ, R5.H1_H1 ;  /* 0x30000005ff057230 */ /* 0x000fe40000004100 */
[----:B------:R-:W-:Y:S02]  /*09c0*/  HADD2.F32 R12, -RZ, R9.H1_H1 ;  /* 0x30000009ff0c7230 */ /* 0x000fe40000004100 */
[----:B------:R-:W-:Y:S01]  /*09d0*/  FFMA.FTZ R16, R3, R16, R26 ;  /* 0x0000001003107223 */ /* 0x000fe2000001001a */
[----:B------:R-:W-:Y:S02]  /*09e0*/  HADD2.F32 R20, -RZ, R13.H0_H0 ;  /* 0x2000000dff147230 */ /* 0x000fe40000004100 */
[----:B------:R-:W-:-:S02]  /*09f0*/  HADD2.F32 R24, -RZ, R17.H0_H0 ;  /* 0x20000011ff187230 */ /* 0x000fc40000004100 */
[----:B------:R-:W-:Y:S01]  /*0a00*/  FFMA.FTZ R5, R5, R12, R16 ;  /* 0x0000000c05057223 */ /* 0x000fe20000010010 */
[----:B------:R-:W-:Y:S02]  /*0a10*/  HADD2.F32 R4, -RZ, R6.H0_H0 ;  /* 0x20000006ff047230 */ /* 0x000fe40000004100 */
[----:B------:R-:W-:Y:S02]  /*0a20*/  HADD2.F32 R23, -RZ, R10.H0_H0 ;  /* 0x2000000aff177230 */ /* 0x000fe40000004100 */
[----:B------:R-:W-:Y:S01]  /*0a30*/  FFMA.FTZ R27, R20, R24, R27 ;  /* 0x00000018141b7223 */ /* 0x000fe2000001001b */
[----:B------:R-:W-:Y:S02]  /*0a40*/  HADD2.F32 R22, -RZ, R13.H1_H1 ;  /* 0x3000000dff167230 */ /* 0x000fe40000004100 */
[----:B------:R-:W-:Y:S02]  /*0a50*/  HADD2.F32 R17, -RZ, R17.H1_H1 ;  /* 0x30000011ff117230 */ /* 0x000fe40000004100 */
[----:B------:R-:W-:Y:S01]  /*0a60*/  FFMA.FTZ R5, R4, R23, R5 ;  /* 0x0000001704057223 */ /* 0x000fe20000010005 */
[----:B------:R-:W-:-:S02]  /*0a70*/  HADD2.F32 R8, -RZ, R6.H1_H1 ;  /* 0x30000006ff087230 */ /* 0x000fc40000004100 */
[----:B------:R-:W-:Y:S02]  /*0a80*/  HADD2.F32 R21, -RZ, R10.H1_H1 ;  /* 0x3000000aff157230 */ /* 0x000fe40000004100 */
[----:B------:R-:W-:Y:S01]  /*0a90*/  FFMA.FTZ R27, R22, R17, R27 ;  /* 0x00000011161b7223 */ /* 0x000fe2000001001b */
[----:B------:R-:W-:Y:S02]  /*0aa0*/  HADD2.F32 R12, -RZ, R14.H0_H0 ;  /* 0x2000000eff0c7230 */ /* 0x000fe40000004100 */
[----:B------:R-:W-:Y:S02]  /*0ab0*/  HADD2.F32 R3, -RZ, R18.H0_H0 ;  /* 0x20000012ff037230 */ /* 0x000fe40000004100 */
[----:B------:R-:W-:Y:S01]  /*0ac0*/  FFMA.FTZ R5, R8, R21, R5 ;  /* 0x0000001508057223 */ /* 0x000fe20000010005 */
[----:B------:R-:W-:Y:S02]  /*0ad0*/  HADD2.F32 R6, -RZ, R7.H0_H0 ;  /* 0x20000007ff067230 */ /* 0x000fe40000004100 */
[----:B------:R-:W-:-:S02]  /*0ae0*/  HADD2.F32 R9, -RZ, R11.H0_H0 ;  /* 0x2000000bff097230 */ /* 0x000fc40000004100 */
[----:B------:R-:W-:Y:S01]  /*0af0*/  FFMA.FTZ R27, R12, R3, R27 ;  /* 0x000000030c1b7223 */ /* 0x000fe2000001001b */
[----:B------:R-:W-:Y:S02]  /*0b00*/  HADD2.F32 R14, -RZ, R14.H1_H1 ;  /* 0x3000000eff0e7230 */ /* 0x000fe40000004100 */
[----:B------:R-:W-:Y:S02]  /*0b10*/  HADD2.F32 R18, -RZ, R18.H1_H1 ;  /* 0x30000012ff127230 */ /* 0x000fe40000004100 */
[----:B------:R-:W-:Y:S01]  /*0b20*/  FFMA.FTZ R6, R6, R9, R5 ;  /* 0x0000000906067223 */ /* 0x000fe20000010005 */
[----:B------:R-:W-:Y:S02]  /*0b30*/  HADD2.F32 R7, -RZ, R7.H1_H1 ;  /* 0x30000007ff077230 */ /* 0x000fe40000004100 */
[----:B------:R-:W-:Y:S02]  /*0b40*/  HADD2.F32 R10, -RZ, R11.H1_H1 ;  /* 0x3000000bff0a7230 */ /* 0x000fe40000004100 */
[----:B------:R-:W-:Y:S01]  /*0b50*/  FFMA.FTZ R27, R14, R18, R27 ;  /* 0x000000120e1b7223 */ /* 0x000fe2000001001b */
[----:B------:R-:W-:-:S02]  /*0b60*/  HADD2.F32 R4, -RZ, R15.H0_H0 ;  /* 0x2000000fff047230 */ /* 0x000fc40000004100 */
[----:B------:R-:W-:Y:S02]  /*0b70*/  HADD2.F32 R3, -RZ, R19.H0_H0 ;  /* 0x20000013ff037230 */ /* 0x000fe40000004100 */
[----:B------:R-:W-:Y:S01]  /*0b80*/  FFMA.FTZ R6, R7, R10, R6 ;  /* 0x0000000a07067223 */ /* 0x000fe20000010006 */
[----:B------:R-:W-:Y:S02]  /*0b90*/  HADD2.F32 R8, -RZ, R15.H1_H1 ;  /* 0x3000000fff087230 */ /* 0x000fe40000004100 */
[----:B------:R-:W-:Y:S02]  /*0ba0*/  HADD2.F32 R19, -RZ, R19.H1_H1 ;  /* 0x30000013ff137230 */ /* 0x000fe40000004100 */
[----:B------:R-:W-:Y:S02]  /*0bb0*/  FFMA.FTZ R27, R4, R3, R27 ;  /* 0x00000003041b7223 */ /* 0x000fe4000001001b */
[----:B------:R-:W0:Y:S02]  /*0bc0*/  SHFL.BFLY PT, R3, R6, 0x4, 0x1f ;  /* 0x0c801f0006037f89 */ /* 0x000e2400000e0000 */
[----:B------:R-:W-:-:S05]  /*0bd0*/  FFMA.FTZ R27, R8, R19, R27 ;  /* 0x00000013081b7223 */ /* 0x000fca000001001b */
[----:B------:R-:W1:Y:S01]  /*0be0*/  SHFL.BFLY PT, R4, R27, 0x4, 0x1f ;  /* 0x0c801f001b047f89 */ /* 0x000e6200000e0000 */
[----:B0-----:R-:W-:Y:S01]  /*0bf0*/  FADD.FTZ R3, R6, R3 ;  /* 0x0000000306037221 */ /* 0x001fe20000010000 */
[----:B-1----:R-:W-:-:S04]  /*0c00*/  FADD.FTZ R7, R27, R4 ;  /* 0x000000041b077221 */ /* 0x002fc80000010000 */
[----:B------:R-:W0:Y:S04]  /*0c10*/  SHFL.BFLY PT, R4, R3, 0x2, 0x1f ;  /* 0x0c401f0003047f89 */ /* 0x000e2800000e0000 */
[----:B------:R-:W1:Y:S01]  /*0c20*/  SHFL.BFLY PT, R8, R7, 0x2, 0x1f ;  /* 0x0c401f0007087f89 */ /* 0x000e6200000e0000 */
[----:B0-----:R-:W-:Y:S01]  /*0c30*/  FADD.FTZ R4, R3, R4 ;  /* 0x0000000403047221 */ /* 0x001fe20000010000 */
[----:B-1----:R-:W-:-:S04]  /*0c40*/  FADD.FTZ R8, R7, R8 ;  /* 0x0000000807087221 */ /* 0x002fc80000010000 */
[----:B------:R-:W0:Y:S04]  /*0c50*/  SHFL.BFLY PT, R5, R4, 0x1, 0x1f ;  /* 0x0c201f0004057f89 */ /* 0x000e2800000e0000 */
[----:B------:R-:W1:Y:S01]  /*0c60*/  SHFL.BFLY PT, R9, R8, 0x1, 0x1f ;  /* 0x0c201f0008097f89 */ /* 0x000e6200000e0000 */
[----:B------:R-:W-:Y:S01]  /*0c70*/  IADD3 R11, R2, UR4, RZ ;  /* 0x00000004020b7c10 */ /* 0x000fe2000fffe0ff */
[----:B------:R-:W-:-:S03]  /*0c80*/  ULDC.64 UR4, c[0x0][0x478] ;  /* 0x00011e0000047ab9 */ /* 0x000fc60000000a00 */
[----:B------:R-:W-:Y:S02]  /*0c90*/  SHF.R.S32.HI R2, RZ, 0x1f, R11 ;  /* 0x0000001fff027819 */ /* 0x000fe4000001140b */
[----:B------:R-:W-:-:S04]  /*0ca0*/  LEA.HI R6, P1, R0, R11, RZ, 0x1d ;  /* 0x0000000b00067211 */ /* 0x000fc8000783e8ff */
[----:B------:R-:W-:Y:S02]  /*0cb0*/  IADD3.X R3, RZ, R2, RZ, P1, !PT ;  /* 0x00000002ff037210 */ /* 0x000fe40000ffe4ff */
[----:B------:R-:W-:Y:S01]  /*0cc0*/  LEA R2, P1, R6, UR4, 0x2 ;  /* 0x0000000406027c11 */ /* 0x000fe2000f8210ff */
[----:B------:R-:W-:Y:S01]  /*0cd0*/  ULDC UR4, c[0x0][0x384] ;  /* 0x0000e10000047ab9 */ /* 0x000fe20000000800 */
[----:B0-----:R-:W-:Y:S02]  /*0ce0*/  FADD.FTZ R5, R4, R5 ;  /* 0x0000000504057221 */ /* 0x001fe40000010000 */
[----:B------:R-:W-:Y:S02]  /*0cf0*/  LEA.HI.X R3, R6, UR5, R3, 0x2, P1 ;  /* 0x0000000506037c11 */ /* 0x000fe400088f1403 */
[----:B------:R-:W-:Y:S01]  /*0d00*/  FMUL.FTZ R5, R5, UR4 ;  /* 0x0000000405057c20 */ /* 0x000fe20008410000 */
[----:B-1----:R-:W-:-:S04]  /*0d10*/  FADD.FTZ R9, R8, R9 ;  /* 0x0000000908097221 */ /* 0x002fc80000010000 */
[----:B------:R-:W-:Y:S01]  /*0d20*/  FMUL.FTZ R9, R9, UR4 ;  /* 0x0000000409097c20 */ /* 0x000fe20008410000 */
[----:B------:R0:W-:Y:S01]  /*0d30*/  @!P0 STG.E desc[UR6][R2.64], R5 ;  /* 0x0000000502008986 */ /* 0x0001e2000c101906 */
[----:B------:R-:W-:Y:S05]  /*0d40*/  @P0 EXIT ;  /* 0x000000000000094d */ /* 0x000fea0003800000 */
[----:B------:R-:W-:Y:S01]  /*0d50*/  STG.E desc[UR6][R2.64+0x80], R9 ;  /* 0x0000800902007986 */ /* 0x000fe2000c101906 */
[----:B------:R-:W-:Y:S05]  /*0d60*/  EXIT ;  /* 0x000000000000794d */ /* 0x000fea0003800000 */
.L_x_809:
        /* <DEDUP_REMOVED lines=9> */
.L_x_1272:


//--------------------- .text._ZN5flash25flash_bwd_dot_do_o_kernelILb1E23Flash_bwd_kernel_traitsILi64ELi64ELi128ELi8ELi2ELi4ELi4ELb1ELb0EN7cutlass6half_tE19Flash_kernel_traitsILi64ELi64ELi128ELi8ES3_EEEEvNS_16Flash_bwd_paramsE --------------------------
	.section	.text._ZN5flash25flash_bwd_dot_do_o_kernelILb1E23Flash_bwd_kernel_traitsILi64ELi64ELi128ELi8ELi2ELi4ELi4ELb1ELb0EN7cutlass6half_tE19Flash_kernel_traitsILi64ELi64ELi128ELi8ES3_EEEEvNS_16Flash_bwd_paramsE,"ax",@progbits
	.align	128
        .global         _ZN5flash25flash_bwd_dot_do_o_kernelILb1E23Flash_bwd_kernel_traitsILi64ELi64ELi128ELi8ELi2ELi4ELi4ELb1ELb0EN7cutlass6half_tE19Flash_kernel_traitsILi64ELi64ELi128ELi8ES3_EEEEvNS_16Flash_bwd_paramsE
        .type           _ZN5flash25flash_bwd_dot_do_o_kernelILb1E23Flash_bwd_kernel_traitsILi64ELi64ELi128ELi8ELi2ELi4ELi4ELb1ELb0EN7cutlass6half_tE19Flash_kernel_traitsILi64ELi64ELi128ELi8ES3_EEEEvNS_16Flash_bwd_paramsE,@function
        .size           _ZN5flash25flash_bwd_dot_do_o_kernelILb1E23Flash_bwd_kernel_traitsILi64ELi64ELi128ELi8ELi2ELi4ELi4ELb1ELb0EN7cutlass6half_tE19Flash_kernel_traitsILi64ELi64ELi128ELi8ES3_EEEEvNS_16Flash_bwd_paramsE,(.L_x_1273 - _ZN5flash25flash_bwd_dot_do_o_kernelILb1E23Flash_bwd_kernel_traitsILi64ELi64ELi128ELi8ELi2ELi4ELi4ELb1ELb0EN7cutlass6half_tE19Flash_kernel_traitsILi64ELi64ELi128ELi8ES3_EEEEvNS_16Flash_bwd_paramsE)
        .other          _ZN5flash25flash_bwd_dot_do_o_kernelILb1E23Flash_bwd_kernel_traitsILi64ELi64ELi128ELi8ELi2ELi4ELi4ELb1ELb0EN7cutlass6half_tE19Flash_kernel_traitsILi64ELi64ELi128ELi8ES3_EEEEvNS_16Flash_bwd_paramsE,@"STO_CUDA_ENTRY STV_DEFAULT"
_ZN5flash25flash_bwd_dot_do_o_kernelILb1E23Flash_bwd_kernel_traitsILi64ELi64ELi128ELi8ELi2ELi4ELi4ELb1ELb0EN7cutlass6half_tE19Flash_kernel_traitsILi64ELi64ELi128ELi8ES3_EEEEvNS_16Flash_bwd_paramsE:
.text._ZN5flash25flash_bwd_dot_do_o_kernelILb1E23Flash_bwd_kernel_traitsILi64ELi64ELi128ELi8ELi2ELi4ELi4ELb1ELb0EN7cutlass6half_tE19Flash_kernel_traitsILi64ELi64ELi128ELi8ES3_EEEEvNS_16Flash_bwd_paramsE:
[----:B------:R-:W-:Y:S01]  /*0000*/  LDC R1, c[0x0][0x28] ;  /* 0x00000a00ff017b82 */ /* 0x000fe20000000800 */
[----:B------:R-:W0:Y:S07]  /*0010*/  S2R R18, SR_CTAID.Y ;  /* 0x0000000000127919 */ /* 0x000e2e0000002600 */
[----:B------:R-:W0:Y:S01]  /*0020*/  LDC.64 R2, c[0x0][0x2f0] ;  /* 0x0000bc00ff027b82 */ /* 0x000e220000000a00 */
[----:B------:R-:W-:Y:S01]  /*0030*/  ULDC.64 UR4, c[0x0][0x2f0] ;  /* 0x0000bc0000047ab9 */ /* 0x000fe20000000a00 */
[----:B------:R-:W-:-:S02]  /*0040*/  MOV R11, 0xffffffff ;  /* 0xffffffff000b7802 */ /* 0x000fc40000000f00 */
[----:B------:R-:W-:-:S04]  /*0050*/  ISETP.NE.U32.AND P0, PT, RZ, UR4, PT ;  /* 0x00000004ff007c0c */ /* 0x000fc8000bf05070 */
[----:B------:R-:W-:Y:S01]  /*0060*/  ISETP.NE.AND.EX P0, PT, RZ, UR5, PT, P0 ;  /* 0x00000005ff007c0c */ /* 0x000fe2000bf05300 */
[----:B------:R-:W-:Y:S01]  /*0070*/  ULDC.64 UR4, c[0x0][0x208] ;  /* 0x0000820000047ab9 */ /* 0x000fe20000000a00 */
[----:B0-----:R-:W-:-:S11]  /*0080*/  IMAD.WIDE R2, R18, 0x4, R2 ;  /* 0x0000000412027825 */ /* 0x001fd600078e0202 */
[----:B------:R-:W2:Y:S04]  /*0090*/  @P0 LDG.E R11, desc[UR4][R2.64] ;  /* 0x00000004020b0981 */ /* 0x000ea8000c1e1900 */
[----:B------:R-:W2:Y:S01]  /*00a0*/  @P0 LDG.E R12, desc[UR4][R2.64+0x4] ;  /* 0x00000404020c0981 */ /* 0x000ea2000c1e1900 */
[----:B------:R-:W0:Y:S02]  /*00b0*/  S2R R29, SR_CTAID.X ;  /* 0x00000000001d7919 */ /* 0x000e240000002500 */
[----:B0-----:R-:W-:Y:S02]  /*00c0*/  SHF.L.U32 R29, R29, 0x6, RZ ;  /* 0x000000061d1d7819 */ /* 0x001fe400000006ff */
[----:B--2---:R-:W-:-:S06]  /*00d0*/  @P0 IADD3 R12, R12, -R11, RZ ;  /* 0x8000000b0c0c0210 */ /* 0x004fcc0007ffe0ff */
[----:B------:R-:W0:Y:S02]  /*00e0*/  @!P0 LDC R12, c[0x0][0x2c4] ;  /* 0x0000b100ff0c8b82 */ /* 0x000e240000000800 */
[----:B0-----:R-:W-:-:S13]  /*00f0*/  ISETP.GT.AND P1, PT, R12, R29, PT ;  /* 0x0000001d0c00720c */ /* 0x001fda0003f24270 */
[----:B------:R-:W-:Y:S05]  /*0100*/  @!P1 EXIT ;  /* 0x000000000000994d */ /* 0x000fea0003800000 */
[----:B------:R-:W-:Y:S01]  /*0110*/  ISETP.NE.AND P1, PT, R11, -0x1, PT ;  /* 0xffffffff0b00780c */ /* 0x000fe20003f25270 */
[----:B------:R-:W0:Y:S01]  /*0120*/  LDC R0, c[0x0][0x2d4] ;  /* 0x0000b500ff007b82 */ /* 0x000e220000000800 */
[----:B------:R-:W1:Y:S07]  /*0130*/  S2R R20, SR_TID.X ;  /* 0x0000000000147919 */ /* 0x000e6e0000002100 */
[----:B------:R-:W2:Y:S04]  /*0140*/  LDC R21, c[0x0][0x270] ;  /* 0x00009c00ff157b82 */ /* 0x000ea80000000800 */
[----:B------:R-:W-:-:S04]  /*0150*/  @!P1 SHF.R.S32.HI R5, RZ, 0x1f, R18 ;  /* 0x0000001fff059819 */ /* 0x000fc80000011412 */
[----:B------:R-:W3:Y:S08]  /*0160*/  @!P1 LDC.64 R2, c[0x0][0x418] ;  /* 0x00010600ff029b82 */ /* 0x000ef00000000a00 */
[----:B------:R-:W4:Y:S08]  /*0170*/  @P1 LDC.64 R14, c[0x0][0x420] ;  /* 0x00010800ff0e1b82 */ /* 0x000f300000000a00 */
[----:B------:R-:W5:Y:S01]  /*0180*/  @P1 LDC.64 R8, c[0x0][0x298] ;  /* 0x0000a600ff081b82 */ /* 0x000f620000000a00 */
[----:B--2---:R-:W-:Y:S01]  /*0190*/  SHF.R.S32.HI R13, RZ, 0x1f, R21 ;  /* 0x0000001fff0d7819 */ /* 0x004fe20000011415 */
[----:B---3--:R-:W-:-:S06]  /*01a0*/  @!P1 IMAD R6, R5, R2, RZ ;  /* 0x0000000205069224 */ /* 0x008fcc00078e02ff */
[----:B------:R-:W2:Y:S01]  /*01b0*/  LDC R26, c[0x0][0x2dc] ;  /* 0x0000b700ff1a7b82 */ /* 0x000ea20000000800 */
[----:B------:R-:W-:-:S04]  /*01c0*/  IMAD.WIDE R4, R18, 0x80, RZ ;  /* 0x0000008012047825 */ /* 0x000fc800078e02ff */
[----:B------:R-:W-:Y:S01]  /*01d0*/  @!P1 IMAD R7, R18, R3, R6 ;  /* 0x0000000312079224 */ /* 0x000fe200078e0206 */
[----:B------:R-:W-:Y:S01]  /*01e0*/  SEL R10, R4, RZ, P0 ;  /* 0x000000ff040a7207 */ /* 0x000fe20000000000 */
[----:B----4-:R-:W-:Y:S01]  /*01f0*/  @P1 IMAD.WIDE.U32 R16, R11, R14, RZ ;  /* 0x0000000e0b101225 */ /* 0x010fe200078e00ff */
[----:B------:R-:W-:-:S03]  /*0200*/  SHF.R.S32.HI R14, RZ, 0x1f, R29 ;  /* 0x0000001fff0e7819 */ /* 0x000fc6000001141d */
[----:B------:R-:W-:-:S04]  /*0210*/  @!P1 IMAD.WIDE.U32 R2, R18, R2, RZ ;  /* 0x0000000212029225 */ /* 0x000fc800078e00ff */
[----:B------:R-:W-:Y:S01]  /*0220*/  @P1 IMAD R15, R11, R15, R17 ;  /* 0x0000000f0b0f1224 */ /* 0x000fe200078e0211 */
[----:B------:R-:W-:Y:S02]  /*0230*/  @!P1 IADD3 R15, R3, R7, RZ ;  /* 0x00000007030f9210 */ /* 0x000fe40007ffe0ff */
[----:B------:R-:W-:Y:S01]  /*0240*/  SEL R17, R5, RZ, P0 ;  /* 0x000000ff05117207 */ /* 0x000fe20000000000 */
[----:B------:R-:W3:Y:S01]  /*0250*/  S2R R7, SR_CTAID.Z ;  /* 0x0000000000077919 */ /* 0x000ee20000002700 */
[----:B0-----:R-:W-:Y:S01]  /*0260*/  IMAD.WIDE R4, R18, R0, RZ ;  /* 0x0000000012047225 */ /* 0x001fe200078e02ff */
[----:B------:R-:W-:Y:S02]  /*0270*/  @!P1 MOV R16, R2 ;  /* 0x0000000200109202 */ /* 0x000fe40000000f00 */
[----:B------:R-:W-:Y:S01]  /*0280*/  IADD3 R25, P0, R29, R10, RZ ;  /* 0x0000000a1d197210 */ /* 0x000fe20007f1e0ff */
[----:B------:R-:W-:Y:S01]  /*0290*/  IMAD R5, R5, R21, RZ ;  /* 0x0000001505057224 */ /* 0x000fe200078e02ff */
[----:B--2---:R-:W-:Y:S01]  /*02a0*/  SHF.R.S32.HI R27, RZ, 0x1f, R26 ;  /* 0x0000001fff1b7819 */ /* 0x004fe2000001141a */
[----:B-----5:R-:W-:Y:S01]  /*02b0*/  @P1 IMAD.WIDE.U32 R2, R11, R8, RZ ;  /* 0x000000080b021225 */ /* 0x020fe200078e00ff */
[----:B------:R-:W-:-:S02]  /*02c0*/  IADD3.X R23, R14, R17, RZ, P0, !PT ;  /* 0x000000110e177210 */ /* 0x000fc400007fe4ff */
[----:B------:R-:W-:Y:S01]  /*02d0*/  @P1 MOV R17, R11 ;  /* 0x0000000b00111202 */ /* 0x000fe20000000f00 */
[C---:B------:R-:W-:Y:S01]  /*02e0*/  IMAD R19, R4.reuse, R13, R5 ;  /* 0x0000000d04137224 */ /* 0x040fe200078e0205 */
[----:B------:R-:W-:Y:S01]  /*02f0*/  @P1 MOV R6, R2 ;  /* 0x0000000200061202 */ /* 0x000fe20000000f00 */
[----:B------:R-:W-:-:S04]  /*0300*/  IMAD.WIDE.U32 R4, R4, R21, RZ ;  /* 0x0000001504047225 */ /* 0x000fc800078e00ff */
[----:B------:R-:W-:Y:S01]  /*0310*/  @P1 IMAD R13, R11, R9, R3 ;  /* 0x000000090b0d1224 */ /* 0x000fe200078e0203 */
[----:B------:R-:W-:Y:S01]  /*0320*/  IADD3 R3, R5, R19, RZ ;  /* 0x0000001305037210 */ /* 0x000fe20007ffe0ff */
[----:B------:R-:W-:Y:S01]  /*0330*/  HFMA2.MMA R19, -RZ, RZ, 0, 0 ;  /* 0x00000000ff137435 */ /* 0x000fe200000001ff */
[----:B------:R-:W-:-:S04]  /*0340*/  IMAD.WIDE R8, R21, R26, RZ ;  /* 0x0000001a15087225 */ /* 0x000fc800078e02ff */
[----:B------:R-:W-:Y:S01]  /*0350*/  IMAD R10, R3, R26, RZ ;  /* 0x0000001a030a7224 */ /* 0x000fe200078e02ff */
[----:B-1-3--:R-:W-:Y:S06]  /*0360*/  @P1 BRA `(.L_x_810) ;  /* 0x0000000000201947 */ /* 0x00afec0003800000 */
[----:B------:R-:W0:Y:S01]  /*0370*/  LDC.64 R2, c[0x0][0x290] ;  /* 0x0000a400ff027b82 */ /* 0x000e220000000a00 */
[----:B------:R-:W-:Y:S02]  /*0380*/  SHF.R.S32.HI R13, RZ, 0x1f, R18 ;  /* 0x0000001fff0d7819 */ /* 0x000fe40000011412 */
[----:B------:R-:W-:-:S03]  /*0390*/  MOV R17, 0xffffffff ;  /* 0xffffffff00117802 */ /* 0x000fc60000000f00 */
[----:B0-----:R-:W-:-:S04]  /*03a0*/  IMAD R6, R13, R2, RZ ;  /* 0x000000020d067224 */ /* 0x001fc800078e02ff */
[C---:B------:R-:W-:Y:S02]  /*03b0*/  IMAD R13, R18.reuse, R3, R6 ;  /* 0x00000003120d7224 */ /* 0x040fe400078e0206 */
[----:B------:R-:W-:-:S05]  /*03c0*/  IMAD.WIDE.U32 R2, R18, R2, RZ ;  /* 0x0000000212027225 */ /* 0x000fca00078e00ff */
[----:B------:R-:W-:Y:S02]  /*03d0*/  IADD3 R13, R3, R13, RZ ;  /* 0x0000000d030d7210 */ /* 0x000fe40007ffe0ff */
[----:B------:R-:W-:-:S07]  /*03e0*/  MOV R6, R2 ;  /* 0x0000000200067202 */ /* 0x000fce0000000f00 */
.L_x_810:
[----:B------:R-:W-:Y:S01]  /*03f0*/  ULDC.U8 UR6, c[0x0][0x3d8] ;  /* 0x0000f60000067ab9 */ /* 0x000fe20000000000 */
[----:B------:R-:W-:Y:S01]  /*0400*/  IMAD R2, R9, R17, RZ ;  /* 0x0000001109027224 */ /* 0x000fe200078e02ff */
[----:B------:R-:W-:Y:S01]  /*0410*/  ISETP.NE.AND P0, PT, RZ, UR6, PT ;  /* 0x00000006ff007c0c */ /* 0x000fe2000bf05270 */
[----:B------:R-:W-:Y:S01]  /*0420*/  IMAD R27, R27, R4, R10 ;  /* 0x000000041b1b7224 */ /* 0x000fe200078e020a */
[----:B------:R-:W-:Y:S01]  /*0430*/  SHF.R.S32.HI R10, RZ, 0x1f, R7 ;  /* 0x0000001fff0a7819 */ /* 0x000fe20000011407 */
[----:B------:R-:W-:Y:S02]  /*0440*/  IMAD R19, R8, R19, R2 ;  /* 0x0000001308137224 */ /* 0x000fe400078e0202 */
[----:B------:R-:W-:Y:S02]  /*0450*/  IMAD R23, R23, R8, RZ ;  /* 0x0000000817177224 */ /* 0x000fe400078e02ff */
[----:B------:R-:W-:-:S04]  /*0460*/  IMAD.WIDE.U32 R2, R4, R26, RZ ;  /* 0x0000001a04027225 */ /* 0x000fc800078e00ff */
[----:B------:R-:W-:Y:S01]  /*0470*/  IMAD R23, R9, R25, R23 ;  /* 0x0000001909177224 */ /* 0x000fe200078e0217 */
[----:B------:R-:W-:Y:S01]  /*0480*/  IADD3 R27, R3, R27, RZ ;  /* 0x0000001b031b7210 */ /* 0x000fe20007ffe0ff */
[----:B------:R-:W-:-:S04]  /*0490*/  IMAD.WIDE.U32 R4, R25, R8, RZ ;  /* 0x0000000819047225 */ /* 0x000fc800078e00ff */
[----:B------:R-:W-:Y:S01]  /*04a0*/  IMAD.WIDE.U32 R8, R8, R17, RZ ;  /* 0x0000001108087225 */ /* 0x000fe200078e00ff */
[----:B------:R-:W-:-:S03]  /*04b0*/  IADD3 R24, R5, R23, RZ ;  /* 0x0000001705187210 */ /* 0x000fc60007ffe0ff */
[----:B------:R-:W-:Y:S01]  /*04c0*/  IMAD R3, R7, R26, RZ ;  /* 0x0000001a07037224 */ /* 0x000fe200078e02ff */
[----:B------:R-:W-:Y:S02]  /*04d0*/  SEL R17, R2, R8, !P1 ;  /* 0x0000000802117207 */ /* 0x000fe40004800000 */
[----:B------:R-:W-:Y:S02]  /*04e0*/  @P1 IADD3 R27, R9, R19, RZ ;  /* 0x00000013091b1210 */ /* 0x000fe40007ffe0ff */
[----:B------:R-:W-:Y:S01]  /*04f0*/  SHF.R.S32.HI R2, RZ, 0x1f, R3 ;  /* 0x0000001fff027819 */ /* 0x000fe20000011403 */
[----:B------:R-:W-:Y:S06]  /*0500*/  @!P0 BRA `(.L_x_811) ;  /* 0x00000000001c8947 */ /* 0x000fec0003800000 */
[----:B------:R-:W0:Y:S01]  /*0510*/  LDC R8, c[0x0][0x2c0] ;  /* 0x0000b000ff087b82 */ /* 0x000e220000000800 */
[----:B------:R-:W-:-:S05]  /*0520*/  @!P1 IMAD R11, R18, R0, RZ ;  /* 0x00000000120b9224 */ /* 0x000fca00078e02ff */
[----:B------:R-:W-:Y:S02]  /*0530*/  LEA R11, R18, R11, 0x7 ;  /* 0x0000000b120b7211 */ /* 0x000fe400078e38ff */
[----:B------:R-:W0:Y:S02]  /*0540*/  LDC R9, c[0x0][0x2e4] ;  /* 0x0000b900ff097b82 */ /* 0x000e240000000800 */
[----:B0-----:R-:W-:-:S05]  /*0550*/  LEA R0, R8, R9, 0x7 ;  /* 0x0000000908007211 */ /* 0x001fca00078e38ff */
[----:B------:R-:W-:Y:S01]  /*0560*/  IMAD R0, R0, R7, R11 ;  /* 0x0000000700007224 */ /* 0x000fe200078e020b */
[----:B------:R-:W-:Y:S06]  /*0570*/  BRA `(.L_x_812) ;  /* 0x0000000000087947 */ /* 0x000fec0003800000 */
.L_x_811:
[----:B------:R-:W-:-:S04]  /*0580*/  IMAD R9, R18, R21, R7 ;  /* 0x0000001512097224 */ /* 0x000fc800078e0207 */
[----:B------:R-:W-:-:S07]  /*0590*/  IMAD R0, R9, R0, RZ ;  /* 0x0000000009007224 */ /* 0x000fce00078e02ff */
.L_x_812:
[----:B------:R-:W-:Y:S01]  /*05a0*/  SHF.R.S32.HI R25, RZ, 0x1f, R20 ;  /* 0x0000001fff197819 */ /* 0x000fe20000011414 */
[----:B------:R-:W-:Y:S01]  /*05b0*/  ULDC UR6, c[0x0][0x2d0] ;  /* 0x0000b40000067ab9 */ /* 0x000fe20000000800 */
[----:B------:R-:W-:Y:S01]  /*05c0*/  IADD3 R12, -R29, R12, RZ ;  /* 0x0000000c1d0c7210 */ /* 0x000fe20007ffe1ff */
[----:B------:R-:W-:Y:S01]  /*05d0*/  ULDC.64 UR8, c[0x0][0x420] ;  /* 0x0001080000087ab9 */ /* 0x000fe20000000a00 */
[----:B------:R-:W-:Y:S01]  /*05e0*/  LEA.HI R11, R25, R20, RZ, 0x3 ;  /* 0x00000014190b7211 */ /* 0x000fe200078f18ff */
[----:B------:R-:W-:Y:S01]  /*05f0*/  IMAD R18, R14, UR8, RZ ;  /* 0x000000080e127c24 */ /* 0x000fe2000f8e02ff */
[----:B------:R-:W-:Y:S01]  /*0600*/  IADD3 R3, P1, P2, R4, R17, R3 ;  /* 0x0000001104037210 */ /* 0x000fe20007a3e003 */
[----:B------:R-:W-:Y:S01]  /*0610*/  ULDC.64 UR10, c[0x0][0x298] ;  /* 0x0000a600000a7ab9 */ /* 0x000fe20000000a00 */
[----:B------:R-:W-:Y:S01]  /*0620*/  LOP3.LUT R5, R11, 0x1ffffff8, RZ, 0xc0, !PT ;  /* 0x1ffffff80b057812 */ /* 0x000fe200078ec0ff */
[----:B------:R-:W-:Y:S01]  /*0630*/  IMAD R18, R29, UR9, R18 ;  /* 0x000000091d127c24 */ /* 0x000fe2000f8e0212 */
[----:B------:R-:W-:-:S02]  /*0640*/  SHF.R.S32.HI R11, RZ, 0x3, R11 ;  /* 0x00000003ff0b7819 */ /* 0x000fc4000001140b */
[----:B------:R-:W-:-:S04]  /*0650*/  IADD3 R5, -R5, R20, RZ ;  /* 0x0000001405057210 */ /* 0x000fc80007ffe1ff */
[----:B------:R-:W-:-:S04]  /*0660*/  SHF.L.U32 R8, R5, 0x3, RZ ;  /* 0x0000000305087819 */ /* 0x000fc800000006ff */
[----:B------:R-:W-:Y:S01]  /*0670*/  ISETP.GE.AND P0, PT, R8, UR6, PT ;  /* 0x0000000608007c0c */ /* 0x000fe2000bf06270 */
[----:B------:R-:W-:Y:S01]  /*0680*/  ULDC.64 UR6, c[0x0][0x428] ;  /* 0x00010a0000067ab9 */ /* 0x000fe20000000a00 */
[--C-:B------:R-:W-:Y:S02]  /*0690*/  SHF.R.S32.HI R9, RZ, 0x1f, R8.reuse ;  /* 0x0000001fff097819 */ /* 0x100fe40000011408 */
[----:B------:R-:W-:Y:S01]  /*06a0*/  ISETP.LT.AND P3, PT, R11, R12, !P0 ;  /* 0x0000000c0b00720c */ /* 0x000fe20004761270 */
[----:B------:R-:W-:-:S04]  /*06b0*/  IMAD.WIDE.U32 R4, R29, UR8, R8 ;  /* 0x000000081d047c25 */ /* 0x000fc8000f8e0008 */
[----:B------:R-:W-:Y:S01]  /*06c0*/  IMAD.WIDE.U32 R8, R29, UR10, R8 ;  /* 0x0000000a1d087c25 */ /* 0x000fe2000f8e0008 */
[----:B------:R-:W-:-:S03]  /*06d0*/  IADD3 R4, P4, R16, R4, RZ ;  /* 0x0000000410047210 */ /* 0x000fc60007f9e0ff */
[----:B------:R-:W-:Y:S01]  /*06e0*/  IMAD R16, R14, UR10, RZ ;  /* 0x0000000a0e107c24 */ /* 0x000fe2000f8e02ff */
[----:B------:R-:W-:Y:S01]  /*06f0*/  IADD3.X R5, R15, R5, R18, P4, !PT ;  /* 0x000000050f057210 */ /* 0x000fe200027fe412 */
[----:B------:R-:W-:Y:S02]  /*0700*/  IMAD R18, R10, UR6, RZ ;  /* 0x000000060a127c24 */ /* 0x000fe4000f8e02ff */
[----:B------:R-:W0:Y:S01]  /*0710*/  @P3 LDC.64 R14, c[0x0][0x3e0] ;  /* 0x0000f800ff0e3b82 */ /* 0x000e220000000a00 */
[----:B------:R-:W-:Y:S01]  /*0720*/  IMAD R16, R29, UR11, R16 ;  /* 0x0000000b1d107c24 */ /* 0x000fe2000f8e0210 */
[----:B------:R-:W-:Y:S01]  /*0730*/  IADD3 R8, P4, R6, R8, RZ ;  /* 0x0000000806087210 */ /* 0x000fe20007f9e0ff */
[C---:B------:R-:W-:Y:S01]  /*0740*/  IMAD R17, R7.reuse, UR7, R18 ;  /* 0x0000000707117c24 */ /* 0x040fe2000f8e0212 */
[----:B------:R-:W-:Y:S01]  /*0750*/  SHF.R.S32.HI R6, RZ, 0x1f, R11 ;  /* 0x0000001fff067819 */ /* 0x000fe2000001140b */
[----:B------:R-:W-:Y:S01]  /*0760*/  IMAD.WIDE.U32 R4, R7, UR6, R4 ;  /* 0x0000000607047c25 */ /* 0x000fe2000f8e0004 */
[----:B------:R-:W-:Y:S01]  /*0770*/  IADD3.X R9, R13, R9, R16, P4, !PT ;  /* 0x000000090d097210 */ /* 0x000fe200027fe410 */
[----:B------:R-:W-:Y:S01]  /*0780*/  ULDC.64 UR6, c[0x0][0x2a0] ;  /* 0x0000a80000067ab9 */ /* 0x000fe20000000a00 */
[----:B------:R-:W-:Y:S01]  /*0790*/  IADD3 R13, R11, 0x20, RZ ;  /* 0x000000200b0d7810 */ /* 0x000fe20007ffe0ff */
[----:B------:R-:W-:Y:S01]  /*07a0*/  @P3 IMAD R16, R6, UR8, RZ ;  /* 0x0000000806103c24 */ /* 0x000fe2000f8e02ff */
[----:B------:R-:W-:Y:S01]  /*07b0*/  IADD3 R5, R5, R17, RZ ;  /* 0x0000001105057210 */ /* 0x000fe20007ffe0ff */
[----:B------:R-:W-:Y:S01]  /*07c0*/  IMAD R10, R10, UR6, RZ ;  /* 0x000000060a0a7c24 */ /* 0x000fe2000f8e02ff */
[----:B------:R-:W-:Y:S01]  /*07d0*/  ISETP.LT.AND P0, PT, R13, R12, !P0 ;  /* 0x0000000c0d00720c */ /* 0x000fe20004701270 */
[----:B------:R-:W-:-:S02]  /*07e0*/  @P3 IMAD R17, R11, UR9, R16 ;  /* 0x000000090b113c24 */ /* 0x000fc4000f8e0210 */
[----:B------:R-:W-:-:S04]  /*07f0*/  @P3 IMAD.WIDE.U32 R12, R11, UR8, R4 ;  /* 0x000000080b0c3c25 */ /* 0x000fc8000f8e0004 */
[----:B------:R-:W-:Y:S01]  /*0800*/  IMAD R23, R7, UR7, R10 ;  /* 0x0000000707177c24 */ /* 0x000fe2000f8e020a */
[----:B------:R-:W-:Y:S01]  /*0810*/  @P3 IADD3 R13, R13, R17, RZ ;  /* 0x000000110d0d3210 */ /* 0x000fe20007ffe0ff */
[----:B------:R-:W-:Y:S01]  /*0820*/  IMAD.WIDE.U32 R8, R7, UR6, R8 ;  /* 0x0000000607087c25 */ /* 0x000fe2000f8e0008 */
[----:B------:R-:W-:Y:S01]  /*0830*/  LEA.HI R25, R25, R20, RZ, 0x4 ;  /* 0x0000001419197211 */ /* 0x000fe200078f20ff */
[----:B------:R-:W-:Y:S01]  /*0840*/  ULDC.64 UR6, c[0x0][0x400] ;  /* 0x0001000000067ab9 */ /* 0x000fe20000000a00 */
[----:B0-----:R-:W-:Y:S01]  /*0850*/  @P3 LEA R14, P4, R12, R14, 0x1 ;  /* 0x0000000e0c0e3211 */ /* 0x001fe200078808ff */
[----:B------:R-:W0:Y:S01]  /*0860*/  @P0 LDC.64 R16, c[0x0][0x3e0] ;  /* 0x0000f800ff100b82 */ /* 0x000e220000000a00 */
[----:B------:R-:W-:Y:S01]  /*0870*/  IADD3 R9, R9, R23, RZ ;  /* 0x0000001709097210 */ /* 0x000fe20007ffe0ff */
[----:B------:R-:W-:Y:S01]  /*0880*/  @P3 IMAD R10, R6, UR10, RZ ;  /* 0x0000000a060a3c24 */ /* 0x000fe2000f8e02ff */
[----:B------:R-:W-:Y:S02]  /*0890*/  @P3 LEA.HI.X R15, R12, R15, R13, 0x1, P4 ;  /* 0x0000000f0c0f3211 */ /* 0x000fe400020f0c0d */
[C---:B------:R-:W-:Y:S01]  /*08a0*/  @P0 IADD3 R13, P4, R11.reuse, 0x20, RZ ;  /* 0x000000200b0d0810 */ /* 0x040fe20007f9e0ff */
[----:B------:R-:W-:-:S02]  /*08b0*/  @P3 IMAD R7, R11, UR11, R10 ;  /* 0x0000000b0b073c24 */ /* 0x000fc4000f8e020a */
[----:B------:R-:W1:Y:S01]  /*08c0*/  @P0 LDC.64 R22, c[0x0][0x280] ;  /* 0x0000a000ff160b82 */ /* 0x000e620000000a00 */
[----:B------:R-:W-:Y:S01]  /*08d0*/  @P0 IADD3.X R12, RZ, R6, RZ, P4, !PT ;  /* 0x00000006ff0c0210 */ /* 0x000fe200027fe4ff */
[----:B------:R-:W-:-:S04]  /*08e0*/  @P0 IMAD.WIDE.U32 R4, R13, UR8, R4 ;  /* 0x000000080d040c25 */ /* 0x000fc8000f8e0004 */
[----:B------:R-:W-:-:S04]  /*08f0*/  @P0 IMAD R12, R12, UR8, RZ ;  /* 0x000000080c0c0c24 */ /* 0x000fc8000f8e02ff */
[----:B------:R-:W-:Y:S02]  /*0900*/  @P0 IMAD R19, R13, UR9, R12 ;  /* 0x000000090d130c24 */ /* 0x000fe4000f8e020c */
[----:B------:R-:W2:Y:S03]  /*0910*/  @P3 LDC.64 R12, c[0x0][0x280] ;  /* 0x0000a000ff0c3b82 */ /* 0x000ea60000000a00 */
[----:B------:R-:W-:Y:S02]  /*0920*/  @P0 IADD3 R19, R5, R19, RZ ;  /* 0x0000001305130210 */ /* 0x000fe40007ffe0ff */
[----:B0-----:R-:W-:-:S04]  /*0930*/  @P0 LEA R16, P4, R4, R16, 0x1 ;  /* 0x0000001004100211 */ /* 0x001fc800078808ff */
[----:B------:R-:W-:Y:S01]  /*0940*/  @P0 LEA.HI.X R17, R4, R17, R19, 0x1, P4 ;  /* 0x0000001104110211 */ /* 0x000fe200020f0c13 */
[C---:B------:R-:W-:Y:S01]  /*0950*/  @P3 IMAD.WIDE.U32 R4, R11.reuse, UR10, R8 ;  /* 0x0000000a0b043c25 */ /* 0x040fe2000f8e0008 */
[----:B------:R-:W-:-:S04]  /*0960*/  @P0 IADD3 R11, P4, R11, 0x20, RZ ;  /* 0x000000200b0b0810 */ /* 0x000fc80007f9e0ff */
[----:B------:R-:W-:Y:S01]  /*0970*/  @P0 IADD3.X R6, RZ, R6, RZ, P4, !PT ;  /* 0x00000006ff060210 */ /* 0x000fe200027fe4ff */
[----:B------:R-:W-:Y:S01]  /*0980*/  @P0 IMAD.WIDE.U32 R8, R11, UR10, R8 ;  /* 0x0000000a0b080c25 */ /* 0x000fe2000f8e0008 */
[----:B------:R-:W-:-:S03]  /*0990*/  @P3 IADD3 R5, R5, R7, RZ ;  /* 0x0000000705053210 */ /* 0x000fc60007ffe0ff */
[----:B------:R-:W-:Y:S01]  /*09a0*/  @P0 IMAD R6, R6, UR10, RZ ;  /* 0x0000000a06060c24 */ /* 0x000fe2000f8e02ff */
[----:B--2---:R-:W-:-:S03]  /*09b0*/  @P3 LEA R12, P4, R4, R12, 0x1 ;  /* 0x0000000c040c3211 */ /* 0x004fc600078808ff */
[----:B------:R-:W-:Y:S01]  /*09c0*/  @P0 IMAD R7, R11, UR11, R6 ;  /* 0x0000000b0b070c24 */ /* 0x000fe2000f8e0206 */
[----:B------:R-:W-:Y:S02]  /*09d0*/  @P3 LEA.HI.X R13, R4, R13, R5, 0x1, P4 ;  /* 0x0000000d040d3211 */ /* 0x000fe400020f0c05 */
[----:B------:R-:W-:Y:S02]  /*09e0*/  CS2R R4, SRZ ;  /* 0x0000000000047805 */ /* 0x000fe4000001ff00 */
[----:B------:R-:W-:Y:S02]  /*09f0*/  @P0 IADD3 R9, R9, R7, RZ ;  /* 0x0000000709090210 */ /* 0x000fe40007ffe0ff */
[----:B------:R-:W-:Y:S02]  /*0a00*/  CS2R R6, SRZ ;  /* 0x0000000000067805 */ /* 0x000fe4000001ff00 */
[----:B-1----:R-:W-:Y:S02]  /*0a10*/  @P0 LEA R22, P4, R8, R22, 0x1 ;  /* 0x0000001608160211 */ /* 0x002fe400078808ff */
[----:B------:R-:W-:-:S02]  /*0a20*/  CS2R R10, SRZ ;  /* 0x00000000000a7805 */ /* 0x000fc4000001ff00 */
[----:B------:R-:W-:Y:S02]  /*0a30*/  @P0 LEA.HI.X R23, R8, R23, R9, 0x1, P4 ;  /* 0x0000001708170211 */ /* 0x000fe400020f0c09 */
[----:B------:R-:W-:Y:S01]  /*0a40*/  CS2R R8, SRZ ;  /* 0x0000000000087805 */ /* 0x000fe2000001ff00 */
[----:B------:R-:W2:Y:S05]  /*0a50*/  @P3 LDG.E.128 R4, desc[UR4][R14.64] ;  /* 0x000000040e043981 */ /* 0x000eaa000c1e1d00 */
[----:B------:R0:W3:Y:S02]  /*0a60*/  @P3 LDG.E.128 R8, desc[UR4][R12.64] ;  /* 0x000000040c083981 */ /* 0x0000e4000c1e1d00 */
[----:B0-----:R-:W-:Y:S01]  /*0a70*/  CS2R R12, SRZ ;  /* 0x00000000000c7805 */ /* 0x001fe2000001ff00 */
[----:B--2---:R-:W-:-:S02]  /*0a80*/  HADD2.F32 R18, -RZ, R4.H1_H1 ;  /* 0x30000004ff127230 */ /* 0x004fc40000004100 */
[----:B------:R-:W-:Y:S02]  /*0a90*/  HADD2.F32 R4, -RZ, R4.H0_H0 ;  /* 0x20000004ff047230 */ /* 0x000fe40000004100 */
[--C-:B---3--:R-:W-:Y:S02]  /*0aa0*/  HADD2.F32 R28, -RZ, R8.reuse.H1_H1 ;  /* 0x30000008ff1c7230 */ /* 0x108fe40000004100 */
[----:B------:R-:W-:Y:S02]  /*0ab0*/  HADD2.F32 R19, -RZ, R8.H0_H0 ;  /* 0x20000008ff137230 */ /* 0x000fe40000004100 */
[--C-:B------:R-:W-:Y:S02]  /*0ac0*/  HADD2.F32 R15, -RZ, R9.reuse.H0_H0 ;  /* 0x20000009ff0f7230 */ /* 0x100fe40000004100 */
[----:B------:R-:W-:Y:S01]  /*0ad0*/  FMUL.FTZ R18, R18, R28 ;  /* 0x0000001c12127220 */ /* 0x000fe20000410000 */
[----:B------:R-:W-:-:S03]  /*0ae0*/  HADD2.F32 R8, -RZ, R9.H1_H1 ;  /* 0x30000009ff087230 */ /* 0x000fc60000004100 */
[----:B------:R-:W-:Y:S01]  /*0af0*/  FFMA.FTZ R19, R4, R19, R18 ;  /* 0x0000001304137223 */ /* 0x000fe20000010012 */
[--C-:B------:R-:W-:Y:S02]  /*0b00*/  HADD2.F32 R4, -RZ, R5.reuse.H0_H0 ;  /* 0x20000005ff047230 */ /* 0x100fe40000004100 */
[----:B------:R-:W-:-:S03]  /*0b10*/  HADD2.F32 R5, -RZ, R5.H1_H1 ;  /* 0x30000005ff057230 */ /* 0x000fc60000004100 */
[----:B------:R-:W-:Y:S01]  /*0b20*/  FFMA.FTZ R4, R4, R15, R19 ;  /* 0x0000000f04047223 */ /* 0x000fe20000010013 */
[----:B------:R-:W-:Y:S02]  /*0b30*/  CS2R R14, SRZ ;  /* 0x00000000000e7805 */ /* 0x000fe4000001ff00 */
[----:B------:R-:W-:Y:S01]  /*0b40*/  CS2R R18, SRZ ;  /* 0x0000000000127805 */ /* 0x000fe2000001ff00 */
[----:B------:R-:W-:Y:S01]  /*0b50*/  FFMA.FTZ R9, R5, R8, R4 ;  /* 0x0000000805097223 */ /* 0x000fe20000010004 */
[----:B------:R-:W-:Y:S02]  /*0b60*/  HADD2.F32 R4, -RZ, R6.H0_H0 ;  /* 0x20000006ff047230 */ /* 0x000fe40000004100 */
[----:B------:R0:W2:Y:S01]  /*0b70*/  @P0 LDG.E.128 R12, desc[UR4][R16.64] ;  /* 0x00000004100c0981 */ /* 0x0000a2000c1e1d00 */
[----:B------:R-:W-:-:S05]  /*0b80*/  HADD2.F32 R5, -RZ, R10.H0_H0 ;  /* 0x2000000aff057230 */ /* 0x000fca0000004100 */
[----:B------:R-:W-:Y:S01]  /*0b90*/  FFMA.FTZ R4, R4, R5, R9 ;  /* 0x0000000504047223 */ /* 0x000fe20000010009 */
[----:B0-----:R-:W-:-:S06]  /*0ba0*/  CS2R R16, SRZ ;  /* 0x0000000000107805 */ /* 0x001fcc000001ff00 */
[----:B------:R-:W3:Y:S01]  /*0bb0*/  @P0 LDG.E.128 R16, desc[UR4][R22.64] ;  /* 0x0000000416100981 */ /* 0x000ee2000c1e1d00 */
[----:B------:R-:W-:Y:S02]  /*0bc0*/  HADD2.F32 R10, -RZ, R10.H1_H1 ;  /* 0x3000000aff0a7230 */ /* 0x000fe40000004100 */
[----:B------:R-:W-:Y:S01]  /*0bd0*/  IMAD R21, R21, R26, RZ ;  /* 0x0000001a15157224 */ /* 0x000fe200078e02ff */
[----:B------:R-:W-:Y:S02]  /*0be0*/  IADD3.X R27, R24, R27, R2, P1, P2 ;  /* 0x0000001b181b7210 */ /* 0x000fe40000fe4402 */
[----:B------:R-:W-:Y:S01]  /*0bf0*/  IADD3 R29, R29, R0, RZ ;  /* 0x000000001d1d7210 */ /* 0x000fe20007ffe0ff */
[--C-:B--2---:R-:W-:Y:S02]  /*0c00*/  HADD2.F32 R5, -RZ, R12.reuse.H1_H1 ;  /* 0x3000000cff057230 */ /* 0x104fe40000004100 */
[----:B------:R-:W-:Y:S02]  /*0c10*/  HADD2.F32 R12, -RZ, R12.H0_H0 ;  /* 0x2000000cff0c7230 */ /* 0x000fe40000004100 */
[----:B---3--:R-:W-:-:S05]  /*0c20*/  HADD2.F32 R8, -RZ, R16.H1_H1 ;  /* 0x30000010ff087230 */ /* 0x008fca0000004100 */
[----:B------:R-:W-:Y:S01]  /*0c30*/  FMUL.FTZ R5, R5, R8 ;  /* 0x0000000805057220 */ /* 0x000fe20000410000 */
[----:B------:R-:W-:Y:S02]  /*0c40*/  HADD2.F32 R8, -RZ, R16.H0_H0 ;  /* 0x20000010ff087230 */ /* 0x000fe40000004100 */
[----:B------:R-:W-:-:S03]  /*0c50*/  HADD2.F32 R9, -RZ, R17.H0_H0 ;  /* 0x20000011ff097230 */ /* 0x000fc60000004100 */
[----:B------:R-:W-:Y:S01]  /*0c60*/  FFMA.FTZ R5, R12, R8, R5 ;  /* 0x000000080c057223 */ /* 0x000fe20000010005 */
[----:B------:R-:W-:Y:S02]  /*0c70*/  HADD2.F32 R8, -RZ, R13.H0_H0 ;  /* 0x2000000dff087230 */ /* 0x000fe40000004100 */
[----:B------:R-:W-:-:S03]  /*0c80*/  HADD2.F32 R17, -RZ, R17.H1_H1 ;  /* 0x30000011ff117230 */ /* 0x000fc60000004100 */
[----:B------:R-:W-:Y:S01]  /*0c90*/  FFMA.FTZ R5, R8, R9, R5 ;  /* 0x0000000908057223 */ /* 0x000fe20000010005 */
[----:B------:R-:W-:Y:S02]  /*0ca0*/  HADD2.F32 R8, -RZ, R13.H1_H1 ;  /* 0x3000000dff087230 */ /* 0x000fe40000004100 */
[----:B------:R-:W-:Y:S02]  /*0cb0*/  HADD2.F32 R9, -RZ, R6.H1_H1 ;  /* 0x30000006ff097230 */ /* 0x000fe40000004100 */
[----:B------:R-:W-:Y:S02]  /*0cc0*/  HADD2.F32 R13, -RZ, R14.H0_H0 ;  /* 0x2000000eff0d7230 */ /* 0x000fe40000004100 */
[----:B------:R-:W-:Y:S01]  /*0cd0*/  FFMA.FTZ R6, R8, R17, R5 ;  /* 0x0000001108067223 */ /* 0x000fe20000010005 */
[----:B------:R-:W-:Y:S02]  /*0ce0*/  HADD2.F32 R12, -RZ, R18.H0_H0 ;  /* 0x20000012ff0c7230 */ /* 0x000fe40000004100 */
[----:B------:R-:W-:Y:S01]  /*0cf0*/  FFMA.FTZ R10, R9, R10, R4 ;  /* 0x0000000a090a7223 */ /* 0x000fe20000010004 */
[----:B------:R-:W-:-:S02]  /*0d00*/  HADD2.F32 R9, -RZ, R14.H1_H1 ;  /* 0x3000000eff097230 */ /* 0x000fc40000004100 */
[----:B------:R-:W-:Y:S02]  /*0d10*/  HADD2.F32 R18, -RZ, R18.H1_H1 ;  /* 0x30000012ff127230 */ /* 0x000fe40000004100 */
[----:B------:R-:W-:Y:S01]  /*0d20*/  FFMA.FTZ R8, R13, R12, R6 ;  /* 0x0000000c0d087223 */ /* 0x000fe20000010006 */
[----:B------:R-:W-:Y:S02]  /*0d30*/  HADD2.F32 R5, -RZ, R7.H0_H0 ;  /* 0x20000007ff057230 */ /* 0x000fe40000004100 */
[--C-:B------:R-:W-:Y:S02]  /*0d40*/  HADD2.F32 R4, -RZ, R11.reuse.H0_H0 ;  /* 0x2000000bff047230 */ /* 0x100fe40000004100 */
[----:B------:R-:W-:Y:S02]  /*0d50*/  HADD2.F32 R6, -RZ, R11.H1_H1 ;  /* 0x3000000bff067230 */ /* 0x000fe40000004100 */
[----:B------:R-:W-:Y:S01]  /*0d60*/  FFMA.FTZ R8, R9, R18, R8 ;  /* 0x0000001209087223 */ /* 0x000fe20000010008 */
[----:B------:R-:W-:-:S02]  /*0d70*/  HADD2.F32 R11, -RZ, R15.H0_H0 ;  /* 0x2000000fff0b7230 */ /* 0x000fc40000004100 */
[----:B------:R-:W-:Y:S02]  /*0d80*/  HADD2.F32 R12, -RZ, R19.H0_H0 ;  /* 0x20000013ff0c7230 */ /* 0x000fe40000004100 */
[----:B------:R-:W-:Y:S01]  /*0d90*/  FFMA.FTZ R4, R5, R4, R10 ;  /* 0x0000000405047223 */ /* 0x000fe2000001000a */
[----:B------:R-:W-:Y:S02]  /*0da0*/  HADD2.F32 R7, -RZ, R7.H1_H1 ;  /* 0x30000007ff077230 */ /* 0x000fe40000004100 */
[----:B------:R-:W-:Y:S02]  /*0db0*/  HADD2.F32 R15, -RZ, R15.H1_H1 ;  /* 0x3000000fff0f7230 */ /* 0x000fe40000004100 */
[----:B------:R-:W-:Y:S01]  /*0dc0*/  FFMA.FTZ R8, R11, R12, R8 ;  /* 0x0000000c0b087223 */ /* 0x000fe20000010008 */
[----:B------:R-:W-:Y:S02]  /*0dd0*/  HADD2.F32 R19, -RZ, R19.H1_H1 ;  /* 0x30000013ff137230 */ /* 0x000fe40000004100 */
[----:B------:R-:W-:-:S03]  /*0de0*/  FFMA.FTZ R4, R7, R6, R4 ;  /* 0x0000000607047223 */ /* 0x000fc60000010004 */
[----:B------:R-:W-:Y:S02]  /*0df0*/  FFMA.FTZ R6, R15, R19, R8 ;  /* 0x000000130f067223 */ /* 0x000fe40000010008 */
[----:B------:R-:W0:Y:S04]  /*0e00*/  SHFL.BFLY PT, R5, R4, 0x4, 0x1f ;  /* 0x0c801f0004057f89 */ /* 0x000e2800000e0000 */
[----:B------:R-:W1:Y:S01]  /*0e10*/  SHFL.BFLY PT, R7, R6, 0x4, 0x1f ;  /* 0x0c801f0006077f89 */ /* 0x000e6200000e0000 */
[----:B0-----:R-:W-:Y:S01]  /*0e20*/  FADD.FTZ R8, R4, R5 ;  /* 0x0000000504087221 */ /* 0x001fe20000010000 */
[----:B-1----:R-:W-:-:S04]  /*0e30*/  FADD.FTZ R9, R6, R7 ;  /* 0x0000000706097221 */ /* 0x002fc80000010000 */
[----:B------:R-:W0:Y:S04]  /*0e40*/  SHFL.BFLY PT, R7, R8, 0x2, 0x1f ;  /* 0x0c401f0008077f89 */ /* 0x000e2800000e0000 */
[----:B------:R-:W1:Y:S01]  /*0e50*/  SHFL.BFLY PT, R10, R9, 0x2, 0x1f ;  /* 0x0c401f00090a7f89 */ /* 0x000e6200000e0000 */
[----:B------:R-:W-:-:S04]  /*0e60*/  LOP3.LUT R5, R25, 0x3ffffff0, RZ, 0xc0, !PT ;  /* 0x3ffffff019057812 */ /* 0x000fc800078ec0ff */
[----:B------:R-:W-:Y:S02]  /*0e70*/  IADD3 R5, -R5, R20, RZ ;  /* 0x0000001405057210 */ /* 0x000fe40007ffe1ff */
[----:B------:R-:W-:Y:S02]  /*0e80*/  SHF.R.S32.HI R25, RZ, 0x4, R25 ;  /* 0x00000004ff197819 */ /* 0x000fe40000011419 */
[----:B------:R-:W-:Y:S01]  /*0e90*/  SHF.L.U32 R4, R5, 0x2, RZ ;  /* 0x0000000205047819 */ /* 0x000fe200000006ff */
[----:B0-----:R-:W-:Y:S01]  /*0ea0*/  FADD.FTZ R6, R8, R7 ;  /* 0x0000000708067221 */ /* 0x001fe20000010000 */
[----:B-1----:R-:W-:-:S04]  /*0eb0*/  FADD.FTZ R7, R9, R10 ;  /* 0x0000000a09077221 */ /* 0x002fc80000010000 */
[----:B------:R-:W0:Y:S01]  /*0ec0*/  SHFL.BFLY PT, R11, R6, 0x1, 0x1f ;  /* 0x0c201f00060b7f89 */ /* 0x000e2200000e0000 */
[----:B------:R-:W-:-:S03]  /*0ed0*/  IMAD R4, R25, R21, R4 ;  /* 0x0000001519047224 */ /* 0x000fc600078e0204 */
[----:B------:R-:W1:Y:S02]  /*0ee0*/  SHFL.BFLY PT, R10, R7, 0x1, 0x1f ;  /* 0x0c201f00070a7f89 */ /* 0x000e6400000e0000 */
[----:B------:R-:W-:-:S04]  /*0ef0*/  IADD3 R3, P0, R4, R3, RZ ;  /* 0x0000000304037210 */ /* 0x000fc80007f1e0ff */
[----:B------:R-:W-:Y:S02]  /*0f00*/  LEA.HI.X.SX32 R4, R4, R27, 0x1, P0 ;  /* 0x0000001b04047211 */ /* 0x000fe400000f0eff */
[----:B------:R-:W-:Y:S02]  /*0f10*/  LEA R2, P1, R3, UR6, 0x2 ;  /* 0x0000000603027c11 */ /* 0x000fe4000f8210ff */
[----:B------:R-:W-:Y:S02]  /*0f20*/  SHF.L.U32 R9, R21, 0x2, RZ ;  /* 0x0000000215097819 */ /* 0x000fe400000006ff */
[----:B------:R-:W-:Y:S01]  /*0f30*/  LEA.HI.X R3, R3, UR7, R4, 0x2, P1 ;  /* 0x0000000703037c11 */ /* 0x000fe200088f1404 */
[----:B------:R-:W-:Y:S01]  /*0f40*/  ULDC.64 UR6, c[0x0][0x478] ;  /* 0x00011e0000067ab9 */ /* 0x000fe20000000a00 */
[C---:B------:R-:W-:Y:S02]  /*0f50*/  LOP3.LUT P0, RZ, R20.reuse, 0x7, RZ, 0xc0, !PT ;  /* 0x0000000714ff7812 */ /* 0x040fe4000780c0ff */
[----:B------:R-:W-:Y:S01]  /*0f60*/  LEA.HI R20, P2, R20, R29, RZ, 0x1d ;  /* 0x0000001d14147211 */ /* 0x000fe2000785e8ff */
[----:B------:R-:W-:Y:S01]  /*0f70*/  IMAD.WIDE R8, R9, 0x10, R2 ;  /* 0x0000001009087825 */ /* 0x000fe200078e0202 */
[----:B------:R-:W-:-:S02]  /*0f80*/  SHF.R.S32.HI R5, RZ, 0x1f, R29 ;  /* 0x0000001fff057819 */ /* 0x000fc4000001141d */
[----:B------:R-:W-:Y:S01]  /*0f90*/  LEA R4, P1, R20, UR6, 0x2 ;  /* 0x0000000614047c11 */ /* 0x000fe2000f8210ff */
[----:B0-----:R-:W-:Y:S01]  /*0fa0*/  FADD.FTZ R11, R6, R11 ;  /* 0x0000000b060b7221 */ /* 0x001fe20000010000 */
[----:B------:R-:W-:Y:S01]  /*0fb0*/  IADD3.X R5, RZ, R5, RZ, P2, !PT ;  /* 0x00000005ff057210 */ /* 0x000fe200017fe4ff */
[----:B------:R-:W-:Y:S01]  /*0fc0*/  ULDC UR6, c[0x0][0x384] ;  /* 0x0000e10000067ab9 */ /* 0x000fe20000000800 */
[----:B-1----:R-:W-:Y:S01]  /*0fd0*/  FADD.FTZ R10, R7, R10 ;  /* 0x0000000a070a7221 */ /* 0x002fe20000010000 */
[----:B------:R-:W-:Y:S01]  /*0fe0*/  IMAD.WIDE R6, R21, 0x40, R8 ;  /* 0x0000004015067825 */ /* 0x000fe200078e0208 */
[----:B------:R-:W-:-:S03]  /*0ff0*/  LEA.HI.X R5, R20, UR7, R5, 0x2, P1 ;  /* 0x0000000714057c11 */ /* 0x000fc600088f1405 */
[----:B------:R-:W-:Y:S01]  /*1000*/  FMUL.FTZ R13, R11, UR6 ;  /* 0x000000060b0d7c20 */ /* 0x000fe20008410000 */
[----:B------:R-:W-:Y:S01]  /*1010*/  FMUL.FTZ R15, R10, UR6 ;  /* 0x000000060a0f7c20 */ /* 0x000fe20008410000 */
[----:B------:R-:W-:-:S03]  /*1020*/  IMAD.WIDE R10, R21, 0x40, R6 ;  /* 0x00000040150a7825 */ /* 0x000fc600078e0206 */
[----:B------:R-:W-:Y:S04]  /*1030*/  @!P0 STG.E desc[UR4][R4.64], R13 ;  /* 0x0000000d04008986 */ /* 0x000fe8000c101904 */
[----:B------:R-:W-:Y:S04]  /*1040*/  @!P0 STG.E desc[UR4][R4.64+0x80], R15 ;  /* 0x0000800f04008986 */ /* 0x000fe8000c101904 */
[----:B------:R-:W-:Y:S04]  /*1050*/  STG.E.128 desc[UR4][R2.64], RZ ;  /* 0x000000ff02007986 */ /* 0x000fe8000c101d04 */
[----:B------:R-:W-:Y:S04]  /*1060*/  STG.E.128 desc[UR4][R8.64], RZ ;  /* 0x000000ff08007986 */ /* 0x000fe8000c101d04 */
[----:B------:R-:W-:Y:S04]  /*1070*/  STG.E.128 desc[UR4][R6.64], RZ ;  /* 0x000000ff06007986 */ /* 0x000fe8000c101d04 */
[----:B------:R-:W-:Y:S01]  /*1080*/  STG.E.128 desc[UR4][R10.64], RZ ;  /* 0x000000ff0a007986 */ /* 0x000fe2000c101d04 */
[----:B------:R-:W-:Y:S05]  /*1090*/  EXIT ;  /* 0x000000000000794d */ /* 0x000fea0003800000 */
.L_x_813:
        /* <DEDUP_REMOVED lines=14> */
.L_x_1273:


//--------------------- .text._ZN5flash27flash_bwd_convert_dq_kernelI23Flash_bwd_kernel_traitsILi64ELi128ELi128ELi8ELi4ELi4ELi4ELb0ELb0EN7cutlass6half_tE19Flash_kernel_traitsILi64ELi128ELi128ELi8ES3_EEEEvNS_16Flash_bwd_paramsEi --------------------------
	.section	.text._ZN5flash27flash_bwd_convert_dq_kernelI23Flash_bwd_kernel_traitsILi64ELi128ELi128ELi8ELi4ELi4ELi4ELb0ELb0EN7cutlass6half_tE19Flash_kernel_traitsILi64ELi128ELi128ELi8ES3_EEEEvNS_16Flash_bwd_paramsEi,"ax",@progbits
	.align	128
        .global         _ZN5flash27flash_bwd_convert_dq_kernelI23Flash_bwd_kernel_traitsILi64ELi128ELi128ELi8ELi4ELi4ELi4ELb0ELb0EN7cutlass6half_tE19Flash_kernel_traitsILi64ELi128ELi128ELi8ES3_EEEEvNS_16Flash_bwd_paramsEi
        .type           _ZN5flash27flash_bwd_convert_dq_kernelI23Flash_bwd_kernel_traitsILi64ELi128ELi128ELi8ELi4ELi4ELi4ELb0ELb0EN7cutlass6half_tE19Flash_kernel_traitsILi64ELi128ELi128ELi8ES3_EEEEvNS_16Flash_bwd_paramsEi,@function
        .size           _ZN5flash27flash_bwd_convert_dq_kernelI23Flash_bwd_kernel_traitsILi64ELi128ELi128ELi8ELi4ELi4ELi4ELb0ELb0EN7cutlass6half_tE19Flash_kernel_traitsILi64ELi128ELi128ELi8ES3_EEEEvNS_16Flash_bwd_paramsEi,(.L_x_1274 - _ZN5flash27flash_bwd_convert_dq_kernelI23Flash_bwd_kernel_traitsILi64ELi128ELi128ELi8ELi4ELi4ELi4ELb0ELb0EN7cutlass6half_tE19Flash_kernel_traitsILi64ELi128ELi128ELi8ES3_EEEEvNS_16Flash_bwd_paramsEi)
        .other          _ZN5flash27flash_bwd_convert_dq_kernelI23Flash_bwd_kernel_traitsILi64ELi128ELi128ELi8ELi4ELi4ELi4ELb0ELb0EN7cutlass6half_tE19Flash_kernel_traitsILi64ELi128ELi128ELi8ES3_EEEEvNS_16Flash_bwd_paramsEi,@"STO_CUDA_ENTRY STV_DEFAULT"
_ZN5flash27flash_bwd_convert_dq_kernelI23Flash_bwd_kernel_traitsILi64ELi128ELi128ELi8ELi4ELi4ELi4ELb0ELb0EN7cutlass6half_tE19Flash_kernel_traitsILi64ELi128ELi128ELi8ES3_EEEEvNS_16Flash_bwd_paramsEi:
.text._ZN5flash27flash_bwd_convert_dq_kernelI23Flash_bwd_kernel_traitsILi64ELi128ELi128ELi8ELi4ELi4ELi4ELb0ELb0EN7cutlass6half_tE19Flash_kernel_traitsILi64ELi128ELi128ELi8ES3_EEEEvNS_16Flash_bwd_paramsEi:
        /* <DEDUP_REMOVED lines=11> */
[----:B------:R-:W0:Y:S02]  /*00b0*/  S2R R8, SR_CTAID.X ;  /* 0x0000000000087919 */ /* 0x000e240000002500 */
[----:B0-----:R-:W-:Y:S01]  /*00c0*/  IMAD.SHL.U32 R8, R8, 0x80, RZ ;  /* 0x0000008008087824 */ /* 0x001fe200078e00ff */
[----:B--2---:R-:W-:-:S06]  /*00d0*/  @P0 IADD3 R7, R0, -R35, RZ ;  /* 0x8000002300070210 */ /* 0x004fcc0007ffe0ff */
[----:B------:R-:W0:Y:S02]  /*00e0*/  @!P0 LDC R7, c[0x0][0x2c4] ;  /* 0x0000b100ff078b82 */ /* 0x000e240000000800 */
[----:B0-----:R-:W-:-:S13]  /*00f0*/  ISETP.GT.AND P1, PT, R7, R8, PT ;  /* 0x000000080700720c */ /* 0x001fda0003f24270 */
[----:B------:R-:W-:Y:S05]  /*0100*/  @!P1 EXIT ;  /* 0x000000000000994d */ /* 0x000fea0003800000 */
[----:B------:R-:W-:Y:S01]  /*0110*/  ISETP.NE.AND P2, PT, R35, -0x1, PT ;  /* 0xffffffff2300780c */ /* 0x000fe20003f45270 */
[----:B------:R-:W0:Y:S01]  /*0120*/  S2R R38, SR_TID.X ;  /* 0x0000000000267919 */ /* 0x000e220000002100 */
[----:B------:R-:W1:Y:S01]  /*0130*/  LDC R9, c[0x0][0x490] ;  /* 0x00012400ff097b82 */ /* 0x000e620000000800 */
[----:B------:R-:W-:Y:S01]  /*0140*/  HFMA2.MMA R33, -RZ, RZ, 0, 0 ;  /* 0x00000000ff217435 */ /* 0x000fe200000001ff */
[----:B------:R-:W-:Y:S01]  /*0150*/  SHF.R.S32.HI R53, RZ, 0x1f, R8 ;  /* 0x0000001fff357819 */ /* 0x000fe20000011408 */
[----:B------:R-:W2:Y:S01]  /*0160*/  S2R R10, SR_CTAID.Z ;  /* 0x00000000000a7919 */ /* 0x000ea20000002700 */
[----:B------:R-:W-:Y:S01]  /*0170*/  HFMA2.MMA R6, -RZ, RZ, 0, 0 ;  /* 0x00000000ff067435 */ /* 0x000fe200000001ff */
[----:B------:R-:W-:Y:S02]  /*0180*/  CS2R R12, SRZ ;  /* 0x00000000000c7805 */ /* 0x000fe4000001ff00 */
[----:B------:R-:W-:Y:S02]  /*0190*/  CS2R R14, SRZ ;  /* 0x00000000000e7805 */ /* 0x000fe4000001ff00 */
[----:B------:R-:W-:-:S02]  /*01a0*/  CS2R R46, SRZ ;  /* 0x00000000002e7805 */ /* 0x000fc4000001ff00 */
[----:B------:R-:W-:Y:S01]  /*01b0*/  CS2R R16, SRZ ;  /* 0x0000000000107805 */ /* 0x000fe2000001ff00 */
[----:B------:R-:W-:Y:S01]  /*01c0*/  IMAD.MOV.U32 R0, RZ, RZ, RZ ;  /* 0x000000ffff007224 */ /* 0x000fe200078e00ff */
[----:B------:R-:W-:Y:S01]  /*01d0*/  CS2R R2, SRZ ;  /* 0x0000000000027805 */ /* 0x000fe2000001ff00 */
[----:B------:R-:W3:Y:S01]  /*01e0*/  @P2 LDC.64 R48, c[0x0][0x448] ;  /* 0x00011200ff302b82 */ /* 0x000ee20000000a00 */
        /* <DEDUP_REMOVED lines=9> */
[----:B-1----:R-:W-:-:S02]  /*0280*/  ISETP.GE.AND P1, PT, R9, 0x1, PT ;  /* 0x000000010900780c */ /* 0x002fc40003f26270 */
[----:B0-----:R-:W-:Y:S01]  /*0290*/  SHF.R.S32.HI R11, RZ, 0x1f, R38 ;  /* 0x0000001fff0b7819 */ /* 0x001fe20000011426 */
[----:B---3--:R-:W-:-:S03]  /*02a0*/  @P2 IMAD.WIDE.U32 R50, R35, R48, RZ ;  /* 0x0000003023322225 */ /* 0x008fc600078e00ff */
[----:B------:R-:W-:Y:S02]  /*02b0*/  LEA.HI R36, R11, R38, RZ, 0x5 ;  /* 0x000000260b247211 */ /* 0x000fe400078f28ff */
[----:B------:R-:W-:Y:S01]  /*02c0*/  MOV R48, RZ ;  /* 0x000000ff00307202 */ /* 0x000fe20000000f00 */
[----:B------:R-:W-:Y:S01]  /*02d0*/  @P2 IMAD R49, R35, R49, R51 ;  /* 0x0000003123312224 */ /* 0x000fe200078e0233 */
[----:B------:R-:W-:Y:S02]  /*02e0*/  MOV R11, RZ ;  /* 0x000000ff000b7202 */ /* 0x000fe40000000f00 */
[----:B------:R-:W-:Y:S01]  /*02f0*/  SHF.R.S32.HI R34, RZ, 0x5, R36 ;  /* 0x00000005ff227819 */ /* 0x000fe20000011424 */
[----:B--2---:R-:W-:Y:S06]  /*0300*/  @P2 BRA `(.L_x_814) ;  /* 0x00000000001c2947 */ /* 0x004fec0003800000 */
[----:B------:R-:W0:Y:S01]  /*0310*/  LDC.64 R28, c[0x0][0x430] ;  /* 0x00010c00ff1c7b82 */ /* 0x000e220000000a00 */
[----:B------:R-:W-:Y:S01]  /*0320*/  SHF.R.S32.HI R31, RZ, 0x1f, R32 ;  /* 0x0000001fff1f7819 */ /* 0x000fe20000011420 */
[----:B------:R-:W-:-:S04]  /*0330*/  IMAD.MOV.U32 R35, RZ, RZ, -0x1 ;  /* 0xffffffffff237424 */ /* 0x000fc800078e00ff */
[-C--:B0-----:R-:W-:Y:S02]  /*0340*/  IMAD R31, R31, R28.reuse, RZ ;  /* 0x0000001c1f1f7224 */ /* 0x081fe400078e02ff */
[----:B------:R-:W-:-:S04]  /*0350*/  IMAD.WIDE.U32 R50, R32, R28, RZ ;  /* 0x0000001c20327225 */ /* 0x000fc800078e00ff */
[----:B------:R-:W-:-:S05]  /*0360*/  IMAD R29, R32, R29, R31 ;  /* 0x0000001d201d7224 */ /* 0x000fca00078e021f */
[----:B------:R-:W-:-:S07]  /*0370*/  IADD3 R49, R51, R29, RZ ;  /* 0x0000001d33317210 */ /* 0x000fce0007ffe0ff */
.L_x_814:
[----:B------:R-:W-:Y:S05]  /*0380*/  @!P1 BRA `(.L_x_815) ;  /* 0x0000000800b89947 */ /* 0x000fea0003800000 */
[----:B------:R-:W0:Y:S01]  /*0390*/  LDC R29, c[0x0][0x2d4] ;  /* 0x0000b500ff1d7b82 */ /* 0x000e220000000800 */
[----:B------:R-:W-:Y:S01]  /*03a0*/  IMAD.WIDE R30, R32, 0x80, RZ ;  /* 0x00000080201e7825 */ /* 0x000fe200078e02ff */
[----:B------:R-:W-:Y:S01]  /*03b0*/  LOP3.LUT R37, R36, 0xffffffe0, RZ, 0xc0, !PT ;  /* 0xffffffe024257812 */ /* 0x000fe200078ec0ff */
[----:B------:R-:W-:Y:S01]  /*03c0*/  ULDC.64 UR10, c[0x0][0x488] ;  /* 0x00012200000a7ab9 */ /* 0x000fe20000000a00 */
[----:B------:R-:W-:Y:S01]  /*03d0*/  UMOV UR4, URZ ;  /* 0x0000003f00047c82 */ /* 0x000fe20008000000 */
[----:B------:R-:W-:Y:S01]  /*03e0*/  USHF.L.U64.HI UR5, UR10, 0x2, UR11 ;  /* 0x000000020a057899 */ /* 0x000fe2000801020b */
[----:B------:R-:W-:Y:S01]  /*03f0*/  SEL R55, R30, RZ, P0 ;  /* 0x000000ff1e377207 */ /* 0x000fe20000000000 */
[----:B------:R-:W-:Y:S01]  /*0400*/  ULDC.64 UR8, c[0x0][0x400] ;  /* 0x0001000000087ab9 */ /* 0x000fe20000000a00 */
[----:B------:R-:W1:Y:S01]  /*0410*/  LDC R51, c[0x0][0x270] ;  /* 0x00009c00ff337b82 */ /* 0x000e620000000800 */
[----:B------:R-:W-:Y:S02]  /*0420*/  SEL R30, R31, RZ, P0 ;  /* 0x000000ff1f1e7207 */ /* 0x000fe40000000000 */
[----:B------:R-:W-:-:S02]  /*0430*/  IADD3 R55, P0, R8, R55, RZ ;  /* 0x0000003708377210 */ /* 0x000fc40007f1e0ff */
[----:B------:R-:W-:Y:S02]  /*0440*/  IADD3 R38, -R37, R38, RZ ;  /* 0x0000002625267210 */ /* 0x000fe40007ffe1ff */
[----:B------:R-:W-:Y:S01]  /*0450*/  IADD3.X R53, R53, R30, RZ, P0, !PT ;  /* 0x0000001e35357210 */ /* 0x000fe200007fe4ff */
[----:B------:R-:W2:Y:S01]  /*0460*/  LDC R57, c[0x0][0x2dc] ;  /* 0x0000b700ff397b82 */ /* 0x000ea20000000800 */
[----:B0-----:R-:W-:Y:S01]  /*0470*/  IMAD.WIDE R28, R32, R29, RZ ;  /* 0x0000001d201c7225 */ /* 0x001fe200078e02ff */
[----:B-1----:R-:W-:-:S03]  /*0480*/  SHF.R.S32.HI R12, RZ, 0x1f, R51 ;  /* 0x0000001fff0c7819 */ /* 0x002fc60000011433 */
[-C--:B------:R-:W-:Y:S02]  /*0490*/  IMAD R29, R29, R51.reuse, RZ ;  /* 0x000000331d1d7224 */ /* 0x080fe400078e02ff */
[-C--:B------:R-:W-:Y:S02]  /*04a0*/  IMAD R36, R53, R51.reuse, RZ ;  /* 0x0000003335247224 */ /* 0x080fe400078e02ff */
[C---:B------:R-:W-:Y:S02]  /*04b0*/  IMAD R39, R28.reuse, R12, R29 ;  /* 0x0000000c1c277224 */ /* 0x040fe400078e021d */
[----:B------:R-:W-:Y:S01]  /*04c0*/  IMAD.WIDE.U32 R28, R28, R51, RZ ;  /* 0x000000331c1c7225 */ /* 0x000fe200078e00ff */
[----:B--2---:R-:W-:-:S03]  /*04d0*/  SHF.R.S32.HI R59, RZ, 0x1f, R57 ;  /* 0x0000001fff3b7819 */ /* 0x004fc60000011439 */
[----:B------:R-:W-:Y:S02]  /*04e0*/  IMAD R52, R12, R55, R36 ;  /* 0x000000370c347224 */ /* 0x000fe400078e0224 */
[----:B------:R-:W-:-:S04]  /*04f0*/  IMAD.WIDE R30, R51, R57, RZ ;  /* 0x00000039331e7225 */ /* 0x000fc800078e02ff */
[----:B------:R-:W-:Y:S02]  /*0500*/  IMAD.IADD R32, R29, 0x1, R39 ;  /* 0x000000011d207824 */ /* 0x000fe400078e0227 */
[----:B------:R-:W-:-:S04]  /*0510*/  IMAD.WIDE.U32 R36, R55, R51, RZ ;  /* 0x0000003337247225 */ /* 0x000fc800078e00ff */
[----:B------:R-:W-:Y:S01]  /*0520*/  IMAD R29, R31, R35, RZ ;  /* 0x000000231f1d7224 */ /* 0x000fe200078e02ff */
[----:B------:R-:W-:Y:S01]  /*0530*/  IADD3 R52, R37, R52, RZ ;  /* 0x0000003425347210 */ /* 0x000fe20007ffe0ff */
[----:B------:R-:W-:Y:S02]  /*0540*/  IMAD R32, R32, R57, RZ ;  /* 0x0000003920207224 */ /* 0x000fe400078e02ff */
[C---:B------:R-:W-:Y:S02]  /*0550*/  IMAD R39, R30.reuse, R33, R29 ;  /* 0x000000211e277224 */ /* 0x040fe400078e021d */
[----:B------:R-:W-:Y:S02]  /*0560*/  IMAD R61, R59, R28, R32 ;  /* 0x0000001c3b3d7224 */ /* 0x000fe400078e0220 */
[----:B------:R-:W-:-:S04]  /*0570*/  IMAD.WIDE.U32 R32, R30, R35, RZ ;  /* 0x000000231e207225 */ /* 0x000fc800078e00ff */
[-C--:B------:R-:W-:Y:S02]  /*0580*/  IMAD R52, R52, R57.reuse, RZ ;  /* 0x0000003934347224 */ /* 0x080fe400078e02ff */
[----:B------:R-:W-:-:S04]  /*0590*/  IMAD.WIDE.U32 R28, R28, R57, RZ ;  /* 0x000000391c1c7225 */ /* 0x000fc800078e00ff */
[----:B------:R-:W-:Y:S01]  /*05a0*/  IMAD.IADD R35, R33, 0x1, R39 ;  /* 0x0000000121237824 */ /* 0x000fe200078e0227 */
[----:B------:R-:W-:Y:S01]  /*05b0*/  SEL R12, R28, R32, !P2 ;  /* 0x000000201c0c7207 */ /* 0x000fe20005000000 */
[----:B------:R-:W-:Y:S01]  /*05c0*/  IMAD R33, R59, R36, R52 ;  /* 0x000000243b217224 */ /* 0x000fe200078e0234 */
[----:B------:R-:W-:Y:S01]  /*05d0*/  @!P2 IADD3 R35, R29, R61, RZ ;  /* 0x0000003d1d23a210 */ /* 0x000fe20007ffe0ff */
[-C--:B------:R-:W-:Y:S02]  /*05e0*/  IMAD R39, R10, R57.reuse, RZ ;  /* 0x000000390a277224 */ /* 0x080fe400078e02ff */
[----:B------:R-:W-:-:S03]  /*05f0*/  IMAD.WIDE.U32 R36, R36, R57, RZ ;  /* 0x0000003924247225 */ /* 0x000fc600078e00ff */
[----:B------:R-:W-:Y:S01]  /*0600*/  IADD3 R28, P0, R39, R12, RZ ;  /* 0x0000000c271c7210 */ /* 0x000fe20007f1e0ff */
[----:B------:R-:W-:Y:S01]  /*0610*/  IMAD R51, R51, R57, RZ ;  /* 0x0000003933337224 */ /* 0x000fe200078e02ff */
[----:B------:R-:W-:Y:S01]  /*0620*/  IADD3 R33, R37, R33, RZ ;  /* 0x0000002125217210 */ /* 0x000fe20007ffe0ff */
[----:B------:R-:W-:Y:S01]  /*0630*/  IMAD.SHL.U32 R32, R36, 0x4, RZ ;  /* 0x0000000424207824 */ /* 0x000fe200078e00ff */
[----:B------:R-:W-:Y:S01]  /*0640*/  LEA.HI.X.SX32 R29, R39, R35, 0x1, P0 ;  /* 0x00000023271d7211 */ /* 0x000fe200000f0eff */
[----:B------:R-:W-:Y:S01]  /*0650*/  IMAD R37, R34, R51, R38 ;  /* 0x0000003322257224 */ /* 0x000fe200078e0226 */
[----:B------:R-:W-:Y:S01]  /*0660*/  SHF.L.U64.HI R33, R36, 0x2, R33 ;  /* 0x0000000224217819 */ /* 0x000fe20000010221 */
[----:B------:R-:W-:Y:S01]  /*0670*/  IMAD R34, R53, R30, RZ ;  /* 0x0000001e35227224 */ /* 0x000fe200078e02ff */
[----:B------:R-:W-:Y:S01]  /*0680*/  SHF.L.U32 R53, R51, 0x3, RZ ;  /* 0x0000000333357819 */ /* 0x000fe200000006ff */
[----:B------:R-:W-:-:S04]  /*0690*/  IMAD.WIDE.U32 R28, R30, R55, R28 ;  /* 0x000000371e1c7225 */ /* 0x000fc800078e001c */
[----:B------:R-:W-:Y:S01]  /*06a0*/  IMAD.WIDE R56, R53, 0x4, R32 ;  /* 0x0000000435387825 */ /* 0x000fe200078e0220 */
[----:B------:R-:W-:-:S03]  /*06b0*/  IADD3 R28, P0, R37, R28, RZ ;  /* 0x0000001c251c7210 */ /* 0x000fc60007f1e0ff */
[----:B------:R-:W-:Y:S01]  /*06c0*/  IMAD R34, R31, R55, R34 ;  /* 0x000000371f227224 */ /* 0x000fe200078e0222 */
[----:B------:R-:W-:Y:S01]  /*06d0*/  SHF.R.S32.HI R31, RZ, 0x1f, R37 ;  /* 0x0000001fff1f7819 */ /* 0x000fe20000011425 */
[----:B------:R-:W-:Y:S01]  /*06e0*/  IMAD.WIDE R32, R39, 0x4, R32 ;  /* 0x0000000427207825 */ /* 0x000fe200078e0220 */
[----:B------:R-:W-:Y:S02]  /*06f0*/  SHF.L.U32 R30, R28, 0x2, RZ ;  /* 0x000000021c1e7819 */ /* 0x000fe400000006ff */
[----:B------:R-:W-:Y:S01]  /*0700*/  IADD3.X R31, R31, R29, R34, P0, !PT ;  /* 0x0000001d1f1f7210 */ /* 0x000fe200007fe422 */
[----:B------:R-:W-:Y:S01]  /*0710*/  IMAD.WIDE R56, R39, 0x4, R56 ;  /* 0x0000000427387825 */ /* 0x000fe200078e0238 */
[----:B------:R-:W-:Y:S02]  /*0720*/  SHF.L.U32 R29, R12, 0x2, RZ ;  /* 0x000000020c1d7819 */ /* 0x000fe400000006ff */
[----:B------:R-:W-:Y:S01]  /*0730*/  SHF.L.U64.HI R31, R28, 0x2, R31 ;  /* 0x000000021c1f7819 */ /* 0x000fe2000001021f */
[----:B------:R-:W-:-:S04]  /*0740*/  IMAD.WIDE R32, R37, 0x4, R32 ;  /* 0x0000000425207825 */ /* 0x000fc800078e0220 */
[----:B------:R-:W-:Y:S01]  /*0750*/  IMAD.WIDE R56, R37, 0x4, R56 ;  /* 0x0000000425387825 */ /* 0x000fe200078e0238 */
[-C--:B------:R-:W-:Y:S02]  /*0760*/  IADD3 R52, P0, R32, R29.reuse, RZ ;  /* 0x0000001d20347210 */ /* 0x080fe40007f1e0ff */
[----:B------:R-:W-:Y:S01]  /*0770*/  SHF.L.U64.HI R37, R12, 0x2, R35 ;  /* 0x000000020c257819 */ /* 0x000fe20000010223 */
[----:B------:R-:W-:Y:S01]  /*0780*/  HFMA2.MMA R12, -RZ, RZ, 0, 0 ;  /* 0x00000000ff0c7435 */ /* 0x000fe200000001ff */
[----:B------:R-:W-:Y:S01]  /*0790*/  IADD3 R54, P1, R56, R29, RZ ;  /* 0x0000001d38367210 */ /* 0x000fe20007f3e0ff */
[----:B------:R-:W-:Y:S01]  /*07a0*/  IMAD.WIDE R28, R51, 0x20, R30 ;  /* 0x00000020331c7825 */ /* 0x000fe200078e021e */
[----:B------:R-:W-:Y:S02]  /*07b0*/  IADD3 R35, R53, 0x20, R53 ;  /* 0x0000002035237810 */ /* 0x000fe40007ffe035 */
[----:B------:R-:W-:Y:S01]  /*07c0*/  IADD3.X R56, R57, R37, RZ, P1, !PT ;  /* 0x0000002539387210 */ /* 0x000fe20000ffe4ff */
[----:B------:R-:W-:-:S02]  /*07d0*/  IMAD.X R55, R33, 0x1, R37, P0 ;  /* 0x0000000121377824 */ /* 0x000fc400000e0625 */
[----:B------:R-:W-:-:S04]  /*07e0*/  IMAD.WIDE R30, R35, 0x4, R30 ;  /* 0x00000004231e7825 */ /* 0x000fc800078e021e */
[----:B------:R-:W-:-:S07]  /*07f0*/  IMAD.WIDE R28, R53, 0x4, R28 ;  /* 0x00000004351c7825 */ /* 0x000fce00078e021c */
.L_x_816:
[----:B------:R-:W-:-:S04]  /*0800*/  IADD3 R58, P0, R28, UR8, RZ ;  /* 0x000000081c3a7c10 */ /* 0x000fc8000ff1e0ff */
[----:B------:R-:W-:-:S05]  /*0810*/  IADD3.X R59, R29, UR9, RZ, P0, !PT ;  /* 0x000000091d3b7c10 */ /* 0x000fca00087fe4ff */
[----:B------:R0:W2:Y:S02]  /*0820*/  LDG.E R35, desc[UR6][R58.64] ;  /* 0x000000063a237981 */ /* 0x0000a4000c1e1900 */
[----:B0-----:R-:W-:-:S05]  /*0830*/  IMAD.WIDE R58, R51, 0x20, R58 ;  /* 0x00000020333a7825 */ /* 0x001fca00078e023a */
[----:B------:R-:W3:Y:S01]  /*0840*/  LDG.E R36, desc[UR6][R58.64] ;  /* 0x000000063a247981 */ /* 0x000ee2000c1e1900 */
[----:B------:R-:W-:-:S05]  /*0850*/  IMAD.WIDE R32, R51, 0x20, R58 ;  /* 0x0000002033207825 */ /* 0x000fca00078e023a */
[----:B------:R-:W4:Y:S01]  /*0860*/  LDG.E R37, desc[UR6][R32.64] ;  /* 0x0000000620257981 */ /* 0x000f22000c1e1900 */
[----:B------:R-:W-:-:S05]  /*0870*/  IMAD.WIDE R60, R51, 0x20, R32 ;  /* 0x00000020333c7825 */ /* 0x000fca00078e0220 */
[----:B------:R0:W5:Y:S02]  /*0880*/  LDG.E R38, desc[UR6][R60.64] ;  /* 0x000000063c267981 */ /* 0x000164000c1e1900 */
[----:B0-----:R-:W-:-:S05]  /*0890*/  IMAD.WIDE R60, R51, 0x20, R60 ;  /* 0x00000020333c7825 */ /* 0x001fca00078e023c */
[----:B------:R0:W5:Y:S02]  /*08a0*/  LDG.E R39, desc[UR6][R60.64] ;  /* 0x000000063c277981 */ /* 0x000164000c1e1900 */
[----:B0-----:R-:W-:-:S05]  /*08b0*/  IMAD.WIDE R60, R51, 0x20, R60 ;  /* 0x00000020333c7825 */ /* 0x001fca00078e023c */
[----:B------:R-:W5:Y:S01]  /*08c0*/  LDG.E R34, desc[UR6][R60.64] ;  /* 0x000000063c227981 */ /* 0x000f62000c1e1900 */
[----:B------:R-:W-:-:S05]  /*08d0*/  IMAD.WIDE R58, R51, 0x20, R60 ;  /* 0x00000020333a7825 */ /* 0x000fca00078e023c */
[----:B------:R0:W5:Y:S02]  /*08e0*/  LDG.E R33, desc[UR6][R58.64] ;  /* 0x000000063a217981 */ /* 0x000164000c1e1900 */
[----:B0-----:R-:W-:-:S05]  /*08f0*/  IMAD.WIDE R58, R51, 0x20, R58 ;  /* 0x00000020333a7825 */ /* 0x001fca00078e023a */
[----:B------:R0:W5:Y:S02]  /*0900*/  LDG.E R32, desc[UR6][R58.64] ;  /* 0x000000063a207981 */ /* 0x000164000c1e1900 */
[----:B0-----:R-:W-:-:S04]  /*0910*/  IMAD.WIDE R58, R51, 0x20, R58 ;  /* 0x00000020333a7825 */ /* 0x001fc800078e023a */
[----:B------:R-:W-:-:S04]  /*0920*/  IMAD.WIDE R60, R51, 0x20, R58 ;  /* 0x00000020333c7825 */ /* 0x000fc800078e023a */
[----:B--2---:R-:W-:Y:S02]  /*0930*/  FADD.FTZ R44, R35, R44 ;  /* 0x0000002c232c7221 */ /* 0x004fe40000010000 */
[----:B------:R-:W2:Y:S01]  /*0940*/  LDG.E R35, desc[UR6][R58.64] ;  /* 0x000000063a237981 */ /* 0x000ea2000c1e1900 */
[----:B---3--:R-:W-:-:S03]  /*0950*/  FADD.FTZ R43, R36, R43 ;  /* 0x0000002b242b7221 */ /* 0x008fc60000010000 */
[----:B------:R0:W3:Y:S01]  /*0960*/  LDG.E R36, desc[UR6][R60.64] ;  /* 0x000000063c247981 */ /* 0x0000e2000c1e1900 */
[----:B----4-:R-:W-:Y:S01]  /*0970*/  FADD.FTZ R42, R37, R42 ;  /* 0x0000002a252a7221 */ /* 0x010fe20000010000 */
[----:B0-----:R-:W-:-:S05]  /*0980*/  IMAD.WIDE R60, R51, 0x20, R60 ;  /* 0x00000020333c7825 */ /* 0x001fca00078e023c */
[----:B------:R0:W4:Y:S02]  /*0990*/  LDG.E R37, desc[UR6][R60.64] ;  /* 0x000000063c257981 */ /* 0x000124000c1e1900 */
[----:B0-----:R-:W-:-:S04]  /*09a0*/  IMAD.WIDE R60, R51, 0x20, R60 ;  /* 0x00000020333c7825 */ /* 0x001fc800078e023c */
[----:B-----5:R-:W-:Y:S01]  /*09b0*/  FADD.FTZ R41, R38, R41 ;  /* 0x0000002926297221 */ /* 0x020fe20000010000 */
[----:B------:R-:W-:Y:S01]  /*09c0*/  FADD.FTZ R40, R39, R40 ;  /* 0x0000002827287221 */ /* 0x000fe20000010000 */
[----:B------:R-:W5:Y:S01]  /*09d0*/  LDG.E R38, desc[UR6][R60.64] ;  /* 0x000000063c267981 */ /* 0x000f62000c1e1900 */
[----:B------:R-:W-:-:S05]  /*09e0*/  IMAD.WIDE R58, R51, 0x20, R60 ;  /* 0x00000020333a7825 */ /* 0x000fca00078e023c */
[----:B------:R0:W5:Y:S02]  /*09f0*/  LDG.E R39, desc[UR6][R58.64] ;  /* 0x000000063a277981 */ /* 0x000164000c1e1900 */
[----:B0-----:R-:W-:-:S06]  /*0a00*/  IMAD.WIDE R58, R51, 0x20, R58 ;  /* 0x00000020333a7825 */ /* 0x001fcc00078e023a */
[----:B------:R-:W5:Y:S01]  /*0a10*/  LDG.E R59, desc[UR6][R58.64] ;  /* 0x000000063a3b7981 */ /* 0x000f62000c1e1900 */
[----:B------:R-:W-:-:S04]  /*0a20*/  IADD3 R60, P0, R30, UR8, RZ ;  /* 0x000000081e3c7c10 */ /* 0x000fc8000ff1e0ff */
[----:B------:R-:W-:Y:S01]  /*0a30*/  IADD3.X R61, R31, UR9, RZ, P0, !PT ;  /* 0x000000091f3d7c10 */ /* 0x000fe200087fe4ff */
[----:B------:R-:W-:Y:S01]  /*0a40*/  FADD.FTZ R26, R33, R26 ;  /* 0x0000001a211a7221 */ /* 0x000fe20000010000 */
[----:B------:R-:W-:Y:S01]  /*0a50*/  FADD.FTZ R25, R32, R25 ;  /* 0x0000001920197221 */ /* 0x000fe20000010000 */
[----:B------:R-:W-:-:S04]  /*0a60*/  IMAD.WIDE R32, R53, 0x4, R60 ;  /* 0x0000000435207825 */ /* 0x000fc800078e023c */
[----:B------:R-:W-:Y:S02]  /*0a70*/  FADD.FTZ R27, R34, R27 ;  /* 0x0000001b221b7221 */ /* 0x000fe40000010000 */
[----:B------:R-:W5:Y:S01]  /*0a80*/  LDG.E R34, desc[UR6][R60.64] ;  /* 0x000000063c227981 */ /* 0x000f62000c1e1900 */
[----:B--2---:R-:W-:-:S03]  /*0a90*/  FADD.FTZ R24, R35, R24 ;  /* 0x0000001823187221 */ /* 0x004fc60000010000 */
[----:B------:R0:W2:Y:S02]  /*0aa0*/  LDG.E R35, desc[UR6][R32.64] ;  /* 0x0000000620237981 */ /* 0x0000a4000c1e1900 */
[----:B0-----:R-:W-:-:S04]  /*0ab0*/  IMAD.WIDE R32, R53, 0x4, R32 ;  /* 0x0000000435207825 */ /* 0x001fc800078e0220 */
[----:B------:R-:W-:-:S04]  /*0ac0*/  IMAD.WIDE R60, R53, 0x4, R32 ;  /* 0x00000004353c7825 */ /* 0x000fc800078e0220 */
[----:B---3--:R-:W-:Y:S02]  /*0ad0*/  FADD.FTZ R23, R36, R23 ;  /* 0x0000001724177221 */ /* 0x008fe40000010000 */
[----:B------:R-:W3:Y:S01]  /*0ae0*/  LDG.E R36, desc[UR6][R32.64] ;  /* 0x0000000620247981 */ /* 0x000ee2000c1e1900 */
[----:B----4-:R-:W-:-:S03]  /*0af0*/  FADD.FTZ R22, R37, R22 ;  /* 0x0000001625167221 */ /* 0x010fc60000010000 */
[----:B------:R0:W4:Y:S02]  /*0b00*/  LDG.E R37, desc[UR6][R60.64] ;  /* 0x000000063c257981 */ /* 0x000124000c1e1900 */
[----:B0-----:R-:W-:-:S04]  /*0b10*/  IMAD.WIDE R60, R53, 0x4, R60 ;  /* 0x00000004353c7825 */ /* 0x001fc800078e023c */
[----:B-----5:R-:W-:Y:S01]  /*0b20*/  FADD.FTZ R21, R38, R21 ;  /* 0x0000001526157221 */ /* 0x020fe20000010000 */
[----:B------:R-:W5:Y:S01]  /*0b30*/  LDG.E R58, desc[UR6][R60.64] ;  /* 0x000000063c3a7981 */ /* 0x000f62000c1e1900 */
[----:B------:R-:W-:-:S04]  /*0b40*/  IMAD.WIDE R32, R53, 0x4, R60 ;  /* 0x0000000435207825 */ /* 0x000fc800078e023c */
[----:B------:R-:W-:Y:S01]  /*0b50*/  FADD.FTZ R20, R39, R20 ;  /* 0x0000001427147221 */ /* 0x000fe20000010000 */
[----:B------:R0:W5:Y:S01]  /*0b60*/  LDG.E R57, desc[UR6][R32.64] ;  /* 0x0000000620397981 */ /* 0x000162000c1e1900 */
[----:B------:R-:W-:-:S04]  /*0b70*/  IMAD.WIDE R38, R53, 0x4, R32 ;  /* 0x0000000435267825 */ /* 0x000fc800078e0220 */
[----:B0-----:R-:W-:-:S04]  /*0b80*/  IMAD.WIDE R32, R53, 0x4, R38 ;  /* 0x0000000435207825 */ /* 0x001fc800078e0226 */
[----:B------:R-:W-:Y:S01]  /*0b90*/  FADD.FTZ R19, R59, R19 ;  /* 0x000000133b137221 */ /* 0x000fe20000010000 */
[----:B------:R-:W5:Y:S04]  /*0ba0*/  LDG.E R61, desc[UR6][R32.64] ;  /* 0x00000006203d7981 */ /* 0x000f68000c1e1900 */
[----:B------:R0:W5:Y:S02]  /*0bb0*/  LDG.E R59, desc[UR6][R38.64] ;  /* 0x00000006263b7981 */ /* 0x000164000c1e1900 */
[----:B0-----:R-:W-:-:S05]  /*0bc0*/  IMAD.WIDE R38, R53, 0x4, R32 ;  /* 0x0000000435267825 */ /* 0x001fca00078e0220 */
[----:B------:R-:W5:Y:S01]  /*0bd0*/  LDG.E R60, desc[UR6][R38.64] ;  /* 0x00000006263c7981 */ /* 0x000f62000c1e1900 */
[----:B------:R-:W-:Y:S01]  /*0be0*/  FADD.FTZ R17, R34, R17 ;  /* 0x0000001122117221 */ /* 0x000fe20000010000 */
[----:B--2---:R-:W-:Y:S01]  /*0bf0*/  FADD.FTZ R6, R35, R6 ;  /* 0x0000000623067221 */ /* 0x004fe20000010000 */
[----:B------:R-:W-:-:S04]  /*0c00*/  IMAD.WIDE R34, R53, 0x4, R38 ;  /* 0x0000000435227825 */ /* 0x000fc800078e0226 */
[----:B------:R-:W-:Y:S02]  /*0c10*/  IMAD.WIDE R32, R53, 0x4, R34 ;  /* 0x0000000435207825 */ /* 0x000fe400078e0222 */
[----:B------:R-:W2:Y:S02]  /*0c20*/  LDG.E R34, desc[UR6][R34.64] ;  /* 0x0000000622227981 */ /* 0x000ea4000c1e1900 */
[----:B---3--:R-:W-:Y:S02]  /*0c30*/  FADD.FTZ R5, R36, R5 ;  /* 0x0000000524057221 */ /* 0x008fe40000010000 */
[----:B------:R0:W3:Y:S01]  /*0c40*/  LDG.E R35, desc[UR6][R32.64] ;  /* 0x0000000620237981 */ /* 0x0000e2000c1e1900 */
[----:B----4-:R-:W-:Y:S01]  /*0c50*/  FADD.FTZ R4, R37, R4 ;  /* 0x0000000425047221 */ /* 0x010fe20000010000 */
[----:B------:R-:W-:-:S04]  /*0c60*/  IMAD.WIDE R36, R53, 0x4, R32 ;  /* 0x0000000435247825 */ /* 0x000fc800078e0220 */
[C---:B0-----:R-:W-:Y:S02]  /*0c70*/  IMAD.WIDE R32, R53.reuse, 0x4, R36 ;  /* 0x0000000435207825 */ /* 0x041fe400078e0224 */
[----:B------:R-:W4:Y:S02]  /*0c80*/  LDG.E R37, desc[UR6][R36.64] ;  /* 0x0000000624257981 */ /* 0x000f24000c1e1900 */
[----:B-----5:R-:W-:Y:S01]  /*0c90*/  FADD.FTZ R3, R58, R3 ;  /* 0x000000033a037221 */ /* 0x020fe20000010000 */
[----:B------:R-:W-:Y:S01]  /*0ca0*/  IADD3 R58, P0, R52, UR8, RZ ;  /* 0x00000008343a7c10 */ /* 0x000fe2000ff1e0ff */
[----:B------:R-:W-:-:S04]  /*0cb0*/  IMAD.WIDE R38, R53, 0x4, R32 ;  /* 0x0000000435267825 */ /* 0x000fc800078e0220 */
[----:B------:R-:W-:Y:S02]  /*0cc0*/  FADD.FTZ R2, R57, R2 ;  /* 0x0000000239027221 */ /* 0x000fe40000010000 */
[----:B------:R-:W5:Y:S04]  /*0cd0*/  LDG.E R57, desc[UR6][R32.64] ;  /* 0x0000000620397981 */ /* 0x000f68000c1e1900 */
[----:B------:R-:W5:Y:S01]  /*0ce0*/  LDG.E R39, desc[UR6][R38.64] ;  /* 0x0000000626277981 */ /* 0x000f62000c1e1900 */
[----:B------:R-:W-:Y:S01]  /*0cf0*/  FADD.FTZ R0, R59, R0 ;  /* 0x000000003b007221 */ /* 0x000fe20000010000 */
[----:B------:R-:W-:Y:S01]  /*0d00*/  IADD3.X R59, R55, UR9, RZ, P0, !PT ;  /* 0x00000009373b7c10 */ /* 0x000fe200087fe4ff */
[----:B------:R-:W-:-:S04]  /*0d10*/  FADD.FTZ R48, R61, R48 ;  /* 0x000000303d307221 */ /* 0x000fc80000010000 */
[----:B------:R-:W5:Y:S01]  /*0d20*/  LDG.E R32, desc[UR6][R58.64] ;  /* 0x000000063a207981 */ /* 0x000f62000c1e1900 */
[----:B------:R-:W-:Y:S01]  /*0d30*/  FADD.FTZ R16, R60, R16 ;  /* 0x000000103c107221 */ /* 0x000fe20000010000 */
[----:B------:R-:W-:Y:S02]  /*0d40*/  IADD3 R60, P0, R54, UR8, RZ ;  /* 0x00000008363c7c10 */ /* 0x000fe4000ff1e0ff */
[----:B------:R-:W5:Y:S02]  /*0d50*/  LDG.E R59, desc[UR6][R58.64+0x80] ;  /* 0x000080063a3b7981 */ /* 0x000f64000c1e1900 */
[----:B------:R-:W-:-:S05]  /*0d60*/  IADD3.X R61, R56, UR9, RZ, P0, !PT ;  /* 0x00000009383d7c10 */ /* 0x000fca00087fe4ff */
[----:B------:R-:W5:Y:S04]  /*0d70*/  LDG.E R33, desc[UR6][R60.64] ;  /* 0x000000063c217981 */ /* 0x000f68000c1e1900 */
[----:B------:R-:W5:Y:S01]  /*0d80*/  LDG.E R36, desc[UR6][R60.64+0x80] ;  /* 0x000080063c247981 */ /* 0x000f62000c1e1900 */
[----:B------:R-:W-:-:S06]  /*0d90*/  UIADD3 UR4, UR4, 0x1, URZ ;  /* 0x0000000104047890 */ /* 0x000fcc000fffe03f */
[----:B------:R-:W-:Y:S01]  /*0da0*/  ISETP.LE.AND P0, PT, R9, UR4, PT ;  /* 0x0000000409007c0c */ /* 0x000fe2000bf03270 */
[----:B------:R-:W-:-:S04]  /*0db0*/  ULEA UR8, UP0, UR10, UR8, 0x2 ;  /* 0x000000080a087291 */ /* 0x000fc8000f80103f */
[----:B------:R-:W-:Y:S01]  /*0dc0*/  UIADD3.X UR9, UR9, UR5, URZ, UP0, !UPT ;  /* 0x0000000509097290 */ /* 0x000fe200087fe43f */
[----:B--2---:R-:W-:Y:S01]  /*0dd0*/  FADD.FTZ R47, R34, R47 ;  /* 0x0000002f222f7221 */ /* 0x004fe20000010000 */
[----:B---3--:R-:W-:Y:S01]  /*0de0*/  FADD.FTZ R15, R35, R15 ;  /* 0x0000000f230f7221 */ /* 0x008fe20000010000 */
[----:B----4-:R-:W-:Y:S01]  /*0df0*/  FADD.FTZ R14, R37, R14 ;  /* 0x0000000e250e7221 */ /* 0x010fe20000010000 */
[----:B-----5:R-:W-:Y:S01]  /*0e00*/  FADD.FTZ R13, R57, R13 ;  /* 0x0000000d390d7221 */ /* 0x020fe20000010000 */
[----:B------:R-:W-:Y:S01]  /*0e10*/  FADD.FTZ R12, R39, R12 ;  /* 0x0000000c270c7221 */ /* 0x000fe20000010000 */
[----:B------:R-:W-:Y:S01]  /*0e20*/  FADD.FTZ R11, R32, R11 ;  /* 0x0000000b200b7221 */ /* 0x000fe20000010000 */
[----:B------:R-:W-:Y:S01]  /*0e30*/  FADD.FTZ R46, R59, R46 ;  /* 0x0000002e3b2e7221 */ /* 0x000fe20000010000 */
[----:B------:R-:W-:Y:S01]  /*0e40*/  FADD.FTZ R18, R33, R18 ;  /* 0x0000001221127221 */ /* 0x000fe20000010000 */
[----:B------:R-:W-:Y:S01]  /*0e50*/  FADD.FTZ R45, R36, R45 ;  /* 0x0000002d242d7221 */ /* 0x000fe20000010000 */
[----:B------:R-:W-:Y:S06]  /*0e60*/  @!P0 BRA `(.L_x_816) ;  /* 0xfffffff800648947 */ /* 0x000fec000383ffff */
.L_x_815:
[----:B------:R-:W0:Y:S01]  /*0e70*/  S2R R36, SR_TID.X ;  /* 0x0000000000247919 */ /* 0x000e220000002100 */
[----:B------:R-:W1:Y:S01]  /*0e80*/  S2UR UR5, SR_CgaCtaId ;  /* 0x00000000000579c3 */ /* 0x000e620000008800 */
[----:B------:R-:W-:Y:S01]  /*0e90*/  ULDC UR8, c[0x0][0x390] ;  /* 0x0000e40000087ab9 */ /* 0x000fe20000000800 */
[----:B------:R-:W-:Y:S01]  /*0ea0*/  UMOV UR4, 0x400 ;  /* 0x0000040000047882 */ /* 0x000fe20000000000 */
[----:B------:R-:W-:Y:S01]  /*0eb0*/  FMUL.FTZ R20, R20, UR8 ;  /* 0x0000000814147c20 */ /* 0x000fe20008410000 */
[----:B------:R-:W-:Y:S01]  /*0ec0*/  FMUL.FTZ R19, R19, UR8 ;  /* 0x0000000813137c20 */ /* 0x000fe20008410000 */
[----:B------:R-:W-:Y:S01]  /*0ed0*/  FMUL.FTZ R17, R17, UR8 ;  /* 0x0000000811117c20 */ /* 0x000fe20008410000 */
[----:B------:R-:W-:Y:S01]  /*0ee0*/  FMUL.FTZ R6, R6, UR8 ;  /* 0x0000000806067c20 */ /* 0x000fe20008410000 */
[----:B------:R-:W-:Y:S01]  /*0ef0*/  FMUL.FTZ R3, R3, UR8 ;  /* 0x0000000803037c20 */ /* 0x000fe20008410000 */
[----:B------:R-:W-:Y:S01]  /*0f00*/  FMUL.FTZ R2, R2, UR8 ;  /* 0x0000000802027c20 */ /* 0x000fe20008410000 */
[----:B------:R-:W-:Y:S01]  /*0f10*/  F2FP.F16.F32.PACK_AB R19, R19, R20 ;  /* 0x000000141313723e */ /* 0x000fe200000000ff */
[----:B------:R-:W-:Y:S01]  /*0f20*/  HFMA2.MMA R20, -RZ, RZ, 0, 1.9073486328125e-06 ;  /* 0x00000020ff147435 */ /* 0x000fe200000001ff */
        /* <DEDUP_REMOVED lines=13> */
[----:B-1----:R-:W-:Y:S01]  /*1000*/  ULEA UR4, UR5, UR4, 0x18 ;  /* 0x0000000405047291 */ /* 0x002fe2000f8ec03f */
[----:B------:R-:W-:Y:S01]  /*1010*/  FMUL.FTZ R40, R40, UR8 ;  /* 0x0000000828287c20 */ /* 0x000fe20008410000 */
[----:B------:R-:W-:Y:S01]  /*1020*/  FMUL.FTZ R27, R27, UR8 ;  /* 0x000000081b1b7c20 */ /* 0x000fe20008410000 */
[----:B------:R-:W-:Y:S01]  /*1030*/  FMUL.FTZ R46, R46, UR8 ;  /* 0x000000082e2e7c20 */ /* 0x000fe20008410000 */
[----:B------:R-:W-:Y:S01]  /*1040*/  FMUL.FTZ R45, R45, UR8 ;  /* 0x000000082d2d7c20 */ /* 0x000fe20008410000 */
[----:B------:R-:W-:Y:S01]  /*1050*/  FMUL.FTZ R16, R16, UR8 ;  /* 0x0000000810107c20 */ /* 0x000fe20008410000 */
[----:B------:R-:W-:Y:S01]  /*1060*/  FMUL.FTZ R47, R47, UR8 ;  /* 0x000000082f2f7c20 */ /* 0x000fe20008410000 */
[----:B0-----:R-:W-:Y:S01]  /*1070*/  SHF.R.S32.HI R29, RZ, 0x1f, R36 ;  /* 0x0000001fff1d7819 */ /* 0x001fe20000011424 */
[----:B------:R-:W-:Y:S01]  /*1080*/  FMUL.FTZ R5, R5, UR8 ;  /* 0x0000000805057c20 */ /* 0x000fe20008410000 */
[----:B------:R-:W-:Y:S01]  /*1090*/  F2FP.F16.F32.PACK_AB R0, R3, R0 ;  /* 0x000000000300723e */ /* 0x000fe200000000ff */
[----:B------:R-:W-:Y:S01]  /*10a0*/  FMUL.FTZ R4, R4, UR8 ;  /* 0x0000000804047c20 */ /* 0x000fe20008410000 */
[-C--:B------:R-:W-:Y:S01]  /*10b0*/  LEA.HI R9, R29, R36.reuse, RZ, 0x2 ;  /* 0x000000241d097211 */ /* 0x080fe200078f10ff */
[----:B------:R-:W-:Y:S01]  /*10c0*/  FMUL.FTZ R15, R15, UR8 ;  /* 0x000000080f0f7c20 */ /* 0x000fe20008410000 */
[----:B------:R-:W-:Y:S01]  /*10d0*/  LEA.HI R34, R29, R36, RZ, 0x3 ;  /* 0x000000241d227211 */ /* 0x000fe200078f18ff */
[----:B------:R-:W-:Y:S01]  /*10e0*/  FMUL.FTZ R14, R14, UR8 ;  /* 0x000000080e0e7c20 */ /* 0x000fe20008410000 */
[--C-:B------:R-:W-:Y:S01]  /*10f0*/  SHF.R.S32.HI R30, RZ, 0x2, R9.reuse ;  /* 0x00000002ff1e7819 */ /* 0x100fe20000011409 */
[----:B------:R-:W-:Y:S01]  /*1100*/  FMUL.FTZ R13, R13, UR8 ;  /* 0x000000080d0d7c20 */ /* 0x000fe20008410000 */
[----:B------:R-:W-:Y:S01]  /*1110*/  SHF.R.S32.HI R31, RZ, 0x1f, R9 ;  /* 0x0000001fff1f7819 */ /* 0x000fe20000011409 */
[----:B------:R-:W-:Y:S01]  /*1120*/  FMUL.FTZ R12, R12, UR8 ;  /* 0x000000080c0c7c20 */ /* 0x000fe20008410000 */
[----:B------:R-:W-:Y:S01]  /*1130*/  LOP3.LUT R35, R9, 0x3ffffffc, RZ, 0xc0, !PT ;  /* 0x3ffffffc09237812 */ /* 0x000fe200078ec0ff */
[----:B------:R-:W-:Y:S01]  /*1140*/  BSSY B0, `(.L_x_817) ;  /* 0x000006e000007945 */ /* 0x000fe20003800000 */
[----:B------:R-:W-:-:S02]  /*1150*/  LEA.HI R28, R31, R30, RZ, 0x3 ;  /* 0x0000001e1f1c7211 */ /* 0x000fc400078f18ff */
[----:B------:R-:W-:Y:S02]  /*1160*/  SHF.R.S32.HI R9, RZ, 0x3, R34 ;  /* 0x00000003ff097819 */ /* 0x000fe40000011422 */
[-C--:B------:R-:W-:Y:S02]  /*1170*/  LEA.HI R32, R29, R36.reuse, RZ, 0x5 ;  /* 0x000000241d207211 */ /* 0x080fe400078f28ff */
[----:B------:R-:W-:Y:S02]  /*1180*/  IADD3 R31, -R35, R36, RZ ;  /* 0x00000024231f7210 */ /* 0x000fe40007ffe1ff */
[----:B------:R-:W-:Y:S02]  /*1190*/  LOP3.LUT R34, R34, 0x1ffffff8, RZ, 0xc0, !PT ;  /* 0x1ffffff822227812 */ /* 0x000fe400078ec0ff */
[----:B------:R-:W-:Y:S01]  /*11a0*/  LOP3.LUT R35, R28, 0xfffffff8, RZ, 0xc0, !PT ;  /* 0xfffffff81c237812 */ /* 0x000fe200078ec0ff */
[----:B------:R-:W-:Y:S01]  /*11b0*/  IMAD.SHL.U32 R28, R9, 0x40, RZ ;  /* 0x00000040091c7824 */ /* 0x000fe200078e00ff */
[----:B------:R-:W-:-:S02]  /*11c0*/  SHF.R.S32.HI R32, RZ, 0x5, R32 ;  /* 0x00000005ff207819 */ /* 0x000fc40000011420 */
[-C--:B------:R-:W-:Y:S02]  /*11d0*/  IADD3 R34, -R34, R36.reuse, RZ ;  /* 0x0000002422227210 */ /* 0x080fe40007ffe1ff */
[----:B------:R-:W-:Y:S02]  /*11e0*/  IADD3 R30, R30, -R35, RZ ;  /* 0x800000231e1e7210 */ /* 0x000fe40007ffe0ff */
[----:B------:R-:W-:Y:S02]  /*11f0*/  SHF.R.S32.HI R37, RZ, 0x1f, R32 ;  /* 0x0000001fff257819 */ /* 0x000fe40000011420 */
[----:B------:R-:W-:Y:S02]  /*1200*/  LOP3.LUT R35, R28, 0x1c0, RZ, 0xc0, !PT ;  /* 0x000001c01c237812 */ /* 0x000fe400078ec0ff */
[----:B------:R-:W-:Y:S01]  /*1210*/  SHF.L.U32 R28, R34, 0x3, RZ ;  /* 0x00000003221c7819 */ /* 0x000fe200000006ff */
[----:B------:R-:W-:Y:S01]  /*1220*/  IMAD.SHL.U32 R34, R30, 0x40, RZ ;  /* 0x000000401e227824 */ /* 0x000fe200078e00ff */
[----:B------:R-:W-:-:S02]  /*1230*/  LEA.HI R33, R29, R36, RZ, 0x7 ;  /* 0x000000241d217211 */ /* 0x000fc400078f38ff */
[----:B------:R-:W-:Y:S02]  /*1240*/  LEA.HI R37, R37, R32, RZ, 0x2 ;  /* 0x0000002025257211 */ /* 0x000fe400078f10ff */
[----:B------:R-:W-:Y:S02]  /*1250*/  SHF.R.U32.HI R33, RZ, 0x4, R33 ;  /* 0x00000004ff217819 */ /* 0x000fe40000011621 */
[----:B------:R-:W-:Y:S02]  /*1260*/  LOP3.LUT R34, R34, 0x1c0, RZ, 0xc0, !PT ;  /* 0x000001c022227812 */ /* 0x000fe400078ec0ff */
[----:B------:R-:W-:Y:S02]  /*1270*/  LOP3.LUT R37, R37, 0x1ffffc, RZ, 0xc0, !PT ;  /* 0x001ffffc25257812 */ /* 0x000fe400078ec0ff */
[----:B------:R-:W-:Y:S02]  /*1280*/  LOP3.LUT R33, R34, 0x8, R33, 0xf8, !PT ;  /* 0x0000000822217812 */ /* 0x000fe400078ef821 */
[----:B------:R-:W-:-:S02]  /*1290*/  IADD3 R32, R32, -R37, RZ ;  /* 0x8000002520207210 */ /* 0x000fc40007ffe0ff */
[----:B------:R-:W-:Y:S02]  /*12a0*/  SHF.R.U32.HI R34, RZ, 0x3, R34 ;  /* 0x00000003ff227819 */ /* 0x000fe40000011622 */
[----:B------:R-:W-:Y:S01]  /*12b0*/  LEA R32, R32, R31, 0x9 ;  /* 0x0000001f20207211 */ /* 0x000fe200078e48ff */
[----:B------:R-:W-:Y:S01]  /*12c0*/  FMUL.FTZ R31, R11, UR8 ;  /* 0x000000080b1f7c20 */ /* 0x000fe20008410000 */
[----:B------:R-:W-:Y:S02]  /*12d0*/  LOP3.LUT R33, R33, R34, RZ, 0x3c, !PT ;  /* 0x0000002221217212 */ /* 0x000fe400078e3cff */
[----:B------:R-:W-:Y:S02]  /*12e0*/  R2P PR, R30, 0x6 ;  /* 0x000000061e007804 */ /* 0x000fe40000000000 */
[----:B------:R-:W-:Y:S01]  /*12f0*/  F2FP.F16.F32.PACK_AB R18, R18, R31 ;  /* 0x0000001f1212723e */ /* 0x000fe200000000ff */
[----:B------:R-:W-:Y:S02]  /*1300*/  IMAD.U32 R11, R32, 0x2, R33 ;  /* 0x00000002200b7824 */ /* 0x000fe400078e0021 */
[----:B------:R-:W-:Y:S01]  /*1310*/  FMUL.FTZ R32, R22, UR8 ;  /* 0x0000000816207c20 */ /* 0x000fe20008410000 */
[----:B------:R-:W-:Y:S01]  /*1320*/  SEL R20, R20, 0xffffffe0, !P1 ;  /* 0xffffffe014147807 */ /* 0x000fe20004800000 */
[----:B------:R-:W-:Y:S01]  /*1330*/  FMUL.FTZ R33, R21, UR8 ;  /* 0x0000000815217c20 */ /* 0x000fe20008410000 */
[----:B------:R-:W-:Y:S01]  /*1340*/  F2FP.F16.F32.PACK_AB R22, R25, R26 ;  /* 0x0000001a1916723e */ /* 0x000fe200000000ff */
[----:B------:R-:W-:Y:S01]  /*1350*/  ULDC.64 UR8, c[0x0][0x448] ;  /* 0x0001120000087ab9 */ /* 0x000fe20000000a00 */
[----:B------:R-:W-:-:S02]  /*1360*/  LEA R17, R11, UR4, 0x1 ;  /* 0x000000040b117c11 */ /* 0x000fc4000f8e08ff */
[----:B------:R-:W-:Y:S02]  /*1370*/  F2FP.F16.F32.PACK_AB R30, R43, R44 ;  /* 0x0000002c2b1e723e */ /* 0x000fe400000000ff */
[C---:B------:R-:W-:Y:S01]  /*1380*/  IADD3 R25, R17.reuse, 0x40, RZ ;  /* 0x0000004011197810 */ /* 0x040fe20007ffe0ff */
[----:B------:R-:W-:Y:S01]  /*1390*/  @P2 VIADD R25, R17, 0xffffffc0 ;  /* 0xffffffc011192836 */ /* 0x000fe20000000000 */
[----:B------:R-:W-:Y:S01]  /*13a0*/  F2FP.F16.F32.PACK_AB R23, R23, R24 ;  /* 0x000000181717723e */ /* 0x000fe200000000ff */
[----:B------:R-:W-:Y:S01]  /*13b0*/  STS [R17], R18 ;  /* 0x0000001211007388 */ /* 0x000fe20000000800 */
[----:B------:R-:W-:Y:S02]  /*13c0*/  IADD3 R3, R17, R20, RZ ;  /* 0x0000001411037210 */ /* 0x000fe40007ffe0ff */
[----:B------:R-:W-:Y:S01]  /*13d0*/  F2FP.F16.F32.PACK_AB R31, R41, R42 ;  /* 0x0000002a291f723e */ /* 0x000fe200000000ff */
[----:B------:R-:W-:Y:S01]  /*13e0*/  STS [R17+0x400], R30 ;  /* 0x0004001e11007388 */ /* 0x000fe20000000800 */
[----:B------:R-:W-:-:S02]  /*13f0*/  F2FP.F16.F32.PACK_AB R21, R27, R40 ;  /* 0x000000281b15723e */ /* 0x000fc400000000ff */
[----:B------:R-:W-:Y:S01]  /*1400*/  F2FP.F16.F32.PACK_AB R24, R33, R32 ;  /* 0x000000202118723e */ /* 0x000fe200000000ff */
[----:B------:R-:W-:Y:S01]  /*1410*/  STS [R3], R22 ;  /* 0x0000001603007388 */ /* 0x000fe20000000800 */
[----:B------:R-:W-:Y:S02]  /*1420*/  F2FP.F16.F32.PACK_AB R45, R45, R46 ;  /* 0x0000002e2d2d723e */ /* 0x000fe400000000ff */
[----:B------:R-:W-:Y:S01]  /*1430*/  F2FP.F16.F32.PACK_AB R47, R47, R16 ;  /* 0x000000102f2f723e */ /* 0x000fe200000000ff */
[----:B------:R-:W-:Y:S01]  /*1440*/  STS [R3+0x400], R23 ;  /* 0x0004001703007388 */ /* 0x000fe20000000800 */
[----:B------:R-:W-:Y:S02]  /*1450*/  IADD3 R20, R20, R25, RZ ;  /* 0x0000001914147210 */ /* 0x000fe40007ffe0ff */
[----:B------:R-:W-:Y:S01]  /*1460*/  F2FP.F16.F32.PACK_AB R4, R4, R5 ;  /* 0x000000050404723e */ /* 0x000fe200000000ff */
[----:B------:R-:W-:Y:S01]  /*1470*/  STS [R17+0x2000], R31 ;  /* 0x0020001f11007388 */ /* 0x000fe20000000800 */
[----:B------:R-:W-:-:S02]  /*1480*/  F2FP.F16.F32.PACK_AB R5, R14, R15 ;  /* 0x0000000f0e05723e */ /* 0x000fc400000000ff */
[----:B------:R-:W-:Y:S01]  /*1490*/  F2FP.F16.F32.PACK_AB R11, R12, R13 ;  /* 0x0000000d0c0b723e */ /* 0x000fe200000000ff */
[----:B------:R0:W-:Y:S01]  /*14a0*/  STS [R17+0x2400], R21 ;  /* 0x0024001511007388 */ /* 0x0001e20000000800 */
[----:B------:R-:W-:Y:S02]  /*14b0*/  LEA.HI R29, R29, R36, RZ, 0x6 ;  /* 0x000000241d1d7211 */ /* 0x000fe400078f30ff */
[----:B------:R-:W-:Y:S01]  /*14c0*/  SHF.R.U32.HI R36, RZ, 0x3, R35 ;  /* 0x00000003ff247819 */ /* 0x000fe20000011623 */
[----:B------:R-:W-:Y:S01]  /*14d0*/  STS [R3+0x2000], R24 ;  /* 0x0020001803007388 */ /* 0x000fe20000000800 */
[----:B------:R-:W-:Y:S02]  /*14e0*/  LOP3.LUT R35, R35, 0x38, R28, 0xf8, !PT ;  /* 0x0000003823237812 */ /* 0x000fe400078ef81c */
[----:B------:R-:W-:Y:S01]  /*14f0*/  IADD3 R7, -R8, R7, RZ ;  /* 0x0000000708077210 */ /* 0x000fe20007ffe1ff */
[----:B------:R-:W-:Y:S01]  /*1500*/  STS [R3+0x2400], R19 ;  /* 0x0024001303007388 */ /* 0x000fe20000000800 */
[----:B------:R-:W-:-:S02]  /*1510*/  LOP3.LUT R35, R35, R36, RZ, 0x3c, !PT ;  /* 0x0000002423237212 */ /* 0x000fc400078e3cff */
[----:B------:R-:W-:Y:S01]  /*1520*/  SHF.L.U32 R36, R29, 0x3, RZ ;  /* 0x000000031d247819 */ /* 0x000fe200000006ff */
[----:B------:R-:W-:Y:S01]  /*1530*/  STS [R25], R45 ;  /* 0x0000002d19007388 */ /* 0x000fe20000000800 */
[----:B0-----:R-:W-:Y:S02]  /*1540*/  SHF.R.S32.HI R21, RZ, 0x1f, R8 ;  /* 0x0000001fff157819 */ /* 0x001fe40000011408 */
[----:B------:R-:W-:Y:S01]  /*1550*/  LOP3.LUT R29, R35, 0x7ffffe00, R36, 0xf8, !PT ;  /* 0x7ffffe00231d7812 */ /* 0x000fe200078ef824 */
[----:B------:R-:W-:Y:S02]  /*1560*/  STS [R25+0x400], R6 ;  /* 0x0004000619007388 */ /* 0x000fe40000000800 */
[----:B------:R-:W-:Y:S01]  /*1570*/  IMAD R21, R21, UR8, RZ ;  /* 0x0000000815157c24 */ /* 0x000fe2000f8e02ff */
[----:B------:R-:W-:Y:S01]  /*1580*/  LEA R26, R29, UR4, 0x1 ;  /* 0x000000041d1a7c11 */ /* 0x000fe2000f8e08ff */
[----:B------:R0:W-:Y:S01]  /*1590*/  STS [R20], R0 ;  /* 0x0000000014007388 */ /* 0x0001e20000000800 */
[----:B------:R-:W-:Y:S01]  /*15a0*/  SHF.R.S32.HI R29, RZ, 0x1f, R28 ;  /* 0x0000001fff1d7819 */ /* 0x000fe2000001141c */
[----:B------:R-:W-:Y:S01]  /*15b0*/  IMAD R21, R8, UR9, R21 ;  /* 0x0000000908157c24 */ /* 0x000fe2000f8e0215 */
[----:B------:R-:W-:Y:S01]  /*15c0*/  ULDC UR4, c[0x0][0x2d0] ;  /* 0x0000b40000047ab9 */ /* 0x000fe20000000800 */
[----:B------:R-:W-:Y:S01]  /*15d0*/  STS [R20+0x400], R47 ;  /* 0x0004002f14007388 */ /* 0x000fe20000000800 */
[----:B------:R-:W-:Y:S01]  /*15e0*/  ISETP.GE.AND P0, PT, R28, UR4, PT ;  /* 0x000000041c007c0c */ /* 0x000fe2000bf06270 */
[----:B------:R-:W-:-:S02]  /*15f0*/  ULDC.64 UR4, c[0x0][0x460] ;  /* 0x0001180000047ab9 */ /* 0x000fc40000000a00 */
[----:B------:R1:W-:Y:S01]  /*1600*/  STS [R25+0x2000], R4 ;  /* 0x0020000419007388 */ /* 0x0003e20000000800 */
[----:B0-----:R-:W-:-:S03]  /*1610*/  IADD3 R0, R9, 0x20, RZ ;  /* 0x0000002009007810 */ /* 0x001fc60007ffe0ff */
[----:B------:R0:W-:Y:S04]  /*1620*/  STS [R25+0x2400], R2 ;  /* 0x0024000219007388 */ /* 0x0001e80000000800 */
[----:B------:R2:W-:Y:S01]  /*1630*/  STS [R20+0x2000], R5 ;  /* 0x0020000514007388 */ /* 0x0005e20000000800 */
[----:B-1----:R-:W-:-:S03]  /*1640*/  SHF.R.S32.HI R4, RZ, 0x1f, R10 ;  /* 0x0000001fff047819 */ /* 0x002fc6000001140a */
[----:B------:R1:W-:Y:S01]  /*1650*/  STS [R20+0x2400], R11 ;  /* 0x0024000b14007388 */ /* 0x0003e20000000800 */
[----:B0-----:R-:W-:Y:S01]  /*1660*/  IMAD.WIDE.U32 R2, R8, UR8, R28 ;  /* 0x0000000808027c25 */ /* 0x001fe2000f8e001c */
[----:B------:R-:W-:Y:S01]  /*1670*/  SHF.R.S32.HI R8, RZ, 0x1f, R9 ;  /* 0x0000001fff087819 */ /* 0x000fe20000011409 */
[----:B------:R-:W-:Y:S02]  /*1680*/  BAR.SYNC.DEFER_BLOCKING 0x0 ;  /* 0x0000000000007b1d */ /* 0x000fe40000010000 */
[----:B--2---:R-:W-:Y:S01]  /*1690*/  IMAD R5, R4, UR4, RZ ;  /* 0x0000000404057c24 */ /* 0x004fe2000f8e02ff */
[----:B------:R-:W-:Y:S01]  /*16a0*/  IADD3 R50, P1, R50, R2, RZ ;  /* 0x0000000232327210 */ /* 0x000fe20007f3e0ff */
[----:B------:R-:W-:Y:S02]  /*16b0*/  VIADD R2, R9, 0x40 ;  /* 0x0000004009027836 */ /* 0x000fe40000000000 */
[----:B------:R-:W-:Y:S01]  /*16c0*/  IMAD R5, R10, UR5, R5 ;  /* 0x000000050a057c24 */ /* 0x000fe2000f8e0205 */
[----:B------:R-:W-:-:S02]  /*16d0*/  IADD3.X R51, R49, R3, R21, P1, !PT ;  /* 0x0000000331337210 */ /* 0x000fc40000ffe415 */
[----:B------:R-:W-:Y:S02]  /*16e0*/  IADD3 R3, R9, 0x60, RZ ;  /* 0x0000006009037810 */ /* 0x000fe40007ffe0ff */
[-C--:B------:R-:W-:Y:S01]  /*16f0*/  ISETP.GE.OR P1, PT, R0, R7.reuse, P0 ;  /* 0x000000070000720c */ /* 0x080fe20000726670 */
[----:B-1----:R-:W-:Y:S01]  /*1700*/  IMAD.WIDE.U32 R10, R10, UR4, R50 ;  /* 0x000000040a0a7c25 */ /* 0x002fe2000f8e0032 */
[-C--:B------:R-:W-:Y:S02]  /*1710*/  ISETP.GE.OR P2, PT, R2, R7.reuse, P0 ;  /* 0x000000070200720c */ /* 0x080fe40000746670 */
[-C--:B------:R-:W-:Y:S02]  /*1720*/  ISETP.GE.OR P3, PT, R3, R7.reuse, P0 ;  /* 0x000000070300720c */ /* 0x080fe40000766670 */
[----:B------:R-:W-:Y:S02]  /*1730*/  ISETP.GE.OR P0, PT, R9, R7, P0 ;  /* 0x000000070900720c */ /* 0x000fe40000706670 */
[----:B------:R-:W-:Y:S01]  /*1740*/  IADD3 R3, R11, R5, RZ ;  /* 0x000000050b037210 */ /* 0x000fe20007ffe0ff */
[----:B------:R0:W1:Y:S04]  /*1750*/  LDS.128 R16, [R26+0x1000] ;  /* 0x001000001a107984 */ /* 0x0000680000000c00 */
[----:B------:R0:W2:Y:S06]  /*1760*/  LDS.128 R12, [R26+0x3000] ;  /* 0x003000001a0c7984 */ /* 0x0000ac0000000c00 */
[----:B------:R-:W-:Y:S05]  /*1770*/  @P0 BRA `(.L_x_818) ;  /* 0x0000000000280947 */ /* 0x000fea0003800000 */
[----:B------:R-:W3:Y:S01]  /*1780*/  LDS.128 R4, [R26] ;  /* 0x000000001a047984 */ /* 0x000ee20000000c00 */
[----:B------:R-:W-:Y:S01]  /*1790*/  MOV R2, R10 ;  /* 0x0000000a00027202 */ /* 0x000fe20000000f00 */
[----:B------:R-:W-:Y:S01]  /*17a0*/  IMAD R0, R8, UR8, RZ ;  /* 0x0000000808007c24 */ /* 0x000fe2000f8e02ff */
[----:B------:R-:W-:-:S03]  /*17b0*/  ULDC.64 UR4, c[0x0][0x3e8] ;  /* 0x0000fa0000047ab9 */ /* 0x000fc60000000a00 */
[----:B------:R-:W-:-:S04]  /*17c0*/  IMAD.WIDE.U32 R20, R9, UR8, R2 ;  /* 0x0000000809147c25 */ /* 0x000fc8000f8e0002 */
[----:B------:R-:W-:Y:S01]  /*17d0*/  IMAD R23, R9, UR9, R0 ;  /* 0x0000000909177c24 */ /* 0x000fe2000f8e0200 */
[----:B------:R-:W-:-:S03]  /*17e0*/  LEA R22, P0, R20, UR4, 0x1 ;  /* 0x0000000414167c11 */ /* 0x000fc6000f8008ff */
[----:B------:R-:W-:-:S05]  /*17f0*/  IMAD.IADD R21, R21, 0x1, R23 ;  /* 0x0000000115157824 */ /* 0x000fca00078e0217 */
[----:B------:R-:W-:-:S05]  /*1800*/  LEA.HI.X R23, R20, UR5, R21, 0x1, P0 ;  /* 0x0000000514177c11 */ /* 0x000fca00080f0c15 */
[----:B---3--:R3:W-:Y:S02]  /*1810*/  STG.E.128 desc[UR6][R22.64], R4 ;  /* 0x0000000416007986 */ /* 0x0087e4000c101d06 */
.L_x_818:
[----:B------:R-:W-:Y:S05]  /*1820*/  BSYNC B0 ;  /* 0x0000000000007941 */ /* 0x000fea0003800000 */
.L_x_817:
[----:B------:R-:W-:Y:S04]  /*1830*/  BSSY B0, `(.L_x_819) ;  /* 0x000000e000007945 */ /* 0x000fe80003800000 */
[----:B------:R-:W-:Y:S05]  /*1840*/  @P1 BRA `(.L_x_820) ;  /* 0x0000000000301947 */ /* 0x000fea0003800000 */
[----:B---3--:R-:W-:Y:S01]  /*1850*/  IADD3 R7, P0, R9, 0x20, RZ ;  /* 0x0000002009077810 */ /* 0x008fe20007f1e0ff */
[----:B------:R-:W-:Y:S01]  /*1860*/  ULDC.64 UR4, c[0x0][0x3e8] ;  /* 0x0000fa0000047ab9 */ /* 0x000fe20000000a00 */
[----:B------:R-:W-:Y:S02]  /*1870*/  MOV R4, R10 ;  /* 0x0000000a00047202 */ /* 0x000fe40000000f00 */
[----:B------:R-:W-:Y:S02]  /*1880*/  IADD3.X R0, RZ, R8, RZ, P0, !PT ;  /* 0x00000008ff007210 */ /* 0x000fe400007fe4ff */
[----:B------:R-:W-:-:S03]  /*1890*/  MOV R5, R3 ;  /* 0x0000000300057202 */ /* 0x000fc60000000f00 */
[----:B------:R-:W-:Y:S02]  /*18a0*/  IMAD R0, R0, UR8, RZ ;  /* 0x0000000800007c24 */ /* 0x000fe4000f8e02ff */
[----:B------:R-:W-:-:S04]  /*18b0*/  IMAD.WIDE.U32 R4, R7, UR8, R4 ;  /* 0x0000000807047c25 */ /* 0x000fc8000f8e0004 */
[----:B------:R-:W-:Y:S01]  /*18c0*/  IMAD R7, R7, UR9, R0 ;  /* 0x0000000907077c24 */ /* 0x000fe2000f8e0200 */
[----:B------:R-:W-:-:S03]  /*18d0*/  LEA R6, P0, R4, UR4, 0x1 ;  /* 0x0000000404067c11 */ /* 0x000fc6000f8008ff */
[----:B------:R-:W-:-:S05]  /*18e0*/  IMAD.IADD R5, R5, 0x1, R7 ;  /* 0x0000000105057824 */ /* 0x000fca00078e0207 */
[----:B------:R-:W-:-:S05]  /*18f0*/  LEA.HI.X R7, R4, UR5, R5, 0x1, P0 ;  /* 0x0000000504077c11 */ /* 0x000fca00080f0c05 */
[----:B-1----:R4:W-:Y:S02]  /*1900*/  STG.E.128 desc[UR6][R6.64], R16 ;  /* 0x0000001006007986 */ /* 0x0029e4000c101d06 */
.L_x_820:
[----:B------:R-:W-:Y:S05]  /*1910*/  BSYNC B0 ;  /* 0x0000000000007941 */ /* 0x000fea0003800000 */
.L_x_819:
[----:B---34-:R3:W4:Y:S01]  /*1920*/  LDS.128 R4, [R26+0x2000] ;  /* 0x002000001a047984 */ /* 0x0187220000000c00 */
[----:B------:R-:W-:Y:S04]  /*1930*/  BSSY B0, `(.L_x_821) ;  /* 0x000000e000007945 */ /* 0x000fe80003800000 */
[----:B------:R-:W-:Y:S05]  /*1940*/  @P2 BRA `(.L_x_822) ;  /* 0x0000000000302947 */ /* 0x000fea0003800000 */
[----:B-1----:R-:W-:Y:S01]  /*1950*/  IADD3 R19, P0, R9, 0x40, RZ ;  /* 0x0000004009137810 */ /* 0x002fe20007f1e0ff */
        /* <DEDUP_REMOVED lines=10> */
[----:B----4-:R1:W-:Y:S02]  /*1a00*/  STG.E.128 desc[UR6][R18.64], R4 ;  /* 0x0000000412007986 */ /* 0x0103e4000c101d06 */
.L_x_822:
[----:B------:R-:W-:Y:S05]  /*1a10*/  BSYNC B0 ;  /* 0x0000000000007941 */ /* 0x000fea0003800000 */
.L_x_821:
[----:B------:R-:W-:Y:S05]  /*1a20*/  @P3 EXIT ;  /* 0x000000000000394d */ /* 0x000fea0003800000 */
[----:B------:R-:W-:Y:S01]  /*1a30*/  IADD3 R9, P0, R9, 0x60, RZ ;  /* 0x0000006009097810 */ /* 0x000fe20007f1e0ff */
[----:B------:R-:W-:Y:S01]  /*1a40*/  ULDC.64 UR4, c[0x0][0x3e8] ;  /* 0x0000fa0000047ab9 */ /* 0x000fe20000000a00 */
[----:B------:R-:W-:Y:S02]  /*1a50*/  MOV R2, R10 ;  /* 0x0000000a00027202 */ /* 0x000fe40000000f00 */
[----:B------:R-:W-:-:S03]  /*1a60*/  IADD3.X R0, RZ, R8, RZ, P0, !PT ;  /* 0x00000008ff007210 */ /* 0x000fc600007fe4ff */
[----:B------:R-:W-:-:S04]  /*1a70*/  IMAD.WIDE.U32 R2, R9, UR8, R2 ;  /* 0x0000000809027c25 */ /* 0x000fc8000f8e0002 */
[----:B------:R-:W-:Y:S01]  /*1a80*/  IMAD R0, R0, UR8, RZ ;  /* 0x0000000800007c24 */ /* 0x000fe2000f8e02ff */
[----:B-1--4-:R-:W-:-:S03]  /*1a90*/  LEA R4, P0, R2, UR4, 0x1 ;  /* 0x0000000402047c11 */ /* 0x012fc6000f8008ff */
[----:B------:R-:W-:-:S05]  /*1aa0*/  IMAD R9, R9, UR9, R0 ;  /* 0x0000000909097c24 */ /* 0x000fca000f8e0200 */
[----:B------:R-:W-:-:S04]  /*1ab0*/  IADD3 R3, R3, R9, RZ ;  /* 0x0000000903037210 */ /* 0x000fc80007ffe0ff */
[----:B------:R-:W-:-:S05]  /*1ac0*/  LEA.HI.X R5, R2, UR5, R3, 0x1, P0 ;  /* 0x0000000502057c11 */ /* 0x000fca00080f0c03 */
[----:B--2---:R-:W-:Y:S01]  /*1ad0*/  STG.E.128 desc[UR6][R4.64], R12 ;  /* 0x0000000c04007986 */ /* 0x004fe2000c101d06 */
[----:B------:R-:W-:Y:S05]  /*1ae0*/  EXIT ;  /* 0x000000000000794d */ /* 0x000fea0003800000 */
.L_x_823:
        /* <DEDUP_REMOVED lines=9> */
.L_x_1274:


//--------------------- .text._ZN5flash44flash_bwd_dq_dk_dv_loop_seqk_parallel_kernelI23Flash_bwd_kernel_traitsILi64ELi128ELi128ELi8ELi4ELi4ELi4ELb0ELb0EN7cutlass6half_tE19Flash_kernel_traitsILi64ELi128ELi128ELi8ES3_EELb1ELb1ELb0ELb0ELb0ELb0ELb0EEEvNS_16Flash_bwd_paramsE --------------------------
	.section	.text._ZN5flash44flash_bwd_dq_dk_dv_loop_seqk_parallel_kernelI23Flash_bwd_kernel_traitsILi64ELi128ELi128ELi8ELi4ELi4ELi4ELb0ELb0EN7cutlass6half_tE19Flash_kernel_traitsILi64ELi128ELi128ELi8ES3_EELb1ELb1ELb0ELb0ELb0ELb0ELb0EEEvNS_16Flash_bwd_paramsE,"ax",@progbits
	.align	128
        .global         _ZN5flash44flash_bwd_dq_dk_dv_loop_seqk_parallel_kernelI23Flash_bwd_kernel_traitsILi64ELi128ELi128ELi8ELi4ELi4ELi4ELb0ELb0EN7cutlass6half_tE19Flash_kernel_traitsILi64ELi128ELi128ELi8ES3_EELb1ELb1ELb0ELb0ELb0ELb0ELb0EEEvNS_16Flash_bwd_paramsE
        .type           _ZN5flash44flash_bwd_dq_dk_dv_loop_seqk_parallel_kernelI23Flash_bwd_kernel_traitsILi64ELi128ELi128ELi8ELi4ELi4ELi4ELb0ELb0EN7cutlass6half_tE19Flash_kernel_traitsILi64ELi128ELi128ELi8ES3_EELb1ELb1ELb0ELb0ELb0ELb0ELb0EEEvNS_16Flash_bwd_paramsE,@function
        .size           _ZN5flash44flash_bwd_dq_dk_dv_loop_seqk_parallel_kernelI23Flash_bwd_kernel_traitsILi64ELi128ELi128ELi8ELi4ELi4ELi4ELb0ELb0EN7cutlass6half_tE19Flash_kernel_traitsILi64ELi128ELi128ELi8ES3_EELb1ELb1ELb0ELb0ELb0ELb0ELb0EEEvNS_16Flash_bwd_paramsE,(.L_x_1275 - _ZN5flash44flash_bwd_dq_dk_dv_loop_seqk_parallel_kernelI23Flash_bwd_kernel_traitsILi64ELi128ELi128ELi8ELi4ELi4ELi4ELb0ELb0EN7cutlass6half_tE19Flash_kernel_traitsILi64ELi128ELi128ELi8ES3_EELb1ELb1ELb0ELb0ELb0ELb0ELb0EEEvNS_16Flash_bwd_paramsE)
        .other          _ZN5flash44flash_bwd_dq_dk_dv_loop_seqk_parallel_kernelI23Flash_bwd_kernel_traitsILi64ELi128ELi128ELi8ELi4ELi4ELi4ELb0ELb0EN7cutlass6half_tE19Flash_kernel_traitsILi64ELi128ELi128ELi8ES3_EELb1ELb1ELb0ELb0ELb0ELb0ELb0EEEvNS_16Flash_bwd_paramsE,@"STO_CUDA_ENTRY STV_DEFAULT"
_ZN5flash44flash_bwd_dq_dk_dv_loop_seqk_parallel_kernelI23Flash_bwd_kernel_traitsILi64ELi128ELi128ELi8ELi4ELi4ELi4ELb0ELb0EN7cutlass6half_tE19Flash_kernel_traitsILi64ELi128ELi128ELi8ES3_EELb1ELb1ELb0ELb0ELb0ELb0ELb0EEEvNS_16Flash_bwd_paramsE:
.text._ZN5flash44flash_bwd_dq_dk_dv_loop_seqk_parallel_kernelI23Flash_bwd_kernel_traitsILi64ELi128ELi128ELi8ELi4ELi4ELi4ELb0ELb0EN7cutlass6half_tE19Flash_kernel_traitsILi64ELi128ELi128ELi8ES3_EELb1ELb1ELb0ELb0ELb0ELb0ELb0EEEvNS_16Flash_bwd_paramsE:
        /* <DEDUP_REMOVED lines=21> */
[----:B---3--:R-:W-:-:S03]  /*0150*/  ULEA UR4, UR4, UR5, 0x18 ;  /* 0x0000000504047291 */ /* 0x008fc6000f8ec03f */
[CC--:B------:R-:W-:Y:S02]  /*0160*/  LEA.HI R4, R6.reuse, R11.reuse, RZ, 0x4 ;  /* 0x0000000b06047211 */ /* 0x0c0fe400078f20ff */
[----:B------:R-:W-:Y:S02]  /*0170*/  LEA.HI R0, R6, R11, RZ, 0x5 ;  /* 0x0000000b06007211 */ /* 0x000fe400078f28ff */
[----:B------:R-:W-:Y:S01]  /*0180*/  SHF.R.S32.HI R5, RZ, 0x4, R4 ;  /* 0x00000004ff057819 */ /* 0x000fe20000011404 */
[----:B----4-:R-:W-:Y:S01]  /*0190*/  USHF.L.U32 UR5, UR51, 0x7, URZ ;  /* 0x0000000733057899 */ /* 0x010fe2000800063f */
[----:B------:R-:W-:Y:S02]  /*01a0*/  LOP3.LUT R3, R0, 0xffffffe0, RZ, 0xc0, !PT ;  /* 0xffffffe000037812 */ /* 0x000fe400078ec0ff */
[--C-:B------:R-:W-:Y:S02]  /*01b0*/  SHF.R.S32.HI R8, RZ, 0x5, R0.reuse ;  /* 0x00000005ff087819 */ /* 0x100fe40000011400 */
[----:B------:R-:W-:-:S02]  /*01c0*/  SHF.R.S32.HI R7, RZ, 0x1f, R0 ;  /* 0x0000001fff077819 */ /* 0x000fc40000011400 */
[C---:B------:R-:W-:Y:S02]  /*01d0*/  LEA.HI R0, R4.reuse, R5, RZ, 0x1 ;  /* 0x0000000504007211 */ /* 0x040fe400078f08ff */
[----:B------:R-:W-:Y:S01]  /*01e0*/  LOP3.LUT R2, R4, 0xfffffff0, RZ, 0xc0, !PT ;  /* 0xfffffff004027812 */ /* 0x000fe200078ec0ff */
[----:B------:R-:W-:Y:S01]  /*01f0*/  IMAD.IADD R4, R11, 0x1, -R3 ;  /* 0x000000010b047824 */ /* 0x000fe200078e0a03 */
[----:B------:R-:W-:Y:S02]  /*0200*/  LOP3.LUT R0, R0, 0xfffffffe, RZ, 0xc0, !PT ;  /* 0xfffffffe00007812 */ /* 0x000fe400078ec0ff */
[----:B------:R-:W-:Y:S01]  /*0210*/  LEA.HI R3, R7, R8, RZ, 0x2 ;  /* 0x0000000807037211 */ /* 0x000fe200078f10ff */
[----:B------:R-:W-:Y:S01]  /*0220*/  IMAD.IADD R9, R11, 0x1, -R2 ;  /* 0x000000010b097824 */ /* 0x000fe200078e0a02 */
[----:B------:R-:W-:Y:S01]  /*0230*/  LEA.HI R10, R6, R11, RZ, 0x3 ;  /* 0x0000000b060a7211 */ /* 0x000fe200078f18ff */
[----:B------:R-:W-:Y:S01]  /*0240*/  IMAD.IADD R188, R5, 0x1, -R0 ;  /* 0x0000000105bc7824 */ /* 0x000fe200078e0a00 */
[----:B------:R-:W-:-:S02]  /*0250*/  LOP3.LUT R0, R3, 0xfffffffc, RZ, 0xc0, !PT ;  /* 0xfffffffc03007812 */ /* 0x000fc400078ec0ff */
[----:B------:R-:W-:Y:S01]  /*0260*/  LOP3.LUT R13, R10, 0xfffffff8, RZ, 0xc0, !PT ;  /* 0xfffffff80a0d7812 */ /* 0x000fe200078ec0ff */
[----:B------:R-:W-:Y:S01]  /*0270*/  IMAD.SHL.U32 R176, R188, 0x200, RZ ;  /* 0x00000200bcb07824 */ /* 0x000fe200078e00ff */
[----:B------:R-:W-:Y:S01]  /*0280*/  SHF.R.S32.HI R250, RZ, 0x3, R10 ;  /* 0x00000003fffa7819 */ /* 0x000fe2000001140a */
[----:B------:R-:W-:Y:S01]  /*0290*/  IMAD.IADD R15, R8, 0x1, -R0 ;  /* 0x00000001080f7824 */ /* 0x000fe200078e0a00 */
[CC--:B------:R-:W-:Y:S01]  /*02a0*/  LEA.HI R251, R6.reuse, R11.reuse, RZ, 0x7 ;  /* 0x0000000b06fb7211 */ /* 0x0c0fe200078f38ff */
[----:B------:R-:W-:Y:S01]  /*02b0*/  IMAD.IADD R2, R11, 0x1, -R13 ;  /* 0x000000010b027824 */ /* 0x000fe200078e0a0d */
[-C--:B------:R-:W-:Y:S01]  /*02c0*/  LEA.HI R14, R6, R11.reuse, RZ, 0x6 ;  /* 0x0000000b060e7211 */ /* 0x080fe200078f30ff */
[----:B------:R-:W-:Y:S01]  /*02d0*/  IMAD.SHL.U32 R0, R250, 0x40, RZ ;  /* 0x00000040fa007824 */ /* 0x000fe200078e00ff */
[----:B------:R-:W-:Y:S01]  /*02e0*/  LEA.HI R6, R6, R11, RZ, 0x2 ;  /* 0x0000000b06067211 */ /* 0x000fe200078f10ff */
[----:B------:R-:W-:Y:S01]  /*02f0*/  IMAD.SHL.U32 R238, R2, 0x8, RZ ;  /* 0x0000000802ee7824 */ /* 0x000fe200078e00ff */
[----:B------:R-:W-:Y:S01]  /*0300*/  SHF.R.S32.HI R8, RZ, 0x1f, R9 ;  /* 0x0000001fff087819 */ /* 0x000fe20000011409 */
[----:B------:R-:W-:Y:S01]  /*0310*/  STL [R1+0x8], R15 ;  /* 0x0000080f01007387 */ /* 0x000fe20000100800 */
[----:B------:R-:W-:-:S02]  /*0320*/  LOP3.LUT R0, R0, 0x1c0, RZ, 0xc0, !PT ;  /* 0x000001c000007812 */ /* 0x000fc400078ec0ff */
[----:B------:R-:W-:Y:S02]  /*0330*/  LOP3.LUT R12, R6, 0x7ffffffc, RZ, 0xc0, !PT ;  /* 0x7ffffffc060c7812 */ /* 0x000fe400078ec0ff */
[----:B------:R-:W-:Y:S02]  /*0340*/  SHF.R.S32.HI R5, RZ, 0x2, R6 ;  /* 0x00000002ff057819 */ /* 0x000fe40000011406 */
[----:B------:R-:W-:Y:S01]  /*0350*/  SHF.R.S32.HI R243, RZ, 0x1f, R4 ;  /* 0x0000001ffff37819 */ /* 0x000fe20000011404 */
[----:B------:R-:W-:Y:S01]  /*0360*/  IMAD.IADD R12, R11, 0x1, -R12 ;  /* 0x000000010b0c7824 */ /* 0x000fe200078e0a0c */
[----:B------:R-:W-:Y:S02]  /*0370*/  SHF.R.S32.HI R3, RZ, 0x1f, R6 ;  /* 0x0000001fff037819 */ /* 0x000fe40000011406 */
[----:B------:R-:W-:Y:S02]  /*0380*/  LEA.HI R8, R8, R9, RZ, 0x3 ;  /* 0x0000000908087211 */ /* 0x000fe400078f18ff */
[----:B------:R-:W-:-:S02]  /*0390*/  SHF.R.U32.HI R7, RZ, 0x3, R0 ;  /* 0x00000003ff077819 */ /* 0x000fc40000011600 */
[----:B------:R-:W-:Y:S01]  /*03a0*/  LOP3.LUT R6, R0, 0x38, R238, 0xf8, !PT ;  /* 0x0000003800067812 */ /* 0x000fe200078ef8ee */
[C---:B------:R-:W-:Y:S01]  /*03b0*/  IMAD.SHL.U32 R0, R2.reuse, 0x40, RZ ;  /* 0x0000004002007824 */ /* 0x040fe200078e00ff */
[----:B------:R-:W-:Y:S02]  /*03c0*/  LEA.HI R243, R243, R4, RZ, 0x2 ;  /* 0x00000004f3f37211 */ /* 0x000fe400078f10ff */
[----:B------:R-:W-:Y:S02]  /*03d0*/  LEA.HI R3, R3, R5, RZ, 0x3 ;  /* 0x0000000503037211 */ /* 0x000fe400078f18ff */
[C---:B------:R-:W-:Y:S02]  /*03e0*/  LOP3.LUT P4, RZ, R2.reuse, 0x2, RZ, 0xc0, !PT ;  /* 0x0000000202ff7812 */ /* 0x040fe4000788c0ff */
[----:B------:R-:W-:Y:S01]  /*03f0*/  LOP3.LUT P3, RZ, R2, 0x4, RZ, 0xc0, !PT ;  /* 0x0000000402ff7812 */ /* 0x000fe2000786c0ff */
[----:B------:R-:W-:Y:S01]  /*0400*/  IMAD.SHL.U32 R2, R15, 0x10, RZ ;  /* 0x000000100f027824 */ /* 0x000fe200078e00ff */
[C---:B------:R-:W-:Y:S01]  /*0410*/  LOP3.LUT R4, R8.reuse, 0xfffffff8, RZ, 0xc0, !PT ;  /* 0xfffffff808047812 */ /* 0x040fe200078ec0ff */
[----:B------:R-:W-:Y:S01]  /*0420*/  IMAD.SHL.U32 R8, R8, 0x40, RZ ;  /* 0x0000004008087824 */ /* 0x000fe200078e00ff */
[----:B------:R-:W-:-:S02]  /*0430*/  LOP3.LUT R0, R0, 0x1c0, RZ, 0xc0, !PT ;  /* 0x000001c000007812 */ /* 0x000fc400078ec0ff */
[----:B------:R-:W-:Y:S01]  /*0440*/  LOP3.LUT R3, R3, 0xfffffff8, RZ, 0xc0, !PT ;  /* 0xfffffff803037812 */ /* 0x000fe200078ec0ff */
[----:B------:R-:W-:Y:S01]  /*0450*/  IMAD.IADD R9, R9, 0x1, -R4 ;  /* 0x0000000109097824 */ /* 0x000fe200078e0a04 */
[C---:B------:R-:W-:Y:S02]  /*0460*/  LOP3.LUT R180, R0.reuse, 0x8, R10, 0xf8, !PT ;  /* 0x0000000800b47812 */ /* 0x040fe400078ef80a */
[----:B------:R-:W-:Y:S01]  /*0470*/  LOP3.LUT R4, R0, 0x30, R2, 0xf8, !PT ;  /* 0x0000003000047812 */ /* 0x000fe200078ef802 */
[----:B------:R-:W-:Y:S01]  /*0480*/  IMAD.IADD R3, R5, 0x1, -R3 ;  /* 0x0000000105037824 */ /* 0x000fe200078e0a03 */
[----:B------:R-:W-:Y:S02]  /*0490*/  SHF.R.S32.HI R251, RZ, 0x7, R251 ;  /* 0x00000007fffb7819 */ /* 0x000fe400000114fb */
[----:B------:R-:W-:Y:S02]  /*04a0*/  SHF.R.U32.HI R0, RZ, 0x3, R0 ;  /* 0x00000003ff007819 */ /* 0x000fe40000011600 */
[----:B------:R-:W-:Y:S01]  /*04b0*/  LEA.HI.SX32 R243, R243, R2, 0x1e ;  /* 0x00000002f3f37211 */ /* 0x000fe200078ff2ff */
[----:B------:R-:W-:Y:S01]  /*04c0*/  IMAD R2, R251, 0x1000, R176 ;  /* 0x00001000fb027824 */ /* 0x000fe200078e02b0 */
[----:B------:R-:W-:-:S02]  /*04d0*/  LOP3.LUT R180, R180, R0, RZ, 0x3c, !PT ;  /* 0x00000000b4b47212 */ /* 0x000fc400078e3cff */
[----:B------:R-:W-:Y:S02]  /*04e0*/  LOP3.LUT R5, R3, 0x1, RZ, 0xc0, !PT ;  /* 0x0000000103057812 */ /* 0x000fe400078ec0ff */
[----:B------:R-:W-:Y:S01]  /*04f0*/  LOP3.LUT R4, R4, 0x8, R10, 0xf8, !PT ;  /* 0x0000000804047812 */ /* 0x000fe200078ef80a */
[----:B------:R-:W-:Y:S01]  /*0500*/  IMAD.IADD R180, R2, 0x1, R180 ;  /* 0x0000000102b47824 */ /* 0x000fe200078e02b4 */
[----:B------:R-:W-:Y:S01]  /*0510*/  LOP3.LUT R7, R6, R7, RZ, 0x3c, !PT ;  /* 0x0000000706077212 */ /* 0x000fe200078e3cff */
[----:B------:R-:W-:Y:S01]  /*0520*/  IMAD.SHL.U32 R6, R14, 0x8, RZ ;  /* 0x000000080e067824 */ /* 0x000fe200078e00ff */
[----:B------:R-:W-:Y:S01]  /*0530*/  ISETP.NE.U32.AND P0, PT, R5, 0x1, PT ;  /* 0x000000010500780c */ /* 0x000fe20003f05070 */
[----:B------:R-:W-:Y:S01]  /*0540*/  IMAD.SHL.U32 R2, R251, 0x8, RZ ;  /* 0x00000008fb027824 */ /* 0x000fe200078e00ff */
[----:B------:R-:W-:Y:S01]  /*0550*/  LOP3.LUT R176, R176, R4, R0, 0xf6, !PT ;  /* 0x00000004b0b07212 */ /* 0x000fe200078ef600 */
[C---:B------:R-:W-:Y:S01]  /*0560*/  IMAD.SHL.U32 R0, R3.reuse, 0x40, RZ ;  /* 0x0000004003007824 */ /* 0x040fe200078e00ff */
[----:B------:R-:W-:Y:S01]  /*0570*/  R2P PR, R3, 0x6 ;  /* 0x0000000603007804 */ /* 0x000fe20000000000 */
[----:B------:R-:W-:Y:S01]  /*0580*/  IMAD.SHL.U32 R5, R9, 0x40, RZ ;  /* 0x0000004009057824 */ /* 0x000fe200078e00ff */
[----:B------:R-:W-:Y:S01]  /*0590*/  LOP3.LUT R6, R7, 0xfffffe00, R6, 0xf8, !PT ;  /* 0xfffffe0007067812 */ /* 0x000fe200078ef806 */
[----:B------:R-:W-:Y:S01]  /*05a0*/  IMAD.SHL.U32 R180, R180, 0x2, RZ ;  /* 0x00000002b4b47824 */ /* 0x000fe200078e00ff */
[----:B------:R-:W-:Y:S01]  /*05b0*/  LOP3.LUT R3, R2, 0x8, RZ, 0xc0, !PT ;  /* 0x0000000802037812 */ /* 0x000fe200078ec0ff */
[----:B------:R-:W-:Y:S01]  /*05c0*/  IMAD.SHL.U32 R2, R188, 0x10, RZ ;  /* 0x00000010bc027824 */ /* 0x000fe200078e00ff */
[----:B------:R-:W-:Y:S01]  /*05d0*/  LOP3.LUT R0, R0, 0x1c0, RZ, 0xc0, !PT ;  /* 0x000001c000007812 */ /* 0x000fe200078ec0ff */
[----:B------:R1:W-:Y:S01]  /*05e0*/  STL [R1+0x4], R6 ;  /* 0x0000040601007387 */ /* 0x0003e20000100800 */
[----:B------:R-:W-:Y:S01]  /*05f0*/  IMAD.SHL.U32 R188, R188, 0x8, RZ ;  /* 0x00000008bcbc7824 */ /* 0x000fe200078e00ff */
[----:B------:R-:W-:-:S02]  /*0600*/  SEL R181, R233, 0xffffffe0, !P4 ;  /* 0xffffffe0e9b57807 */ /* 0x000fc40006000000 */
[----:B------:R-:W-:Y:S02]  /*0610*/  SHF.R.U32.HI R4, RZ, 0x3, R0 ;  /* 0x00000003ff047819 */ /* 0x000fe40000011600 */
[----:B------:R-:W-:Y:S02]  /*0620*/  LOP3.LUT R10, R3, 0x10, R2, 0xf8, !PT ;  /* 0x00000010030a7812 */ /* 0x000fe400078ef802 */
[----:B------:R-:W-:Y:S02]  /*0630*/  LOP3.LUT R2, R5, 0x1c0, RZ, 0xc0, !PT ;  /* 0x000001c005027812 */ /* 0x000fe400078ec0ff */
[CC--:B------:R-:W-:Y:S02]  /*0640*/  LOP3.LUT R9, R4.reuse, R0.reuse, R3, 0x1e, !PT ;  /* 0x0000000004097212 */ /* 0x0c0fe400078e1e03 */
[----:B------:R-:W-:Y:S02]  /*0650*/  SHF.R.U32.HI R3, RZ, 0x3, R2 ;  /* 0x00000003ff037819 */ /* 0x000fe40000011602 */
[----:B------:R-:W-:-:S02]  /*0660*/  LOP3.LUT R5, R4, R0, RZ, 0xfc, !PT ;  /* 0x0000000004057212 */ /* 0x000fc400078efcff */
[----:B------:R-:W-:Y:S02]  /*0670*/  LOP3.LUT R0, R8, 0xfffffe00, RZ, 0xc0, !PT ;  /* 0xfffffe0008007812 */ /* 0x000fe400078ec0ff */
[----:B------:R-:W-:Y:S02]  /*0680*/  LOP3.LUT R188, R2, 0x8, R188, 0xf8, !PT ;  /* 0x0000000802bc7812 */ /* 0x000fe400078ef8bc */
[----:B------:R-:W-:Y:S02]  /*0690*/  LOP3.LUT R2, R3, R10, R2, 0x1e, !PT ;  /* 0x0000000a03027212 */ /* 0x000fe400078e1e02 */
[----:B------:R-:W-:Y:S02]  /*06a0*/  SEL R233, R233, 0xffffffe0, !P1 ;  /* 0xffffffe0e9e97807 */ /* 0x000fe40004800000 */
[----:B------:R-:W-:Y:S01]  /*06b0*/  LOP3.LUT R187, R2, R0, RZ, 0xfc, !PT ;  /* 0x0000000002bb7212 */ /* 0x000fe200078efcff */
[----:B-1----:R-:W-:Y:S01]  /*06c0*/  IMAD.SHL.U32 R6, R12, 0x2, RZ ;  /* 0x000000020c067824 */ /* 0x002fe200078e00ff */
[----:B------:R-:W-:Y:S01]  /*06d0*/  LOP3.LUT R188, R188, R3, RZ, 0x3c, !PT ;  /* 0x00000003bcbc7212 */ /* 0x000fe200078e3cff */
[----:B------:R-:W-:Y:S01]  /*06e0*/  IMAD.U32 R2, RZ, RZ, UR5 ;  /* 0x00000005ff027e24 */ /* 0x000fe2000f8e00ff */
[----:B------:R-:W-:Y:S01]  /*06f0*/  USHF.R.S32.HI UR5, URZ, 0x1f, UR59 ;  /* 0x0000001f3f057899 */ /* 0x000fe2000801143b */
[--C-:B------:R-:W-:Y:S01]  /*0700*/  IMAD R7, R251, 0x2000, R6.reuse ;  /* 0x00002000fb077824 */ /* 0x100fe200078e0206 */
[----:B------:R-:W-:Y:S01]  /*0710*/  SEL R231, R231, 0x10, !P0 ;  /* 0x00000010e7e77807 */ /* 0x000fe20004000000 */
[C---:B------:R-:W-:Y:S01]  /*0720*/  IMAD R6, R15.reuse, 0x400, R6 ;  /* 0x000004000f067824 */ /* 0x040fe200078e0206 */
[----:B------:R-:W-:Y:S01]  /*0730*/  LEA R176, R176, UR4, 0x1 ;  /* 0x00000004b0b07c11 */ /* 0x000fe2000f8e08ff */
[----:B------:R-:W-:-:S02]  /*0740*/  IMAD R4, R15, 0x400, R7 ;  /* 0x000004000f047824 */ /* 0x000fc400078e0207 */
[----:B------:R-:W-:Y:S02]  /*0750*/  IMAD.IADD R6, R6, 0x1, R9 ;  /* 0x0000000106067824 */ /* 0x000fe400078e0209 */
[----:B------:R-:W-:Y:S02]  /*0760*/  IMAD.IADD R5, R5, 0x1, R4 ;  /* 0x0000000105057824 */ /* 0x000fe400078e0204 */
[----:B------:R-:W-:Y:S02]  /*0770*/  IMAD R4, R15, 0x400, R0 ;  /* 0x000004000f047824 */ /* 0x000fe400078e0200 */
[----:B------:R-:W-:Y:S01]  /*0780*/  IMAD.U32 R0, RZ, RZ, UR6 ;  /* 0x00000006ff007e24 */ /* 0x000fe2000f8e00ff */
[----:B------:R-:W-:Y:S01]  /*0790*/  USHF.R.S32.HI UR6, URZ, 0x1f, UR51 ;  /* 0x0000001f3f067899 */ /* 0x000fe20008011433 */
[----:B------:R-:W-:Y:S01]  /*07a0*/  IMAD.MOV.U32 R0, RZ, RZ, 0x40 ;  /* 0x00000040ff007424 */ /* 0x000fe200078e00ff */
[----:B------:R-:W-:Y:S01]  /*07b0*/  LEA R230, R5, UR4, 0x1 ;  /* 0x0000000405e67c11 */ /* 0x000fe2000f8e08ff */
[----:B------:R-:W-:-:S02]  /*07c0*/  IMAD.IADD R188, R4, 0x1, R188 ;  /* 0x0000000104bc7824 */ /* 0x000fc400078e02bc */
[----:B------:R-:W-:Y:S01]  /*07d0*/  IMAD.U32 R3, RZ, RZ, UR5 ;  /* 0x00000005ff037e24 */ /* 0x000fe2000f8e00ff */
[C---:B------:R-:W-:Y:S01]  /*07e0*/  SEL R179, R0.reuse, 0xffffffc0, !P3 ;  /* 0xffffffc000b37807 */ /* 0x040fe20005800000 */
[----:B------:R-:W-:Y:S01]  /*07f0*/  IMAD.U32 R2, RZ, RZ, UR6 ;  /* 0x00000006ff027e24 */ /* 0x000fe2000f8e00ff */
[----:B------:R-:W-:Y:S01]  /*0800*/  UIADD3 UR6, UR4, 0xc000, URZ ;  /* 0x0000c00004067890 */ /* 0x000fe2000fffe03f */
[----:B------:R-:W-:Y:S01]  /*0810*/  IMAD.MOV.U32 R2, RZ, RZ, 0x440 ;  /* 0x00000440ff027424 */ /* 0x000fe200078e00ff */
[----:B------:R-:W-:Y:S01]  /*0820*/  SEL R0, R0, 0xffffffc0, !P2 ;  /* 0xffffffc000007807 */ /* 0x000fe20005000000 */
[C---:B------:R-:W-:Y:S01]  /*0830*/  IMAD.IADD R232, R230.reuse, 0x1, R231 ;  /* 0x00000001e6e87824 */ /* 0x040fe200078e02e7 */
[----:B------:R-:W-:Y:S01]  /*0840*/  UIADD3 UR5, UR4, 0xc000, URZ ;  /* 0x0000c00004057890 */ /* 0x000fe2000fffe03f */
[----:B------:R-:W-:Y:S01]  /*0850*/  IMAD.IADD R236, R230, 0x1, R233 ;  /* 0x00000001e6ec7824 */ /* 0x000fe200078e02e9 */
[----:B------:R-:W-:Y:S01]  /*0860*/  LEA R6, R6, UR6, 0x1 ;  /* 0x0000000606067c11 */ /* 0x000fe2000f8e08ff */
[----:B------:R-:W-:Y:S01]  /*0870*/  IMAD.IADD R229, R230, 0x1, R0 ;  /* 0x00000001e6e57824 */ /* 0x000fe200078e0200 */
[----:B------:R-:W-:Y:S01]  /*0880*/  SEL R2, R2, 0x3c0, !P2 ;  /* 0x000003c002027807 */ /* 0x000fe20005000000 */
[----:B------:R-:W-:-:S02]  /*0890*/  VIADD R182, R180, UR6 ;  /* 0x00000006b4b67c36 */ /* 0x000fc40008000000 */
[--C-:B------:R-:W-:Y:S01]  /*08a0*/  IMAD.IADD R7, R0, 0x1, R6.reuse ;  /* 0x0000000100077824 */ /* 0x100fe200078e0206 */
[----:B------:R-:W-:Y:S01]  /*08b0*/  STL [R1+0xc], R6 ;  /* 0x00000c0601007387 */ /* 0x000fe20000100800 */
[----:B------:R-:W-:Y:S02]  /*08c0*/  IMAD.IADD R5, R233, 0x1, R6 ;  /* 0x00000001e9057824 */ /* 0x000fe400078e0206 */
[C---:B------:R-:W-:Y:S01]  /*08d0*/  VIADD R10, R6.reuse, 0x420 ;  /* 0x00000420060a7836 */ /* 0x040fe20000000000 */
[----:B------:R-:W-:Y:S01]  /*08e0*/  STL [R1+0x20], R7 ;  /* 0x0000200701007387 */ /* 0x000fe20000100800 */
[C---:B------:R-:W-:Y:S02]  /*08f0*/  IMAD.IADD R4, R6.reuse, 0x1, R2 ;  /* 0x0000000106047824 */ /* 0x040fe400078e0202 */
        /* <DEDUP_REMOVED lines=15> */
[----:B------:R-:W-:Y:S01]  /*09f0*/  IMAD.IADD R235, R232, 0x1, R233 ;  /* 0x00000001e8eb7824 */ /* 0x000fe200078e02e9 */
[----:B------:R-:W-:Y:S01]  /*0a00*/  STL [R1+0x18], R8 ;  /* 0x0000180801007387 */ /* 0x000fe20000100800 */
[----:B------:R-:W-:Y:S02]  /*0a10*/  IMAD.IADD R234, R233, 0x1, R229 ;  /* 0x00000001e9ea7824 */ /* 0x000fe400078e02e5 */
[----:B------:R-:W-:Y:S02]  /*0a20*/  IMAD.IADD R181, R181, 0x1, R179 ;  /* 0x00000001b5b57824 */ /* 0x000fe400078e02b3 */
[----:B-1----:R-:W-:-:S02]  /*0a30*/  VIADD R5, R6, 0x2440 ;  /* 0x0000244006057836 */ /* 0x002fc40000000000 */
[----:B------:R-:W-:Y:S02]  /*0a40*/  @P2 VIADD R5, R6, 0x23c0 ;  /* 0x000023c006052836 */ /* 0x000fe40000000000 */
[----:B------:R-:W-:-:S03]  /*0a50*/  IMAD.IADD R6, R233, 0x1, R7 ;  /* 0x00000001e9067824 */ /* 0x000fc600078e0207 */
[----:B------:R1:W-:Y:S04]  /*0a60*/  STL [R1+0x14], R5 ;  /* 0x0000140501007387 */ /* 0x0003e80000100800 */
[----:B------:R2:W-:Y:S01]  /*0a70*/  STL [R1+0x38], R6 ;  /* 0x0000380601007387 */ /* 0x0005e20000100800 */
[C---:B-1----:R-:W-:Y:S02]  /*0a80*/  IMAD.IADD R5, R233.reuse, 0x1, R4 ;  /* 0x00000001e9057824 */ /* 0x042fe400078e0204 */
[--C-:B------:R-:W-:Y:S02]  /*0a90*/  IMAD.IADD R4, R0, 0x1, R3.reuse ;  /* 0x0000000100047824 */ /* 0x100fe400078e0203 */
[----:B------:R-:W-:Y:S01]  /*0aa0*/  IMAD.IADD R0, R2, 0x1, R3 ;  /* 0x0000000102007824 */ /* 0x000fe200078e0203 */
[----:B------:R2:W-:Y:S01]  /*0ab0*/  STL [R1+0x34], R5 ;  /* 0x0000340501007387 */ /* 0x0005e20000100800 */
[----:B------:R-:W-:-:S03]  /*0ac0*/  IMAD.IADD R233, R233, 0x1, R231 ;  /* 0x00000001e9e97824 */ /* 0x000fc600078e02e7 */
[----:B------:R2:W-:Y:S04]  /*0ad0*/  STL [R1+0x30], R4 ;  /* 0x0000300401007387 */ /* 0x0005e80000100800 */
[----:B------:R2:W-:Y:S02]  /*0ae0*/  STL [R1+0x2c], R0 ;  /* 0x00002c0001007387 */ /* 0x0005e40000100800 */
.L_x_900:
        /* <DEDUP_REMOVED lines=17> */
[----:B------:R-:W-:Y:S01]  /*0c00*/  @UP4 UIADD3.X UR13, UR6, UR9, URZ, UP1, !UPT ;  /* 0x00000009060d4290 */ /* 0x000fe20008ffe43f */
[----:B--2---:R-:W-:Y:S01]  /*0c10*/  IMAD.U32 R4, RZ, RZ, UR12 ;  /* 0x0000000cff047e24 */ /* 0x004fe2000f8e00ff */
[----:B------:R-:W-:-:S02]  /*0c20*/  UISETP.NE.U32.AND UP0, UPT, UR14, URZ, UPT ;  /* 0x0000003f0e00728c */ /* 0x000fc4000bf05070 */
[----:B------:R-:W-:Y:S01]  /*0c30*/  UIADD3.X UR7, UR6, UR15, URZ, UP2, !UPT ;  /* 0x0000000f06077290 */ /* 0x000fe200097fe43f */
[----:B------:R-:W-:Y:S01]  /*0c40*/  IMAD.U32 R3, RZ, RZ, UR11 ;  /* 0x0000000bff037e24 */ /* 0x000fe2000f8e00ff */
[----:B------:R-:W-:Y:S01]  /*0c50*/  UISETP.NE.AND.EX UP2, UPT, UR15, URZ, UPT, UP0 ;  /* 0x0000003f0f00728c */ /* 0x000fe2000bf45300 */
[----:B------:R-:W-:Y:S01]  /*0c60*/  IMAD.U32 R5, RZ, RZ, UR13 ;  /* 0x0000000dff057e24 */ /* 0x000fe2000f8e00ff */
[----:B------:R-:W-:Y:S01]  /*0c70*/  ULDC.U8 UR14, c[0x0][0x3c2] ;  /* 0x0000f080000e7ab9 */ /* 0x000fe20000000000 */
[----:B------:R-:W-:Y:S01]  /*0c80*/  ULDC.64 UR8, c[0x0][0x2f8] ;  /* 0x0000be0000087ab9 */ /* 0x000fe20000000a00 */
[----:B------:R-:W-:Y:S02]  /*0c90*/  UISETP.NE.AND UP1, UPT, UR14, URZ, UPT ;  /* 0x0000003f0e00728c */ /* 0x000fe4000bf25270 */
[----:B------:R-:W-:Y:S01]  /*0ca0*/  UISETP.EQ.U32.AND UP4, UPT, UR8, URZ, UPT ;  /* 0x0000003f0800728c */ /* 0x000fe2000bf82070 */
[----:B------:R-:W-:Y:S01]  /*0cb0*/  PLOP3.LUT P3, PT, PT, PT, UP2, 0x80, 0x0 ;  /* 0x000000000000781c */ /* 0x000fe20003f6f028 */
[----:B---34-:R-:W2:Y:S02]  /*0cc0*/  @P1 LDG.E R7, desc[UR16][R4.64] ;  /* 0x0000001004071981 */ /* 0x018ea4000c1e1900 */
[----:B------:R-:W-:-:S06]  /*0cd0*/  UISETP.EQ.OR.EX UP4, UPT, UR9, URZ, !UP1, UP4 ;  /* 0x0000003f0900728c */ /* 0x000fcc000cf82740 */
        /* <DEDUP_REMOVED lines=18> */
[----:B------:R-:W-:Y:S01]  /*0e00*/  @!UP3 ULDC UR7, c[0x0][0x2cc] ;  /* 0x0000b3000007bab9 */ /* 0x000fe20000000800 */
[----:B--2---:R-:W-:Y:S02]  /*0e10*/  @P1 R2UR UR27, R7 ;  /* 0x00000000071b12ca */ /* 0x004fe400000e0000 */
[----:B---3--:R-:W-:-:S02]  /*0e20*/  @P0 R2UR UR19, R5 ;  /* 0x00000000051302ca */ /* 0x008fc400000e0000 */
[----:B------:R-:W-:Y:S01]  /*0e30*/  ISETP.NE.U32.AND P0, PT, RZ, UR8, PT ;  /* 0x00000008ff007c0c */ /* 0x000fe2000bf05070 */
[----:B------:R-:W-:-:S03]  /*0e40*/  @!UP3 USEL UR8, UR7, URZ, UP0 ;  /* 0x0000003f0708b287 */ /* 0x000fc60008000000 */
[----:B------:R-:W-:Y:S01]  /*0e50*/  ISETP.NE.AND.EX P0, PT, RZ, UR9, PT, P0 ;  /* 0x00000009ff007c0c */ /* 0x000fe2000bf05300 */
[----:B------:R-:W-:-:S06]  /*0e60*/  ULDC UR7, c[0x0][0x2c8] ;  /* 0x0000b20000077ab9 */ /* 0x000fcc0000000800 */
        /* <DEDUP_REMOVED lines=11> */
.L_x_824:
        /* <DEDUP_REMOVED lines=15> */
[----:B------:R-:W-:-:S02]  /*1010*/  UIMAD UR36, UR51, UR9, UR8 ;  /* 0x00000009332472a4 */ /* 0x000fc4000f8e0208 */
[----:B------:R-:W-:Y:S01]  /*1020*/  USHF.L.U32 UR12, UR51, 0x7, URZ ;  /* 0x00000007330c7899 */ /* 0x000fe2000800063f */
[----:B------:R-:W-:Y:S01]  /*1030*/  @!UP0 ULDC.64 UR8, c[0x0][0x418] ;  /* 0x0001060000088ab9 */ /* 0x000fe20000000a00 */
[----:B------:R-:W-:Y:S01]  /*1040*/  ULDC UR61, c[0x0][0x2d4] ;  /* 0x0000b500003d7ab9 */ /* 0x000fe20000000800 */
[----:B------:R-:W-:Y:S01]  /*1050*/  ULDC UR33, c[0x0][0x2dc] ;  /* 0x0000b70000217ab9 */ /* 0x000fe20000000800 */
[----:B------:R-:W-:Y:S01]  /*1060*/  ULDC UR48, c[0x0][0x270] ;  /* 0x00009c0000307ab9 */ /* 0x000fe20000000800 */
[----:B------:R-:W-:Y:S02]  /*1070*/  USHF.R.S32.HI UR37, URZ, 0x1f, UR61 ;  /* 0x0000001f3f257899 */ /* 0x000fe4000801143d */
[----:B------:R-:W-:Y:S01]  /*1080*/  UIMAD UR53, UR59, UR33, URZ ;  /* 0x000000213b3572a4 */ /* 0x000fe2000f8e023f */
[----:B------:R-:W-:Y:S01]  /*1090*/  ULDC.64 UR14, c[0x0][0x240] ;  /* 0x00009000000e7ab9 */ /* 0x000fe20000000a00 */
[----:B-1----:R-:W-:Y:S01]  /*10a0*/  IABS R5, R6 ;  /* 0x0000000600057213 */ /* 0x002fe20000000000 */
[----:B------:R-:W-:Y:S01]  /*10b0*/  UIMAD.WIDE.U32 UR28, UR6, UR14, URZ ;  /* 0x0000000e061c72a5 */ /* 0x000fe2000f8e003f */
[----:B------:R-:W-:Y:S01]  /*10c0*/  ISETP.NE.AND P3, PT, R6, RZ, PT ;  /* 0x000000ff0600720c */ /* 0x000fe20003f65270 */
[----:B------:R-:W-:Y:S01]  /*10d0*/  @UP1 UIADD3 UR18, UR27, UR38, URZ ;  /* 0x000000261b121290 */ /* 0x000fe2000fffe03f */
[----:B------:R-:W1:Y:S01]  /*10e0*/  I2F.RP R2, R5 ;  /* 0x0000000500027306 */ /* 0x000e620000209400 */
[----:B------:R-:W-:-:S02]  /*10f0*/  UIMAD.WIDE.U32 UR20, UR51, UR61, URZ ;  /* 0x0000003d331472a5 */ /* 0x000fc4000f8e003f */
[----:B------:R-:W-:Y:S02]  /*1100*/  USEL UR56, UR30, UR28, !UP0 ;  /* 0x0000001c1e387287 */ /* 0x000fe4000c000000 */
[----:B--2---:R-:W-:Y:S02]  /*1110*/  UIMAD.WIDE.U32 UR34, UR7, UR10, URZ ;  /* 0x0000000a072272a5 */ /* 0x004fe4000f8e003f */
[----:B------:R-:W-:Y:S02]  /*1120*/  UIADD3 UR47, UR31, UR36, URZ ;  /* 0x000000241f2f7290 */ /* 0x000fe4000fffe03f */
[----:B------:R-:W-:Y:S02]  /*1130*/  UIMAD UR50, UR7, UR11, UR35 ;  /* 0x0000000b073272a4 */ /* 0x000fe4000f8e0223 */
[----:B------:R-:W-:Y:S02]  /*1140*/  @!UP0 UIMAD UR7, UR60, UR8, URZ ;  /* 0x000000083c0782a4 */ /* 0x000fe4000f8e023f */
[----:B------:R-:W-:Y:S01]  /*1150*/  USEL UR35, UR12, URZ, UP2 ;  /* 0x0000003f0c237287 */ /* 0x000fe20009000000 */
        /* <DEDUP_REMOVED lines=8> */
[----:B------:R-:W-:Y:S01]  /*11e0*/  UIMAD UR7, UR37, UR51, URZ ;  /* 0x00000033250772a4 */ /* 0x000fe2000f8e023f */
[----:B------:R-:W-:Y:S01]  /*11f0*/  ULDC.U8 UR10, c[0x0][0x480] ;  /* 0x00012000000a7ab9 */ /* 0x000fe20000000000 */
[----:B-1----:R-:W-:Y:S01]  /*1200*/  VIADD R2, R2, 0xffffffe ;  /* 0x0ffffffe02027836 */ /* 0x002fe20000000000 */
[----:B------:R-:W-:-:S02]  /*1210*/  @UP0 UIMAD UR52, UR6, UR11, UR45 ;  /* 0x0000000b063402a4 */ /* 0x000fc4000f8e022d */
[----:B------:R-:W-:Y:S01]  /*1220*/  UISETP.NE.AND UP4, UPT, UR10, URZ, UPT ;  /* 0x0000003f0a00728c */ /* 0x000fe2000bf85270 */
[----:B------:R-:W1:Y:S01]  /*1230*/  F2I.FTZ.U32.TRUNC.NTZ R3, R2 ;  /* 0x0000000200037305 */ /* 0x000e62000021f000 */
[----:B------:R-:W-:Y:S01]  /*1240*/  UIMAD UR7, UR60, UR61, UR7 ;  /* 0x0000003d3c0772a4 */ /* 0x000fe2000f8e0207 */
[----:B------:R-:W-:Y:S01]  /*1250*/  @UP1 ULDC.64 UR10, c[0x0][0x248] ;  /* 0x00009200000a1ab9 */ /* 0x000fe20000000a00 */
[----:B------:R-:W-:Y:S02]  /*1260*/  UIMAD UR26, UR6, UR15, URZ ;  /* 0x0000000f061a72a4 */ /* 0x000fe4000f8e023f */
[----:B------:R-:W-:Y:S02]  /*1270*/  @UP1 UIMAD.WIDE.U32 UR30, UR18, UR10, URZ ;  /* 0x0000000a121e12a5 */ /* 0x000fe4000f8e003f */
[----:B------:R-:W-:Y:S02]  /*1280*/  @UP1 UIMAD UR46, UR18, UR11, URZ ;  /* 0x0000000b122e12a4 */ /* 0x000fe4000f8e023f */
[----:B------:R-:W-:-:S02]  /*1290*/  UIMAD UR18, UR13, UR20, URZ ;  /* 0x000000140d1272a4 */ /* 0x000fc4000f8e023f */
[----:B------:R-:W-:Y:S02]  /*12a0*/  UIADD3 UR7, UR21, UR7, URZ ;  /* 0x0000000715077290 */ /* 0x000fe4000fffe03f */
[----:B------:R-:W-:Y:S01]  /*12b0*/  @UP0 UIADD3 UR47, UR29, UR26, URZ ;  /* 0x0000001a1d2f0290 */ /* 0x000fe2000fffe03f */
[--C-:B-1----:R-:W-:Y:S01]  /*12c0*/  IMAD.MOV R0, RZ, RZ, -R3.reuse ;  /* 0x000000ffff007224 */ /* 0x102fe200078e0a03 */
[----:B------:R-:W-:Y:S01]  /*12d0*/  UIMAD.WIDE.U32 UR28, UR12, UR20, URZ ;  /* 0x000000140c1c72a5 */ /* 0x000fe2000f8e003f */
[----:B------:R-:W-:Y:S01]  /*12e0*/  IMAD.MOV.U32 R2, RZ, RZ, RZ ;  /* 0x000000ffff027224 */ /* 0x000fe200078e00ff */
[----:B------:R-:W-:Y:S01]  /*12f0*/  UIMAD UR7, UR12, UR7, UR18 ;  /* 0x000000070c0772a4 */ /* 0x000fe2000f8e0212 */
[----:B------:R-:W-:Y:S01]  /*1300*/  IMAD R0, R0, R5, RZ ;  /* 0x0000000500007224 */ /* 0x000fe200078e02ff */
[----:B------:R-:W-:Y:S02]  /*1310*/  ULOP3.LUT UR23, UR33, 0xffffff80, URZ, 0xc0, !UPT ;  /* 0xffffff8021177892 */ /* 0x000fe4000f8ec03f */
[----:B------:R-:W-:Y:S01]  /*1320*/  @!UP0 UIMAD.WIDE.U32 UR42, UR51, UR8, URZ ;  /* 0x00000008332a82a5 */ /* 0x000fe2000f8e003f */
[----:B------:R-:W-:Y:S01]  /*1330*/  IMAD.HI.U32 R0, R3, R0, R2 ;  /* 0x0000000003007227 */ /* 0x000fe200078e0002 */
[----:B------:R-:W-:Y:S01]  /*1340*/  MOV R2, R4 ;  /* 0x0000000400027202 */ /* 0x000fe20000000f00 */
[----:B------:R-:W-:-:S02]  /*1350*/  USHF.L.U64.HI UR8, UR51, 0x7, UR60 ;  /* 0x0000000733087899 */ /* 0x000fc4000801023c */
[----:B------:R-:W-:Y:S02]  /*1360*/  UIMAD.WIDE.U32 UR20, UR12, UR6, URZ ;  /* 0x000000060c1472a5 */ /* 0x000fe4000f8e003f */
[----:B------:R-:W-:Y:S01]  /*1370*/  IMAD.HI.U32 R0, R0, R2, RZ ;  /* 0x0000000200007227 */ /* 0x000fe200078e00ff */
[----:B------:R-:W-:Y:S02]  /*1380*/  UIADD3 UR49, UR29, UR7, URZ ;  /* 0x000000071d317290 */ /* 0x000fe4000fffe03f */
[----:B------:R-:W-:Y:S01]  /*1390*/  UIMAD UR18, UR13, UR6, URZ ;  /* 0x000000060d1272a4 */ /* 0x000fe2000f8e023f */
[----:B------:R-:W-:Y:S01]  /*13a0*/  IMAD.MOV R3, RZ, RZ, -R0 ;  /* 0x000000ffff037224 */ /* 0x000fe200078e0a00 */
[----:B------:R-:W-:Y:S01]  /*13b0*/  ULDC.U8 UR9, c[0x0][0x3d8] ;  /* 0x0000f60000097ab9 */ /* 0x000fe20000000000 */
[----:B------:R-:W-:Y:S02]  /*13c0*/  UIADD3 UR7, UR23, -0x80, URZ ;  /* 0xffffff8017077890 */ /* 0x000fe4000fffe03f */
[----:B------:R-:W-:Y:S01]  /*13d0*/  IMAD R2, R5, R3, R2 ;  /* 0x0000000305027224 */ /* 0x000fe200078e0202 */
[----:B------:R-:W-:-:S02]  /*13e0*/  UISETP.NE.AND UP3, UPT, UR9, URZ, UPT ;  /* 0x0000003f0900728c */ /* 0x000fc4000bf65270 */
[----:B------:R-:W-:Y:S02]  /*13f0*/  USEL UR40, UR8, URZ, UP2 ;  /* 0x0000003f08287287 */ /* 0x000fe40009000000 */
[----:B------:R-:W-:Y:S01]  /*1400*/  ISETP.GT.U32.AND P1, PT, R5, R2, PT ;  /* 0x000000020500720c */ /* 0x000fe20003f24070 */
[----:B------:R-:W-:Y:S02]  /*1410*/  @UP0 UIADD3 UR49, UR21, UR18, URZ ;  /* 0x0000001215310290 */ /* 0x000fe4000fffe03f */
[----:B------:R-:W-:Y:S02]  /*1420*/  USHF.R.S32.HI UR37, URZ, 0x1f, UR7 ;  /* 0x0000001f3f257899 */ /* 0x000fe40008011407 */
[----:B------:R-:W-:Y:S02]  /*1430*/  UIADD3 UR18, UP2, UR7, UR35, URZ ;  /* 0x0000002307127290 */ /* 0x000fe4000ff5e03f */
[----:B------:R-:W-:Y:S02]  /*1440*/  @UP1 UIADD3 UR24, UR27, UR38, URZ ;  /* 0x000000261b181290 */ /* 0x000fe4000fffe03f */
[----:B------:R-:W-:-:S02]  /*1450*/  UIADD3.X UR23, UR37, UR40, URZ, UP2, !UPT ;  /* 0x0000002825177290 */ /* 0x000fc400097fe43f */
[----:B------:R-:W-:Y:S02]  /*1460*/  UIMAD UR13, UR13, UR18, URZ ;  /* 0x000000120d0d72a4 */ /* 0x000fe4000f8e023f */
[----:B------:R-:W-:Y:S01]  /*1470*/  @!P1 IMAD.IADD R2, R2, 0x1, -R5 ;  /* 0x0000000102029824 */ /* 0x000fe200078e0a05 */
[----:B------:R-:W-:Y:S01]  /*1480*/  @UP1 ULDC.64 UR8, c[0x0][0x250] ;  /* 0x0000940000081ab9 */ /* 0x000fe20000000a00 */
[----:B------:R-:W-:Y:S01]  /*1490*/  @!P1 IADD3 R0, R0, 0x1, RZ ;  /* 0x0000000100009810 */ /* 0x000fe20007ffe0ff */
[----:B------:R-:W-:Y:S01]  /*14a0*/  USEL UR58, UR28, UR20, !UP0 ;  /* 0x000000141c3a7287 */ /* 0x000fe2000c000000 */
[----:B------:R-:W-:Y:S01]  /*14b0*/  PLOP3.LUT P1, PT, PT, PT, UP1, 0x80, 0x0 ;  /* 0x000000000000781c */ /* 0x000fe20003f2f018 */
[----:B------:R-:W-:Y:S01]  /*14c0*/  @UP1 UIMAD.WIDE.U32 UR20, UR24, UR8, URZ ;  /* 0x00000008181412a5 */ /* 0x000fe2000f8e003f */
[----:B------:R-:W-:Y:S01]  /*14d0*/  ISETP.GE.U32.AND P0, PT, R2, R5, PT ;  /* 0x000000050200720c */ /* 0x000fe20003f06070 */
[----:B------:R-:W-:Y:S01]  /*14e0*/  @UP1 UIMAD UR26, UR24, UR9, URZ ;  /* 0x00000009181a12a4 */ /* 0x000fe2000f8e023f */
[----:B------:R-:W-:Y:S01]  /*14f0*/  LOP3.LUT R2, R6, UR59, RZ, 0x3c, !PT ;  /* 0x0000003b06027c12 */ /* 0x000fe2000f8e3cff */
[----:B------:R-:W-:Y:S01]  /*1500*/  ULDC UR29, c[0x0][0x2c4] ;  /* 0x0000b100001d7ab9 */ /* 0x000fe20000000800 */
[----:B------:R-:W-:-:S02]  /*1510*/  UIMAD UR24, UR12, UR23, UR13 ;  /* 0x000000170c1872a4 */ /* 0x000fc4000f8e020d */
[----:B------:R-:W-:Y:S01]  /*1520*/  ISETP.GE.AND P2, PT, R2, RZ, PT ;  /* 0x000000ff0200720c */ /* 0x000fe20003f46270 */
[----:B------:R-:W-:Y:S02]  /*1530*/  @UP3 UIMAD UR23, UR51, UR29, URZ ;  /* 0x0000001d331732a4 */ /* 0x000fe4000f8e023f */
[----:B------:R-:W-:Y:S02]  /*1540*/  @!UP0 UIADD3 UR52, UR43, UR41, URZ ;  /* 0x000000292b348290 */ /* 0x000fe4000fffe03f */
[----:B------:R-:W-:Y:S02]  /*1550*/  UIMAD.WIDE.U32 UR40, UR12, UR18, URZ ;  /* 0x000000120c2872a5 */ /* 0x000fe4000f8e003f */
[----:B------:R-:W-:Y:S01]  /*1560*/  @P0 VIADD R0, R0, 0x1 ;  /* 0x0000000100000836 */ /* 0x000fe20000000000 */
[----:B------:R-:W-:Y:S01]  /*1570*/  @UP3 USEL UR18, UR23, UR6, !UP0 ;  /* 0x0000000617123287 */ /* 0x000fe2000c000000 */
[----:B------:R-:W-:Y:S01]  /*1580*/  PLOP3.LUT P0, PT, PT, PT, UP3, 0x80, 0x0 ;  /* 0x000000000000781c */ /* 0x000fe20003f0f038 */
[----:B------:R-:W-:Y:S01]  /*1590*/  @!UP3 UIMAD UR13, UR51, UR48, UR59 ;  /* 0x00000030330db2a4 */ /* 0x000fe2000f8e023b */
[----:B------:R-:W-:Y:S01]  /*15a0*/  IMAD.MOV.U32 R11, RZ, RZ, R0 ;  /* 0x000000ffff0b7224 */ /* 0x000fe200078e0000 */
[----:B------:R-:W-:Y:S01]  /*15b0*/  @UP3 ULDC UR12, c[0x0][0x2e4] ;  /* 0x0000b900000c3ab9 */ /* 0x000fe20000000800 */
[----:B------:R-:W-:-:S02]  /*15c0*/  USEL UR57, UR34, URZ, UP4 ;  /* 0x0000003f22397287 */ /* 0x000fc4000a000000 */
[----:B------:R-:W-:Y:S01]  /*15d0*/  USHF.R.S32.HI UR48, URZ, 0x7, UR33 ;  /* 0x000000073f307899 */ /* 0x000fe20008011421 */
[----:B------:R-:W-:Y:S01]  /*15e0*/  @!P2 IADD3 R11, -R11, RZ, RZ ;  /* 0x000000ff0b0ba210 */ /* 0x000fe20007ffe1ff */
[----:B------:R-:W-:Y:S01]  /*15f0*/  @UP3 UIMAD UR23, UR59, UR12, UR18 ;  /* 0x0000000c3b1732a4 */ /* 0x000fe2000f8e0212 */
[----:B------:R-:W-:Y:S01]  /*1600*/  @!P3 LOP3.LUT R11, RZ, R6, RZ, 0x33, !PT ;  /* 0x00000006ff0bb212 */ /* 0x000fe200078e33ff */
[----:B------:R-:W-:Y:S02]  /*1610*/  USEL UR54, UR50, URZ, UP4 ;  /* 0x0000003f32367287 */ /* 0x000fe4000a000000 */
[----:B------:R-:W-:Y:S02]  /*1620*/  USHF.R.S32.HI UR39, URZ, 0x1f, UR32 ;  /* 0x0000001f3f277899 */ /* 0x000fe40008011420 */
[----:B------:R-:W-:Y:S02]  /*1630*/  USHF.R.S32.HI UR55, URZ, 0x1f, UR53 ;  /* 0x0000001f3f377899 */ /* 0x000fe40008011435 */
[----:B------:R-:W-:-:S02]  /*1640*/  @UP1 UIADD3 UR36, UR21, UR26, URZ ;  /* 0x0000001a15241290 */ /* 0x000fc4000fffe03f */
[----:B------:R-:W-:Y:S02]  /*1650*/  @!UP3 UIMAD UR23, UR13, UR29, URZ ;  /* 0x0000001d0d17b2a4 */ /* 0x000fe4000f8e023f */
        /* <DEDUP_REMOVED lines=17> */
.L_x_826:
        /* <DEDUP_REMOVED lines=13> */
.L_x_827:
        /* <DEDUP_REMOVED lines=11> */
.L_x_828:
[----:B------:R-:W-:Y:S02]  /*18f0*/  ULDC UR6, c[0x0][0x270] ;  /* 0x00009c0000067ab9 */ /* 0x000fe40000000800 */
[----:B------:R-:W-:-:S04]  /*1900*/  UIMAD UR6, UR51, UR6, UR59 ;  /* 0x00000006330672a4 */ /* 0x000fc8000f8e023b */
[----:B------:R-:W-:-:S12]  /*1910*/  UIMAD UR6, UR6, UR61, URZ ;  /* 0x0000003d060672a4 */ /* 0x000fd8000f8e023f */
.L_x_829:
[----:B------:R-:W-:Y:S01]  /*1920*/  SHF.R.S32.HI R19, RZ, 0x1f, R250 ;  /* 0x0000001fff137819 */ /* 0x000fe200000114fa */
[----:B------:R-:W1:Y:S01]  /*1930*/  LDC.64 R6, c[0x0][0x420] ;  /* 0x00010800ff067b82 */ /* 0x000e620000000a00 */
[----:B------:R-:W-:Y:S01]  /*1940*/  IADD3 R2, P0, R250, UR7, RZ ;  /* 0x00000007fa027c10 */ /* 0x000fe2000ff1e0ff */
[----:B------:R-:W2:Y:S01]  /*1950*/  S2R R20, SR_TID.X ;  /* 0x0000000000147919 */ /* 0x000ea20000002100 */
[----:B------:R-:W-:Y:S01]  /*1960*/  SHF.R.S32.HI R239, RZ, 0x1f, R238 ;  /* 0x0000001fffef7819 */ /* 0x000fe200000114ee */
[----:B------:R-:W-:Y:S01]  /*1970*/  UIADD3 UR20, UR7, UR23, URZ ;  /* 0x0000001707147290 */ /* 0x000fe2000fffe03f */
[----:B------:R-:W-:Y:S01]  /*1980*/  IADD3.X R0, R19, UR37, RZ, P0, !PT ;  /* 0x0000002513007c10 */ /* 0x000fe200087fe4ff */
[----:B------:R-:W-:Y:S01]  /*1990*/  ULDC.64 UR28, c[0x0][0x2b0] ;  /* 0x0000ac00001c7ab9 */ /* 0x000fe20000000a00 */
[----:B------:R-:W-:Y:S01]  /*19a0*/  USHF.R.S32.HI UR26, URZ, 0x1f, UR59 ;  /* 0x0000001f3f1a7899 */ /* 0x000fe2000801143b */
[----:B------:R-:W-:Y:S01]  /*19b0*/  BSSY B1, `(.L_x_825) ;  /* 0x0000ba2000017945 */ /* 0x000fe20003800000 */
[----:B------:R-:W-:Y:S01]  /*19c0*/  UIADD3 UR24, UR7, UR6, URZ ;  /* 0x0000000607187290 */ /* 0x000fe2000fffe03f */
[----:B------:R-:W-:Y:S01]  /*19d0*/  IMAD R0, R0, UR14, RZ ;  /* 0x0000000e00007c24 */ /* 0x000fe2000f8e02ff */
[----:B------:R-:W-:-:S02]  /*19e0*/  UIMAD.WIDE UR20, UR20, 0x4, UR28 ;  /* 0x00000004141478a5 */ /* 0x000fc4000f8e021c */
[----:B------:R-:W-:Y:S01]  /*19f0*/  UIADD3 UR6, -UR19, UR25, UR32 ;  /* 0x0000001913067290 */ /* 0x000fe2000fffe120 */
[C---:B------:R-:W-:Y:S01]  /*1a00*/  IMAD R0, R2.reuse, UR15, R0 ;  /* 0x0000000f02007c24 */ /* 0x040fe2000f8e0200 */
[----:B------:R-:W-:Y:S01]  /*1a10*/  ULDC.64 UR28, c[0x0][0x428] ;  /* 0x00010a00001c7ab9 */ /* 0x000fe20000000a00 */
[----:B------:R-:W-:Y:S01]  /*1a20*/  IMAD.WIDE.U32 R2, R2, UR14, R238 ;  /* 0x0000000e02027c25 */ /* 0x000fe2000f8e00ee */
[----:B------:R-:W-:Y:S01]  /*1a30*/  ULDC UR23, c[0x0][0x398] ;  /* 0x0000e60000177ab9 */ /* 0x000fe20000000800 */
[----:B------:R-:W-:Y:S01]  /*1a40*/  ULDC UR13, c[0x0][0x2dc] ;  /* 0x0000b700000d7ab9 */ /* 0x000fe20000000800 */
[----:B------:R-:W-:Y:S01]  /*1a50*/  ULDC UR18, c[0x0][0x270] ;  /* 0x00009c0000127ab9 */ /* 0x000fe20000000800 */
[----:B------:R-:W-:Y:S01]  /*1a60*/  UIADD3 UR6, UR6, -UR23, URZ ;  /* 0x8000001706067290 */ /* 0x000fe2000fffe03f */
[----:B------:R-:W-:Y:S01]  /*1a70*/  IADD3 R4, P0, R2, UR56, RZ ;  /* 0x0000003802047c10 */ /* 0x000fe2000ff1e0ff */
[----:B------:R-:W-:Y:S01]  /*1a80*/  ULDC.64 UR30, c[0x0][0x258] ;  /* 0x00009600001e7ab9 */ /* 0x000fe20000000a00 */
[----:B------:R-:W-:Y:S01]  /*1a90*/  UIMAD UR18, UR13, UR18, URZ ;  /* 0x000000120d1272a4 */ /* 0x000fe2000f8e023f */
[----:B------:R-:W-:Y:S01]  /*1aa0*/  IMAD.U32 R8, RZ, RZ, UR30 ;  /* 0x0000001eff087e24 */ /* 0x000fe2000f8e00ff */
[----:B------:R-:W-:Y:S01]  /*1ab0*/  IADD3.X R5, R3, UR47, R0, P0, !PT ;  /* 0x0000002f03057c10 */ /* 0x000fe200087fe400 */
[----:B-1----:R-:W-:Y:S01]  /*1ac0*/  IMAD R0, R6, UR37, RZ ;  /* 0x0000002506007c24 */ /* 0x002fe2000f8e02ff */
[----:B------:R-:W-:Y:S01]  /*1ad0*/  IADD3 R2, P0, R238, UR12, RZ ;  /* 0x0000000cee027c10 */ /* 0x000fe2000ff1e0ff */
[----:B------:R-:W-:-:S02]  /*1ae0*/  USHF.L.U32 UR12, UR18, 0x7, URZ ;  /* 0x00000007120c7899 */ /* 0x000fc4000800063f */
[----:B------:R-:W-:Y:S01]  /*1af0*/  IMAD R0, R7, UR7, R0 ;  /* 0x0000000707007c24 */ /* 0x000fe2000f8e0200 */
[----:B------:R-:W-:Y:S01]  /*1b00*/  IADD3.X R3, R239, UR52, RZ, P0, !PT ;  /* 0x00000034ef037c10 */ /* 0x000fe200087fe4ff */
[----:B------:R-:W-:Y:S01]  /*1b10*/  UIADD3 UR23, UP2, UP0, UR40, UR12, UR53 ;  /* 0x0000000c28177290 */ /* 0x000fe2000f85e035 */
[----:B------:R-:W-:Y:S01]  /*1b20*/  IMAD.WIDE.U32 R4, R8, UR59, R4 ;  /* 0x0000003b08047c25 */ /* 0x000fe2000f8e0004 */
[----:B--2---:R-:W-:Y:S01]  /*1b30*/  SHF.R.S32.HI R21, RZ, 0x1f, R20 ;  /* 0x0000001fff157819 */ /* 0x004fe20000011414 */
[----:B------:R-:W-:Y:S02]  /*1b40*/  USHF.R.S32.HI UR12, URZ, 0x1f, UR12 ;  /* 0x0000001f3f0c7899 */ /* 0x000fe4000801140c */
[----:B------:R-:W-:Y:S01]  /*1b50*/  IMAD.WIDE.U32 R2, R6, UR7, R2 ;  /* 0x0000000706027c25 */ /* 0x000fe2000f8e0002 */
[----:B------:R-:W-:Y:S01]  /*1b60*/  UIMAD UR7, UR26, UR28, URZ ;  /* 0x0000001c1a0772a4 */ /* 0x000fe2000f8e023f */
[----:B------:R-:W-:Y:S01]  /*1b70*/  LEA.HI R9, R21, R20, RZ, 0x5 ;  /* 0x0000001415097211 */ /* 0x000fe200078f28ff */
[----:B------:R-:W-:Y:S01]  /*1b80*/  ULDC.64 UR46, c[0x0][0x478] ;  /* 0x00011e00002e7ab9 */ /* 0x000fe20000000a00 */
[----:B------:R-:W-:Y:S01]  /*1b90*/  IMAD.IADD R3, R3, 0x1, R0 ;  /* 0x0000000103037824 */ /* 0x000fe200078e0200 */
[----:B------:R-:W-:Y:S01]  /*1ba0*/  UIMAD UR29, UR59, UR29, UR7 ;  /* 0x0000001d3b1d72a4 */ /* 0x000fe2000f8e0207 */
[----:B------:R-:W-:Y:S01]  /*1bb0*/  IMAD.U32 R0, RZ, RZ, UR28 ;  /* 0x0000001cff007e24 */ /* 0x000fe2000f8e00ff */
[----:B------:R-:W-:-:S02]  /*1bc0*/  UIMAD UR7, UR26, UR30, URZ ;  /* 0x0000001e1a0772a4 */ /* 0x000fc4000f8e023f */
[----:B------:R-:W-:Y:S01]  /*1bd0*/  USHF.R.S32.HI UR26, URZ, 0x1f, UR6 ;  /* 0x0000001f3f1a7899 */ /* 0x000fe20008011406 */
[----:B------:R-:W-:Y:S01]  /*1be0*/  IMAD.WIDE.U32 R2, R0, UR59, R2 ;  /* 0x0000003b00027c25 */ /* 0x000fe2000f8e0002 */
[----:B------:R-:W-:Y:S01]  /*1bf0*/  LOP3.LUT R0, R9, 0xffffffe0, RZ, 0xc0, !PT ;  /* 0xffffffe009007812 */ /* 0x000fe200078ec0ff */
[----:B------:R-:W-:Y:S01]  /*1c00*/  UIMAD UR31, UR59, UR31, UR7 ;  /* 0x0000001f3b1f72a4 */ /* 0x000fe2000f8e0207 */
[----:B------:R-:W-:Y:S01]  /*1c10*/  SHF.R.S32.HI R9, RZ, 0x5, R9 ;  /* 0x00000005ff097819 */ /* 0x000fe20000011409 */
[----:B------:R-:W-:Y:S01]  /*1c20*/  ULEA.HI UR26, UR26, UR6, URZ, 0x7 ;  /* 0x000000061a1a7291 */ /* 0x000fe2000f8f383f */
[----:B------:R-:W-:Y:S01]  /*1c30*/  VIADD R3, R3, UR29 ;  /* 0x0000001d03037c36 */ /* 0x000fe20008000000 */
[----:B------:R-:W-:Y:S01]  /*1c40*/  UIADD3.X UR6, UR50, UR12, UR55, UP2, UP0 ;  /* 0x0000000c32067290 */ /* 0x000fe200097e0437 */
[----:B------:R-:W-:Y:S01]  /*1c50*/  IMAD.IADD R12, R20, 0x1, -R0 ;  /* 0x00000001140c7824 */ /* 0x000fe200078e0a00 */
[----:B------:R-:W-:Y:S01]  /*1c60*/  USHF.R.S32.HI UR26, URZ, 0x7, UR26 ;  /* 0x000000073f1a7899 */ /* 0x000fe2000801141a */
[----:B------:R-:W-:Y:S01]  /*1c70*/  IMAD.WIDE.U32 R2, R250, R6, R2 ;  /* 0x00000006fa027225 */ /* 0x000fe200078e0002 */
[----:B------:R-:W-:-:S02]  /*1c80*/  UIADD3 UR7, UP3, UP2, UR57, UR23, UR58 ;  /* 0x0000001739077290 */ /* 0x000fc4000fa7e03a */
[----:B------:R-:W-:Y:S01]  /*1c90*/  UISETP.LT.AND UP0, UPT, URZ, UR26, UPT ;  /* 0x0000001a3f00728c */ /* 0x000fe2000bf01270 */
[----:B------:R-:W-:Y:S01]  /*1ca0*/  IMAD R0, R9, UR18, R12 ;  /* 0x0000001209007c24 */ /* 0x000fe2000f8e020c */
[----:B------:R-:W-:Y:S01]  /*1cb0*/  UIADD3.X UR12, UR54, UR6, UR49, UP3, UP2 ;  /* 0x00000006360c7290 */ /* 0x000fe20009fe4431 */
[----:B------:R-:W-:Y:S01]  /*1cc0*/  IMAD R9, R19, R6, RZ ;  /* 0x0000000613097224 */ /* 0x000fe200078e02ff */
[----:B------:R-:W-:Y:S01]  /*1cd0*/  USEL UR26, URZ, UR26, !UP0 ;  /* 0x0000001a3f1a7287 */ /* 0x000fe2000c000000 */
[----:B------:R-:W-:Y:S01]  /*1ce0*/  VIADD R5, R5, UR31 ;  /* 0x0000001f05057c36 */ /* 0x000fe20008000000 */
[----:B------:R-:W-:Y:S01]  /*1cf0*/  IADD3 R8, P0, R0, UR7, RZ ;  /* 0x0000000700087c10 */ /* 0x000fe2000ff1e0ff */
[----:B------:R-:W-:Y:S01]  /*1d00*/  IMAD R9, R250, R7, R9 ;  /* 0x00000007fa097224 */ /* 0x000fe200078e0209 */
[----:B------:R-:W-:Y:S02]  /*1d10*/  UISETP.GT.AND UP0, UPT, UR48, UR26, UPT ;  /* 0x0000001a3000728c */ /* 0x000fe4000bf04270 */
[----:B------:R-:W-:Y:S01]  /*1d20*/  LEA.HI.X.SX32 R10, R0, UR12, 0x1, P0 ;  /* 0x0000000c000a7c11 */ /* 0x000fe200080f0eff */
[----:B------:R-:W-:Y:S01]  /*1d30*/  UIMAD.WIDE UR6, UR24, 0x4, UR46 ;  /* 0x00000004180678a5 */ /* 0x000fe2000f8e022e */
[----:B------:R-:W-:Y:S01]  /*1d40*/  IMAD.IADD R0, R3, 0x1, R9 ;  /* 0x0000000103007824 */ /* 0x000fe200078e0209 */
[----:B------:R-:W-:Y:S01]  /*1d50*/  ULDC.64 UR44, c[0x0][0x210] ;  /* 0x00008400002c7ab9 */ /* 0x000fe20000000a00 */
[----:B------:R-:W-:Y:S01]  /*1d60*/  PLOP3.LUT P0, PT, PT, PT, UP0, 0x80, 0x0 ;  /* 0x000000000000781c */ /* 0x000fe20003f0f008 */
[----:B------:R-:W-:Y:S01]  /*1d70*/  ULDC.64 UR42, c[0x0][0x3e0] ;  /* 0x0000f800002a7ab9 */ /* 0x000fe20000000a00 */
[----:B------:R-:W-:Y:S01]  /*1d80*/  ULDC.64 UR40, c[0x0][0x400] ;  /* 0x0001000000287ab9 */ /* 0x000fe20000000a00 */
[----:B------:R-:W-:Y:S01]  /*1d90*/  LEA R240, P4, R4, UR44, 0x1 ;  /* 0x0000002c04f07c11 */ /* 0x000fe2000f8808ff */
[----:B------:R-:W-:Y:S01]  /*1da0*/  UIADD3 UR13, UR48, -0x1, URZ ;  /* 0xffffffff300d7890 */ /* 0x000fe2000fffe03f */
[----:B------:R-:W-:Y:S01]  /*1db0*/  LEA R190, P2, R8, UR40, 0x2 ;  /* 0x0000002808be7c11 */ /* 0x000fe2000f8410ff */
[----:B------:R-:W-:Y:S01]  /*1dc0*/  UMOV UR24, UR6 ;  /* 0x0000000600187c82 */ /* 0x000fe20008000000 */
[----:B------:R-:W-:Y:S01]  /*1dd0*/  LEA R242, P3, R2, UR42, 0x1 ;  /* 0x0000002a02f27c11 */ /* 0x000fe2000f8608ff */
[----:B------:R-:W-:Y:S01]  /*1de0*/  UMOV UR23, UR7 ;  /* 0x0000000700177c82 */ /* 0x000fe20008000000 */
[----:B------:R-:W-:-:S02]  /*1df0*/  LEA.HI.X R191, R8, UR41, R10, 0x2, P2 ;  /* 0x0000002908bf7c11 */ /* 0x000fc400090f140a */
[----:B------:R-:W-:Y:S02]  /*1e00*/  LEA.HI.X R237, R4, UR45, R5, 0x1, P4 ;  /* 0x0000002d04ed7c11 */ /* 0x000fe4000a0f0c05 */
[----:B------:R-:W-:Y:S01]  /*1e10*/  LEA.HI.X R241, R2, UR43, R0, 0x1, P3 ;  /* 0x0000002b02f17c11 */ /* 0x000fe200098f0c00 */
        /* <DEDUP_REMOVED lines=20> */
.L_x_831:
        /* <DEDUP_REMOVED lines=20> */
.L_x_832:
        /* <DEDUP_REMOVED lines=35> */
.L_x_834:
[----:B------:R-:W-:Y:S05]  /*22d0*/  BSYNC B0 ;  /* 0x0000000000007941 */ /* 0x000fea0003800000 */
.L_x_833:
        /* <DEDUP_REMOVED lines=14> */
.L_x_836:
[----:B------:R-:W-:Y:S05]  /*23c0*/  BSYNC B0 ;  /* 0x0000000000007941 */ /* 0x000fea0003800000 */
.L_x_835:
        /* <DEDUP_REMOVED lines=14> */
.L_x_838:
[----:B------:R-:W-:Y:S05]  /*24b0*/  BSYNC B0 ;  /* 0x0000000000007941 */ /* 0x000fea0003800000 */
.L_x_837:
        /* <DEDUP_REMOVED lines=14> */
.L_x_840:
[----:B------:R-:W-:Y:S05]  /*25a0*/  BSYNC B0 ;  /* 0x0000000000007941 */ /* 0x000fea0003800000 */
.L_x_839:
        /* <DEDUP_REMOVED lines=26> */
.L_x_842:
[----:B------:R-:W-:Y:S05]  /*2750*/  BSYNC B0 ;  /* 0x0000000000007941 */ /* 0x000fea0003800000 */
.L_x_841:
        /* <DEDUP_REMOVED lines=14> */
.L_x_844:
[----:B------:R-:W-:Y:S05]  /*2840*/  BSYNC B0 ;  /* 0x0000000000007941 */ /* 0x000fea0003800000 */
.L_x_843:
        /* <DEDUP_REMOVED lines=14> */
.L_x_846:
[----:B------:R-:W-:Y:S05]  /*2930*/  BSYNC B0 ;  /* 0x0000000000007941 */ /* 0x000fea0003800000 */
.L_x_845:
        /* <DEDUP_REMOVED lines=14> */
.L_x_830:
        /* <DEDUP_REMOVED lines=33> */
.L_x_849:
[----:B------:R-:W-:Y:S05]  /*2c30*/  BSYNC B0 ;  /* 0x0000000000007941 */ /* 0x000fea0003800000 */
.L_x_848:
        /* <DEDUP_REMOVED lines=14> */
.L_x_851:
[----:B------:R-:W-:Y:S05]  /*2d20*/  BSYNC B0 ;  /* 0x0000000000007941 */ /* 0x000fea0003800000 */
.L_x_850:
        /* <DEDUP_REMOVED lines=13> */
.L_x_853:
[----:B------:R-:W-:Y:S05]  /*2e00*/  BSYNC B0 ;  /* 0x0000000000007941 */ /* 0x000fea0003800000 */
.L_x_852:
        /* <DEDUP_REMOVED lines=16> */
.L_x_855:
[----:B------:R-:W-:Y:S05]  /*2f10*/  BSYNC B0 ;  /* 0x0000000000007941 */ /* 0x000fea0003800000 */
.L_x_854:
        /* <DEDUP_REMOVED lines=19> */
.L_x_857:
[----:B------:R-:W-:Y:S05]  /*3050*/  BSYNC B0 ;  /* 0x0000000000007941 */ /* 0x000fea0003800000 */
.L_x_856:
        /* <DEDUP_REMOVED lines=21> */
.L_x_859:
[----:B------:R-:W-:Y:S05]  /*31b0*/  BSYNC B0 ;  /* 0x0000000000007941 */ /* 0x000fea0003800000 */
.L_x_858:
        /* <DEDUP_REMOVED lines=21> */
.L_x_861:
[----:B------:R-:W-:Y:S05]  /*3310*/  BSYNC B0 ;  /* 0x0000000000007941 */ /* 0x000fea0003800000 */
.L_x_860:
        /* <DEDUP_REMOVED lines=23> */
.L_x_863:
[----:B------:R-:W-:Y:S05]  /*3490*/  BSYNC B0 ;  /* 0x0000000000007941 */ /* 0x000fea0003800000 */
.L_x_862:
[----:B------:R-:W-:Y:S01]  /*34a0*/  UIMAD UR7, UR39, UR10, URZ ;  /* 0x0000000a270772a4 */ /* 0x000fe2000f8e023f */
[----:B---3--:R-:W-:Y:S01]  /*34b0*/  IMAD.WIDE.U32 R2, R5, UR32, R238 ;  /* 0x0000002005027c25 */ /* 0x008fe2000f8e00ee */
[----:B------:R-:W-:Y:S01]  /*34c0*/  ULDC.64 UR14, c[0x0][0x260] ;  /* 0x00009800000e7ab9 */ /* 0x000fe20000000a00 */
[----:B------:R-:W-:Y:S01]  /*34d0*/  BSSY B0, `(.L_x_864) ;  /* 0x0000028000007945 */ /* 0x000fe20003800000 */
[----:B------:R-:W-:Y:S01]  /*34e0*/  UIMAD UR12, UR32, UR11, UR7 ;  /* 0x0000000b200c72a4 */ /* 0x000fe2000f8e0207 */
[C---:B------:R-:W-:Y:S01]  /*34f0*/  VIADD R5, R243.reuse, 0x8 ;  /* 0x00000008f3057836 */ /* 0x040fe20000000000 */
[----:B------:R-:W-:Y:S01]  /*3500*/  UIMAD UR7, UR22, -0x80, UR19 ;  /* 0xffffff80160778a4 */ /* 0x000fe2000f8e0213 */
[----:B------:R-:W-:Y:S01]  /*3510*/  IADD3 R2, P0, R2, UR33, RZ ;  /* 0x0000002102027c10 */ /* 0x000fe2000ff1e0ff */
[----:B------:R-:W-:Y:S02]  /*3520*/  VIADD R10, R243, 0x48 ;  /* 0x00000048f30a7836 */ /* 0x000fe40000000000 */
[----:B------:R-:W-:-:S02]  /*3530*/  IMAD.U32 R4, RZ, RZ, UR12 ;  /* 0x0000000cff047e24 */ /* 0x000fc4000f8e00ff */
[----:B------:R-:W-:Y:S02]  /*3540*/  ISETP.GE.AND P5, PT, R250, UR7, PT ;  /* 0x00000007fa007c0c */ /* 0x000fe4000bfa6270 */
[----:B------:R-:W-:Y:S02]  /*3550*/  ISETP.GE.AND P6, PT, R10, UR6, PT ;  /* 0x000000060a007c0c */ /* 0x000fe4000bfc6270 */
[----:B------:R-:W-:Y:S01]  /*3560*/  IADD3.X R3, R3, UR34, R4, P0, !PT ;  /* 0x0000002203037c10 */ /* 0x000fe200087fe404 */
[----:B------:R-:W-:Y:S01]  /*3570*/  IMAD R4, R13, UR14, RZ ;  /* 0x0000000e0d047c24 */ /* 0x000fe2000f8e02ff */
[----:B------:R-:W-:Y:S01]  /*3580*/  ISETP.GE.AND P0, PT, R5, UR6, PT ;  /* 0x0000000605007c0c */ /* 0x000fe2000bf06270 */
[----:B------:R-:W-:Y:S02]  /*3590*/  VIADD R5, R243, 0x40 ;  /* 0x00000040f3057836 */ /* 0x000fe40000000000 */
[C---:B------:R-:W-:Y:S01]  /*35a0*/  IMAD R4, R11.reuse, UR15, R4 ;  /* 0x0000000f0b047c24 */ /* 0x040fe2000f8e0204 */
[----:B------:R-:W-:Y:S01]  /*35b0*/  P2R R15, PR, RZ, 0x1 ;  /* 0x00000001ff0f7803 */ /* 0x000fe20000000000 */
[----:B------:R-:W-:Y:S01]  /*35c0*/  IMAD.WIDE.U32 R2, R11, UR14, R2 ;  /* 0x0000000e0b027c25 */ /* 0x000fe2000f8e0002 */
[----:B------:R-:W-:Y:S01]  /*35d0*/  ISETP.GE.AND P2, PT, R5, UR6, PT ;  /* 0x0000000605007c0c */ /* 0x000fe2000bf46270 */
[----:B------:R3:W-:Y:S01]  /*35e0*/  @P5 STS.128 [R0+0xc000], RZ ;  /* 0x00c000ff00005388 */ /* 0x0007e20000000c00 */
[----:B------:R-:W-:Y:S01]  /*35f0*/  ISETP.GE.AND P0, PT, R243, UR6, PT ;  /* 0x00000006f3007c0c */ /* 0x000fe2000bf06270 */
[----:B------:R-:W-:Y:S01]  /*3600*/  IMAD.IADD R8, R3, 0x1, R4 ;  /* 0x0000000103087824 */ /* 0x000fe200078e0204 */
[----:B------:R-:W-:-:S02]  /*3610*/  P2R R9, PR, RZ, 0x4 ;  /* 0x00000004ff097803 */ /* 0x000fc40000000000 */
[----:B------:R-:W-:Y:S01]  /*3620*/  P2R R14, PR, RZ, 0x1 ;  /* 0x00000001ff0e7803 */ /* 0x000fe20000000000 */
[----:B------:R-:W-:Y:S08]  /*3630*/  @P5 BRA `(.L_x_865) ;  /* 0x0000000000445947 */ /* 0x000ff00003800000 */
        /* <DEDUP_REMOVED lines=17> */
.L_x_865:
[----:B------:R-:W-:Y:S05]  /*3750*/  BSYNC B0 ;  /* 0x0000000000007941 */ /* 0x000fea0003800000 */
.L_x_864:
        /* <DEDUP_REMOVED lines=23> */
.L_x_867:
[----:B------:R-:W-:Y:S05]  /*38d0*/  BSYNC B0 ;  /* 0x0000000000007941 */ /* 0x000fea0003800000 */
.L_x_866:
        /* <DEDUP_REMOVED lines=23> */
.L_x_869:
[----:B------:R-:W-:Y:S05]  /*3a50*/  BSYNC B0 ;  /* 0x0000000000007941 */ /* 0x000fea0003800000 */
.L_x_868:
        /* <DEDUP_REMOVED lines=23> */
.L_x_871:
[----:B------:R-:W-:Y:S05]  /*3bd0*/  BSYNC B0 ;  /* 0x0000000000007941 */ /* 0x000fea0003800000 */
.L_x_870:
        /* <DEDUP_REMOVED lines=32> */
.L_x_873:
[----:B------:R-:W-:Y:S05]  /*3de0*/  BSYNC B0 ;  /* 0x0000000000007941 */ /* 0x000fea0003800000 */
.L_x_872:
        /* <DEDUP_REMOVED lines=22> */
.L_x_875:
[----:B------:R-:W-:Y:S05]  /*3f50*/  BSYNC B0 ;  /* 0x0000000000007941 */ /* 0x000fea0003800000 */
.L_x_874:
[----:B------:R-:W1:Y:S01]  /*3f60*/  LDC.64 R16, c[0x0][0x3b8] ;  /* 0x0000ee00ff107b82 */ /* 0x000e620000000a00 */
        /* <DEDUP_REMOVED lines=22> */
.L_x_877:
[----:B------:R-:W-:Y:S05]  /*40d0*/  BSYNC B0 ;  /* 0x0000000000007941 */ /* 0x000fea0003800000 */
.L_x_876:
        /* <DEDUP_REMOVED lines=22> */
.L_x_879:
[----:B------:R-:W-:Y:S05]  /*4240*/  BSYNC B0 ;  /* 0x0000000000007941 */ /* 0x000fea0003800000 */
.L_x_878:
[----:B-1----:R-:W-:Y:S01]  /*4250*/  IMAD.MOV.U32 R2, RZ, RZ, 0x4 ;  /* 0x00000004ff027424 */ /* 0x002fe200078e00ff */
[----:B------:R-:W-:Y:S01]  /*4260*/  ULDC UR6, c[0x0][0x270] ;  /* 0x00009c0000067ab9 */ /* 0x000fe20000000800 */
[----:B------:R-:W-:Y:S01]  /*4270*/  IMAD.MOV.U32 R246, RZ, RZ, 0x7f800000 ;  /* 0x7f800000fff67424 */ /* 0x000fe200078e00ff */
[----:B------:R-:W-:Y:S01]  /*4280*/  ULDC UR28, c[0x0][0x2d0] ;  /* 0x0000b400001c7ab9 */ /* 0x000fe20000000800 */
[----:B------:R-:W-:Y:S01]  /*4290*/  IMAD.MOV.U32 R247, RZ, RZ, 0x7f800000 ;  /* 0x7f800000fff77424 */ /* 0x000fe200078e00ff */
[----:B------:R-:W-:Y:S01]  /*42a0*/  ULDC UR30, c[0x0][0x2dc] ;  /* 0x0000b700001e7ab9 */ /* 0x000fe20000000800 */
[----:B------:R-:W-:Y:S01]  /*42b0*/  IMAD.MOV.U32 R244, RZ, RZ, 0x7f800000 ;  /* 0x7f800000fff47424 */ /* 0x000fe200078e00ff */
[----:B------:R-:W-:Y:S01]  /*42c0*/  ULDC UR29, c[0x0][0x270] ;  /* 0x00009c00001d7ab9 */ /* 0x000fe20000000800 */
[----:B------:R-:W-:Y:S01]  /*42d0*/  IMAD.WIDE R2, R243, R2, UR20 ;  /* 0x00000014f3027e25 */ /* 0x000fe2000f8e0202 */
[----:B------:R-:W2:Y:S01]  /*42e0*/  LDG.E.64 R4, desc[UR16][R16.64+0x8] ;  /* 0x0000081010047981 */ /* 0x000ea2000c1e1b00 */
[----:B------:R-:W-:-:S02]  /*42f0*/  ISETP.NE.AND P0, PT, R9, RZ, PT ;  /* 0x000000ff0900720c */ /* 0x000fc40003f05270 */
[----:B------:R-:W-:Y:S01]  /*4300*/  ISETP.NE.AND P3, PT, R14, RZ, PT ;  /* 0x000000ff0e00720c */ /* 0x000fe20003f65270 */
[----:B------:R-:W2:Y:S01]  /*4310*/  LDG.E.64 R8, desc[UR16][R16.64] ;  /* 0x0000001010087981 */ /* 0x000ea2000c1e1b00 */
[----:B------:R-:W-:Y:S01]  /*4320*/  ISETP.NE.AND P2, PT, R15, RZ, PT ;  /* 0x000000ff0f00720c */ /* 0x000fe20003f45270 */
[----:B------:R-:W-:Y:S02]  /*4330*/  IMAD.MOV.U32 R6, RZ, RZ, 0x4 ;  /* 0x00000004ff067424 */ /* 0x000fe400078e00ff */
[----:B------:R-:W-:Y:S01]  /*4340*/  IMAD.MOV.U32 R245, RZ, RZ, 0x7f800000 ;  /* 0x7f800000fff57424 */ /* 0x000fe200078e00ff */
[----:B------:R-:W0:Y:S01]  /*4350*/  LDGDEPBAR ;  /* 0x00000000000079af */ /* 0x000e220000000000 */
[----:B------:R-:W-:Y:S02]  /*4360*/  IMAD.MOV.U32 R185, RZ, RZ, 0x20 ;  /* 0x00000020ffb97424 */ /* 0x000fe400078e00ff */
[----:B------:R-:W-:Y:S02]  /*4370*/  IMAD.MOV.U32 R178, RZ, RZ, 0x40 ;  /* 0x00000040ffb27424 */ /* 0x000fe400078e00ff */
[----:B------:R-:W-:Y:S01]  /*4380*/  IMAD.MOV.U32 R252, RZ, RZ, 0x40 ;  /* 0x00000040fffc7424 */ /* 0x000fe200078e00ff */
[----:B------:R-:W5:Y:S01]  /*4390*/  @!P0 LDG.E R244, desc[UR16][R2.64+0x100] ;  /* 0x0001001002f48981 */ /* 0x000f62000c1e1900 */
[C---:B------:R-:W-:Y:S01]  /*43a0*/  IMAD.SHL.U32 R186, R188.reuse, 0x2, RZ ;  /* 0x00000002bcba7824 */ /* 0x040fe200078e00ff */
[----:B------:R-:W-:Y:S01]  /*43b0*/  CS2R R126, SRZ ;  /* 0x00000000007e7805 */ /* 0x000fe2000001ff00 */
[----:B------:R-:W-:Y:S01]  /*43c0*/  IMAD.SHL.U32 R184, R188, 0x2, RZ ;  /* 0x00000002bcb87824 */ /* 0x000fe200078e00ff */
[----:B------:R-:W5:Y:S01]  /*43d0*/  @!P3 LDG.E R246, desc[UR16][R2.64] ;  /* 0x0000001002f6b981 */ /* 0x000f62000c1e1900 */
[----:B------:R-:W-:-:S02]  /*43e0*/  CS2R R124, SRZ ;  /* 0x00000000007c7805 */ /* 0x000fc4000001ff00 */
[----:B------:R-:W-:Y:S02]  /*43f0*/  CS2R R130, SRZ ;  /* 0x0000000000827805 */ /* 0x000fe4000001ff00 */
[----:B------:R-:W-:Y:S01]  /*4400*/  CS2R R128, SRZ ;  /* 0x0000000000807805 */ /* 0x000fe2000001ff00 */
[----:B------:R1:W5:Y:S01]  /*4410*/  @!P2 LDG.E R247, desc[UR16][R2.64+0x20] ;  /* 0x0000201002f7a981 */ /* 0x000362000c1e1900 */
        /* <DEDUP_REMOVED lines=24> */
[----:B-1----:R-:W2:Y:S01]  /*45a0*/  S2R R3, SR_TID.X ;  /* 0x0000000000037919 */ /* 0x002ea20000002100 */
[----:B------:R-:W-:Y:S02]  /*45b0*/  LEA.HI R2, R21, R20, RZ, 0x4 ;  /* 0x0000001415027211 */ /* 0x000fe400078f20ff */
[----:B------:R-:W-:Y:S02]  /*45c0*/  CS2R R74, SRZ ;  /* 0x00000000004a7805 */ /* 0x000fe4000001ff00 */
[----:B------:R-:W-:Y:S02]  /*45d0*/  CS2R R72, SRZ ;  /* 0x0000000000487805 */ /* 0x000fe4000001ff00 */
[----:B------:R-:W-:-:S02]  /*45e0*/  CS2R R70, SRZ ;  /* 0x0000000000467805 */ /* 0x000fc4000001ff00 */
[----:B------:R-:W-:Y:S01]  /*45f0*/  LOP3.LUT R2, R2, 0xfffffff0, RZ, 0xc0, !PT ;  /* 0xfffffff002027812 */ /* 0x000fe200078ec0ff */
[----:B------:R-:W-:Y:S01]  /*4600*/  @!P6 IMAD.WIDE R6, R10, R6, UR20 ;  /* 0x000000140a06ee25 */ /* 0x000fe2000f8e0206 */
[----:B------:R-:W-:Y:S01]  /*4610*/  CS2R R68, SRZ ;  /* 0x0000000000447805 */ /* 0x000fe2000001ff00 */
[----:B------:R-:W-:Y:S01]  /*4620*/  ULDC.U8 UR12, c[0x0][0x388] ;  /* 0x0000e200000c7ab9 */ /* 0x000fe20000000000 */
[----:B------:R-:W-:Y:S01]  /*4630*/  ULDC UR11, c[0x0][0x2ec] ;  /* 0x0000bb00000b7ab9 */ /* 0x000fe20000000800 */
[----:B------:R-:W-:Y:S01]  /*4640*/  IMAD.IADD R2, R20, 0x1, -R2 ;  /* 0x0000000114027824 */ /* 0x000fe200078e0a02 */
[----:B------:R1:W5:Y:S01]  /*4650*/  @!P6 LDG.E R245, desc[UR16][R6.64] ;  /* 0x0000001006f5e981 */ /* 0x000362000c1e1900 */
[----:B--234-:R-:W-:-:S04]  /*4660*/  SHF.R.S32.HI R0, RZ, 0x1f, R3 ;  /* 0x0000001fff007819 */ /* 0x01cfc80000011403 */
[----:B------:R-:W-:-:S04]  /*4670*/  LEA.HI R0, R0, R3, RZ, 0x4 ;  /* 0x0000000300007211 */ /* 0x000fc800078f20ff */
[----:B------:R-:W-:-:S05]  /*4680*/  LOP3.LUT R0, R0, 0xfffffff0, RZ, 0xc0, !PT ;  /* 0xfffffff000007812 */ /* 0x000fca00078ec0ff */
[----:B------:R-:W-:-:S05]  /*4690*/  IMAD.IADD R0, R3, 0x1, -R0 ;  /* 0x0000000103007824 */ /* 0x000fca00078e0a00 */
[----:B------:R-:W-:Y:S01]  /*46a0*/  SHF.R.S32.HI R3, RZ, 0x1f, R0 ;  /* 0x0000001fff037819 */ /* 0x000fe20000011400 */
[----:B------:R-:W-:Y:S01]  /*46b0*/  UIMAD UR6, UR51, UR6, UR59 ;  /* 0x00000006330672a4 */ /* 0x000fe2000f8e023b */
[----:B-1----:R-:W-:Y:S02]  /*46c0*/  SHF.R.S32.HI R6, RZ, 0x1f, R2 ;  /* 0x0000001fff067819 */ /* 0x002fe40000011402 */
[----:B------:R-:W-:Y:S01]  /*46d0*/  LEA.HI R3, R3, R0, RZ, 0x3 ;  /* 0x0000000003037211 */ /* 0x000fe200078f18ff */
[----:B------:R-:W-:Y:S01]  /*46e0*/  USHF.L.U32 UR6, UR6, 0x5, URZ ;  /* 0x0000000506067899 */ /* 0x000fe2000800063f */
[----:B------:R-:W-:Y:S02]  /*46f0*/  LEA.HI R6, R6, R2, RZ, 0x3 ;  /* 0x0000000206067211 */ /* 0x000fe400078f18ff */
[----:B------:R-:W-:Y:S01]  /*4700*/  LOP3.LUT R3, R3, 0xfffffff8, RZ, 0xc0, !PT ;  /* 0xfffffff803037812 */ /* 0x000fe200078ec0ff */
[----:B------:R-:W-:Y:S01]  /*4710*/  USHF.R.S32.HI UR7, URZ, 0x1f, UR6 ;  /* 0x0000001f3f077899 */ /* 0x000fe20008011406 */
[----:B------:R-:W-:-:S03]  /*4720*/  LOP3.LUT R6, R6, 0xfffffff8, RZ, 0xc0, !PT ;  /* 0xfffffff806067812 */ /* 0x000fc600078ec0ff */
[----:B------:R-:W-:Y:S01]  /*4730*/  IMAD.IADD R0, R0, 0x1, -R3 ;  /* 0x0000000100007824 */ /* 0x000fe200078e0a03 */
[----:B------:R-:W-:Y:S01]  /*4740*/  SHF.R.S32.HI R3, RZ, 0x1f, R12 ;  /* 0x0000001fff037819 */ /* 0x000fe2000001140c */
[----:B------:R-:W-:-:S03]  /*4750*/  IMAD.IADD R2, R2, 0x1, -R6 ;  /* 0x0000000102027824 */ /* 0x000fc600078e0a06 */
[----:B------:R-:W-:Y:S02]  /*4760*/  LOP3.LUT P2, RZ, R0, 0x4, RZ, 0xc0, !PT ;  /* 0x0000000400ff7812 */ /* 0x000fe4000784c0ff */
[C---:B------:R-:W-:Y:S02]  /*4770*/  LOP3.LUT P0, RZ, R2.reuse, 0x2, RZ, 0xc0, !PT ;  /* 0x0000000202ff7812 */ /* 0x040fe4000780c0ff */
[----:B------:R-:W-:Y:S01]  /*4780*/  LOP3.LUT P5, RZ, R2, 0x4, RZ, 0xc0, !PT ;  /* 0x0000000402ff7812 */ /* 0x000fe200078ac0ff */
[----:B------:R-:W-:Y:S01]  /*4790*/  VIADD R2, R188, 0x2000 ;  /* 0x00002000bc027836 */ /* 0x000fe20000000000 */
[----:B------:R-:W-:-:S04]  /*47a0*/  SEL R185, R185, 0xffffffe0, !P0 ;  /* 0xffffffe0b9b97807 */ /* 0x000fc80004000000 */
[----:B------:R-:W-:Y:S01]  /*47b0*/  SEL R2, R2, R188, !P1 ;  /* 0x000000bc02027207 */ /* 0x000fe20004800000 */
[----:B------:R-:W-:Y:S01]  /*47c0*/  IMAD.MOV.U32 R228, RZ, RZ, R227 ;  /* 0x000000ffffe47224 */ /* 0x000fe200078e00e3 */
[----:B------:R-:W-:Y:S02]  /*47d0*/  SEL R178, R178, 0xffffffc0, !P5 ;  /* 0xffffffc0b2b27807 */ /* 0x000fe40006800000 */
[----:B------:R-:W-:Y:S02]  /*47e0*/  LEA R183, R2, UR4, 0x1 ;  /* 0x0000000402b77c11 */ /* 0x000fe4000f8e08ff */
[----:B------:R-:W-:Y:S02]  /*47f0*/  SEL R252, R252, 0xffffffc0, !P2 ;  /* 0xffffffc0fcfc7807 */ /* 0x000fe40005000000 */
[----:B------:R-:W-:-:S04]  /*4800*/  IADD3 R248, P4, P3, R4, UR6, R12 ;  /* 0x0000000604f87c10 */ /* 0x000fc8000fb9e00c */
[----:B------:R-:W-:Y:S02]  /*4810*/  IADD3.X R0, R5, UR7, R3, P4, P3 ;  /* 0x0000000705007c10 */ /* 0x000fe4000a7e6403 */
[----:B------:R-:W-:Y:S02]  /*4820*/  R2UR UR15, R9 ;  /* 0x00000000090f72ca */ /* 0x000fe400000e0000 */
[----:B------:R-:W-:Y:S01]  /*4830*/  R2UR UR18, R8 ;  /* 0x00000000081272ca */ /* 0x000fe200000e0000 */
[----:B------:R1:W-:Y:S01]  /*4840*/  STL [R1], R0 ;  /* 0x0000000001007387 */ /* 0x0003e20000100800 */
[----:B------:R-:W-:-:S04]  /*4850*/  IMAD.WIDE.U32 R248, R248, -0x2daee0ad, RZ ;  /* 0xd2511f53f8f87825 */ /* 0x000fc800078e00ff */
[----:B-1----:R-:W-:-:S05]  /*4860*/  VIADD R0, R187, 0x2000 ;  /* 0x00002000bb007836 */ /* 0x002fca0000000000 */
[----:B------:R-:W-:-:S04]  /*4870*/  SEL R0, R0, R187, !P1 ;  /* 0x000000bb00007207 */ /* 0x000fc80004800000 */
[----:B------:R-:W-:-:S07]  /*4880*/  LEA R177, R0, UR4, 0x1 ;  /* 0x0000000400b17c11 */ /* 0x000fce000f8e08ff */
.L_x_882:
[----:B-----5:R-:W-:Y:S01]  /*4890*/  FSETP.NEU.FTZ.AND P0, PT, R246, -INF , PT ;  /* 0xff800000f600780b */ /* 0x020fe20003f1d000 */
[----:B------:R-:W0:Y:S01]  /*48a0*/  LDGDEPBAR ;  /* 0x00000000000079af */ /* 0x000e220000000000 */
[----:B------:R-:W-:Y:S01]  /*48b0*/  FSETP.NEU.FTZ.AND P2, PT, R247, -INF , PT ;  /* 0xff800000f700780b */ /* 0x000fe20003f5d000 */
[C---:B------:R-:W-:Y:S01]  /*48c0*/  IMAD.IADD R0, R183.reuse, 0x1, R185 ;  /* 0x00000001b7007824 */ /* 0x040fe200078e02b9 */
[----:B------:R-:W-:Y:S05]  /*48d0*/  USHF.L.U32 UR6, UR22, 0x7, URZ ;  /* 0x0000000716067899 */ /* 0x000fea000800063f */
[----:B------:R-:W2:Y:S01]  /*48e0*/  LDL R192, [R1+0x8] ;  /* 0x0000080001c07983 */ /* 0x000ea20000100800 */
[--C-:B------:R-:W-:Y:S01]  /*48f0*/  IMAD.IADD R168, R183, 0x1, R178.reuse ;  /* 0x00000001b7a87824 */ /* 0x100fe200078e02b2 */
[----:B------:R-:W-:Y:S01]  /*4900*/  USHF.L.U32 UR9, UR13, 0x7, URZ ;  /* 0x000000070d097899 */ /* 0x000fe2000800063f */
[----:B------:R-:W-:Y:S01]  /*4910*/  IMAD.U32 R2, RZ, RZ, UR22 ;  /* 0x00000016ff027e24 */ /* 0x000fe2000f8e00ff */
[----:B------:R-:W3:Y:S01]  /*4920*/  LDL R189, [R1] ;  /* 0x0000000001bd7983 */ /* 0x000ee20000100800 */
[----:B------:R-:W-:Y:S01]  /*4930*/  IMAD.U32 R3, RZ, RZ, UR13 ;  /* 0x0000000dff037e24 */ /* 0x000fe2000f8e00ff */
[----:B------:R-:W-:Y:S01]  /*4940*/  UIADD3 UR7, UR25, 0x80, UR6 ;  /* 0x0000008019077890 */ /* 0x000fe2000fffe006 */
[----:B------:R-:W-:Y:S01]  /*4950*/  IMAD R2, R2, 0x2, R251 ;  /* 0x0000000202027824 */ /* 0x000fe200078e02fb */
[----:B------:R-:W-:Y:S01]  /*4960*/  UIADD3 UR8, UR6, 0x80, URZ ;  /* 0x0000008006087890 */ /* 0x000fe2000fffe03f */
[----:B------:R-:W-:Y:S01]  /*4970*/  IMAD.MOV.U32 R195, RZ, RZ, 0x8 ;  /* 0x00000008ffc37424 */ /* 0x000fe200078e00ff */
[----:B------:R-:W-:Y:S01]  /*4980*/  UIADD3 UR7, UR7, -UR19, URZ ;  /* 0x8000001307077290 */ /* 0x000fe2000fffe03f */
[----:B------:R-:W-:Y:S01]  /*4990*/  IMAD.SHL.U32 R2, R2, 0x2, RZ ;  /* 0x0000000202027824 */ /* 0x000fe200078e00ff */
[----:B------:R-:W-:Y:S01]  /*49a0*/  UIADD3 UR6, UR18, -0x61c88647, URZ ;  /* 0x9e3779b912067890 */ /* 0x000fe2000fffe03f */
[----:B------:R-:W-:Y:S01]  /*49b0*/  IMAD.MOV.U32 R196, RZ, RZ, 0x40 ;  /* 0x00000040ffc47424 */ /* 0x000fe200078e00ff */
[----:B------:R-:W-:Y:S02]  /*49c0*/  UISETP.GE.AND UP0, UPT, UR9, UR7, UPT ;  /* 0x000000070900728c */ /* 0x000fe4000bf06270 */
[----:B------:R-:W-:Y:S02]  /*49d0*/  UIADD3 UR7, UR15, -0x4498517b, URZ ;  /* 0xbb67ae850f077890 */ /* 0x000fe4000fffe03f */
[----:B------:R-:W-:Y:S02]  /*49e0*/  UISETP.LT.AND UP0, UPT, UR8, UR19, UP0 ;  /* 0x000000130800728c */ /* 0x000fe40008701270 */
[----:B------:R-:W-:Y:S02]  /*49f0*/  UIADD3 UR8, UR18, -0x255992d5, URZ ;  /* 0xdaa66d2b12087890 */ /* 0x000fe4000fffe03f */
[----:B------:R-:W-:Y:S02]  /*4a00*/  UISETP.GT.AND UP3, UPT, UR13, UR26, UPT ;  /* 0x0000001a0d00728c */ /* 0x000fe4000bf64270 */
        /* <DEDUP_REMOVED lines=14> */
[----:B------:R-:W4:Y:S01]  /*4af0*/  LDSM.16.M88.4 R144, [R0+0x2000] ;  /* 0x002000000090783b */ /* 0x000f220000000200 */
[C---:B------:R-:W-:Y:S07]  /*4b00*/  HMMA.16816.F32 R16, R64.reuse, R18, RZ ;  /* 0x000000124010723c */ /* 0x040fee00000018ff */
[----:B------:R-:W4:Y:S01]  /*4b10*/  LDSM.16.M88.4 R148, [R182+0x800] ;  /* 0x00080000b694783b */ /* 0x000f220000000200 */
[-C--:B------:R-:W-:Y:S06]  /*4b20*/  HMMA.16816.F32 R20, R64, R32.reuse, RZ ;  /* 0x000000204014723c */ /* 0x080fec00000018ff */
[C---:B------:R-:W-:Y:S01]  /*4b30*/  HMMA.16816.F32 R24, R60.reuse, R32, RZ ;  /* 0x000000203c18723c */ /* 0x040fe200000018ff */
[----:B------:R-:W4:Y:S05]  /*4b40*/  LDSM.16.M88.4 R152, [R182+0x1000] ;  /* 0x00100000b698783b */ /* 0x000f2a0000000200 */
[-C--:B------:R-:W-:Y:S03]  /*4b50*/  HMMA.16816.F32 R28, R60, R34.reuse, RZ ;  /* 0x000000223c1c723c */ /* 0x080fe600000018ff */
[----:B------:R-:W4:Y:S03]  /*4b60*/  LDSM.16.M88.4 R156, [R182+0x1800] ;  /* 0x00180000b69c783b */ /* 0x000f260000000200 */
[C---:B------:R-:W-:Y:S05]  /*4b70*/  HMMA.16816.F32 R32, R64.reuse, R34, RZ ;  /* 0x000000224020723c */ /* 0x040fea00000018ff */
[----:B------:R-:W-:Y:S01]  /*4b80*/  LDSM.16.M88.4 R160, [R168] ;  /* 0x00000000a8a0783b */ /* 0x000fe20000000200 */
[-C--:B------:R-:W-:Y:S06]  /*4b90*/  HMMA.16816.F32 R36, R64, R48.reuse, RZ ;  /* 0x000000304024723c */ /* 0x080fec00000018ff */
[C---:B------:R-:W-:Y:S01]  /*4ba0*/  HMMA.16816.F32 R40, R60.reuse, R48, RZ ;  /* 0x000000303c28723c */ /* 0x040fe200000018ff */
[----:B------:R-:W4:Y:S05]  /*4bb0*/  LDSM.16.M88.4 R164, [R179] ;  /* 0x00000000b3a4783b */ /* 0x000f2a0000000200 */
[-C--:B------:R-:W-:Y:S03]  /*4bc0*/  HMMA.16816.F32 R44, R60, R50.reuse, RZ ;  /* 0x000000323c2c723c */ /* 0x080fe600000018ff */
[----:B------:R-:W4:Y:S03]  /*4bd0*/  LDSM.16.M88.4 R168, [R168+0x2000] ;  /* 0x00200000a8a8783b */ /* 0x000f260000000200 */
[C---:B------:R-:W-:Y:S05]  /*4be0*/  HMMA.16816.F32 R48, R64.reuse, R50, RZ ;  /* 0x000000324030723c */ /* 0x040fea00000018ff */
[----:B------:R-:W2:Y:S01]  /*4bf0*/  LDSM.16.M88.4 R172, [R179+0x800] ;  /* 0x00080000b3ac783b */ /* 0x000ea20000000200 */
[-C--:B------:R-:W-:Y:S06]  /*4c00*/  HMMA.16816.F32 R52, R64, R132.reuse, RZ ;  /* 0x000000844034723c */ /* 0x080fec00000018ff */
[C---:B------:R-:W-:Y:S06]  /*4c10*/  HMMA.16816.F32 R56, R60.reuse, R132, RZ ;  /* 0x000000843c38723c */ /* 0x040fec00000018ff */
[-C--:B------:R-:W-:Y:S06]  /*4c20*/  HMMA.16816.F32 R60, R60, R134.reuse, RZ ;  /* 0x000000863c3c723c */ /* 0x080fec00000018ff */
[----:B------:R-:W-:Y:S01]  /*4c30*/  HMMA.16816.F32 R64, R64, R134, RZ ;  /* 0x000000864040723c */ /* 0x000fe200000018ff */
[----:B------:R-:W2:Y:S05]  /*4c40*/  LDSM.16.M88.4 R132, [R179+0x1000] ;  /* 0x00100000b384783b */ /* 0x000eaa0000000200 */
[-C--:B-1----:R-:W-:Y:S06]  /*4c50*/  HMMA.16816.F32 R4, R136, R140.reuse, R4 ;  /* 0x0000008c8804723c */ /* 0x082fec0000001804 */
[C---:B----4-:R-:W-:Y:S06]  /*4c60*/  HMMA.16816.F32 R8, R144.reuse, R140, R8 ;  /* 0x0000008c9008723c */ /* 0x050fec0000001808 */
[-C--:B------:R-:W-:Y:S06]  /*4c70*/  HMMA.16816.F32 R12, R144, R142.reuse, R12 ;  /* 0x0000008e900c723c */ /* 0x080fec000000180c */
[C---:B------:R-:W-:Y:S06]  /*4c80*/  HMMA.16816.F32 R16, R136.reuse, R142, R16 ;  /* 0x0000008e8810723c */ /* 0x040fec0000001810 */
[-C--:B------:R-:W-:Y:S01]  /*4c90*/  HMMA.16816.F32 R20, R136, R148.reuse, R20 ;  /* 0x000000948814723c */ /* 0x080fe20000001814 */
[----:B------:R-:W-:Y:S04]  /*4ca0*/  IMAD.U32 R142, RZ, RZ, UR25 ;  /* 0x00000019ff8e7e24 */ /* 0x000fe8000f8e00ff */
[----:B------:R-:W-:Y:S01]  /*4cb0*/  IMAD.U32 R143, RZ, RZ, UR9 ;  /* 0x00000009ff8f7e24 */ /* 0x000fe2000f8e00ff */
[----:B------:R-:W-:Y:S01]  /*4cc0*/  @!P3 IADD3 R142, -R142, 0x1, R243 ;  /* 0x000000018e8eb810 */ /* 0x000fe20007ffe1f3 */
        /* <DEDUP_REMOVED lines=8> */
[C---:B------:R-:W-:Y:S01]  /*4d50*/  HMMA.16816.F32 R56, R144.reuse, R156, R56 ;  /* 0x0000009c9038723c */ /* 0x040fe20000001838 */
[----:B------:R-:W1:Y:S05]  /*4d60*/  @!P3 S2R R156, SR_TID.X ;  /* 0x00000000009cb919 */ /* 0x000e6a0000002100 */
[-C--:B------:R-:W-:Y:S06]  /*4d70*/  HMMA.16816.F32 R60, R144, R158.reuse, R60 ;  /* 0x0000009e903c723c */ /* 0x080fec000000183c */
[----:B------:R-:W-:Y:S05]  /*4d80*/  HMMA.16816.F32 R64, R136, R158, R64 ;  /* 0x0000009e8840723c */ /* 0x000fea0000001840 */
[----:B------:R-:W-:Y:S01]  /*4d90*/  IMAD.IADD R144, R0, 0x1, R178 ;  /* 0x0000000100907824 */ /* 0x000fe200078e02b2 */
[-C--:B------:R-:W-:Y:S05]  /*4da0*/  HMMA.16816.F32 R4, R160, R164.reuse, R4 ;  /* 0x000000a4a004723c */ /* 0x080fea0000001804 */
[----:B------:R-:W-:Y:S01]  /*4db0*/  LOP3.LUT R138, R249, UR15, R2, 0x96, !PT ;  /* 0x0000000ff98a7c12 */ /* 0x000fe2000f8e9602 */
[C---:B------:R-:W-:Y:S05]  /*4dc0*/  HMMA.16816.F32 R8, R168.reuse, R164, R8 ;  /* 0x000000a4a808723c */ /* 0x040fea0000001808 */
[----:B---3--:R-:W-:Y:S01]  /*4dd0*/  LOP3.LUT R136, R189, UR18, RZ, 0x3c, !PT ;  /* 0x00000012bd887c12 */ /* 0x008fe2000f8e3cff */
[-C--:B------:R-:W-:Y:S05]  /*4de0*/  HMMA.16816.F32 R12, R168, R166.reuse, R12 ;  /* 0x000000a6a80c723c */ /* 0x080fea000000180c */
[----:B--2---:R-:W-:Y:S01]  /*4df0*/  IMAD R3, R3, 0x8, R192 ;  /* 0x0000000803037824 */ /* 0x004fe200078e02c0 */
[C---:B------:R-:W-:Y:S05]  /*4e00*/  HMMA.16816.F32 R16, R160.reuse, R166, R16 ;  /* 0x000000a6a010723c */ /* 0x040fea0000001810 */
[----:B------:R-:W-:Y:S01]  /*4e10*/  VIADD R137, R2, 0x1 ;  /* 0x0000000102897836 */ /* 0x000fe20000000000 */
[-C--:B------:R-:W-:Y:S05]  /*4e20*/  HMMA.16816.F32 R20, R160, R172.reuse, R20 ;  /* 0x000000aca014723c */ /* 0x080fea0000001814 */
[----:B------:R-:W-:Y:S01]  /*4e30*/  LOP3.LUT R137, R249, UR15, R137, 0x96, !PT ;  /* 0x0000000ff9897c12 */ /* 0x000fe2000f8e9689 */
[----:B------:R-:W-:Y:S01]  /*4e40*/  VIADD R140, R3, 0x4 ;  /* 0x00000004038c7836 */ /* 0x000fe20000000000 */
[C---:B------:R-:W-:Y:S04]  /*4e50*/  HMMA.16816.F32 R24, R168.reuse, R172, R24 ;  /* 0x000000aca818723c */ /* 0x040fe80000001818 */
[----:B------:R-:W-:Y:S02]  /*4e60*/  IMAD.WIDE.U32 R140, R140, -0x326172a9, RZ ;  /* 0xcd9e8d578c8c7825 */ /* 0x000fe400078e00ff */
[-C--:B------:R-:W-:Y:S05]  /*4e70*/  HMMA.16816.F32 R28, R168, R174.reuse, R28 ;  /* 0x000000aea81c723c */ /* 0x080fea000000181c */
[-C--:B------:R-:W-:Y:S01]  /*4e80*/  LOP3.LUT R146, R141, R136.reuse, RZ, 0x3c, !PT ;  /* 0x000000888d927212 */ /* 0x080fe200078e3cff */
[----:B------:R-:W-:Y:S01]  /*4e90*/  IMAD.WIDE.U32 R2, R3, -0x326172a9, RZ ;  /* 0xcd9e8d5703027825 */ /* 0x000fe200078e00ff */
[----:B------:R-:W-:Y:S01]  /*4ea0*/  LOP3.LUT R141, R248, UR7, RZ, 0x3c, !PT ;  /* 0x00000007f88d7c12 */ /* 0x000fe2000f8e3cff */
[----:B------:R-:W-:Y:S01]  /*4eb0*/  UIADD3 UR7, UR15, 0x76cf5d0a, URZ ;  /* 0x76cf5d0a0f077890 */ /* 0x000fe2000fffe03f */
[C---:B------:R-:W-:Y:S04]  /*4ec0*/  HMMA.16816.F32 R32, R160.reuse, R174, R32 ;  /* 0x000000aea020723c */ /* 0x040fe80000001820 */
[----:B------:R-:W-:Y:S01]  /*4ed0*/  LOP3.LUT R3, R3, R136, RZ, 0x3c, !PT ;  /* 0x0000008803037212 */ /* 0x000fe200078e3cff */
[----:B------:R-:W-:Y:S01]  /*4ee0*/  IMAD.WIDE.U32 R166, R138, -0x326172a9, RZ ;  /* 0xcd9e8d578aa67825 */ /* 0x000fe200078e00ff */
[-C--:B------:R-:W-:Y:S05]  /*4ef0*/  HMMA.16816.F32 R36, R160, R132.reuse, R36 ;  /* 0x00000084a024723c */ /* 0x080fea0000001824 */
[----:B------:R-:W-:Y:S01]  /*4f00*/  LOP3.LUT R154, R167, UR6, R2, 0x96, !PT ;  /* 0x00000006a79a7c12 */ /* 0x000fe2000f8e9602 */
[----:B------:R-:W-:Y:S01]  /*4f10*/  IMAD.WIDE.U32 R172, R137, -0x326172a9, RZ ;  /* 0xcd9e8d5789ac7825 */ /* 0x000fe200078e00ff */
[----:B------:R-:W-:Y:S01]  /*4f20*/  LOP3.LUT R158, R167, UR6, R140, 0x96, !PT ;  /* 0x00000006a79e7c12 */ /* 0x000fe2000f8e968c */
[----:B------:R-:W2:Y:S01]  /*4f30*/  LDSM.16.M88.4 R136, [R179+0x1800] ;  /* 0x00180000b388783b */ /* 0x000ea20000000200 */
[C---:B------:R-:W-:Y:S04]  /*4f40*/  HMMA.16816.F32 R40, R168.reuse, R132, R40 ;  /* 0x00000084a828723c */ /* 0x040fe80000001828 */
[----:B------:R-:W-:Y:S01]  /*4f50*/  LOP3.LUT R152, R173, UR6, R2, 0x96, !PT ;  /* 0x00000006ad987c12 */ /* 0x000fe2000f8e9602 */
[----:B------:R-:W-:Y:S01]  /*4f60*/  IMAD.WIDE.U32 R2, R3, -0x2daee0ad, RZ ;  /* 0xd2511f5303027825 */ /* 0x000fe200078e00ff */
[----:B------:R-:W-:Y:S01]  /*4f70*/  LOP3.LUT R157, R173, UR6, R140, 0x96, !PT ;  /* 0x00000006ad9d7c12 */ /* 0x000fe2000f8e968c */
[-C--:B------:R-:W-:Y:S01]  /*4f80*/  HMMA.16816.F32 R44, R168, R134.reuse, R44 ;  /* 0x00000086a82c723c */ /* 0x080fe2000000182c */
[----:B------:R-:W-:Y:S03]  /*4f90*/  UIADD3 UR6, UR18, 0x3c6ef372, URZ ;  /* 0x3c6ef37212067890 */ /* 0x000fe6000fffe03f */
[----:B------:R-:W-:Y:S01]  /*4fa0*/  LOP3.LUT R148, R141, R3, RZ, 0x3c, !PT ;  /* 0x000000038d947212 */ /* 0x000fe200078e3cff */
[----:B------:R-:W-:Y:S01]  /*4fb0*/  IMAD.WIDE.U32 R146, R146, -0x2daee0ad, RZ ;  /* 0xd2511f5392927825 */ /* 0x000fe200078e00ff */
[----:B------:R-:W-:Y:S01]  /*4fc0*/  @!P3 IADD3 R3, R143, UR19, R142 ;  /* 0x000000138f03bc10 */ /* 0x000fe2000fffe08e */
[C---:B------:R-:W-:Y:S01]  /*4fd0*/  HMMA.16816.F32 R48, R160.reuse, R134, R48 ;  /* 0x00000086a030723c */ /* 0x040fe20000001830 */
[----:B------:R-:W-:Y:S03]  /*4fe0*/  LDSM.16.M88.4 R132, [R144] ;  /* 0x000000009084783b */ /* 0x000fe60000000200 */
[----:B------:R-:W-:Y:S01]  /*4ff0*/  LOP3.LUT R150, R141, R147, RZ, 0x3c, !PT ;  /* 0x000000938d967212 */ /* 0x000fe200078e3cff */
[----:B------:R-:W-:Y:S04]  /*5000*/  IMAD.WIDE.U32 R148, R148, -0x326172a9, RZ ;  /* 0xcd9e8d5794947825 */ /* 0x000fe800078e00ff */
[----:B------:R-:W3:Y:S02]  /*5010*/  LDSM.16.M88.4 R140, [R181] ;  /* 0x00000000b58c783b */ /* 0x000ee40000000200 */
[C---:B------:R-:W-:Y:S01]  /*5020*/  LOP3.LUT R164, R149.reuse, UR6, R166, 0x96, !PT ;  /* 0x0000000695a47c12 */ /* 0x040fe2000f8e96a6 */
[----:B------:R-:W-:Y:S01]  /*5030*/  IMAD.WIDE.U32 R150, R150, -0x326172a9, RZ ;  /* 0xcd9e8d5796967825 */ /* 0x000fe200078e00ff */
[----:B------:R-:W-:Y:S03]  /*5040*/  LOP3.LUT R145, R149, UR6, R172, 0x96, !PT ;  /* 0x0000000695917c12 */ /* 0x000fe6000f8e96ac */
[----:B------:R-:W-:Y:S01]  /*5050*/  IMAD.WIDE.U32 R158, R158, -0x2daee0ad, RZ ;  /* 0xd2511f539e9e7825 */ /* 0x000fe200078e00ff */
[C---:B------:R-:W-:Y:S02]  /*5060*/  LOP3.LUT R166, R151.reuse, UR6, R166, 0x96, !PT ;  /* 0x0000000697a67c12 */ /* 0x040fe4000f8e96a6 */
[----:B------:R-:W-:Y:S01]  /*5070*/  LOP3.LUT R172, R151, UR6, R172, 0x96, !PT ;  /* 0x0000000697ac7c12 */ /* 0x000fe2000f8e96ac */
[----:B-1----:R-:W-:Y:S01]  /*5080*/  @!P3 IMAD.SHL.U32 R0, R156, 0x2, RZ ;  /* 0x000000029c00b824 */ /* 0x002fe200078e00ff */
[--C-:B------:R-:W-:Y:S01]  /*5090*/  LOP3.LUT R159, R159, UR7, R146.reuse, 0x96, !PT ;  /* 0x000000079f9f7c12 */ /* 0x100fe2000f8e9692 */
[----:B------:R-:W-:Y:S01]  /*50a0*/  IMAD.WIDE.U32 R156, R157, -0x2daee0ad, RZ ;  /* 0xd2511f539d9c7825 */ /* 0x000fe200078e00ff */
[----:B------:R-:W-:Y:S02]  /*50b0*/  UIADD3 UR6, UR15, 0x32370b8f, URZ ;  /* 0x32370b8f0f067890 */ /* 0x000fe4000fffe03f */
[----:B------:R-:W-:Y:S01]  /*50c0*/  @!P3 LOP3.LUT R0, R0, 0x6, RZ, 0xc0, !PT ;  /* 0x000000060000b812 */ /* 0x000fe200078ec0ff */
[-C--:B--2---:R-:W-:Y:S03]  /*50d0*/  HMMA.16816.F32 R52, R160, R136.reuse, R52 ;  /* 0x00000088a034723c */ /* 0x084fe60000001834 */
[----:B------:R-:W-:Y:S01]  /*50e0*/  LOP3.LUT R157, R157, UR7, R146, 0x96, !PT ;  /* 0x000000079d9d7c12 */ /* 0x000fe2000f8e9692 */
[----:B------:R-:W-:Y:S02]  /*50f0*/  IMAD.WIDE.U32 R154, R154, -0x2daee0ad, RZ ;  /* 0xd2511f539a9a7825 */ /* 0x000fe400078e00ff */
[C---:B------:R-:W-:Y:S05]  /*5100*/  HMMA.16816.F32 R56, R168.reuse, R136, R56 ;  /* 0x00000088a838723c */ /* 0x040fea0000001838 */
[--C-:B------:R-:W-:Y:S01]  /*5110*/  LOP3.LUT R151, R155, UR7, R2.reuse, 0x96, !PT ;  /* 0x000000079b977c12 */ /* 0x100fe2000f8e9602 */
[----:B------:R-:W-:Y:S01]  /*5120*/  IMAD.WIDE.U32 R152, R152, -0x2daee0ad, RZ ;  /* 0xd2511f5398987825 */ /* 0x000fe200078e00ff */
[-C--:B------:R-:W-:Y:S04]  /*5130*/  HMMA.16816.F32 R60, R168, R138.reuse, R60 ;  /* 0x0000008aa83c723c */ /* 0x080fe8000000183c */
[----:B------:R-:W-:Y:S01]  /*5140*/  LOP3.LUT R155, R153, UR7, R2, 0x96, !PT ;  /* 0x00000007999b7c12 */ /* 0x000fe2000f8e9602 */
[----:B------:R-:W-:Y:S01]  /*5150*/  IMAD.WIDE.U32 R136, R166, -0x2daee0ad, RZ ;  /* 0xd2511f53a6887825 */ /* 0x000fe200078e00ff */
[----:B------:R-:W-:Y:S01]  /*5160*/  HMMA.16816.F32 R64, R160, R138, R64 ;  /* 0x0000008aa040723c */ /* 0x000fe20000001840 */
[----:B------:R-:W-:Y:S04]  /*5170*/  UIADD3 UR7, UR18, 0x78dde6e4, URZ ;  /* 0x78dde6e412077890 */ /* 0x000fe8000fffe03f */
[----:B------:R-:W-:Y:S01]  /*5180*/  LOP3.LUT R189, R137, UR6, R158, 0x96, !PT ;  /* 0x0000000689bd7c12 */ /* 0x000fe2000f8e969e */
[----:B------:R-:W-:Y:S01]  /*5190*/  IMAD.WIDE.U32 R192, R145, -0x2daee0ad, RZ ;  /* 0xd2511f5391c07825 */ /* 0x000fe200078e00ff */
[-C--:B---3--:R-:W-:Y:S01]  /*51a0*/  HMMA.16816.F32 R4, R132, R140.reuse, R4 ;  /* 0x0000008c8404723c */ /* 0x088fe20000001804 */
[----:B------:R-:W1:Y:S03]  /*51b0*/  LDSM.16.M88.4 R144, [R144+0x2000] ;  /* 0x002000009090783b */ /* 0x000e660000000200 */
[----:B------:R-:W-:Y:S01]  /*51c0*/  IMAD.U32 R2, RZ, RZ, UR22 ;  /* 0x00000016ff027e24 */ /* 0x000fe2000f8e00ff */
[----:B------:R-:W-:Y:S01]  /*51d0*/  LOP3.LUT R174, R193, UR6, R152, 0x96, !PT ;  /* 0x00000006c1ae7c12 */ /* 0x000fe2000f8e9698 */
[----:B------:R-:W-:Y:S05]  /*51e0*/  @!P3 IMAD R0, R251, 0x40, R0 ;  /* 0x00000040fb00b824 */ /* 0x000fea00078e0200 */
[----:B------:R-:W-:Y:S04]  /*51f0*/  IMAD.WIDE.U32 R158, R159, -0x326172a9, RZ ;  /* 0xcd9e8d579f9e7825 */ /* 0x000fe800078e00ff */
[----:B------:R-:W-:Y:S04]  /*5200*/  IMAD.WIDE.U32 R164, R164, -0x2daee0ad, RZ ;  /* 0xd2511f53a4a47825 */ /* 0x000fe800078e00ff */
[----:B------:R-:W-:Y:S01]  /*5210*/  IMAD.WIDE.U32 R172, R172, -0x2daee0ad, RZ ;  /* 0xd2511f53acac7825 */ /* 0x000fe200078e00ff */
[----:B------:R-:W-:Y:S03]  /*5220*/  LOP3.LUT R149, R165, UR6, R154, 0x96, !PT ;  /* 0x00000006a5957c12 */ /* 0x000fe6000f8e969a */
[----:B------:R-:W-:Y:S01]  /*5230*/  @!P3 IMAD R2, R2, 0x80, R0 ;  /* 0x000000800202b824 */ /* 0x000fe200078e0200 */
[----:B------:R-:W-:Y:S01]  /*5240*/  LOP3.LUT R0, R159, UR8, R150, 0x96, !PT ;  /* 0x000000089f007c12 */ /* 0x000fe2000f8e9696 */
[----:B------:R-:W-:Y:S01]  /*5250*/  IMAD.WIDE.U32 R152, R151, -0x326172a9, RZ ;  /* 0xcd9e8d5797987825 */ /* 0x000fe200078e00ff */
[----:B------:R-:W-:Y:S01]  /*5260*/  LOP3.LUT R173, R173, UR6, R156, 0x96, !PT ;  /* 0x00000006adad7c12 */ /* 0x000fe2000f8e969c */
[----:B------:R-:W-:Y:S01]  /*5270*/  UIADD3 UR6, UR15, -0x126145ec, URZ ;  /* 0xed9eba140f067890 */ /* 0x000fe2000fffe03f */
[----:B------:R-:W-:Y:S01]  /*5280*/  @!P3 VIADDMNMX R151, R3, R196, UR19, PT ;  /* 0x000000130397be46 */ /* 0x000fe2000b8001c4 */
[----:B------:R-:W-:Y:S01]  /*5290*/  IMAD.WIDE.U32 R170, R0, -0x2daee0ad, RZ ;  /* 0xd2511f5300aa7825 */ /* 0x000fe200078e00ff */
[----:B------:R-:W-:Y:S02]  /*52a0*/  LOP3.LUT R137, R153, UR8, R148, 0x96, !PT ;  /* 0x0000000899897c12 */ /* 0x000fe4000f8e9694 */
[----:B------:R-:W-:Y:S01]  /*52b0*/  @!P3 VIMNMX R153, R3, UR19, PT ;  /* 0x000000130399bc48 */ /* 0x000fe2000bfe0100 */
[----:B------:R-:W-:Y:S01]  /*52c0*/  IMAD.WIDE.U32 R168, R149, -0x326172a9, RZ ;  /* 0xcd9e8d5795a87825 */ /* 0x000fe200078e00ff */
[----:B------:R-:W-:Y:S03]  /*52d0*/  LOP3.LUT R165, R171, UR6, R136, 0x96, !PT ;  /* 0x00000006aba57c12 */ /* 0x000fe6000f8e9688 */
[----:B------:R-:W-:Y:S01]  /*52e0*/  FMUL.FTZ R149, R246, 1.4426950216293334961 ;  /* 0x3fb8aa3bf6957820 */ /* 0x000fe20000410000 */
[----:B------:R-:W-:Y:S02]  /*52f0*/  IMAD.WIDE.U32 R166, R137, -0x2daee0ad, RZ ;  /* 0xd2511f5389a67825 */ /* 0x000fe400078e00ff */
[----:B------:R-:W2:Y:S02]  /*5300*/  LDSM.16.M88.4 R136, [R181+0x800] ;  /* 0x00080000b588783b */ /* 0x000ea40000000200 */
[----:B------:R-:W-:Y:S01]  /*5310*/  FSEL R149, R149, RZ, P0 ;  /* 0x000000ff95957208 */ /* 0x000fe20000000000 */
[----:B------:R-:W-:Y:S01]  /*5320*/  IMAD.WIDE.U32 R156, R157, -0x326172a9, RZ ;  /* 0xcd9e8d579d9c7825 */ /* 0x000fe200078e00ff */
[----:B------:R-:W-:Y:S01]  /*5330*/  FSETP.NEU.FTZ.AND P0, PT, R244, -INF , PT ;  /* 0xff800000f400780b */ /* 0x000fe20003f1d000 */
[C---:B-1----:R-:W-:Y:S04]  /*5340*/  HMMA.16816.F32 R8, R144.reuse, R140, R8 ;  /* 0x0000008c9008723c */ /* 0x042fe80000001808 */
[----:B------:R-:W-:Y:S01]  /*5350*/  LOP3.LUT R159, R157, UR8, R150, 0x96, !PT ;  /* 0x000000089d9f7c12 */ /* 0x000fe2000f8e9696 */
[----:B------:R-:W-:Y:S01]  /*5360*/  IMAD.WIDE.U32 R174, R174, -0x326172a9, RZ ;  /* 0xcd9e8d57aeae7825 */ /* 0x000fe200078e00ff */
[----:B------:R-:W-:Y:S01]  /*5370*/  LOP3.LUT R157, R169, UR7, R152, 0x96, !PT ;  /* 0x00000007a99d7c12 */ /* 0x000fe2000f8e9698 */
[-C--:B------:R-:W-:Y:S04]  /*5380*/  HMMA.16816.F32 R12, R144, R142.reuse, R12 ;  /* 0x0000008e900c723c */ /* 0x080fe8000000180c */
[----:B------:R-:W-:Y:S01]  /*5390*/  @!P3 VIADDMNMX R152, R3, R195, UR19, PT ;  /* 0x000000130398be46 */ /* 0x000fe2000b8001c3 */
[----:B------:R-:W-:Y:S01]  /*53a0*/  IMAD.WIDE.U32 R154, R155, -0x326172a9, RZ ;  /* 0xcd9e8d579b9a7825 */ /* 0x000fe200078e00ff */
[----:B------:R-:W-:Y:S01]  /*53b0*/  LOP3.LUT R164, R167, UR6, R164, 0x96, !PT ;  /* 0x00000006a7a47c12 */ /* 0x000fe2000f8e96a4 */
[C---:B------:R-:W-:Y:S04]  /*53c0*/  HMMA.16816.F32 R16, R132.reuse, R142, R16 ;  /* 0x0000008e8410723c */ /* 0x040fe80000001810 */
[----:B------:R-:W-:Y:S01]  /*53d0*/  LOP3.LUT R194, R155, UR8, R148, 0x96, !PT ;  /* 0x000000089bc27c12 */ /* 0x000fe2000f8e9694 */
[----:B------:R-:W-:Y:S01]  /*53e0*/  IMAD.MOV.U32 R195, RZ, RZ, 0x48 ;  /* 0x00000048ffc37424 */ /* 0x000fe200078e00ff */
[----:B------:R-:W-:Y:S01]  /*53f0*/  LOP3.LUT R155, R175, UR7, R154, 0x96, !PT ;  /* 0x00000007af9b7c12 */ /* 0x000fe2000f8e969a */
[C---:B------:R-:W-:Y:S01]  /*5400*/  @!P3 VIADD R140, R2.reuse, 0x8 ;  /* 0x00000008028cb836 */ /* 0x040fe20000000000 */
[----:B------:R-:W-:Y:S03]  /*5410*/  UIADD3 UR8, UR15, -0x56f99767, URZ ;  /* 0xa90668990f087890 */ /* 0x000fe6000fffe03f */
[----:B------:R-:W-:Y:S01]  /*5420*/  @!P3 VIADDMNMX R150, R3, R195, UR19, PT ;  /* 0x000000130396be46 */ /* 0x000fe2000b8001c3 */
[----:B------:R-:W-:Y:S02]  /*5430*/  @!P3 VIADD R0, R2, 0x1 ;  /* 0x000000010200b836 */ /* 0x000fe40000000000 */
[----:B------:R-:W-:Y:S01]  /*5440*/  FMUL.FTZ R148, R247, 1.4426950216293334961 ;  /* 0x3fb8aa3bf7947820 */ /* 0x000fe20000410000 */
[----:B------:R-:W-:Y:S01]  /*5450*/  FMUL.FTZ R3, R244, 1.4426950216293334961 ;  /* 0x3fb8aa3bf4037820 */ /* 0x000fe20000410000 */
[----:B------:R-:W-:Y:S01]  /*5460*/  @!P3 VIADD R154, R2, 0x9 ;  /* 0x00000009029ab836 */ /* 0x000fe20000000000 */
[C---:B------:R-:W-:Y:S02]  /*5470*/  @!P3 ISETP.GE.AND P4, PT, R0.reuse, R153, PT ;  /* 0x000000990000b20c */ /* 0x040fe40003f86270 */
[C---:B------:R-:W-:Y:S02]  /*5480*/  @!P3 ISETP.GE.AND P1, PT, R0.reuse, R152, PT ;  /* 0x000000980000b20c */ /* 0x040fe40003f26270 */
[C---:B------:R-:W-:Y:S01]  /*5490*/  @!P3 ISETP.GE.AND P5, PT, R0.reuse, R151, PT ;  /* 0x000000970000b20c */ /* 0x040fe20003fa6270 */
[-C--:B--2---:R-:W-:Y:S03]  /*54a0*/  HMMA.16816.F32 R20, R132, R136.reuse, R20 ;  /* 0x000000888414723c */ /* 0x084fe60000001814 */
[----:B------:R-:W-:Y:S01]  /*54b0*/  @!P3 ISETP.GE.AND P6, PT, R0, R150, PT ;  /* 0x000000960000b20c */ /* 0x000fe20003fc6270 */
[C---:B------:R-:W-:Y:S01]  /*54c0*/  FMUL.FTZ R0, R245.reuse, 1.4426950216293334961 ;  /* 0x3fb8aa3bf5007820 */ /* 0x040fe20000410000 */
[----:B------:R-:W-:Y:S01]  /*54d0*/  FSEL R148, R148, RZ, P2 ;  /* 0x000000ff94947208 */ /* 0x000fe20001000000 */
[C---:B------:R-:W-:Y:S04]  /*54e0*/  HMMA.16816.F32 R24, R144.reuse, R136, R24 ;  /* 0x000000889018723c */ /* 0x040fe80000001818 */
[----:B------:R-:W-:Y:S02]  /*54f0*/  FSETP.NEU.FTZ.AND P2, PT, R245, -INF , PT ;  /* 0xff800000f500780b */ /* 0x000fe40003f5d000 */
[----:B------:R-:W-:Y:S01]  /*5500*/  FSEL R3, R3, RZ, P0 ;  /* 0x000000ff03037208 */ /* 0x000fe20000000000 */
[-C--:B------:R-:W-:Y:S03]  /*5510*/  HMMA.16816.F32 R28, R144, R138.reuse, R28 ;  /* 0x0000008a901c723c */ /* 0x080fe6000000181c */
[C---:B------:R-:W-:Y:S01]  /*5520*/  @!P3 ISETP.GE.AND P0, PT, R2.reuse, R153, PT ;  /* 0x000000990200b20c */ /* 0x040fe20003f06270 */
[----:B------:R-:W-:Y:S01]  /*5530*/  @!P3 VIADD R137, R2, 0x18 ;  /* 0x000000180289b836 */ /* 0x000fe20000000000 */
[----:B------:R-:W-:Y:S01]  /*5540*/  FSEL R0, R0, RZ, P2 ;  /* 0x000000ff00007208 */ /* 0x000fe20001000000 */
[C---:B------:R-:W-:Y:S04]  /*5550*/  HMMA.16816.F32 R32, R132.reuse, R138, R32 ;  /* 0x0000008a8420723c */ /* 0x040fe80000001820 */
[C---:B------:R-:W-:Y:S01]  /*5560*/  @!P3 ISETP.GE.AND P2, PT, R2.reuse, R152, PT ;  /* 0x000000980200b20c */ /* 0x040fe20003f46270 */
[----:B------:R-:W-:Y:S01]  /*5570*/  @!P3 VIADD R136, R2, 0x11 ;  /* 0x000000110288b836 */ /* 0x000fe20000000000 */
[----:B------:R-:W-:Y:S02]  /*5580*/  @!P3 FSEL R4, R4, -INF , !P0 ;  /* 0xff8000000404b808 */ /* 0x000fe40004000000 */
[CC--:B------:R-:W-:Y:S03]  /*5590*/  @!P3 ISETP.GE.AND P0, PT, R2.reuse, R151.reuse, PT ;  /* 0x000000970200b20c */ /* 0x0c0fe60003f06270 */
[----:B------:R-:W-:Y:S02]  /*55a0*/  @!P3 FSEL R5, R5, -INF , !P4 ;  /* 0xff8000000505b808 */ /* 0x000fe40006000000 */
[-C--:B------:R-:W-:Y:S02]  /*55b0*/  @!P3 ISETP.GE.AND P4, PT, R2, R150.reuse, PT ;  /* 0x000000960200b20c */ /* 0x080fe40003f86270 */
[----:B------:R-:W-:Y:S01]  /*55c0*/  @!P3 FSEL R6, R6, -INF , !P2 ;  /* 0xff8000000606b808 */ /* 0x000fe20005000000 */
[----:B------:R-:W-:Y:S01]  /*55d0*/  FFMA.FTZ R5, R5, UR11, -R149 ;  /* 0x0000000b05057c23 */ /* 0x000fe20008010895 */
[----:B------:R-:W-:Y:S02]  /*55e0*/  @!P3 FSEL R7, R7, -INF , !P1 ;  /* 0xff8000000707b808 */ /* 0x000fe40004800000 */
[----:B------:R-:W-:Y:S01]  /*55f0*/  @!P3 FSEL R8, R8, -INF , !P0 ;  /* 0xff8000000808b808 */ /* 0x000fe20004000000 */
[--C-:B------:R-:W-:Y:S01]  /*5600*/  FFMA.FTZ R6, R6, UR11, -R148.reuse ;  /* 0x0000000b06067c23 */ /* 0x100fe20008010894 */
[----:B------:R-:W-:Y:S01]  /*5610*/  @!P3 FSEL R9, R9, -INF , !P5 ;  /* 0xff8000000909b808 */ /* 0x000fe20006800000 */
[----:B------:R-:W-:Y:S01]  /*5620*/  FFMA.FTZ R7, R7, UR11, -R148 ;  /* 0x0000000b07077c23 */ /* 0x000fe20008010894 */
[----:B------:R-:W-:Y:S01]  /*5630*/  @!P3 ISETP.GE.AND P2, PT, R140, R151, PT ;  /* 0x000000978c00b20c */ /* 0x000fe20003f46270 */
[--C-:B------:R-:W-:Y:S01]  /*5640*/  FFMA.FTZ R8, R8, UR11, -R3.reuse ;  /* 0x0000000b08087c23 */ /* 0x100fe20008010803 */
[C---:B------:R-:W-:Y:S01]  /*5650*/  @!P3 ISETP.GE.AND P1, PT, R140.reuse, R150, PT ;  /* 0x000000968c00b20c */ /* 0x040fe20003f26270 */
[--C-:B------:R-:W-:Y:S01]  /*5660*/  FFMA.FTZ R9, R9, UR11, -R3.reuse ;  /* 0x0000000b09097c23 */ /* 0x100fe20008010803 */
[C---:B------:R-:W-:Y:S01]  /*5670*/  @!P3 ISETP.GE.AND P0, PT, R140.reuse, R153, PT ;  /* 0x000000998c00b20c */ /* 0x040fe20003f06270 */
[----:B------:R1:W-:Y:S01]  /*5680*/  MUFU.EX2 R202, R5 ;  /* 0x0000000500ca7308 */ /* 0x0003e20000000800 */
[----:B------:R-:W-:Y:S02]  /*5690*/  @!P3 ISETP.GE.AND P5, PT, R140, R152, PT ;  /* 0x000000988c00b20c */ /* 0x000fe40003fa6270 */
[----:B------:R-:W-:Y:S01]  /*56a0*/  @!P3 FSEL R10, R10, -INF , !P4 ;  /* 0xff8000000a0ab808 */ /* 0x000fe20006000000 */
[----:B------:R-:W2:Y:S01]  /*56b0*/  LDSM.16.M88.4 R140, [R181+0x1000] ;  /* 0x00100000b58c783b */ /* 0x000ea20000000200 */
[----:B------:R-:W-:Y:S02]  /*56c0*/  @!P3 ISETP.GE.AND P4, PT, R154, R151, PT ;  /* 0x000000979a00b20c */ /* 0x000fe40003f86270 */
[----:B------:R-:W-:Y:S01]  /*56d0*/  @!P3 FSEL R11, R11, -INF , !P6 ;  /* 0xff8000000b0bb808 */ /* 0x000fe20007000000 */
[--C-:B------:R-:W-:Y:S01]  /*56e0*/  FFMA.FTZ R10, R10, UR11, -R0.reuse ;  /* 0x0000000b0a0a7c23 */ /* 0x100fe20008010800 */
[----:B------:R-:W-:Y:S01]  /*56f0*/  @!P3 FSEL R12, R12, -INF , !P2 ;  /* 0xff8000000c0cb808 */ /* 0x000fe20005000000 */
[----:B------:R-:W-:Y:S01]  /*5700*/  MUFU.EX2 R221, R8 ;  /* 0x0000000800dd7308 */ /* 0x000fe20000000800 */
[----:B------:R-:W-:Y:S01]  /*5710*/  @!P3 FSEL R13, R13, -INF , !P4 ;  /* 0xff8000000d0db808 */ /* 0x000fe20006000000 */
[--C-:B------:R-:W-:Y:S01]  /*5720*/  FFMA.FTZ R11, R11, UR11, -R0.reuse ;  /* 0x0000000b0b0b7c23 */ /* 0x100fe20008010800 */
[----:B------:R-:W-:Y:S01]  /*5730*/  @!P3 ISETP.GE.AND P6, PT, R154, R150, PT ;  /* 0x000000969a00b20c */ /* 0x000fe20003fc6270 */
[--C-:B------:R-:W-:Y:S01]  /*5740*/  FFMA.FTZ R12, R12, UR11, -R3.reuse ;  /* 0x0000000b0c0c7c23 */ /* 0x100fe20008010803 */
[CC--:B------:R-:W-:Y:S01]  /*5750*/  @!P3 ISETP.GE.AND P2, PT, R154.reuse, R153.reuse, PT ;  /* 0x000000999a00b20c */ /* 0x0c0fe20003f46270 */
[----:B------:R-:W-:Y:S01]  /*5760*/  FFMA.FTZ R13, R13, UR11, -R3 ;  /* 0x0000000b0d0d7c23 */ /* 0x000fe20008010803 */
[-C--:B------:R-:W-:Y:S01]  /*5770*/  @!P3 ISETP.GE.AND P4, PT, R154, R152.reuse, PT ;  /* 0x000000989a00b20c */ /* 0x080fe20003f86270 */
[----:B------:R-:W-:Y:S01]  /*5780*/  @!P3 VIADD R154, R2, 0x10 ;  /* 0x00000010029ab836 */ /* 0x000fe20000000000 */
[----:B------:R-:W-:Y:S01]  /*5790*/  @!P3 FSEL R14, R14, -INF , !P1 ;  /* 0xff8000000e0eb808 */ /* 0x000fe20004800000 */
[----:B-1----:R-:W-:Y:S01]  /*57a0*/  @!P3 VIADD R5, R2, 0x29 ;  /* 0x000000290205b836 */ /* 0x002fe20000000000 */
[----:B------:R-:W-:Y:S01]  /*57b0*/  @!P3 FSEL R18, R18, -INF , !P5 ;  /* 0xff8000001212b808 */ /* 0x000fe20006800000 */
[----:B------:R1:W-:Y:S01]  /*57c0*/  MUFU.EX2 R222, R9 ;  /* 0x0000000900de7308 */ /* 0x0003e20000000800 */
[-C--:B------:R-:W-:Y:S01]  /*57d0*/  @!P3 ISETP.GE.AND P1, PT, R154, R153.reuse, PT ;  /* 0x000000999a00b20c */ /* 0x080fe20003f26270 */
[----:B------:R-:W-:Y:S01]  /*57e0*/  FFMA.FTZ R14, R14, UR11, -R0 ;  /* 0x0000000b0e0e7c23 */ /* 0x000fe20008010800 */
[----:B------:R-:W-:Y:S01]  /*57f0*/  @!P3 ISETP.GE.AND P5, PT, R136, R153, PT ;  /* 0x000000998800b20c */ /* 0x000fe20003fa6270 */
[--C-:B------:R-:W-:Y:S01]  /*5800*/  FFMA.FTZ R18, R18, UR11, -R148.reuse ;  /* 0x0000000b12127c23 */ /* 0x100fe20008010894 */
[----:B------:R-:W-:Y:S02]  /*5810*/  @!P3 FSEL R19, R19, -INF , !P4 ;  /* 0xff8000001313b808 */ /* 0x000fe40006000000 */
[----:B------:R-:W-:Y:S03]  /*5820*/  @!P3 FSEL R20, R20, -INF , !P1 ;  /* 0xff8000001414b808 */ /* 0x000fe60004800000 */
[----:B------:R-:W-:Y:S01]  /*5830*/  MUFU.EX2 R226, R10 ;  /* 0x0000000a00e27308 */ /* 0x000fe20000000800 */
[----:B------:R-:W-:Y:S01]  /*5840*/  @!P3 FSEL R21, R21, -INF , !P5 ;  /* 0xff8000001515b808 */ /* 0x000fe20006800000 */
[----:B------:R-:W-:Y:S01]  /*5850*/  FFMA.FTZ R19, R19, UR11, -R148 ;  /* 0x0000000b13137c23 */ /* 0x000fe20008010894 */
[----:B------:R-:W-:Y:S01]  /*5860*/  @!P3 FSEL R15, R15, -INF , !P6 ;  /* 0xff8000000f0fb808 */ /* 0x000fe20007000000 */
[--C-:B------:R-:W-:Y:S01]  /*5870*/  FFMA.FTZ R20, R20, UR11, -R149.reuse ;  /* 0x0000000b14147c23 */ /* 0x100fe20008010895 */
[----:B------:R-:W-:Y:S01]  /*5880*/  @!P3 FSEL R17, R17, -INF , !P2 ;  /* 0xff8000001111b808 */ /* 0x000fe20005000000 */
[--C-:B------:R-:W-:Y:S01]  /*5890*/  FFMA.FTZ R21, R21, UR11, -R149.reuse ;  /* 0x0000000b15157c23 */ /* 0x100fe20008010895 */
[C---:B------:R-:W-:Y:S01]  /*58a0*/  @!P3 ISETP.GE.AND P4, PT, R136.reuse, R152, PT ;  /* 0x000000988800b20c */ /* 0x040fe20003f86270 */
[----:B------:R-:W-:Y:S01]  /*58b0*/  FFMA.FTZ R15, R15, UR11, -R0 ;  /* 0x0000000b0f0f7c23 */ /* 0x000fe20008010800 */
[CC--:B------:R-:W-:Y:S01]  /*58c0*/  @!P3 ISETP.GE.AND P1, PT, R136.reuse, R151.reuse, PT ;  /* 0x000000978800b20c */ /* 0x0c0fe20003f26270 */
[----:B------:R3:W-:Y:S01]  /*58d0*/  MUFU.EX2 R225, R11 ;  /* 0x0000000b00e17308 */ /* 0x0007e20000000800 */
[----:B------:R-:W-:Y:S01]  /*58e0*/  @!P3 ISETP.GE.AND P5, PT, R136, R150, PT ;  /* 0x000000968800b20c */ /* 0x000fe20003fa6270 */
[----:B------:R-:W-:Y:S01]  /*58f0*/  @!P3 VIADD R136, R2, 0x19 ;  /* 0x000000190288b836 */ /* 0x000fe20000000000 */
[C---:B------:R-:W-:Y:S01]  /*5900*/  @!P3 ISETP.GE.AND P6, PT, R154.reuse, R152, PT ;  /* 0x000000989a00b20c */ /* 0x040fe20003fc6270 */
[-C--:B--2---:R-:W-:Y:S03]  /*5910*/  HMMA.16816.F32 R36, R132, R140.reuse, R36 ;  /* 0x0000008c8424723c */ /* 0x084fe60000001824 */
[-C--:B------:R-:W-:Y:S03]  /*5920*/  @!P3 ISETP.GE.AND P2, PT, R154, R150.reuse, PT ;  /* 0x000000969a00b20c */ /* 0x080fe60003f46270 */
[----:B------:R-:W-:Y:S01]  /*5930*/  MUFU.EX2 R218, R6 ;  /* 0x0000000600da7308 */ /* 0x000fe20000000800 */
[----:B------:R-:W-:Y:S01]  /*5940*/  @!P3 FSEL R16, R16, -INF , !P0 ;  /* 0xff8000001010b808 */ /* 0x000fe20004000000 */
[C---:B------:R-:W-:Y:S04]  /*5950*/  HMMA.16816.F32 R40, R144.reuse, R140, R40 ;  /* 0x0000008c9028723c */ /* 0x040fe80000001828 */
[-C--:B------:R-:W-:Y:S01]  /*5960*/  @!P3 ISETP.GE.AND P0, PT, R154, R151.reuse, PT ;  /* 0x000000979a00b20c */ /* 0x080fe20003f06270 */
[--C-:B------:R-:W-:Y:S01]  /*5970*/  FFMA.FTZ R16, R16, UR11, -R149.reuse ;  /* 0x0000000b10107c23 */ /* 0x100fe20008010895 */
[----:B------:R-:W-:Y:S01]  /*5980*/  @!P3 FSEL R22, R22, -INF , !P6 ;  /* 0xff8000001616b808 */ /* 0x000fe20007000000 */
[-C--:B------:R-:W-:Y:S01]  /*5990*/  HMMA.16816.F32 R44, R144, R142.reuse, R44 ;  /* 0x0000008e902c723c */ /* 0x080fe2000000182c */
[----:B------:R-:W-:Y:S02]  /*59a0*/  MUFU.EX2 R217, R7 ;  /* 0x0000000700d97308 */ /* 0x000fe40000000800 */
[-C--:B------:R-:W-:Y:S01]  /*59b0*/  @!P3 ISETP.GE.AND P6, PT, R137, R151.reuse, PT ;  /* 0x000000978900b20c */ /* 0x080fe20003fc6270 */
[----:B------:R-:W-:Y:S01]  /*59c0*/  FFMA.FTZ R141, R4, UR11, -R149 ;  /* 0x0000000b048d7c23 */ /* 0x000fe20008010895 */
[----:B------:R-:W-:Y:S01]  /*59d0*/  @!P3 FSEL R26, R26, -INF , !P2 ;  /* 0xff8000001a1ab808 */ /* 0x000fe20005000000 */
[C---:B------:R-:W-:Y:S05]  /*59e0*/  HMMA.16816.F32 R48, R132.reuse, R142, R48 ;  /* 0x0000008e8430723c */ /* 0x040fea0000001830 */
[----:B------:R2:W4:Y:S01]  /*59f0*/  MUFU.EX2 R193, R141 ;  /* 0x0000008d00c17308 */ /* 0x0005220000000800 */
[----:B------:R-:W-:Y:S01]  /*5a00*/  @!P3 ISETP.GE.AND P2, PT, R136, R151, PT ;  /* 0x000000978800b20c */ /* 0x000fe20003f46270 */
[----:B------:R-:W-:Y:S01]  /*5a10*/  @!P3 VIADD R140, R2, 0x21 ;  /* 0x00000021028cb836 */ /* 0x000fe20000000000 */
[----:B------:R-:W-:Y:S03]  /*5a20*/  @!P3 FSEL R23, R23, -INF , !P4 ;  /* 0xff8000001717b808 */ /* 0x000fe60006000000 */
[--C-:B------:R-:W-:Y:S01]  /*5a30*/  FFMA.FTZ R22, R22, UR11, -R148.reuse ;  /* 0x0000000b16167c23 */ /* 0x100fe20008010894 */
[----:B------:R-:W-:Y:S02]  /*5a40*/  @!P3 FSEL R24, R24, -INF , !P0 ;  /* 0xff8000001818b808 */ /* 0x000fe40004000000 */
[----:B------:R-:W-:Y:S01]  /*5a50*/  @!P3 ISETP.GE.AND P4, PT, R137, R150, PT ;  /* 0x000000968900b20c */ /* 0x000fe20003f86270 */
[----:B------:R-:W-:Y:S01]  /*5a60*/  IMAD.WIDE.U32 R142, R155, -0x2daee0ad, RZ ;  /* 0xd2511f539b8e7825 */ /* 0x000fe200078e00ff */
[----:B------:R-:W-:Y:S01]  /*5a70*/  @!P3 FSEL R25, R25, -INF , !P1 ;  /* 0xff8000001919b808 */ /* 0x000fe20004800000 */
[----:B------:R-:W4:Y:S01]  /*5a80*/  MUFU.EX2 R197, R16 ;  /* 0x0000001000c57308 */ /* 0x000f220000000800 */
[----:B------:R-:W-:Y:S01]  /*5a90*/  @!P3 FSEL R27, R27, -INF , !P5 ;  /* 0xff8000001b1bb808 */ /* 0x000fe20006800000 */
[----:B------:R-:W-:Y:S01]  /*5aa0*/  FFMA.FTZ R23, R23, UR11, -R148 ;  /* 0x0000000b17177c23 */ /* 0x000fe20008010894 */
[----:B------:R-:W-:Y:S01]  /*5ab0*/  @!P3 FSEL R28, R28, -INF , !P6 ;  /* 0xff8000001c1cb808 */ /* 0x000fe20007000000 */
[--C-:B------:R-:W-:Y:S01]  /*5ac0*/  FFMA.FTZ R24, R24, UR11, -R3.reuse ;  /* 0x0000000b18187c23 */ /* 0x100fe20008010803 */
[----:B------:R-:W-:Y:S01]  /*5ad0*/  @!P3 FSEL R29, R29, -INF , !P2 ;  /* 0xff8000001d1db808 */ /* 0x000fe20005000000 */
[--C-:B------:R-:W-:Y:S01]  /*5ae0*/  FFMA.FTZ R27, R27, UR11, -R0.reuse ;  /* 0x0000000b1b1b7c23 */ /* 0x100fe20008010800 */
[CC--:B------:R-:W-:Y:S01]  /*5af0*/  @!P3 ISETP.GE.AND P0, PT, R137.reuse, R153.reuse, PT ;  /* 0x000000998900b20c */ /* 0x0c0fe20003f06270 */
[--C-:B------:R-:W-:Y:S01]  /*5b00*/  FFMA.FTZ R28, R28, UR11, -R3.reuse ;  /* 0x0000000b1c1c7c23 */ /* 0x100fe20008010803 */
[----:B------:R-:W-:Y:S01]  /*5b10*/  @!P3 ISETP.GE.AND P1, PT, R137, R152, PT ;  /* 0x000000988900b20c */ /* 0x000fe20003f26270 */
[--C-:B------:R-:W-:Y:S01]  /*5b20*/  FFMA.FTZ R25, R25, UR11, -R3.reuse ;  /* 0x0000000b19197c23 */ /* 0x100fe20008010803 */
[C---:B------:R-:W-:Y:S01]  /*5b30*/  @!P3 ISETP.GE.AND P5, PT, R136.reuse, R150, PT ;  /* 0x000000968800b20c */ /* 0x040fe20003fa6270 */
[----:B------:R-:W-:Y:S01]  /*5b40*/  FFMA.FTZ R29, R29, UR11, -R3 ;  /* 0x0000000b1d1d7c23 */ /* 0x000fe20008010803 */
[-C--:B------:R-:W-:Y:S01]  /*5b50*/  @!P3 ISETP.GE.AND P6, PT, R136, R153.reuse, PT ;  /* 0x000000998800b20c */ /* 0x080fe20003fc6270 */
[--C-:B------:R-:W-:Y:S01]  /*5b60*/  FFMA.FTZ R26, R26, UR11, -R0.reuse ;  /* 0x0000000b1a1a7c23 */ /* 0x100fe20008010800 */
[-C--:B------:R-:W-:Y:S01]  /*5b70*/  @!P3 ISETP.GE.AND P2, PT, R136, R152.reuse, PT ;  /* 0x000000988800b20c */ /* 0x080fe20003f46270 */
[----:B------:R-:W-:Y:S01]  /*5b80*/  @!P3 VIADD R4, R2, 0x20 ;  /* 0x000000200204b836 */ /* 0x000fe20000000000 */
[----:B------:R-:W-:Y:S01]  /*5b90*/  @!P3 FSEL R30, R30, -INF , !P4 ;  /* 0xff8000001e1eb808 */ /* 0x000fe20006000000 */
[----:B------:R-:W4:Y:S01]  /*5ba0*/  LDSM.16.M88.4 R136, [R181+0x1800] ;  /* 0x00180000b588783b */ /* 0x000f220000000200 */
[----:B------:R-:W-:Y:S01]  /*5bb0*/  @!P3 FSEL R31, R31, -INF , !P5 ;  /* 0xff8000001f1fb808 */ /* 0x000fe20006800000 */
[----:B------:R-:W-:Y:S01]  /*5bc0*/  MUFU.EX2 R224, R14 ;  /* 0x0000000e00e07308 */ /* 0x000fe20000000800 */
        /* <DEDUP_REMOVED lines=9> */
[----:B------:R-:W-:Y:S01]  /*5c60*/  MUFU.EX2 R163, R32 ;  /* 0x0000002000a37308 */ /* 0x000fe20000000800 */
[----:B------:R-:W-:Y:S01]  /*5c70*/  @!P3 ISETP.GE.AND P6, PT, R4, R150, PT ;  /* 0x000000960400b20c */ /* 0x000fe20003fc6270 */
[----:B------:R-:W-:Y:S01]  /*5c80*/  @!P3 VIADD R4, R2, 0x28 ;  /* 0x000000280204b836 */ /* 0x000fe20000000000 */
[----:B------:R-:W-:Y:S01]  /*5c90*/  @!P3 FSEL R34, R34, -INF , !P1 ;  /* 0xff8000002222b808 */ /* 0x000fe20004800000 */
[----:B-1----:R-:W-:Y:S01]  /*5ca0*/  IMAD.WIDE.U32 R8, R159, -0x2daee0ad, RZ ;  /* 0xd2511f539f087825 */ /* 0x002fe200078e00ff */
[----:B------:R-:W-:Y:S02]  /*5cb0*/  @!P3 ISETP.GE.AND P1, PT, R140, R153, PT ;  /* 0x000000998c00b20c */ /* 0x000fe40003f26270 */
[----:B------:R-:W-:Y:S01]  /*5cc0*/  @!P3 FSEL R35, R35, -INF , !P2 ;  /* 0xff8000002323b808 */ /* 0x000fe20005000000 */
[--C-:B------:R-:W-:Y:S01]  /*5cd0*/  FFMA.FTZ R34, R34, UR11, -R148.reuse ;  /* 0x0000000b22227c23 */ /* 0x100fe20008010894 */
[----:B------:R-:W-:Y:S01]  /*5ce0*/  @!P3 FSEL R36, R36, -INF , !P4 ;  /* 0xff8000002424b808 */ /* 0x000fe20006000000 */
[----:B------:R-:W-:Y:S01]  /*5cf0*/  MUFU.EX2 R162, R33 ;  /* 0x0000002100a27308 */ /* 0x000fe20000000800 */
[C---:B------:R-:W-:Y:S01]  /*5d00*/  @!P3 ISETP.GE.AND P2, PT, R140.reuse, R152, PT ;  /* 0x000000988c00b20c */ /* 0x040fe20003f46270 */
[--C-:B------:R-:W-:Y:S01]  /*5d10*/  FFMA.FTZ R35, R35, UR11, -R148.reuse ;  /* 0x0000000b23237c23 */ /* 0x100fe20008010894 */
[-C--:B------:R-:W-:Y:S01]  /*5d20*/  @!P3 ISETP.GE.AND P4, PT, R140, R151.reuse, PT ;  /* 0x000000978c00b20c */ /* 0x080fe20003f86270 */
[--C-:B------:R-:W-:Y:S01]  /*5d30*/  FFMA.FTZ R36, R36, UR11, -R149.reuse ;  /* 0x0000000b24247c23 */ /* 0x100fe20008010895 */
[----:B------:R-:W-:Y:S01]  /*5d40*/  @!P3 FSEL R37, R37, -INF , !P1 ;  /* 0xff8000002525b808 */ /* 0x000fe20004800000 */
[----:B---3--:R-:W-:Y:S01]  /*5d50*/  IMAD.WIDE.U32 R10, R173, -0x326172a9, RZ ;  /* 0xcd9e8d57ad0a7825 */ /* 0x008fe200078e00ff */
[----:B------:R-:W-:Y:S03]  /*5d60*/  @!P3 FSEL R38, R38, -INF , !P5 ;  /* 0xff8000002626b808 */ /* 0x000fe60006800000 */
[----:B------:R-:W-:Y:S01]  /*5d70*/  MUFU.EX2 R175, R35 ;  /* 0x0000002300af7308 */ /* 0x000fe20000000800 */
[-C--:B------:R-:W-:Y:S01]  /*5d80*/  @!P3 ISETP.GE.AND P1, PT, R140, R150.reuse, PT ;  /* 0x000000968c00b20c */ /* 0x080fe20003f26270 */
[----:B--2---:R-:W-:Y:S01]  /*5d90*/  IMAD.WIDE.U32 R140, R165, -0x326172a9, RZ ;  /* 0xcd9e8d57a58c7825 */ /* 0x004fe200078e00ff */
[----:B------:R-:W-:Y:S02]  /*5da0*/  @!P3 ISETP.GE.AND P5, PT, R4, R151, PT ;  /* 0x000000970400b20c */ /* 0x000fe40003fa6270 */
[----:B------:R-:W-:Y:S01]  /*5db0*/  @!P3 FSEL R39, R39, -INF , !P2 ;  /* 0xff8000002727b808 */ /* 0x000fe20005000000 */
[----:B------:R-:W-:Y:S01]  /*5dc0*/  FFMA.FTZ R37, R37, UR11, -R149 ;  /* 0x0000000b25257c23 */ /* 0x000fe20008010895 */
[----:B------:R-:W-:Y:S01]  /*5dd0*/  @!P3 FSEL R40, R40, -INF , !P0 ;  /* 0xff8000002828b808 */ /* 0x000fe20004000000 */
[--C-:B------:R-:W-:Y:S01]  /*5de0*/  FFMA.FTZ R38, R38, UR11, -R148.reuse ;  /* 0x0000000b26267c23 */ /* 0x100fe20008010894 */
[----:B------:R-:W-:Y:S01]  /*5df0*/  @!P3 FSEL R41, R41, -INF , !P4 ;  /* 0xff8000002929b808 */ /* 0x000fe20006000000 */
[-C--:B----4-:R-:W-:Y:S01]  /*5e00*/  HMMA.16816.F32 R52, R132, R136.reuse, R52 ;  /* 0x000000888434723c */ /* 0x090fe20000001834 */
[----:B------:R-:W-:Y:S02]  /*5e10*/  MUFU.EX2 R220, R12 ;  /* 0x0000000c00dc7308 */ /* 0x000fe40000000800 */
[C---:B------:R-:W-:Y:S01]  /*5e20*/  @!P3 ISETP.GE.AND P2, PT, R4.reuse, R150, PT ;  /* 0x000000960400b20c */ /* 0x040fe20003f46270 */
[----:B------:R-:W-:Y:S01]  /*5e30*/  FFMA.FTZ R39, R39, UR11, -R148 ;  /* 0x0000000b27277c23 */ /* 0x000fe20008010894 */
[CC--:B------:R-:W-:Y:S01]  /*5e40*/  @!P3 ISETP.GE.AND P0, PT, R4.reuse, R153.reuse, PT ;  /* 0x000000990400b20c */ /* 0x0c0fe20003f06270 */
[C---:B------:R-:W-:Y:S05]  /*5e50*/  HMMA.16816.F32 R56, R144.reuse, R136, R56 ;  /* 0x000000889038723c */ /* 0x040fea0000001838 */
[----:B------:R1:W2:Y:S01]  /*5e60*/  MUFU.EX2 R219, R13 ;  /* 0x0000000d00db7308 */ /* 0x0002a20000000800 */
[----:B------:R-:W-:Y:S01]  /*5e70*/  @!P3 ISETP.GE.AND P4, PT, R4, R152, PT ;  /* 0x000000980400b20c */ /* 0x000fe20003f86270 */
[--C-:B------:R-:W-:Y:S01]  /*5e80*/  FFMA.FTZ R41, R41, UR11, -R3.reuse ;  /* 0x0000000b29297c23 */ /* 0x100fe20008010803 */
[----:B------:R-:W-:Y:S01]  /*5e90*/  @!P3 FSEL R43, R43, -INF , !P1 ;  /* 0xff8000002b2bb808 */ /* 0x000fe20004800000 */
[-C--:B------:R-:W-:Y:S03]  /*5ea0*/  HMMA.16816.F32 R60, R144, R138.reuse, R60 ;  /* 0x0000008a903c723c */ /* 0x080fe6000000183c */
[C---:B------:R-:W-:Y:S01]  /*5eb0*/  @!P3 ISETP.GE.AND P1, PT, R5.reuse, R150, PT ;  /* 0x000000960500b20c */ /* 0x040fe20003f26270 */
[----:B------:R-:W-:Y:S01]  /*5ec0*/  FFMA.FTZ R40, R40, UR11, -R3 ;  /* 0x0000000b28287c23 */ /* 0x000fe20008010803 */
[----:B------:R-:W-:Y:S01]  /*5ed0*/  @!P3 FSEL R44, R44, -INF , !P5 ;  /* 0xff8000002c2cb808 */ /* 0x000fe20006800000 */
[----:B------:R-:W-:Y:S01]  /*5ee0*/  HMMA.16816.F32 R64, R132, R138, R64 ;  /* 0x0000008a8440723c */ /* 0x000fe20000001840 */
[----:B------:R-:W-:Y:S03]  /*5ef0*/  MUFU.EX2 R212, R18 ;  /* 0x0000001200d47308 */ /* 0x000fe60000000800 */
[-C--:B------:R-:W-:Y:S01]  /*5f00*/  @!P3 ISETP.GE.AND P5, PT, R5, R153.reuse, PT ;  /* 0x000000990500b20c */ /* 0x080fe20003fa6270 */
[----:B------:R-:W-:Y:S01]  /*5f10*/  @!P3 VIADD R4, R2, 0x30 ;  /* 0x000000300204b836 */ /* 0x000fe20000000000 */
[----:B------:R-:W-:Y:S01]  /*5f20*/  LOP3.LUT R144, R11, UR7, R156, 0x96, !PT ;  /* 0x000000070b907c12 */ /* 0x000fe2000f8e969c */
[----:B------:R-:W-:Y:S01]  /*5f30*/  FFMA.FTZ R43, R43, UR11, -R0 ;  /* 0x0000000b2b2b7c23 */ /* 0x000fe20008010800 */
[----:B------:R-:W-:Y:S03]  /*5f40*/  @!P3 FSEL R46, R46, -INF , !P2 ;  /* 0xff8000002e2eb808 */ /* 0x000fe60005000000 */
[----:B------:R-:W3:Y:S01]  /*5f50*/  MUFU.EX2 R209, R19 ;  /* 0x0000001300d17308 */ /* 0x000ee20000000800 */
[----:B------:R-:W-:Y:S01]  /*5f60*/  @!P3 ISETP.GE.AND P2, PT, R4, R153, PT ;  /* 0x000000990400b20c */ /* 0x000fe20003f46270 */
[----:B------:R-:W-:Y:S01]  /*5f70*/  IMAD.WIDE.U32 R144, R144, -0x2daee0ad, RZ ;  /* 0xd2511f5390907825 */ /* 0x000fe200078e00ff */
[----:B------:R-:W-:Y:S02]  /*5f80*/  @!P3 FSEL R47, R47, -INF , !P1 ;  /* 0xff8000002f2fb808 */ /* 0x000fe40004800000 */
[----:B------:R-:W-:Y:S01]  /*5f90*/  @!P3 FSEL R48, R48, -INF , !P0 ;  /* 0xff8000003030b808 */ /* 0x000fe20004000000 */
[----:B-1----:R-:W-:Y:S01]  /*5fa0*/  IMAD.WIDE.U32 R12, R164, -0x326172a9, RZ ;  /* 0xcd9e8d57a40c7825 */ /* 0x002fe200078e00ff */
[----:B------:R-:W-:Y:S03]  /*5fb0*/  LOP3.LUT R145, R145, UR8, R8, 0x96, !PT ;  /* 0x0000000891917c12 */ /* 0x000fe6000f8e9608 */
[----:B------:R1:W-:Y:S01]  /*5fc0*/  MUFU.EX2 R223, R15 ;  /* 0x0000000f00df7308 */ /* 0x0003e20000000800 */
[----:B------:R-:W-:Y:S01]  /*5fd0*/  @!P3 FSEL R49, R49, -INF , !P5 ;  /* 0xff8000003131b808 */ /* 0x000fe20006800000 */
[--C-:B------:R-:W-:Y:S01]  /*5fe0*/  FFMA.FTZ R48, R48, UR11, -R149.reuse ;  /* 0x0000000b30307c23 */ /* 0x100fe20008010895 */
[----:B------:R-:W-:Y:S01]  /*5ff0*/  @!P3 FSEL R42, R42, -INF , !P6 ;  /* 0xff8000002a2ab808 */ /* 0x000fe20007000000 */
[--C-:B------:R-:W-:Y:S01]  /*6000*/  FFMA.FTZ R46, R46, UR11, -R0.reuse ;  /* 0x0000000b2e2e7c23 */ /* 0x100fe20008010800 */
[C---:B------:R-:W-:Y:S01]  /*6010*/  @!P3 ISETP.GE.AND P1, PT, R4.reuse, R152, PT ;  /* 0x000000980400b20c */ /* 0x040fe20003f26270 */
[----:B------:R-:W-:Y:S01]  /*6020*/  FFMA.FTZ R49, R49, UR11, -R149 ;  /* 0x0000000b31317c23 */ /* 0x000fe20008010895 */
[CC--:B------:R-:W-:Y:S03]  /*6030*/  @!P3 ISETP.GE.AND P0, PT, R4.reuse, R151.reuse, PT ;  /* 0x000000970400b20c */ /* 0x0c0fe60003f06270 */
[----:B------:R-:W-:Y:S01]  /*6040*/  MUFU.EX2 R155, R48 ;  /* 0x00000030009b7308 */ /* 0x000fe20000000800 */
[----:B------:R-:W-:Y:S01]  /*6050*/  @!P3 ISETP.GE.AND P5, PT, R4, R150, PT ;  /* 0x000000960400b20c */ /* 0x000fe20003fa6270 */
[--C-:B------:R-:W-:Y:S01]  /*6060*/  FFMA.FTZ R42, R42, UR11, -R0.reuse ;  /* 0x0000000b2a2a7c23 */ /* 0x100fe20008010800 */
[----:B------:R-:W-:Y:S01]  /*6070*/  @!P3 ISETP.GE.AND P6, PT, R5, R151, PT ;  /* 0x000000970500b20c */ /* 0x000fe20003fc6270 */
[----:B------:R-:W-:Y:S01]  /*6080*/  @!P3 VIADD R4, R2, 0x31 ;  /* 0x000000310204b836 */ /* 0x000fe20000000000 */
[----:B------:R-:W-:Y:S01]  /*6090*/  @!P3 FSEL R50, R50, -INF , !P4 ;  /* 0xff8000003232b808 */ /* 0x000fe20006000000 */
[----:B------:R-:W-:Y:S01]  /*60a0*/  FFMA.FTZ R47, R47, UR11, -R0 ;  /* 0x0000000b2f2f7c23 */ /* 0x000fe20008010800 */
[----:B------:R-:W-:Y:S03]  /*60b0*/  @!P3 FSEL R45, R45, -INF , !P6 ;  /* 0xff8000002d2db808 */ /* 0x000fe60007000000 */
[----:B------:R-:W-:Y:S01]  /*60c0*/  MUFU.EX2 R154, R49 ;  /* 0x00000031009a7308 */ /* 0x000fe20000000800 */
[-C--:B------:R-:W-:Y:S01]  /*60d0*/  @!P3 ISETP.GE.AND P6, PT, R5, R152.reuse, PT ;  /* 0x000000980500b20c */ /* 0x080fe20003fc6270 */
[--C-:B------:R-:W-:Y:S01]  /*60e0*/  FFMA.FTZ R50, R50, UR11, -R148.reuse ;  /* 0x0000000b32327c23 */ /* 0x100fe20008010894 */
[----:B------:R-:W-:Y:S01]  /*60f0*/  @!P3 ISETP.GE.AND P4, PT, R4, R153, PT ;  /* 0x000000990400b20c */ /* 0x000fe20003f86270 */
[--C-:B------:R-:W-:Y:S01]  /*6100*/  FFMA.FTZ R44, R44, UR11, -R3.reuse ;  /* 0x0000000b2c2c7c23 */ /* 0x100fe20008010803 */
[----:B------:R-:W-:Y:S01]  /*6110*/  @!P3 FSEL R51, R51, -INF , !P6 ;  /* 0xff8000003333b808 */ /* 0x000fe20007000000 */
[----:B------:R-:W-:Y:S01]  /*6120*/  FFMA.FTZ R45, R45, UR11, -R3 ;  /* 0x0000000b2d2d7c23 */ /* 0x000fe20008010803 */
[----:B------:R-:W-:Y:S03]  /*6130*/  @!P3 FSEL R52, R52, -INF , !P2 ;  /* 0xff8000003434b808 */ /* 0x000fe60005000000 */
        /* <DEDUP_REMOVED lines=8> */
[C---:B------:R-:W-:Y:S01]  /*61c0*/  @!P3 VIADD R4, R2.reuse, 0x38 ;  /* 0x000000380204b836 */ /* 0x040fe20000000000 */
[----:B------:R-:W-:Y:S01]  /*61d0*/  @!P3 FSEL R55, R55, -INF , !P6 ;  /* 0xff8000003737b808 */ /* 0x000fe20007000000 */
[----:B------:R-:W-:Y:S01]  /*61e0*/  @!P3 VIADD R2, R2, 0x39 ;  /* 0x000000390202b836 */ /* 0x000fe20000000000 */
[----:B------:R-:W-:Y:S01]  /*61f0*/  @!P3 FSEL R57, R57, -INF , !P2 ;  /* 0xff8000003939b808 */ /* 0x000fe20005000000 */
[----:B------:R-:W-:Y:S01]  /*6200*/  MUFU.EX2 R164, R51 ;  /* 0x0000003300a47308 */ /* 0x000fe20000000800 */
[----:B------:R-:W-:Y:S01]  /*6210*/  @!P3 FSEL R59, R59, -INF , !P4 ;  /* 0xff8000003b3bb808 */ /* 0x000fe20006000000 */
[----:B------:R-:W-:Y:S01]  /*6220*/  FFMA.FTZ R55, R55, UR11, -R148 ;  /* 0x0000000b37377c23 */ /* 0x000fe20008010894 */
[C---:B------:R-:W-:Y:S01]  /*6230*/  @!P3 ISETP.GE.AND P6, PT, R2.reuse, R151, PT ;  /* 0x000000970200b20c */ /* 0x040fe20003fc6270 */
[----:B------:R-:W-:Y:S01]  /*6240*/  FFMA.FTZ R57, R57, UR11, -R3 ;  /* 0x0000000b39397c23 */ /* 0x000fe20008010803 */
[C---:B------:R-:W-:Y:S01]  /*6250*/  @!P3 ISETP.GE.AND P2, PT, R2.reuse, R150, PT ;  /* 0x000000960200b20c */ /* 0x040fe20003f46270 */
[----:B------:R-:W-:Y:S01]  /*6260*/  FFMA.FTZ R59, R59, UR11, -R0 ;  /* 0x0000000b3b3b7c23 */ /* 0x000fe20008010800 */
[----:B------:R-:W-:Y:S03]  /*6270*/  @!P3 FSEL R61, R61, -INF , !P6 ;  /* 0xff8000003d3db808 */ /* 0x000fe60007000000 */
[----:B------:R-:W-:Y:S01]  /*6280*/  MUFU.EX2 R159, R55 ;  /* 0x00000037009f7308 */ /* 0x000fe20000000800 */
[C---:B------:R-:W-:Y:S01]  /*6290*/  @!P3 ISETP.GE.AND P4, PT, R2.reuse, R153, PT ;  /* 0x000000990200b20c */ /* 0x040fe20003f86270 */
[----:B------:R-:W-:Y:S01]  /*62a0*/  IMAD.WIDE.U32 R6, R189, -0x326172a9, RZ ;  /* 0xcd9e8d57bd067825 */ /* 0x000fe200078e00ff */
[----:B------:R-:W-:Y:S02]  /*62b0*/  @!P3 ISETP.GE.AND P6, PT, R2, R152, PT ;  /* 0x000000980200b20c */ /* 0x000fe40003fc6270 */
[----:B------:R-:W-:Y:S01]  /*62c0*/  @!P3 FSEL R54, R54, -INF , !P1 ;  /* 0xff8000003636b808 */ /* 0x000fe20004800000 */
[----:B------:R-:W-:Y:S01]  /*62d0*/  FFMA.FTZ R2, R17, UR11, -R149 ;  /* 0x0000000b11027c23 */ /* 0x000fe20008010895 */
[----:B------:R-:W-:Y:S03]  /*62e0*/  @!P3 ISETP.GE.AND P1, PT, R4, R151, PT ;  /* 0x000000970400b20c */ /* 0x000fe60003f26270 */
[----:B------:R-:W-:Y:S01]  /*62f0*/  MUFU.EX2 R167, R57 ;  /* 0x0000003900a77308 */ /* 0x000fe20000000800 */
[----:B------:R-:W-:Y:S01]  /*6300*/  @!P3 FSEL R56, R56, -INF , !P0 ;  /* 0xff8000003838b808 */ /* 0x000fe20004000000 */
[----:B------:R-:W-:Y:S01]  /*6310*/  FFMA.FTZ R54, R54, UR11, -R148 ;  /* 0x0000000b36367c23 */ /* 0x000fe20008010894 */
[----:B------:R-:W-:Y:S01]  /*6320*/  @!P3 FSEL R58, R58, -INF , !P5 ;  /* 0xff8000003a3ab808 */ /* 0x000fe20006800000 */
[----:B------:R-:W-:Y:S01]  /*6330*/  IMAD.WIDE.U32 R16, R157, -0x2daee0ad, RZ ;  /* 0xd2511f539d107825 */ /* 0x000fe200078e00ff */
[----:B------:R-:W-:Y:S02]  /*6340*/  @!P3 FSEL R60, R60, -INF , !P1 ;  /* 0xff8000003c3cb808 */ /* 0x000fe40004800000 */
[C---:B------:R-:W-:Y:S03]  /*6350*/  @!P3 ISETP.GE.AND P0, PT, R4.reuse, R150, PT ;  /* 0x000000960400b20c */ /* 0x040fe60003f06270 */
[----:B------:R4:W3:Y:S01]  /*6360*/  MUFU.EX2 R196, R2 ;  /* 0x0000000200c47308 */ /* 0x0008e20000000800 */
[----:B------:R-:W-:Y:S01]  /*6370*/  @!P3 ISETP.GE.AND P5, PT, R4, R153, PT ;  /* 0x000000990400b20c */ /* 0x000fe20003fa6270 */
[----:B------:R-:W-:Y:S01]  /*6380*/  FFMA.FTZ R60, R60, UR11, -R3 ;  /* 0x0000000b3c3c7c23 */ /* 0x000fe20008010803 */
[----:B------:R-:W-:Y:S01]  /*6390*/  @!P3 ISETP.GE.AND P1, PT, R4, R152, PT ;  /* 0x000000980400b20c */ /* 0x000fe20003f26270 */
[----:B------:R-:W-:Y:S01]  /*63a0*/  IMAD.WIDE.U32 R4, R194, -0x2daee0ad, RZ ;  /* 0xd2511f53c2047825 */ /* 0x000fe200078e00ff */
[----:B------:R-:W-:Y:S02]  /*63b0*/  LOP3.LUT R136, R9, UR6, R172, 0x96, !PT ;  /* 0x0000000609887c12 */ /* 0x000fe4000f8e96ac */
[----:B------:R-:W-:Y:S03]  /*63c0*/  LOP3.LUT R14, R7, UR7, R158, 0x96, !PT ;  /* 0x00000007070e7c12 */ /* 0x000fe6000f8e969e */
[----:B------:R2:W-:Y:S01]  /*63d0*/  MUFU.EX2 R173, R21 ;  /* 0x0000001500ad7308 */ /* 0x0005e20000000800 */
[----:B------:R-:W-:Y:S01]  /*63e0*/  LOP3.LUT R7, R17, UR8, R166, 0x96, !PT ;  /* 0x0000000811077c12 */ /* 0x000fe2000f8e96a6 */
[----:B------:R-:W-:Y:S01]  /*63f0*/  IMAD.WIDE.U32 R136, R136, -0x326172a9, RZ ;  /* 0xcd9e8d5788887825 */ /* 0x000fe200078e00ff */
[----:B------:R-:W-:Y:S01]  /*6400*/  @!P3 FSEL R65, R65, -INF , !P4 ;  /* 0xff8000004141b808 */ /* 0x000fe20006000000 */
[----:B------:R-:W-:Y:S01]  /*6410*/  UIADD3 UR7, UR18, -0x4ab325aa, URZ ;  /* 0xb54cda5612077890 */ /* 0x000fe2000fffe03f */
[----:B------:R-:W-:Y:S01]  /*6420*/  @!P3 FSEL R66, R66, -INF , !P1 ;  /* 0xff8000004242b808 */ /* 0x000fe20004800000 */
[----:B-1----:R-:W-:Y:S01]  /*6430*/  IMAD.WIDE.U32 R14, R14, -0x2daee0ad, RZ ;  /* 0xd2511f530e0e7825 */ /* 0x002fe200078e00ff */
[----:B------:R-:W-:Y:S03]  /*6440*/  @!P3 FSEL R62, R62, -INF , !P0 ;  /* 0xff8000003e3eb808 */ /* 0x000fe60004000000 */
[----:B------:R-:W-:Y:S01]  /*6450*/  MUFU.EX2 R161, R60 ;  /* 0x0000003c00a17308 */ /* 0x000fe20000000800 */
[----:B----4-:R-:W-:Y:S01]  /*6460*/  LOP3.LUT R2, R5, UR6, R192, 0x96, !PT ;  /* 0x0000000605027c12 */ /* 0x010fe2000f8e96c0 */
[----:B------:R-:W-:Y:S01]  /*6470*/  UIADD3 UR6, UR18, 0x1715609d, URZ ;  /* 0x1715609d12067890 */ /* 0x000fe2000fffe03f */
[----:B------:R-:W-:Y:S01]  /*6480*/  @!P3 FSEL R63, R63, -INF , !P2 ;  /* 0xff8000003f3fb808 */ /* 0x000fe20005000000 */
[----:B------:R-:W-:Y:S01]  /*6490*/  FFMA.FTZ R62, R62, UR11, -R0 ;  /* 0x0000000b3e3e7c23 */ /* 0x000fe20008010800 */
[----:B------:R-:W-:Y:S01]  /*64a0*/  @!P3 FSEL R64, R64, -INF , !P5 ;  /* 0xff8000004040b808 */ /* 0x000fe20006800000 */
[----:B------:R-:W-:Y:S01]  /*64b0*/  IMAD.WIDE.U32 R18, R2, -0x326172a9, RZ ;  /* 0xcd9e8d5702127825 */ /* 0x000fe200078e00ff */
[----:B------:R-:W-:Y:S03]  /*64c0*/  @!P3 FSEL R67, R67, -INF , !P6 ;  /* 0xff8000004343b808 */ /* 0x000fe60007000000 */
[----:B------:R1:W-:Y:S01]  /*64d0*/  MUFU.EX2 R189, R20 ;  /* 0x0000001400bd7308 */ /* 0x0003e20000000800 */
[----:B------:R-:W-:Y:S01]  /*64e0*/  LOP3.LUT R5, R141, UR6, R6, 0x96, !PT ;  /* 0x000000068d057c12 */ /* 0x000fe2000f8e9606 */
[--C-:B------:R-:W-:Y:S01]  /*64f0*/  FFMA.FTZ R64, R64, UR11, -R149.reuse ;  /* 0x0000000b40407c23 */ /* 0x100fe20008010895 */
[----:B------:R-:W-:Y:S01]  /*6500*/  LOP3.LUT R9, R13, UR6, R168, 0x96, !PT ;  /* 0x000000060d097c12 */ /* 0x000fe2000f8e96a8 */
[----:B------:R-:W-:Y:S01]  /*6510*/  FFMA.FTZ R149, R65, UR11, -R149 ;  /* 0x0000000b41957c23 */ /* 0x000fe20008010895 */
[----:B------:R-:W-:Y:S01]  /*6520*/  LOP3.LUT R174, R19, UR6, R174, 0x96, !PT ;  /* 0x0000000613ae7c12 */ /* 0x000fe2000f8e96ae */
[----:B------:R-:W-:Y:S01]  /*6530*/  FFMA.FTZ R66, R66, UR11, -R148 ;  /* 0x0000000b42427c23 */ /* 0x000fe20008010894 */
[----:B------:R-:W-:Y:S03]  /*6540*/  LOP3.LUT R150, R137, UR6, R10, 0x96, !PT ;  /* 0x0000000689967c12 */ /* 0x000fe6000f8e960a */
[----:B------:R-:W-:Y:S01]  /*6550*/  MUFU.EX2 R206, R22 ;  /* 0x0000001600ce7308 */ /* 0x000fe20000000800 */
[----:B------:R-:W-:Y:S01]  /*6560*/  LOP3.LUT R141, R143, UR8, R4, 0x96, !PT ;  /* 0x000000088f8d7c12 */ /* 0x000fe2000f8e9604 */
[----:B------:R-:W-:Y:S01]  /*6570*/  IMAD.WIDE.U32 R6, R7, -0x326172a9, RZ ;  /* 0xcd9e8d5707067825 */ /* 0x000fe200078e00ff */
[----:B------:R-:W-:Y:S01]  /*6580*/  LOP3.LUT R143, R15, UR8, R170, 0x96, !PT ;  /* 0x000000080f8f7c12 */ /* 0x000fe2000f8e96aa */
[----:B------:R-:W-:Y:S02]  /*6590*/  UIADD3 UR6, UR15, 0x646e171e, URZ ;  /* 0x646e171e0f067890 */ /* 0x000fe4000fffe03f */
[----:B------:R-:W-:Y:S01]  /*65a0*/  FFMA.FTZ R148, R67, UR11, -R148 ;  /* 0x0000000b43947c23 */ /* 0x000fe20008010894 */
[----:B------:R-:W-:Y:S01]  /*65b0*/  IMAD.WIDE.U32 R4, R5, -0x2daee0ad, RZ ;  /* 0xd2511f5305047825 */ /* 0x000fe200078e00ff */
[----:B------:R-:W-:Y:S02]  /*65c0*/  LOP3.LUT R12, R7, UR7, R12, 0x96, !PT ;  /* 0x00000007070c7c12 */ /* 0x000fe4000f8e960c */
[----:B------:R4:W-:Y:S01]  /*65d0*/  MUFU.EX2 R203, R23 ;  /* 0x0000001700cb7308 */ /* 0x0009e20000000800 */
[----:B------:R-:W-:Y:S01]  /*65e0*/  LOP3.LUT R17, R6, 0xff, RZ, 0xc0, !PT ;  /* 0x000000ff06117812 */ /* 0x000fe200078ec0ff */
[----:B------:R-:W-:Y:S01]  /*65f0*/  IMAD.WIDE.U32 R8, R9, -0x2daee0ad, RZ ;  /* 0xd2511f5309087825 */ /* 0x000fe200078e00ff */
[----:B------:R-:W-:Y:S02]  /*6600*/  LOP3.LUT R146, R4, 0xffff, RZ, 0xc0, !PT ;  /* 0x0000ffff04927812 */ /* 0x000fe400078ec0ff */
[----:B------:R-:W-:Y:S01]  /*6610*/  SHF.R.U32.HI R15, RZ, 0x18, R6 ;  /* 0x00000018ff0f7819 */ /* 0x000fe20000011606 */
[----:B------:R-:W-:Y:S01]  /*6620*/  FFMA.FTZ R58, R58, UR11, -R0 ;  /* 0x0000000b3a3a7c23 */ /* 0x000fe20008010800 */
[----:B------:R-:W-:Y:S03]  /*6630*/  SHF.R.U32.HI R147, RZ, 0x10, R4 ;  /* 0x00000010ff937819 */ /* 0x000fe60000011604 */
[----:B------:R3:W-:Y:S01]  /*6640*/  MUFU.EX2 R210, R24 ;  /* 0x0000001800d27308 */ /* 0x0007e20000000800 */
[----:B--2---:R-:W-:Y:S01]  /*6650*/  LOP3.LUT R21, R6, 0xffff, RZ, 0xc0, !PT ;  /* 0x0000ffff06157812 */ /* 0x004fe200078ec0ff */
[----:B------:R-:W-:Y:S01]  /*6660*/  FFMA.FTZ R0, R63, UR11, -R0 ;  /* 0x0000000b3f007c23 */ /* 0x000fe20008010800 */
[----:B------:R-:W-:Y:S01]  /*6670*/  SHF.R.U32.HI R137, RZ, 0x10, R6 ;  /* 0x00000010ff897819 */ /* 0x000fe20000011606 */
[----:B------:R-:W-:Y:S01]  /*6680*/  IMAD.WIDE.U32 R6, R141, -0x326172a9, RZ ;  /* 0xcd9e8d578d067825 */ /* 0x000fe200078e00ff */
[----:B------:R-:W-:Y:S02]  /*6690*/  LOP3.LUT R13, R5, UR6, R14, 0x96, !PT ;  /* 0x00000006050d7c12 */ /* 0x000fe4000f8e960e */
[----:B------:R-:W-:Y:S03]  /*66a0*/  LOP3.LUT R14, R4, 0xff, RZ, 0xc0, !PT ;  /* 0x000000ff040e7812 */ /* 0x000fe600078ec0ff */
[----:B------:R-:W-:Y:S01]  /*66b0*/  MUFU.EX2 R192, R34 ;  /* 0x0000002200c07308 */ /* 0x000fe20000000800 */
[----:B-1----:R-:W-:Y:S01]  /*66c0*/  SHF.R.U32.HI R20, RZ, 0x18, R4 ;  /* 0x00000018ff147819 */ /* 0x002fe20000011604 */
[----:B------:R-:W-:Y:S01]  /*66d0*/  IMAD.WIDE.U32 R4, R143, -0x326172a9, RZ ;  /* 0xcd9e8d578f047825 */ /* 0x000fe200078e00ff */
[----:B------:R-:W-:Y:S02]  /*66e0*/  LOP3.LUT R11, R9, UR6, R16, 0x96, !PT ;  /* 0x00000006090b7c12 */ /* 0x000fe4000f8e9610 */
[----:B------:R-:W-:Y:S01]  /*66f0*/  LOP3.LUT R10, R7, UR7, R18, 0x96, !PT ;  /* 0x00000007070a7c12 */ /* 0x000fe2000f8e9612 */
[--C-:B------:R-:W-:Y:S01]  /*6700*/  FFMA.FTZ R56, R56, UR11, -R3.reuse ;  /* 0x0000000b38387c23 */ /* 0x100fe20008010803 */
[C---:B------:R-:W-:Y:S01]  /*6710*/  LOP3.LUT R16, R8.reuse, 0xff, RZ, 0xc0, !PT ;  /* 0x000000ff08107812 */ /* 0x040fe200078ec0ff */
[----:B------:R-:W-:Y:S01]  /*6720*/  FFMA.FTZ R3, R61, UR11, -R3 ;  /* 0x0000000b3d037c23 */ /* 0x000fe20008010803 */
[--C-:B------:R-:W-:Y:S01]  /*6730*/  SHF.R.U32.HI R19, RZ, 0x18, R8.reuse ;  /* 0x00000018ff137819 */ /* 0x100fe20000011608 */
[----:B------:R-:W-:Y:S01]  /*6740*/  MUFU.EX2 R153, R66 ;  /* 0x0000004200997308 */ /* 0x000fe20000000800 */
[----:B----4-:R-:W-:Y:S02]  /*6750*/  LOP3.LUT R23, R8, 0xffff, RZ, 0xc0, !PT ;  /* 0x0000ffff08177812 */ /* 0x010fe400078ec0ff */
[----:B------:R-:W-:Y:S02]  /*6760*/  SHF.R.U32.HI R132, RZ, 0x10, R8 ;  /* 0x00000010ff847819 */ /* 0x000fe40000011608 */
[C---:B------:R-:W-:Y:S02]  /*6770*/  LOP3.LUT R18, R6.reuse, 0xff, RZ, 0xc0, !PT ;  /* 0x000000ff06127812 */ /* 0x040fe400078ec0ff */
[--C-:B------:R-:W-:Y:S03]  /*6780*/  SHF.R.U32.HI R22, RZ, 0x18, R6.reuse ;  /* 0x00000018ff167819 */ /* 0x100fe60000011606 */
[----:B------:R-:W-:Y:S01]  /*6790*/  MUFU.EX2 R168, R62 ;  /* 0x0000003e00a87308 */ /* 0x000fe20000000800 */
[----:B---3--:R-:W-:Y:S02]  /*67a0*/  SHF.R.U32.HI R24, RZ, 0x10, R6 ;  /* 0x00000010ff187819 */ /* 0x008fe40000011606 */
[----:B------:R-:W-:Y:S02]  /*67b0*/  LOP3.LUT R133, R6, 0xffff, RZ, 0xc0, !PT ;  /* 0x0000ffff06857812 */ /* 0x000fe400078ec0ff */
[----:B------:R-:W-:Y:S02]  /*67c0*/  LOP3.LUT R2, R5, UR7, R140, 0x96, !PT ;  /* 0x0000000705027c12 */ /* 0x000fe4000f8e968c */
[C---:B------:R-:W-:Y:S03]  /*67d0*/  LOP3.LUT R6, R4.reuse, 0xffff, RZ, 0xc0, !PT ;  /* 0x0000ffff04067812 */ /* 0x040fe600078ec0ff */
[----:B------:R-:W-:Y:S01]  /*67e0*/  MUFU.EX2 R166, R0 ;  /* 0x0000000000a67308 */ /* 0x000fe20000000800 */
[----:B------:R-:W-:Y:S02]  /*67f0*/  LOP3.LUT R8, R4, 0xff, RZ, 0xc0, !PT ;  /* 0x000000ff04087812 */ /* 0x000fe400078ec0ff */
[--C-:B------:R-:W-:Y:S02]  /*6800*/  SHF.R.U32.HI R9, RZ, 0x10, R4.reuse ;  /* 0x00000010ff097819 */ /* 0x100fe40000011604 */
[----:B------:R-:W-:Y:S02]  /*6810*/  SHF.R.U32.HI R7, RZ, 0x18, R4 ;  /* 0x00000018ff077819 */ /* 0x000fe40000011604 */
[C---:B------:R-:W-:Y:S03]  /*6820*/  LOP3.LUT R4, R12.reuse, 0xffff, RZ, 0xc0, !PT ;  /* 0x0000ffff0c047812 */ /* 0x040fe600078ec0ff */
[----:B------:R-:W-:Y:S01]  /*6830*/  MUFU.EX2 R152, R52 ;  /* 0x0000003400987308 */ /* 0x000fe20000000800 */
[----:B------:R-:W-:Y:S02]  /*6840*/  LOP3.LUT R5, R12, 0xff, RZ, 0xc0, !PT ;  /* 0x000000ff0c057812 */ /* 0x000fe400078ec0ff */
[----:B------:R-:W-:Y:S02]  /*6850*/  SHF.R.U32.HI R4, RZ, 0x8, R4 ;  /* 0x00000008ff047819 */ /* 0x000fe40000011604 */
[----:B------:R-:W-:Y:S02]  /*6860*/  ISETP.LE.U32.AND P4, PT, R5, UR12, PT ;  /* 0x0000000c05007c0c */ /* 0x000fe4000bf83070 */
[----:B------:R-:W-:Y:S03]  /*6870*/  LOP3.LUT R4, R4, 0xffff, RZ, 0xc0, !PT ;  /* 0x0000ffff04047812 */ /* 0x000fe600078ec0ff */
[----:B------:R-:W-:Y:S01]  /*6880*/  MUFU.EX2 R151, R53 ;  /* 0x0000003500977308 */ /* 0x000fe20000000800 */
[--C-:B------:R-:W-:Y:S02]  /*6890*/  SHF.R.U32.HI R5, RZ, 0x10, R12.reuse ;  /* 0x00000010ff057819 */ /* 0x100fe4000001160c */
[----:B------:R-:W-:Y:S02]  /*68a0*/  ISETP.LE.U32.AND P1, PT, R4, UR12, PT ;  /* 0x0000000c04007c0c */ /* 0x000fe4000bf23070 */
[----:B------:R-:W-:Y:S02]  /*68b0*/  LOP3.LUT R5, R5, 0xff, RZ, 0xc0, !PT ;  /* 0x000000ff05057812 */ /* 0x000fe400078ec0ff */
[----:B------:R-:W-:Y:S03]  /*68c0*/  SHF.R.U32.HI R12, RZ, 0x18, R12 ;  /* 0x00000018ff0c7819 */ /* 0x000fe6000001160c */
[----:B------:R-:W-:Y:S01]  /*68d0*/  MUFU.EX2 R158, R3 ;  /* 0x00000003009e7308 */ /* 0x000fe20000000800 */
[----:B------:R-:W-:Y:S01]  /*68e0*/  ISETP.LE.U32.AND P3, PT, R5, UR12, PT ;  /* 0x0000000c05007c0c */ /* 0x000fe2000bf63070 */
[----:B------:R-:W-:Y:S01]  /*68f0*/  @!P4 FADD.FTZ R193, -R193, -RZ ;  /* 0x800000ffc1c1c221 */ /* 0x000fe20000010100 */
[C---:B------:R-:W-:Y:S02]  /*6900*/  LOP3.LUT R4, R2.reuse, 0xffff, RZ, 0xc0, !PT ;  /* 0x0000ffff02047812 */ /* 0x040fe400078ec0ff */
[----:B------:R-:W-:Y:S02]  /*6910*/  LOP3.LUT R5, R2, 0xff, RZ, 0xc0, !PT ;  /* 0x000000ff02057812 */ /* 0x000fe400078ec0ff */
[----:B------:R-:W-:Y:S01]  /*6920*/  ISETP.LE.U32.AND P6, PT, R12, UR12, PT ;  /* 0x0000000c0c007c0c */ /* 0x000fe2000bfc3070 */
[----:B------:R-:W-:Y:S01]  /*6930*/  @!P1 FADD.FTZ R202, -R202, -RZ ;  /* 0x800000ffcaca9221 */ /* 0x000fe20000010100 */
[----:B------:R-:W-:Y:S01]  /*6940*/  SHF.R.U32.HI R4, RZ, 0x8, R4 ;  /* 0x00000008ff047819 */ /* 0x000fe20000011604 */
[----:B------:R-:W-:Y:S01]  /*6950*/  MUFU.EX2 R160, R54 ;  /* 0x0000003600a07308 */ /* 0x000fe20000000800 */
[----:B------:R-:W-:Y:S02]  /*6960*/  ISETP.LE.U32.AND P4, PT, R5, UR12, PT ;  /* 0x0000000c05007c0c */ /* 0x000fe4000bf83070 */
[--C-:B------:R-:W-:Y:S01]  /*6970*/  SHF.R.U32.HI R5, RZ, 0x10, R2.reuse ;  /* 0x00000010ff057819 */ /* 0x100fe20000011602 */
[----:B------:R-:W-:Y:S01]  /*6980*/  @!P3 FADD.FTZ R218, -R218, -RZ ;  /* 0x800000ffdadab221 */ /* 0x000fe20000010100 */
[----:B------:R-:W-:Y:S02]  /*6990*/  LOP3.LUT R4, R4, 0xffff, RZ, 0xc0, !PT ;  /* 0x0000ffff04047812 */ /* 0x000fe400078ec0ff */
[----:B------:R-:W-:Y:S03]  /*69a0*/  LOP3.LUT R5, R5, 0xff, RZ, 0xc0, !PT ;  /* 0x000000ff05057812 */ /* 0x000fe600078ec0ff */
[----:B------:R-:W-:Y:S01]  /*69b0*/  MUFU.EX2 R169, R56 ;  /* 0x0000003800a97308 */ /* 0x000fe20000000800 */
[----:B------:R-:W-:Y:S01]  /*69c0*/  ISETP.LE.U32.AND P1, PT, R4, UR12, PT ;  /* 0x0000000c04007c0c */ /* 0x000fe2000bf23070 */
[----:B------:R-:W-:Y:S01]  /*69d0*/  @!P6 FADD.FTZ R217, -R217, -RZ ;  /* 0x800000ffd9d9e221 */ /* 0x000fe20000010100 */
[----:B------:R-:W-:Y:S02]  /*69e0*/  SHF.R.U32.HI R2, RZ, 0x18, R2 ;  /* 0x00000018ff027819 */ /* 0x000fe40000011602 */
[----:B------:R-:W-:Y:S01]  /*69f0*/  ISETP.LE.U32.AND P3, PT, R5, UR12, PT ;  /* 0x0000000c05007c0c */ /* 0x000fe2000bf63070 */
[----:B------:R-:W-:Y:S01]  /*6a00*/  @!P4 FADD.FTZ R221, -R221, -RZ ;  /* 0x800000ffddddc221 */ /* 0x000fe20000010100 */
[----:B------:R-:W-:Y:S03]  /*6a10*/  ISETP.LE.U32.AND P6, PT, R2, UR12, PT ;  /* 0x0000000c02007c0c */ /* 0x000fe6000bfc3070 */
[----:B------:R-:W-:Y:S01]  /*6a20*/  MUFU.EX2 R170, R59 ;  /* 0x0000003b00aa7308 */ /* 0x000fe20000000800 */
[----:B------:R-:W-:Y:S02]  /*6a30*/  SHF.R.U32.HI R2, RZ, 0x8, R6 ;  /* 0x00000008ff027819 */ /* 0x000fe40000011606 */
[----:B------:R-:W-:Y:S02]  /*6a40*/  LOP3.LUT R4, R9, 0xff, RZ, 0xc0, !PT ;  /* 0x000000ff09047812 */ /* 0x000fe400078ec0ff */
[----:B------:R-:W-:Y:S01]  /*6a50*/  LOP3.LUT R2, R2, 0xffff, RZ, 0xc0, !PT ;  /* 0x0000ffff02027812 */ /* 0x000fe200078ec0ff */
[----:B------:R-:W-:Y:S01]  /*6a60*/  @!P1 FADD.FTZ R222, -R222, -RZ ;  /* 0x800000ffdede9221 */ /* 0x000fe20000010100 */
[----:B------:R-:W-:Y:S03]  /*6a70*/  ISETP.LE.U32.AND P0, PT, R17, UR12, PT ;  /* 0x0000000c11007c0c */ /* 0x000fe6000bf03070 */
[----:B------:R-:W-:Y:S01]  /*6a80*/  MUFU.EX2 R215, R27 ;  /* 0x0000001b00d77308 */ /* 0x000fe20000000800 */
[----:B------:R-:W-:Y:S01]  /*6a90*/  ISETP.LE.U32.AND P1, PT, R2, UR12, PT ;  /* 0x0000000c02007c0c */ /* 0x000fe2000bf23070 */
[----:B------:R-:W-:Y:S01]  /*6aa0*/  @!P3 FADD.FTZ R226, -R226, -RZ ;  /* 0x800000ffe2e2b221 */ /* 0x000fe20000010100 */
[----:B------:R-:W-:Y:S01]  /*6ab0*/  ISETP.LE.U32.AND P3, PT, R4, UR12, PT ;  /* 0x0000000c04007c0c */ /* 0x000fe2000bf63070 */
[----:B------:R-:W-:Y:S01]  /*6ac0*/  @!P6 FADD.FTZ R225, -R225, -RZ ;  /* 0x800000ffe1e1e221 */ /* 0x000fe20000010100 */
[----:B------:R-:W-:Y:S02]  /*6ad0*/  SHF.R.U32.HI R2, RZ, 0x8, R21 ;  /* 0x00000008ff027819 */ /* 0x000fe40000011615 */
[----:B------:R-:W-:Y:S03]  /*6ae0*/  LOP3.LUT R4, R137, 0xff, RZ, 0xc0, !PT ;  /* 0x000000ff89047812 */ /* 0x000fe600078ec0ff */
[----:B------:R-:W1:Y:S01]  /*6af0*/  MUFU.EX2 R208, R28 ;  /* 0x0000001c00d07308 */ /* 0x000e620000000800 */
[----:B------:R-:W-:Y:S02]  /*6b00*/  LOP3.LUT R2, R2, 0xffff, RZ, 0xc0, !PT ;  /* 0x0000ffff02027812 */ /* 0x000fe400078ec0ff */
[----:B------:R-:W-:Y:S01]  /*6b10*/  ISETP.LE.U32.AND P4, PT, R8, UR12, PT ;  /* 0x0000000c08007c0c */ /* 0x000fe2000bf83070 */
[----:B------:R-:W-:Y:S01]  /*6b20*/  @!P0 FADD.FTZ R197, -R197, -RZ ;  /* 0x800000ffc5c58221 */ /* 0x000fe20000010100 */
[----:B------:R-:W-:Y:S01]  /*6b30*/  ISETP.LE.U32.AND P2, PT, R15, UR12, PT ;  /* 0x0000000c0f007c0c */ /* 0x000fe2000bf43070 */
[----:B------:R-:W-:Y:S01]  /*6b40*/  @!P1 FADD.FTZ R219, -R219, -RZ ;  /* 0x800000ffdbdb9221 */ /* 0x000fe20000010100 */
[----:B------:R-:W-:Y:S01]  /*6b50*/  ISETP.LE.U32.AND P1, PT, R4, UR12, PT ;  /* 0x0000000c04007c0c */ /* 0x000fe2000bf23070 */
[----:B------:R-:W-:Y:S01]  /*6b60*/  @!P3 FADD.FTZ R224, -R224, -RZ ;  /* 0x800000ffe0e0b221 */ /* 0x000fe20000010100 */
[----:B------:R-:W-:Y:S01]  /*6b70*/  ISETP.LE.U32.AND P3, PT, R2, UR12, PT ;  /* 0x0000000c02007c0c */ /* 0x000fe2000bf63070 */
[----:B------:R-:W-:Y:S01]  /*6b80*/  IMAD.WIDE.U32 R4, R145, -0x326172a9, RZ ;  /* 0xcd9e8d5791047825 */ /* 0x000fe200078e00ff */
[----:B------:R-:W-:Y:S01]  /*6b90*/  LOP3.LUT R2, R11, 0xffff, RZ, 0xc0, !PT ;  /* 0x0000ffff0b027812 */ /* 0x000fe200078ec0ff */
[----:B------:R-:W-:Y:S01]  /*6ba0*/  MUFU.EX2 R211, R25 ;  /* 0x0000001900d37308 */ /* 0x000fe20000000800 */
[----:B------:R-:W-:Y:S01]  /*6bb0*/  ISETP.LE.U32.AND P5, PT, R14, UR12, PT ;  /* 0x0000000c0e007c0c */ /* 0x000fe2000bfa3070 */
[----:B------:R-:W-:Y:S01]  /*6bc0*/  IMAD.U32 R145, RZ, RZ, UR23 ;  /* 0x00000017ff917e24 */ /* 0x000fe2000f8e00ff */
[----:B------:R-:W-:Y:S01]  /*6bd0*/  SHF.R.U32.HI R2, RZ, 0x8, R2 ;  /* 0x00000008ff027819 */ /* 0x000fe20000011602 */
[----:B------:R-:W-:Y:S01]  /*6be0*/  @!P4 FADD.FTZ R220, -R220, -RZ ;  /* 0x800000ffdcdcc221 */ /* 0x000fe20000010100 */
[----:B------:R-:W-:Y:S01]  /*6bf0*/  ISETP.LE.U32.AND P4, PT, R20, UR12, PT ;  /* 0x0000000c14007c0c */ /* 0x000fe2000bf83070 */
[----:B------:R-:W-:Y:S01]  /*6c00*/  @!P2 FADD.FTZ R209, -R209, -RZ ;  /* 0x800000ffd1d1a221 */ /* 0x000fe20000010100 */
[----:B------:R-:W-:Y:S01]  /*6c10*/  LOP3.LUT R2, R2, 0xffff, RZ, 0xc0, !PT ;  /* 0x0000ffff02027812 */ /* 0x000fe200078ec0ff */
[----:B------:R-:W-:Y:S01]  /*6c20*/  @!P1 FADD.FTZ R212, -R212, -RZ ;  /* 0x800000ffd4d49221 */ /* 0x000fe20000010100 */
[----:B------:R-:W-:Y:S01]  /*6c30*/  ISETP.LE.U32.AND P0, PT, R19, UR12, PT ;  /* 0x0000000c13007c0c */ /* 0x000fe2000bf03070 */
[----:B------:R-:W-:Y:S01]  /*6c40*/  @!P3 FADD.FTZ R196, -R196, -RZ ;  /* 0x800000ffc4c4b221 */ /* 0x000fe20000010100 */
[----:B------:R-:W-:Y:S01]  /*6c50*/  ISETP.LE.U32.AND P1, PT, R2, UR12, PT ;  /* 0x0000000c02007c0c */ /* 0x000fe2000bf23070 */
[----:B------:R-:W-:Y:S01]  /*6c60*/  MUFU.EX2 R207, R29 ;  /* 0x0000001d00cf7308 */ /* 0x000fe20000000800 */
[----:B------:R-:W-:Y:S01]  /*6c70*/  SHF.R.U32.HI R2, RZ, 0x10, R11 ;  /* 0x00000010ff027819 */ /* 0x000fe2000001160b */
[----:B-1----:R-:W-:Y:S01]  /*6c80*/  @!P5 FADD.FTZ R208, -R208, -RZ ;  /* 0x800000ffd0d0d221 */ /* 0x002fe20000010100 */
[C---:B------:R-:W-:Y:S02]  /*6c90*/  LOP3.LUT R14, R4.reuse, 0xff, RZ, 0xc0, !PT ;  /* 0x000000ff040e7812 */ /* 0x040fe400078ec0ff */
[----:B------:R-:W-:Y:S02]  /*6ca0*/  LOP3.LUT R19, R4, 0xffff, RZ, 0xc0, !PT ;  /* 0x0000ffff04137812 */ /* 0x000fe400078ec0ff */
[--C-:B------:R-:W-:Y:S03]  /*6cb0*/  SHF.R.U32.HI R21, RZ, 0x18, R4.reuse ;  /* 0x00000018ff157819 */ /* 0x100fe60000011604 */
[----:B------:R-:W-:Y:S01]  /*6cc0*/  MUFU.EX2 R214, R30 ;  /* 0x0000001e00d67308 */ /* 0x000fe20000000800 */
[----:B------:R-:W-:Y:S01]  /*6cd0*/  SHF.R.U32.HI R20, RZ, 0x10, R4 ;  /* 0x00000010ff147819 */ /* 0x000fe20000011604 */
[----:B------:R-:W-:Y:S01]  /*6ce0*/  @!P0 FADD.FTZ R175, -R175, -RZ ;  /* 0x800000ffafaf8221 */ /* 0x000fe20000010100 */
[----:B------:R-:W-:Y:S01]  /*6cf0*/  LOP3.LUT R4, R13, 0xff, RZ, 0xc0, !PT ;  /* 0x000000ff0d047812 */ /* 0x000fe200078ec0ff */
[----:B------:R-:W-:Y:S01]  /*6d00*/  @!P1 FADD.FTZ R173, -R173, -RZ ;  /* 0x800000ffadad9221 */ /* 0x000fe20000010100 */
[----:B------:R-:W-:Y:S02]  /*6d10*/  LOP3.LUT R6, R11, 0xff, RZ, 0xc0, !PT ;  /* 0x000000ff0b067812 */ /* 0x000fe400078ec0ff */
[----:B------:R-:W-:Y:S03]  /*6d20*/  ISETP.LE.U32.AND P1, PT, R4, UR12, PT ;  /* 0x0000000c04007c0c */ /* 0x000fe6000bf23070 */
[----:B------:R-:W1:Y:S01]  /*6d30*/  MUFU.EX2 R213, R31 ;  /* 0x0000001f00d57308 */ /* 0x000e620000000800 */
[----:B------:R-:W-:Y:S02]  /*6d40*/  LOP3.LUT R2, R2, 0xff, RZ, 0xc0, !PT ;  /* 0x000000ff02027812 */ /* 0x000fe400078ec0ff */
[----:B------:R-:W-:Y:S02]  /*6d50*/  ISETP.LE.U32.AND P3, PT, R6, UR12, PT ;  /* 0x0000000c06007c0c */ /* 0x000fe4000bf63070 */
[----:B------:R-:W-:Y:S02]  /*6d60*/  ISETP.LE.U32.AND P2, PT, R2, UR12, PT ;  /* 0x0000000c02007c0c */ /* 0x000fe4000bf43070 */
[--C-:B------:R-:W-:Y:S03]  /*6d70*/  SHF.R.U32.HI R4, RZ, 0x10, R13.reuse ;  /* 0x00000010ff047819 */ /* 0x100fe6000001160d */
[----:B------:R-:W2:Y:S01]  /*6d80*/  MUFU.EX2 R157, R36 ;  /* 0x00000024009d7308 */ /* 0x000ea20000000800 */
[----:B------:R-:W-:Y:S02]  /*6d90*/  LOP3.LUT R2, R13, 0xffff, RZ, 0xc0, !PT ;  /* 0x0000ffff0d027812 */ /* 0x000fe400078ec0ff */
[----:B------:R-:W-:Y:S01]  /*6da0*/  SHF.R.U32.HI R13, RZ, 0x18, R13 ;  /* 0x00000018ff0d7819 */ /* 0x000fe2000001160d */
[----:B------:R-:W-:Y:S01]  /*6db0*/  @!P1 FADD.FTZ R210, -R210, -RZ ;  /* 0x800000ffd2d29221 */ /* 0x000fe20000010100 */
[----:B------:R-:W-:Y:S02]  /*6dc0*/  SHF.R.U32.HI R2, RZ, 0x8, R2 ;  /* 0x00000008ff027819 */ /* 0x000fe40000011602 */
[----:B------:R-:W-:Y:S01]  /*6dd0*/  ISETP.LE.U32.AND P1, PT, R13, UR12, PT ;  /* 0x0000000c0d007c0c */ /* 0x000fe2000bf23070 */
[----:B------:R-:W-:Y:S01]  /*6de0*/  @!P3 FADD.FTZ R189, -R189, -RZ ;  /* 0x800000ffbdbdb221 */ /* 0x000fe20000010100 */
[----:B------:R-:W-:Y:S01]  /*6df0*/  SHF.R.U32.HI R11, RZ, 0x18, R11 ;  /* 0x00000018ff0b7819 */ /* 0x000fe2000001160b */
[----:B------:R-:W-:Y:S01]  /*6e00*/  @!P2 FADD.FTZ R206, -R206, -RZ ;  /* 0x800000ffcecea221 */ /* 0x000fe20000010100 */
[----:B------:R-:W-:Y:S01]  /*6e10*/  LOP3.LUT R2, R2, 0xffff, RZ, 0xc0, !PT ;  /* 0x0000ffff02027812 */ /* 0x000fe200078ec0ff */
[----:B-1----:R-:W-:Y:S01]  /*6e20*/  @!P4 FADD.FTZ R213, -R213, -RZ ;  /* 0x800000ffd5d5c221 */ /* 0x002fe20000010100 */
[----:B------:R-:W-:Y:S01]  /*6e30*/  ISETP.LE.U32.AND P3, PT, R11, UR12, PT ;  /* 0x0000000c0b007c0c */ /* 0x000fe2000bf63070 */
[----:B------:R-:W-:Y:S01]  /*6e40*/  MUFU.EX2 R156, R37 ;  /* 0x00000025009c7308 */ /* 0x000fe20000000800 */
[----:B------:R-:W-:Y:S02]  /*6e50*/  SHF.R.U32.HI R11, RZ, 0x8, R146 ;  /* 0x00000008ff0b7819 */ /* 0x000fe40000011692 */
[----:B------:R-:W-:Y:S02]  /*6e60*/  ISETP.LE.U32.AND P2, PT, R2, UR12, PT ;  /* 0x0000000c02007c0c */ /* 0x000fe4000bf43070 */
[----:B------:R-:W-:Y:S01]  /*6e70*/  LOP3.LUT R11, R11, 0xffff, RZ, 0xc0, !PT ;  /* 0x0000ffff0b0b7812 */ /* 0x000fe200078ec0ff */
[----:B------:R-:W-:Y:S01]  /*6e80*/  @!P1 FADD.FTZ R215, -R215, -RZ ;  /* 0x800000ffd7d79221 */ /* 0x000fe20000010100 */
[----:B------:R-:W-:Y:S01]  /*6e90*/  ISETP.LE.U32.AND P6, PT, R7, UR12, PT ;  /* 0x0000000c07007c0c */ /* 0x000fe2000bfc3070 */
[----:B------:R-:W-:Y:S01]  /*6ea0*/  IMAD.WIDE.U32 R6, R174, -0x2daee0ad, RZ ;  /* 0xd2511f53ae067825 */ /* 0x000fe200078e00ff */
[----:B------:R-:W-:Y:S01]  /*6eb0*/  ISETP.LE.U32.AND P1, PT, R11, UR12, PT ;  /* 0x0000000c0b007c0c */ /* 0x000fe2000bf23070 */
[----:B------:R-:W-:Y:S01]  /*6ec0*/  MUFU.EX2 R172, R38 ;  /* 0x0000002600ac7308 */ /* 0x000fe20000000800 */
[----:B------:R-:W-:Y:S01]  /*6ed0*/  LOP3.LUT R11, R147, 0xff, RZ, 0xc0, !PT ;  /* 0x000000ff930b7812 */ /* 0x000fe200078ec0ff */
[----:B------:R-:W-:Y:S01]  /*6ee0*/  @!P3 FADD.FTZ R203, -R203, -RZ ;  /* 0x800000ffcbcbb221 */ /* 0x000fe20000010100 */
[----:B------:R-:W-:Y:S02]  /*6ef0*/  LOP3.LUT R9, R5, UR7, R136, 0x96, !PT ;  /* 0x0000000705097c12 */ /* 0x000fe4000f8e9688 */
[----:B------:R-:W-:Y:S01]  /*6f00*/  ISETP.LE.U32.AND P5, PT, R11, UR12, PT ;  /* 0x0000000c0b007c0c */ /* 0x000fe2000bfa3070 */
[----:B------:R-:W-:Y:S01]  /*6f10*/  @!P2 FADD.FTZ R211, -R211, -RZ ;  /* 0x800000ffd3d3a221 */ /* 0x000fe20000010100 */
[----:B------:R-:W-:Y:S01]  /*6f20*/  LOP3.LUT R2, R4, 0xff, RZ, 0xc0, !PT ;  /* 0x000000ff04027812 */ /* 0x000fe200078ec0ff */
[----:B------:R-:W-:Y:S01]  /*6f30*/  IMAD.WIDE.U32 R4, R150, -0x2daee0ad, RZ ;  /* 0xd2511f5396047825 */ /* 0x000fe200078e00ff */
[----:B------:R-:W-:Y:S01]  /*6f40*/  ISETP.LE.U32.AND P2, PT, R18, UR12, PT ;  /* 0x0000000c12007c0c */ /* 0x000fe2000bf43070 */
[----:B------:R-:W1:Y:S01]  /*6f50*/  MUFU.EX2 R171, R39 ;  /* 0x0000002700ab7308 */ /* 0x000e620000000800 */
[C---:B------:R-:W-:Y:S01]  /*6f60*/  LOP3.LUT R17, R6.reuse, 0xffff, RZ, 0xc0, !PT ;  /* 0x0000ffff06117812 */ /* 0x040fe200078ec0ff */
[----:B------:R-:W-:Y:S01]  /*6f70*/  @!P6 FADD.FTZ R223, -R223, -RZ ;  /* 0x800000ffdfdfe221 */ /* 0x000fe20000010100 */
[--C-:B------:R-:W-:Y:S01]  /*6f80*/  SHF.R.U32.HI R18, RZ, 0x10, R6.reuse ;  /* 0x00000010ff127819 */ /* 0x100fe20000011606 */
[----:B------:R-:W-:Y:S01]  /*6f90*/  @!P1 FADD.FTZ R207, -R207, -RZ ;  /* 0x800000ffcfcf9221 */ /* 0x000fe20000010100 */
[----:B------:R-:W-:Y:S02]  /*6fa0*/  LOP3.LUT R13, R6, 0xff, RZ, 0xc0, !PT ;  /* 0x000000ff060d7812 */ /* 0x000fe400078ec0ff */
[----:B------:R-:W-:Y:S01]  /*6fb0*/  SHF.R.U32.HI R12, RZ, 0x18, R6 ;  /* 0x00000018ff0c7819 */ /* 0x000fe20000011606 */
[----:B------:R-:W-:Y:S01]  /*6fc0*/  @!P5 FADD.FTZ R214, -R214, -RZ ;  /* 0x800000ffd6d6d221 */ /* 0x000fe20000010100 */
[----:B------:R-:W-:Y:S01]  /*6fd0*/  SHF.R.U32.HI R6, RZ, 0x8, R23 ;  /* 0x00000008ff067819 */ /* 0x000fe20000011617 */
[----:B------:R-:W-:Y:S01]  /*6fe0*/  MUFU.EX2 R198, R41 ;  /* 0x0000002900c67308 */ /* 0x000fe20000000800 */
[----:B------:R-:W-:Y:S01]  /*6ff0*/  ISETP.LE.U32.AND P6, PT, R16, UR12, PT ;  /* 0x0000000c10007c0c */ /* 0x000fe2000bfc3070 */
[----:B------:R-:W-:Y:S01]  /*7000*/  @!P2 FADD.FTZ R155, -R155, -RZ ;  /* 0x800000ff9b9ba221 */ /* 0x000fe20000010100 */
[----:B------:R-:W-:Y:S02]  /*7010*/  ISETP.LE.U32.AND P3, PT, R2, UR12, PT ;  /* 0x0000000c02007c0c */ /* 0x000fe4000bf63070 */
[----:B------:R-:W-:Y:S02]  /*7020*/  LOP3.LUT R8, R7, UR6, R142, 0x96, !PT ;  /* 0x0000000607087c12 */ /* 0x000fe4000f8e968e */
[C---:B------:R-:W-:Y:S03]  /*7030*/  LOP3.LUT R16, R4.reuse, 0xffff, RZ, 0xc0, !PT ;  /* 0x0000ffff04107812 */ /* 0x040fe600078ec0ff */
[----:B------:R-:W-:Y:S01]  /*7040*/  MUFU.EX2 R205, R42 ;  /* 0x0000002a00cd7308 */ /* 0x000fe20000000800 */
[----:B------:R-:W-:Y:S01]  /*7050*/  LOP3.LUT R2, R5, UR6, R144, 0x96, !PT ;  /* 0x0000000605027c12 */ /* 0x000fe2000f8e9690 */
[----:B------:R-:W-:Y:S01]  /*7060*/  IMAD.U32 R144, RZ, RZ, UR24 ;  /* 0x00000018ff907e24 */ /* 0x000fe2000f8e00ff */
[----:B------:R-:W-:Y:S02]  /*7070*/  LOP3.LUT R11, R4, 0xff, RZ, 0xc0, !PT ;  /* 0x000000ff040b7812 */ /* 0x000fe400078ec0ff */
[--C-:B------:R-:W-:Y:S01]  /*7080*/  SHF.R.U32.HI R15, RZ, 0x18, R4.reuse ;  /* 0x00000018ff0f7819 */ /* 0x100fe20000011604 */
[----:B------:R-:W-:Y:S01]  /*7090*/  @!P6 FADD.FTZ R163, -R163, -RZ ;  /* 0x800000ffa3a3e221 */ /* 0x000fe20000010100 */
[----:B------:R-:W-:Y:S03]  /*70a0*/  SHF.R.U32.HI R7, RZ, 0x10, R4 ;  /* 0x00000010ff077819 */ /* 0x000fe60000011604 */
[----:B------:R-:W3:Y:S01]  /*70b0*/  MUFU.EX2 R199, R40 ;  /* 0x0000002800c77308 */ /* 0x000ee20000000800 */
[----:B------:R-:W-:Y:S02]  /*70c0*/  LOP3.LUT R5, R6, 0xffff, RZ, 0xc0, !PT ;  /* 0x0000ffff06057812 */ /* 0x000fe400078ec0ff */
[----:B------:R-:W-:Y:S02]  /*70d0*/  LOP3.LUT R4, R132, 0xff, RZ, 0xc0, !PT ;  /* 0x000000ff84047812 */ /* 0x000fe400078ec0ff */
[----:B------:R-:W-:Y:S02]  /*70e0*/  ISETP.LE.U32.AND P1, PT, R5, UR12, PT ;  /* 0x0000000c05007c0c */ /* 0x000fe4000bf23070 */
[----:B------:R-:W-:Y:S03]  /*70f0*/  LOP3.LUT R5, R10, 0xff, RZ, 0xc0, !PT ;  /* 0x000000ff0a057812 */ /* 0x000fe600078ec0ff */
[----:B------:R-:W-:Y:S01]  /*7100*/  MUFU.EX2 R204, R43 ;  /* 0x0000002b00cc7308 */ /* 0x000fe20000000800 */
[----:B------:R-:W-:Y:S02]  /*7110*/  ISETP.LE.U32.AND P5, PT, R4, UR12, PT ;  /* 0x0000000c04007c0c */ /* 0x000fe4000bfa3070 */
[----:B------:R-:W-:Y:S02]  /*7120*/  LOP3.LUT R4, R10, 0xffff, RZ, 0xc0, !PT ;  /* 0x0000ffff0a047812 */ /* 0x000fe400078ec0ff */
[----:B------:R-:W-:Y:S02]  /*7130*/  ISETP.LE.U32.AND P4, PT, R5, UR12, PT ;  /* 0x0000000c05007c0c */ /* 0x000fe4000bf83070 */
[----:B------:R-:W-:Y:S03]  /*7140*/  SHF.R.U32.HI R5, RZ, 0x18, R10 ;  /* 0x00000018ff057819 */ /* 0x000fe6000001160a */
[----:B------:R-:W-:Y:S01]  /*7150*/  MUFU.EX2 R201, R46 ;  /* 0x0000002e00c97308 */ /* 0x000fe20000000800 */
[----:B------:R-:W-:Y:S01]  /*7160*/  SHF.R.U32.HI R4, RZ, 0x8, R4 ;  /* 0x00000008ff047819 */ /* 0x000fe20000011604 */
[----:B------:R-:W-:Y:S01]  /*7170*/  @!P1 FADD.FTZ R162, -R162, -RZ ;  /* 0x800000ffa2a29221 */ /* 0x000fe20000010100 */
[----:B------:R-:W-:Y:S02]  /*7180*/  ISETP.LE.U32.AND P6, PT, R5, UR12, PT ;  /* 0x0000000c05007c0c */ /* 0x000fe4000bfc3070 */
[----:B------:R-:W-:Y:S01]  /*7190*/  SHF.R.U32.HI R5, RZ, 0x10, R10 ;  /* 0x00000010ff057819 */ /* 0x000fe2000001160a */
[----:B------:R-:W-:Y:S01]  /*71a0*/  @!P5 FADD.FTZ R192, -R192, -RZ ;  /* 0x800000ffc0c0d221 */ /* 0x000fe20000010100 */
[----:B------:R-:W-:Y:S03]  /*71b0*/  LOP3.LUT R4, R4, 0xffff, RZ, 0xc0, !PT ;  /* 0x0000ffff04047812 */ /* 0x000fe600078ec0ff */
[----:B------:R-:W-:Y:S01]  /*71c0*/  MUFU.EX2 R200, R47 ;  /* 0x0000002f00c87308 */ /* 0x000fe20000000800 */
[----:B------:R-:W-:Y:S01]  /*71d0*/  LOP3.LUT R5, R5, 0xff, RZ, 0xc0, !PT ;  /* 0x000000ff05057812 */ /* 0x000fe200078ec0ff */
[----:B--2---:R-:W-:Y:S01]  /*71e0*/  @!P4 FADD.FTZ R157, -R157, -RZ ;  /* 0x800000ff9d9dc221 */ /* 0x004fe20000010100 */
[----:B------:R-:W-:Y:S02]  /*71f0*/  ISETP.LE.U32.AND P5, PT, R4, UR12, PT ;  /* 0x0000000c04007c0c */ /* 0x000fe4000bfa3070 */
[----:B------:R-:W-:Y:S02]  /*7200*/  LOP3.LUT R4, R9, 0xffff, RZ, 0xc0, !PT ;  /* 0x0000ffff09047812 */ /* 0x000fe400078ec0ff */
[----:B------:R-:W-:Y:S01]  /*7210*/  ISETP.LE.U32.AND P0, PT, R5, UR12, PT ;  /* 0x0000000c05007c0c */ /* 0x000fe2000bf03070 */
[----:B-1----:R-:W-:Y:S01]  /*7220*/  @!P6 FADD.FTZ R171, -R171, -RZ ;  /* 0x800000ffababe221 */ /* 0x002fe20000010100 */
[----:B------:R-:W-:Y:S01]  /*7230*/  LOP3.LUT R5, R9, 0xff, RZ, 0xc0, !PT ;  /* 0x000000ff09057812 */ /* 0x000fe200078ec0ff */
[----:B------:R-:W1:Y:S01]  /*7240*/  MUFU.EX2 R216, R26 ;  /* 0x0000001a00d87308 */ /* 0x000e620000000800 */
[----:B------:R-:W-:Y:S02]  /*7250*/  SHF.R.U32.HI R4, RZ, 0x8, R4 ;  /* 0x00000008ff047819 */ /* 0x000fe40000011604 */
[----:B------:R-:W-:Y:S02]  /*7260*/  ISETP.LE.U32.AND P4, PT, R5, UR12, PT ;  /* 0x0000000c05007c0c */ /* 0x000fe4000bf83070 */
[----:B------:R-:W-:Y:S01]  /*7270*/  LOP3.LUT R5, R4, 0xffff, RZ, 0xc0, !PT ;  /* 0x0000ffff04057812 */ /* 0x000fe200078ec0ff */
[----:B------:R-:W-:Y:S01]  /*7280*/  @!P5 FADD.FTZ R156, -R156, -RZ ;  /* 0x800000ff9c9cd221 */ /* 0x000fe20000010100 */
[--C-:B------:R-:W-:Y:S03]  /*7290*/  SHF.R.U32.HI R6, RZ, 0x10, R9.reuse ;  /* 0x00000010ff067819 */ /* 0x100fe60000011609 */
[----:B------:R-:W-:Y:S01]  /*72a0*/  MUFU.EX2 R174, R58 ;  /* 0x0000003a00ae7308 */ /* 0x000fe20000000800 */
[----:B------:R-:W-:Y:S01]  /*72b0*/  ISETP.LE.U32.AND P5, PT, R5, UR12, PT ;  /* 0x0000000c05007c0c */ /* 0x000fe2000bfa3070 */
[----:B------:R-:W-:Y:S01]  /*72c0*/  @!P0 FADD.FTZ R172, -R172, -RZ ;  /* 0x800000ffacac8221 */ /* 0x000fe20000010100 */
[----:B------:R-:W-:Y:S02]  /*72d0*/  LOP3.LUT R4, R6, 0xff, RZ, 0xc0, !PT ;  /* 0x000000ff06047812 */ /* 0x000fe400078ec0ff */
[----:B------:R-:W-:Y:S02]  /*72e0*/  SHF.R.U32.HI R9, RZ, 0x18, R9 ;  /* 0x00000018ff097819 */ /* 0x000fe40000011609 */
[----:B------:R-:W-:Y:S01]  /*72f0*/  ISETP.LE.U32.AND P0, PT, R4, UR12, PT ;  /* 0x0000000c04007c0c */ /* 0x000fe2000bf03070 */
[----:B---3--:R-:W-:Y:S01]  /*7300*/  @!P4 FADD.FTZ R199, -R199, -RZ ;  /* 0x800000ffc7c7c221 */ /* 0x008fe20000010100 */
[----:B------:R-:W-:Y:S01]  /*7310*/  SHF.R.U32.HI R4, RZ, 0x8, R19 ;  /* 0x00000008ff047819 */ /* 0x000fe20000011613 */
[----:B-1----:R-:W-:Y:S01]  /*7320*/  @!P3 FADD.FTZ R216, -R216, -RZ ;  /* 0x800000ffd8d8b221 */ /* 0x002fe20000010100 */
[----:B------:R-:W-:Y:S01]  /*7330*/  ISETP.LE.U32.AND P6, PT, R9, UR12, PT ;  /* 0x0000000c09007c0c */ /* 0x000fe2000bfc3070 */
[----:B------:R-:W-:Y:S01]  /*7340*/  MUFU.EX2 R195, R44 ;  /* 0x0000002c00c37308 */ /* 0x000fe20000000800 */
[----:B------:R-:W-:Y:S01]  /*7350*/  LOP3.LUT R4, R4, 0xffff, RZ, 0xc0, !PT ;  /* 0x0000ffff04047812 */ /* 0x000fe200078ec0ff */
[----:B------:R-:W-:Y:S01]  /*7360*/  @!P5 FADD.FTZ R198, -R198, -RZ ;  /* 0x800000ffc6c6d221 */ /* 0x000fe20000010100 */
[----:B------:R-:W-:Y:S02]  /*7370*/  ISETP.LE.U32.AND P4, PT, R21, UR12, PT ;  /* 0x0000000c15007c0c */ /* 0x000fe4000bf83070 */
[----:B------:R-:W-:Y:S02]  /*7380*/  ISETP.LE.U32.AND P5, PT, R4, UR12, PT ;  /* 0x0000000c04007c0c */ /* 0x000fe4000bfa3070 */
[----:B------:R-:W-:Y:S01]  /*7390*/  LOP3.LUT R4, R20, 0xff, RZ, 0xc0, !PT ;  /* 0x000000ff14047812 */ /* 0x000fe200078ec0ff */
[----:B------:R-:W-:Y:S01]  /*73a0*/  @!P0 FADD.FTZ R205, -R205, -RZ ;  /* 0x800000ffcdcd8221 */ /* 0x000fe20000010100 */
[----:B------:R-:W-:Y:S01]  /*73b0*/  LOP3.LUT R5, R24, 0xff, RZ, 0xc0, !PT ;  /* 0x000000ff18057812 */ /* 0x000fe200078ec0ff */
[----:B------:R-:W-:Y:S01]  /*73c0*/  MUFU.EX2 R150, R64 ;  /* 0x0000004000967308 */ /* 0x000fe20000000800 */
[----:B------:R-:W-:Y:S01]  /*73d0*/  ISETP.LE.U32.AND P0, PT, R4, UR12, PT ;  /* 0x0000000c04007c0c */ /* 0x000fe2000bf03070 */
[----:B------:R-:W-:Y:S01]  /*73e0*/  @!P6 FADD.FTZ R204, -R204, -RZ ;  /* 0x800000ffcccce221 */ /* 0x000fe20000010100 */
[----:B------:R-:W-:Y:S02]  /*73f0*/  SHF.R.U32.HI R4, RZ, 0x8, R133 ;  /* 0x00000008ff047819 */ /* 0x000fe40000011685 */
[----:B------:R-:W-:Y:S01]  /*7400*/  ISETP.LE.U32.AND P6, PT, R5, UR12, PT ;  /* 0x0000000c05007c0c */ /* 0x000fe2000bfc3070 */
[----:B------:R-:W-:Y:S01]  /*7410*/  @!P4 FADD.FTZ R200, -R200, -RZ ;  /* 0x800000ffc8c8c221 */ /* 0x000fe20000010100 */
[----:B------:R-:W-:Y:S03]  /*7420*/  LOP3.LUT R5, R4, 0xffff, RZ, 0xc0, !PT ;  /* 0x0000ffff04057812 */ /* 0x000fe600078ec0ff */
[----:B------:R-:W-:Y:S01]  /*7430*/  MUFU.EX2 R149, R149 ;  /* 0x0000009500957308 */ /* 0x000fe20000000800 */
[----:B------:R-:W-:Y:S02]  /*7440*/  LOP3.LUT R4, R8, 0xff, RZ, 0xc0, !PT ;  /* 0x000000ff08047812 */ /* 0x000fe400078ec0ff */
[----:B------:R-:W-:Y:S02]  /*7450*/  ISETP.LE.U32.AND P3, PT, R22, UR12, PT ;  /* 0x0000000c16007c0c */ /* 0x000fe4000bf63070 */
[----:B------:R-:W-:Y:S01]  /*7460*/  ISETP.LE.U32.AND P4, PT, R4, UR12, PT ;  /* 0x0000000c04007c0c */ /* 0x000fe2000bf83070 */
[----:B------:R-:W-:Y:S01]  /*7470*/  @!P0 FADD.FTZ R201, -R201, -RZ ;  /* 0x800000ffc9c98221 */ /* 0x000fe20000010100 */
[----:B------:R-:W-:Y:S03]  /*7480*/  ISETP.LE.U32.AND P0, PT, R5, UR12, PT ;  /* 0x0000000c05007c0c */ /* 0x000fe6000bf03070 */
[----:B------:R-:W1:Y:S01]  /*7490*/  MUFU.EX2 R194, R45 ;  /* 0x0000002d00c27308 */ /* 0x000e620000000800 */
[--C-:B------:R-:W-:Y:S01]  /*74a0*/  SHF.R.U32.HI R4, RZ, 0x18, R8.reuse ;  /* 0x00000018ff047819 */ /* 0x100fe20000011608 */
[----:B------:R-:W-:Y:S01]  /*74b0*/  @!P6 FADD.FTZ R165, -R165, -RZ ;  /* 0x800000ffa5a5e221 */ /* 0x000fe20000010100 */
[----:B------:R-:W-:Y:S02]  /*74c0*/  LOP3.LUT R5, R8, 0xffff, RZ, 0xc0, !PT ;  /* 0x0000ffff08057812 */ /* 0x000fe400078ec0ff */
[----:B------:R-:W-:Y:S02]  /*74d0*/  ISETP.LE.U32.AND P2, PT, R4, UR12, PT ;  /* 0x0000000c04007c0c */ /* 0x000fe4000bf43070 */
[----:B------:R-:W-:Y:S01]  /*74e0*/  LOP3.LUT R4, R2, 0xff, RZ, 0xc0, !PT ;  /* 0x000000ff02047812 */ /* 0x000fe200078ec0ff */
[----:B------:R-:W-:Y:S01]  /*74f0*/  @!P3 FADD.FTZ R164, -R164, -RZ ;  /* 0x800000ffa4a4b221 */ /* 0x000fe20000010100 */
[----:B------:R-:W-:Y:S01]  /*7500*/  SHF.R.U32.HI R6, RZ, 0x8, R5 ;  /* 0x00000008ff067819 */ /* 0x000fe20000011605 */
[----:B------:R-:W-:Y:S01]  /*7510*/  @!P4 FADD.FTZ R152, -R152, -RZ ;  /* 0x800000ff9898c221 */ /* 0x000fe20000010100 */
[----:B------:R-:W-:Y:S01]  /*7520*/  SHF.R.U32.HI R5, RZ, 0x10, R8 ;  /* 0x00000010ff057819 */ /* 0x000fe20000011608 */
[----:B------:R-:W-:Y:S01]  /*7530*/  @!P0 FADD.FTZ R154, -R154, -RZ ;  /* 0x800000ff9a9a8221 */ /* 0x000fe20000010100 */
[----:B------:R-:W-:Y:S01]  /*7540*/  ISETP.LE.U32.AND P0, PT, R4, UR12, PT ;  /* 0x0000000c04007c0c */ /* 0x000fe2000bf03070 */
[----:B------:R-:W2:Y:S01]  /*7550*/  MUFU.EX2 R148, R148 ;  /* 0x0000009400947308 */ /* 0x000ea20000000800 */
[----:B------:R-:W-:Y:S02]  /*7560*/  LOP3.LUT R4, R6, 0xffff, RZ, 0xc0, !PT ;  /* 0x0000ffff06047812 */ /* 0x000fe400078ec0ff */
[----:B------:R-:W-:Y:S01]  /*7570*/  LOP3.LUT R6, R2, 0xffff, RZ, 0xc0, !PT ;  /* 0x0000ffff02067812 */ /* 0x000fe200078ec0ff */
[----:B------:R-:W-:Y:S01]  /*7580*/  @!P2 FADD.FTZ R159, -R159, -RZ ;  /* 0x800000ff9f9fa221 */ /* 0x000fe20000010100 */
[----:B------:R-:W-:Y:S01]  /*7590*/  ISETP.LE.U32.AND P6, PT, R4, UR12, PT ;  /* 0x0000000c04007c0c */ /* 0x000fe2000bfc3070 */
[----:B-1----:R-:W-:Y:S01]  /*75a0*/  @!P5 FADD.FTZ R194, -R194, -RZ ;  /* 0x800000ffc2c2d221 */ /* 0x002fe20000010100 */
[----:B------:R-:W-:Y:S02]  /*75b0*/  SHF.R.U32.HI R4, RZ, 0x8, R6 ;  /* 0x00000008ff047819 */ /* 0x000fe40000011606 */
[----:B------:R-:W-:Y:S02]  /*75c0*/  LOP3.LUT R5, R5, 0xff, RZ, 0xc0, !PT ;  /* 0x000000ff05057812 */ /* 0x000fe400078ec0ff */
[----:B------:R-:W-:Y:S01]  /*75d0*/  LOP3.LUT R4, R4, 0xffff, RZ, 0xc0, !PT ;  /* 0x0000ffff04047812 */ /* 0x000fe200078ec0ff */
[----:B------:R-:W-:Y:S01]  /*75e0*/  @!P0 FADD.FTZ R169, -R169, -RZ ;  /* 0x800000ffa9a98221 */ /* 0x000fe20000010100 */
[----:B------:R-:W-:Y:S02]  /*75f0*/  ISETP.LE.U32.AND P3, PT, R5, UR12, PT ;  /* 0x0000000c05007c0c */ /* 0x000fe4000bf63070 */
[--C-:B------:R-:W-:Y:S02]  /*7600*/  SHF.R.U32.HI R5, RZ, 0x10, R2.reuse ;  /* 0x00000010ff057819 */ /* 0x100fe40000011602 */
[----:B------:R-:W-:Y:S01]  /*7610*/  ISETP.LE.U32.AND P4, PT, R4, UR12, PT ;  /* 0x0000000c04007c0c */ /* 0x000fe2000bf83070 */
[----:B------:R-:W-:Y:S01]  /*7620*/  @!P6 FADD.FTZ R151, -R151, -RZ ;  /* 0x800000ff9797e221 */ /* 0x000fe20000010100 */
[----:B------:R-:W-:Y:S02]  /*7630*/  LOP3.LUT R4, R5, 0xff, RZ, 0xc0, !PT ;  /* 0x000000ff05047812 */ /* 0x000fe400078ec0ff */
[----:B------:R-:W-:Y:S02]  /*7640*/  SHF.R.U32.HI R5, RZ, 0x8, R17 ;  /* 0x00000008ff057819 */ /* 0x000fe40000011611 */
[----:B------:R-:W-:Y:S02]  /*7650*/  ISETP.LE.U32.AND P6, PT, R4, UR12, PT ;  /* 0x0000000c04007c0c */ /* 0x000fe4000bfc3070 */
[----:B------:R-:W-:Y:S01]  /*7660*/  LOP3.LUT R4, R5, 0xffff, RZ, 0xc0, !PT ;  /* 0x0000ffff05047812 */ /* 0x000fe200078ec0ff */
[----:B------:R-:W-:Y:S01]  /*7670*/  @!P3 FADD.FTZ R160, -R160, -RZ ;  /* 0x800000ffa0a0b221 */ /* 0x000fe20000010100 */
[----:B------:R-:W-:Y:S02]  /*7680*/  SHF.R.U32.HI R2, RZ, 0x18, R2 ;  /* 0x00000018ff027819 */ /* 0x000fe40000011602 */
[----:B------:R-:W-:Y:S01]  /*7690*/  ISETP.LE.U32.AND P2, PT, R4, UR12, PT ;  /* 0x0000000c04007c0c */ /* 0x000fe2000bf43070 */
[----:B------:R-:W-:Y:S01]  /*76a0*/  @!P4 FADD.FTZ R167, -R167, -RZ ;  /* 0x800000ffa7a7c221 */ /* 0x000fe20000010100 */
[----:B------:R-:W-:Y:S02]  /*76b0*/  LOP3.LUT R4, R18, 0xff, RZ, 0xc0, !PT ;  /* 0x000000ff12047812 */ /* 0x000fe400078ec0ff */
[----:B------:R-:W-:Y:S02]  /*76c0*/  ISETP.LE.U32.AND P4, PT, R2, UR12, PT ;  /* 0x0000000c02007c0c */ /* 0x000fe4000bf83070 */
[----:B------:R-:W-:Y:S01]  /*76d0*/  SHF.R.U32.HI R2, RZ, 0x8, R16 ;  /* 0x00000008ff027819 */ /* 0x000fe20000011610 */
[----:B------:R-:W-:Y:S01]  /*76e0*/  @!P6 FADD.FTZ R174, -R174, -RZ ;  /* 0x800000ffaeaee221 */ /* 0x000fe20000010100 */
[----:B------:R-:W-:Y:S02]  /*76f0*/  ISETP.LE.U32.AND P1, PT, R14, UR12, PT ;  /* 0x0000000c0e007c0c */ /* 0x000fe4000bf23070 */
[----:B------:R-:W-:Y:S02]  /*7700*/  ISETP.LE.U32.AND P6, PT, R4, UR12, PT ;  /* 0x0000000c04007c0c */ /* 0x000fe4000bfc3070 */
[----:B------:R-:W-:Y:S01]  /*7710*/  LOP3.LUT R4, R2, 0xffff, RZ, 0xc0, !PT ;  /* 0x0000ffff02047812 */ /* 0x000fe200078ec0ff */
[----:B------:R-:W-:Y:S01]  /*7720*/  @!P2 FADD.FTZ R149, -R149, -RZ ;  /* 0x800000ff9595a221 */ /* 0x000fe20000010100 */
[----:B------:R-:W-:Y:S02]  /*7730*/  F2FP.RELU.F16.F32.PACK_AB R2, R202, R193 ;  /* 0x000000c1ca02723e */ /* 0x000fe400000008ff */
[----:B------:R-:W-:Y:S01]  /*7740*/  LOP3.LUT R5, R7, 0xff, RZ, 0xc0, !PT ;  /* 0x000000ff07057812 */ /* 0x000fe200078ec0ff */
[----:B------:R-:W-:Y:S01]  /*7750*/  @!P4 FADD.FTZ R170, -R170, -RZ ;  /* 0x800000ffaaaac221 */ /* 0x000fe20000010100 */
[----:B------:R-:W-:Y:S01]  /*7760*/  ISETP.LE.U32.AND P2, PT, R4, UR12, PT ;  /* 0x0000000c04007c0c */ /* 0x000fe2000bf43070 */
[----:B------:R1:W-:Y:S01]  /*7770*/  STS [R230+0x1c000], R2 ;  /* 0x01c00002e6007388 */ /* 0x0003e20000000800 */
[----:B------:R-:W-:Y:S01]  /*7780*/  F2FP.RELU.F16.F32.PACK_AB R4, R196, R197 ;  /* 0x000000c5c404723e */ /* 0x000fe200000008ff */
[----:B------:R-:W-:Y:S01]  /*7790*/  @!P1 FADD.FTZ R195, -R195, -RZ ;  /* 0x800000ffc3c39221 */ /* 0x000fe20000010100 */
[----:B------:R-:W-:Y:S01]  /*77a0*/  ISETP.LE.U32.AND P1, PT, R13, UR12, PT ;  /* 0x0000000c0d007c0c */ /* 0x000fe2000bf23070 */
[----:B------:R-:W-:Y:S01]  /*77b0*/  @!P6 FADD.FTZ R153, -R153, -RZ ;  /* 0x800000ff9999e221 */ /* 0x000fe20000010100 */
[----:B------:R-:W-:Y:S02]  /*77c0*/  F2FP.RELU.F16.F32.PACK_AB R6, R222, R221 ;  /* 0x000000ddde06723e */ /* 0x000fe400000008ff */
[----:B------:R-:W-:Y:S02]  /*77d0*/  F2FP.RELU.F16.F32.PACK_AB R3, R211, R210 ;  /* 0x000000d2d303723e */ /* 0x000fe400000008ff */
[----:B------:R-:W-:Y:S02]  /*77e0*/  ISETP.LE.U32.AND P5, PT, R12, UR12, PT ;  /* 0x0000000c0c007c0c */ /* 0x000fe4000bfa3070 */
[----:B------:R-:W-:Y:S01]  /*77f0*/  ISETP.LE.U32.AND P0, PT, R15, UR12, PT ;  /* 0x0000000c0f007c0c */ /* 0x000fe2000bf03070 */
[----:B------:R-:W-:Y:S01]  /*7800*/  @!P2 FADD.FTZ R158, -R158, -RZ ;  /* 0x800000ff9e9ea221 */ /* 0x000fe20000010100 */
[----:B------:R-:W-:Y:S02]  /*7810*/  ISETP.LE.U32.AND P3, PT, R11, UR12, PT ;  /* 0x0000000c0b007c0c */ /* 0x000fe4000bf63070 */
[----:B------:R-:W-:Y:S01]  /*7820*/  FSETP.GE.FTZ.AND P2, PT, R196, RZ, PT ;  /* 0x000000ffc400720b */ /* 0x000fe20003f56000 */
[----:B------:R-:W-:Y:S01]  /*7830*/  @!P1 FADD.FTZ R150, -R150, -RZ ;  /* 0x800000ff96969221 */ /* 0x000fe20000010100 */
[----:B------:R-:W-:Y:S02]  /*7840*/  ISETP.LE.U32.AND P1, PT, R5, UR12, PT ;  /* 0x0000000c05007c0c */ /* 0x000fe4000bf23070 */
[----:B------:R-:W-:Y:S02]  /*7850*/  F2FP.RELU.F16.F32.PACK_AB R5, R217, R218 ;  /* 0x000000dad905723e */ /* 0x000fe400000008ff */
[----:B------:R-:W-:Y:S01]  /*7860*/  F2FP.RELU.F16.F32.PACK_AB R0, R149, R150 ;  /* 0x000000969500723e */ /* 0x000fe200000008ff */
[----:B--2---:R-:W-:Y:S01]  /*7870*/  @!P5 FADD.FTZ R148, -R148, -RZ ;  /* 0x800000ff9494d221 */ /* 0x004fe20000010100 */
[----:B------:R-:W-:Y:S01]  /*7880*/  FSETP.GE.FTZ.AND P4, PT, R155, RZ, PT ;  /* 0x000000ff9b00720b */ /* 0x000fe20003f96000 */
[----:B------:R2:W-:Y:S01]  /*7890*/  STS [R230+0x1c400], R5 ;  /* 0x01c40005e6007388 */ /* 0x0005e20000000800 */
[----:B-1----:R-:W-:Y:S01]  /*78a0*/  F2FP.RELU.F16.F32.PACK_AB R2, R209, R212 ;  /* 0x000000d4d102723e */ /* 0x002fe200000008ff */
[----:B------:R-:W-:Y:S01]  /*78b0*/  @!P3 FADD.FTZ R161, -R161, -RZ ;  /* 0x800000ffa1a1b221 */ /* 0x000fe20000010100 */
[----:B------:R-:W-:Y:S01]  /*78c0*/  @!P0 FADD.FTZ R166, -R166, -RZ ;  /* 0x800000ffa6a68221 */ /* 0x000fe20000010100 */
[----:B------:R1:W-:Y:S01]  /*78d0*/  STS [R232+0x1c000], R4 ;  /* 0x01c00004e8007388 */ /* 0x0003e20000000800 */
[----:B------:R-:W-:Y:S01]  /*78e0*/  LEA R146, P0, R243, R144, 0x2 ;  /* 0x00000090f3927211 */ /* 0x000fe200078010ff */
[----:B------:R-:W-:Y:S01]  /*78f0*/  @!P1 FADD.FTZ R168, -R168, -RZ ;  /* 0x800000ffa8a89221 */ /* 0x000fe20000010100 */
[----:B------:R-:W-:Y:S01]  /*7900*/  FSETP.GE.FTZ.AND P3, PT, R197, RZ, PT ;  /* 0x000000ffc500720b */ /* 0x000fe20003f76000 */
[----:B------:R3:W-:Y:S01]  /*7910*/  STS [R232+0x1c400], R2 ;  /* 0x01c40002e8007388 */ /* 0x0007e20000000800 */
[----:B------:R-:W-:Y:S02]  /*7920*/  LEA.HI.X.SX32 R147, R243, R145, 0x2, P0 ;  /* 0x00000091f3937211 */ /* 0x000fe400000f16ff */
[----:B------:R-:W-:Y:S01]  /*7930*/  FSETP.GE.FTZ.AND P0, PT, R193, RZ, PT ;  /* 0x000000ffc100720b */ /* 0x000fe20003f16000 */
[----:B------:R4:W-:Y:S01]  /*7940*/  STS [R230+0x1e000], R6 ;  /* 0x01e00006e6007388 */ /* 0x0009e20000000800 */
[----:B------:R-:W-:Y:S03]  /*7950*/  FSETP.GE.FTZ.AND P1, PT, R189, RZ, PT ;  /* 0x000000ffbd00720b */ /* 0x000fe60003f36000 */
[----:B------:R-:W4:Y:S01]  /*7960*/  LDG.E R144, desc[UR16][R146.64] ;  /* 0x0000001092907981 */ /* 0x000f22000c1e1900 */
[----:B--2---:R-:W-:Y:S02]  /*7970*/  F2FP.RELU.F16.F32.PACK_AB R5, R225, R226 ;  /* 0x000000e2e105723e */ /* 0x004fe400000008ff */
[----:B-1----:R-:W-:Y:S03]  /*7980*/  F2FP.RELU.F16.F32.PACK_AB R4, R219, R220 ;  /* 0x000000dcdb04723e */ /* 0x002fe600000008ff */
[----:B------:R1:W-:Y:S01]  /*7990*/  STS [R230+0x1e400], R5 ;  /* 0x01e40005e6007388 */ /* 0x0003e20000000800 */
[----:B---3--:R-:W-:Y:S03]  /*79a0*/  F2FP.RELU.F16.F32.PACK_AB R2, R223, R224 ;  /* 0x000000e0df02723e */ /* 0x008fe600000008ff */
[----:B------:R2:W-:Y:S01]  /*79b0*/  STS [R232+0x1e000], R4 ;  /* 0x01e00004e8007388 */ /* 0x0005e20000000800 */
[----:B----4-:R-:W-:Y:S03]  /*79c0*/  F2FP.RELU.F16.F32.PACK_AB R6, R173, R189 ;  /* 0x000000bdad06723e */ /* 0x010fe600000008ff */
[----:B------:R3:W-:Y:S04]  /*79d0*/  STS [R232+0x1e400], R2 ;  /* 0x01e40002e8007388 */ /* 0x0007e80000000800 */
[----:B------:R4:W-:Y:S01]  /*79e0*/  STS [R236+0x1c000], R6 ;  /* 0x01c00006ec007388 */ /* 0x0009e20000000800 */
[----:B-1----:R-:W-:Y:S02]  /*79f0*/  F2FP.RELU.F16.F32.PACK_AB R5, R203, R206 ;  /* 0x000000cecb05723e */ /* 0x002fe400000008ff */
[----:B--2---:R-:W-:Y:S03]  /*7a00*/  F2FP.RELU.F16.F32.PACK_AB R4, R162, R163 ;  /* 0x000000a3a204723e */ /* 0x004fe600000008ff */
[----:B------:R1:W-:Y:S01]  /*7a10*/  STS [R236+0x1c400], R5 ;  /* 0x01c40005ec007388 */ /* 0x0003e20000000800 */
[----:B---3--:R-:W-:Y:S03]  /*7a20*/  F2FP.RELU.F16.F32.PACK_AB R2, R175, R192 ;  /* 0x000000c0af02723e */ /* 0x008fe600000008ff */
[----:B------:R2:W-:Y:S01]  /*7a30*/  STS [R235+0x1c000], R4 ;  /* 0x01c00004eb007388 */ /* 0x0005e20000000800 */
[----:B----4-:R-:W-:Y:S03]  /*7a40*/  F2FP.RELU.F16.F32.PACK_AB R6, R171, R172 ;  /* 0x000000acab06723e */ /* 0x010fe600000008ff */
[----:B------:R3:W-:Y:S04]  /*7a50*/  STS [R235+0x1c400], R2 ;  /* 0x01c40002eb007388 */ /* 0x0007e80000000800 */
[----:B------:R4:W-:Y:S01]  /*7a60*/  STS [R236+0x1e000], R3 ;  /* 0x01e00003ec007388 */ /* 0x0009e20000000800 */
[----:B-1----:R-:W-:Y:S02]  /*7a70*/  F2FP.RELU.F16.F32.PACK_AB R5, R198, R199 ;  /* 0x000000c7c605723e */ /* 0x002fe400000008ff */
[----:B--2---:R-:W-:Y:S02]  /*7a80*/  F2FP.RELU.F16.F32.PACK_AB R4, R207, R208 ;  /* 0x000000d0cf04723e */ /* 0x004fe400000008ff */
[----:B---3--:R-:W-:Y:S02]  /*7a90*/  F2FP.RELU.F16.F32.PACK_AB R2, R215, R216 ;  /* 0x000000d8d702723e */ /* 0x008fe400000008ff */
[----:B----4-:R-:W-:Y:S03]  /*7aa0*/  F2FP.RELU.F16.F32.PACK_AB R3, R213, R214 ;  /* 0x000000d6d503723e */ /* 0x010fe600000008ff */
[----:B------:R1:W-:Y:S04]  /*7ab0*/  STS [R236+0x1e400], R2 ;  /* 0x01e40002ec007388 */ /* 0x0003e80000000800 */
[----:B------:R2:W-:Y:S04]  /*7ac0*/  STS [R235+0x1e000], R4 ;  /* 0x01e00004eb007388 */ /* 0x0005e80000000800 */
[----:B------:R3:W-:Y:S04]  /*7ad0*/  STS [R235+0x1e400], R3 ;  /* 0x01e40003eb007388 */ /* 0x0007e80000000800 */
[----:B------:R-:W-:Y:S01]  /*7ae0*/  STS [R229+0x1c400], R6 ;  /* 0x01c40006e5007388 */ /* 0x000fe20000000800 */
[----:B-1----:R-:W-:Y:S02]  /*7af0*/  F2FP.RELU.F16.F32.PACK_AB R2, R156, R157 ;  /* 0x0000009d9c02723e */ /* 0x002fe400000008ff */
[----:B--2---:R-:W-:Y:S03]  /*7b00*/  F2FP.RELU.F16.F32.PACK_AB R4, R204, R205 ;  /* 0x000000cdcc04723e */ /* 0x004fe600000008ff */
[----:B------:R1:W-:Y:S01]  /*7b10*/  STS [R229+0x1c000], R2 ;  /* 0x01c00002e5007388 */ /* 0x0003e20000000800 */
[----:B---3--:R-:W-:Y:S05]  /*7b20*/  F2FP.RELU.F16.F32.PACK_AB R3, R154, R155 ;  /* 0x0000009b9a03723e */ /* 0x008fea00000008ff */
[----:B------:R2:W-:Y:S01]  /*7b30*/  STS [R231+0x1c000], R3 ;  /* 0x01c00003e7007388 */ /* 0x0005e20000000800 */
[----:B-1----:R-:W-:Y:S05]  /*7b40*/  F2FP.RELU.F16.F32.PACK_AB R2, R164, R165 ;  /* 0x000000a5a402723e */ /* 0x002fea00000008ff */
[----:B------:R1:W-:Y:S01]  /*7b50*/  STS [R231+0x1c400], R2 ;  /* 0x01c40002e7007388 */ /* 0x0003e20000000800 */
[----:B--2---:R-:W-:Y:S03]  /*7b60*/  F2FP.RELU.F16.F32.PACK_AB R3, R151, R152 ;  /* 0x000000989703723e */ /* 0x004fe600000008ff */
[----:B------:R2:W-:Y:S04]  /*7b70*/  STS [R229+0x1e000], R5 ;  /* 0x01e00005e5007388 */ /* 0x0005e80000000800 */
[----:B------:R3:W-:Y:S01]  /*7b80*/  STS [R229+0x1e400], R4 ;  /* 0x01e40004e5007388 */ /* 0x0007e20000000800 */
[----:B-1----:R-:W-:Y:S02]  /*7b90*/  F2FP.RELU.F16.F32.PACK_AB R2, R159, R160 ;  /* 0x000000a09f02723e */ /* 0x002fe400000008ff */
[----:B--2---:R-:W-:Y:S02]  /*7ba0*/  F2FP.RELU.F16.F32.PACK_AB R5, R194, R195 ;  /* 0x000000c3c205723e */ /* 0x004fe400000008ff */
[----:B---3--:R-:W-:Y:S03]  /*7bb0*/  F2FP.RELU.F16.F32.PACK_AB R4, R200, R201 ;  /* 0x000000c9c804723e */ /* 0x008fe600000008ff */
[----:B------:R1:W-:Y:S04]  /*7bc0*/  STS [R231+0x1e000], R5 ;  /* 0x01e00005e7007388 */ /* 0x0003e80000000800 */
[----:B------:R2:W-:Y:S04]  /*7bd0*/  STS [R231+0x1e400], R4 ;  /* 0x01e40004e7007388 */ /* 0x0005e80000000800 */
[----:B------:R3:W-:Y:S04]  /*7be0*/  STS [R234+0x1c000], R3 ;  /* 0x01c00003ea007388 */ /* 0x0007e80000000800 */
[----:B------:R4:W-:Y:S04]  /*7bf0*/  STS [R234+0x1c400], R2 ;  /* 0x01c40002ea007388 */ /* 0x0009e80000000800 */
[----:B------:R4:W-:Y:S01]  /*7c00*/  STS [R233+0x1c000], R0 ;  /* 0x01c00000e9007388 */ /* 0x0009e20000000800 */
[----:B-1----:R-:W-:Y:S02]  /*7c10*/  F2FP.RELU.F16.F32.PACK_AB R5, R167, R169 ;  /* 0x000000a9a705723e */ /* 0x002fe400000008ff */
[----:B--2---:R-:W-:Y:S02]  /*7c20*/  F2FP.RELU.F16.F32.PACK_AB R4, R170, R174 ;  /* 0x000000aeaa04723e */ /* 0x004fe400000008ff */
[----:B---3--:R-:W-:Y:S02]  /*7c30*/  F2FP.RELU.F16.F32.PACK_AB R3, R148, R153 ;  /* 0x000000999403723e */ /* 0x008fe400000008ff */
[----:B----4-:R-:W-:Y:S03]  /*7c40*/  F2FP.RELU.F16.F32.PACK_AB R2, R158, R161 ;  /* 0x000000a19e02723e */ /* 0x010fe600000008ff */
[----:B------:R-:W-:Y:S01]  /*7c50*/  STS [R233+0x1c400], R3 ;  /* 0x01c40003e9007388 */ /* 0x000fe20000000800 */
[----:B------:R-:W-:Y:S03]  /*7c60*/  F2FP.RELU.F16.F32.PACK_AB R0, R166, R168 ;  /* 0x000000a8a600723e */ /* 0x000fe600000008ff */
[----:B------:R-:W-:Y:S04]  /*7c70*/  STS [R234+0x1e000], R5 ;  /* 0x01e00005ea007388 */ /* 0x000fe80000000800 */
[----:B------:R-:W-:Y:S04]  /*7c80*/  STS [R234+0x1e400], R4 ;  /* 0x01e40004ea007388 */ /* 0x000fe80000000800 */
[----:B------:R1:W-:Y:S04]  /*7c90*/  STS [R233+0x1e000], R2 ;  /* 0x01e00002e9007388 */ /* 0x0003e80000000800 */
[----:B------:R2:W-:Y:S04]  /*7ca0*/  STS [R233+0x1e400], R0 ;  /* 0x01e40000e9007388 */ /* 0x0005e80000000800 */
[----:B------:R-:W-:Y:S08]  /*7cb0*/  LDSM.16.M88.4 R64, [R186+UR4+0x8000] ;  /* 0x00800004ba40783b */ /* 0x000ff00008000200 */
[----:B------:R-:W3:Y:S08]  /*7cc0*/  LDSM.16.M88.4 R16, [R180+UR4+0x10000] ;  /* 0x01000004b410783b */ /* 0x000ef00008000200 */
[----:B------:R-:W4:Y:S01]  /*7cd0*/  LDSM.16.M88.4 R60, [R186+UR4+0xa000] ;  /* 0x00a00004ba3c783b */ /* 0x000f220008000200 */
[----:B-1----:R-:W-:Y:S05]  /*7ce0*/  IMAD.U32 R2, RZ, RZ, UR4 ;  /* 0x00000004ff027e24 */ /* 0x002fea000f8e00ff */
[----:B--2---:R-:W-:Y:S02]  /*7cf0*/  IADD3 R0, R186, 0x8000, R2 ;  /* 0x00008000ba007810 */ /* 0x004fe40007ffe002 */
[----:B------:R-:W1:Y:S08]  /*7d00*/  LDSM.16.M88.4 R32, [R180+UR4+0x10800] ;  /* 0x01080004b420783b */ /* 0x000e700008000200 */
[----:B------:R-:W2:Y:S08]  /*7d10*/  LDSM.16.M88.4 R48, [R180+UR4+0x11000] ;  /* 0x01100004b430783b */ /* 0x000eb00008000200 */
[----:B------:R-:W2:Y:S01]  /*7d20*/  LDSM.16.M88.4 R132, [R180+UR4+0x11800] ;  /* 0x01180004b484783b */ /* 0x000ea20008000200 */
[-C--:B---3--:R-:W-:Y:S07]  /*7d30*/  HMMA.16816.F32 R4, R64, R16.reuse, RZ ;  /* 0x000000104004723c */ /* 0x088fee00000018ff */
[----:B------:R-:W-:Y:S01]  /*7d40*/  LDSM.16.M88.4 R140, [R182+0x4000] ;  /* 0x00400000b68c783b */ /* 0x000fe20000000200 */
[C---:B----4-:R-:W-:Y:S07]  /*7d50*/  HMMA.16816.F32 R8, R60.reuse, R16, RZ ;  /* 0x000000103c08723c */ /* 0x050fee00000018ff */
[----:B------:R3:W5:Y:S01]  /*7d60*/  LDG.E R3, desc[UR16][R146.64+0x100] ;  /* 0x0001001092037981 */ /* 0x000762000c1e1900 */
[-C--:B------:R-:W-:Y:S06]  /*7d70*/  HMMA.16816.F32 R12, R60, R18.reuse, RZ ;  /* 0x000000123c0c723c */ /* 0x080fec00000018ff */
        /* <DEDUP_REMOVED lines=11> */
[-C--:B------:R-:W-:Y:S01]  /*7e30*/  HMMA.16816.F32 R60, R60, R134.reuse, RZ ;  /* 0x000000863c3c723c */ /* 0x080fe200000018ff */
[C---:B------:R-:W-:Y:S04]  /*7e40*/  IMAD.IADD R132, R0.reuse, 0x1, R185 ;  /* 0x0000000100847824 */ /* 0x040fe800078e02b9 */
[----:B------:R-:W-:Y:S01]  /*7e50*/  IMAD.IADD R0, R0, 0x1, R178 ;  /* 0x0000000100007824 */ /* 0x000fe200078e02b2 */
[----:B------:R-:W-:Y:S01]  /*7e60*/  HMMA.16816.F32 R64, R64, R134, RZ ;  /* 0x000000864040723c */ /* 0x000fe200000018ff */
[----:B------:R-:W1:Y:S08]  /*7e70*/  LDSM.16.M88.4 R136, [R132] ;  /* 0x000000008488783b */ /* 0x000e700000000200 */
[----:B------:R-:W2:Y:S01]  /*7e80*/  LDSM.16.M88.4 R132, [R132+0x2000] ;  /* 0x002000008484783b */ /* 0x000ea20000000200 */
[-C--:B-1----:R-:W-:Y:S06]  /*7e90*/  HMMA.16816.F32 R4, R136, R140.reuse, R4 ;  /* 0x0000008c8804723c */ /* 0x082fec0000001804 */
[C---:B--2---:R-:W-:Y:S06]  /*7ea0*/  HMMA.16816.F32 R8, R132.reuse, R140, R8 ;  /* 0x0000008c8408723c */ /* 0x044fec0000001808 */
        /* <DEDUP_REMOVED lines=16> */
[----:B------:R-:W-:Y:S05]  /*7fb0*/  LDSM.16.M88.4 R132, [R0] ;  /* 0x000000000084783b */ /* 0x000fea0000000200 */
[----:B------:R-:W-:Y:S03]  /*7fc0*/  HMMA.16816.F32 R64, R136, R142, R64 ;  /* 0x0000008e8840723c */ /* 0x000fe60000001840 */
[----:B------:R-:W1:Y:S08]  /*7fd0*/  LDSM.16.M88.4 R136, [R179+0x4000] ;  /* 0x00400000b388783b */ /* 0x000e700000000200 */
        /* <DEDUP_REMOVED lines=18> */
[-C--:B------:R-:W-:Y:S05]  /*8100*/  HMMA.16816.F32 R60, R140, R138.reuse, R60 ;  /* 0x0000008a8c3c723c */ /* 0x080fea000000183c */
[----:B------:R-:W-:Y:S01]  /*8110*/  IMAD.IADD R136, R185, 0x1, R0 ;  /* 0x00000001b9887824 */ /* 0x000fe200078e0200 */
[----:B------:R-:W-:Y:S01]  /*8120*/  HMMA.16816.F32 R64, R132, R138, R64 ;  /* 0x0000008a8440723c */ /* 0x000fe20000001840 */
[----:B------:R-:W-:Y:S08]  /*8130*/  LDSM.16.M88.4 R132, [R181+0x4000] ;  /* 0x00400000b584783b */ /* 0x000ff00000000200 */
[----:B------:R-:W1:Y:S08]  /*8140*/  LDSM.16.M88.4 R140, [R136] ;  /* 0x00000000888c783b */ /* 0x000e700000000200 */
[----:B------:R-:W2:Y:S01]  /*8150*/  LDSM.16.M88.4 R136, [R136+0x2000] ;  /* 0x002000008888783b */ /* 0x000ea20000000200 */
[-C--:B-1----:R-:W-:Y:S06]  /*8160*/  HMMA.16816.F32 R4, R140, R132.reuse, R4 ;  /* 0x000000848c04723c */ /* 0x082fec0000001804 */
[C---:B--2---:R-:W-:Y:S06]  /*8170*/  HMMA.16816.F32 R8, R136.reuse, R132, R8 ;  /* 0x000000848808723c */ /* 0x044fec0000001808 */
[-C--:B------:R-:W-:Y:S06]  /*8180*/  HMMA.16816.F32 R12, R136, R134.reuse, R12 ;  /* 0x00000086880c723c */ /* 0x080fec000000180c */
[C---:B------:R-:W-:Y:S01]  /*8190*/  HMMA.16816.F32 R16, R140.reuse, R134, R16 ;  /* 0x000000868c10723c */ /* 0x040fe20000001810 */
[----:B------:R-:W1:Y:S05]  /*81a0*/  LDSM.16.M88.4 R132, [R181+0x4800] ;  /* 0x00480000b584783b */ /* 0x000e6a0000000200 */
[----:B------:R-:W-:Y:S03]  /*81b0*/  FADD.FTZ R0, -R144, R4 ;  /* 0x0000000490007221 */ /* 0x000fe60000010100 */
[----:B------:R-:W2:Y:S02]  /*81c0*/  LDG.E R4, desc[UR16][R146.64+0x20] ;  /* 0x0000201092047981 */ /* 0x000ea4000c1e1900 */
[----:B------:R-:W-:Y:S02]  /*81d0*/  FSEL R0, R0, R144, P0 ;  /* 0x0000009000007208 */ /* 0x000fe40000000000 */
[----:B------:R-:W-:Y:S03]  /*81e0*/  FSETP.GE.FTZ.AND P0, PT, R202, RZ, PT ;  /* 0x000000ffca00720b */ /* 0x000fe60003f16000 */
[----:B------:R-:W-:Y:S01]  /*81f0*/  FMUL.FTZ R193, R193, R0 ;  /* 0x00000000c1c17220 */ /* 0x000fe20000410000 */
[----:B------:R-:W-:Y:S05]  /*8200*/  FADD.FTZ R0, -R144, R5 ;  /* 0x0000000590007221 */ /* 0x000fea0000010100 */
[----:B------:R-:W-:Y:S02]  /*8210*/  FSEL R0, R0, R144, P0 ;  /* 0x0000009000007208 */ /* 0x000fe40000000000 */
[C---:B------:R-:W-:Y:S01]  /*8220*/  FADD.FTZ R16, -R144.reuse, R16 ;  /* 0x0000001090107221 */ /* 0x040fe20000010100 */
[----:B------:R-:W-:Y:S01]  /*8230*/  FADD.FTZ R5, -R144, R17 ;  /* 0x0000001190057221 */ /* 0x000fe20000010100 */
[----:B------:R-:W-:Y:S01]  /*8240*/  FSETP.GE.FTZ.AND P0, PT, R173, RZ, PT ;  /* 0x000000ffad00720b */ /* 0x000fe20003f16000 */
[----:B------:R-:W-:Y:S02]  /*8250*/  FMUL.FTZ R145, R202, R0 ;  /* 0x00000000ca917220 */ /* 0x000fe40000410000 */
[----:B------:R3:W5:Y:S01]  /*8260*/  LDG.E R0, desc[UR16][R146.64+0x120] ;  /* 0x0001201092007981 */ /* 0x000762000c1e1900 */
[-C--:B------:R-:W-:Y:S02]  /*8270*/  FSEL R16, R16, R144.reuse, P3 ;  /* 0x0000009010107208 */ /* 0x080fe40001800000 */
[----:B------:R-:W-:Y:S02]  /*8280*/  FSEL R5, R5, R144, P2 ;  /* 0x0000009005057208 */ /* 0x000fe40001000000 */
[----:B------:R-:W-:Y:S01]  /*8290*/  FSETP.GE.FTZ.AND P3, PT, R163, RZ, PT ;  /* 0x000000ffa300720b */ /* 0x000fe20003f76000 */
[----:B------:R-:W-:Y:S01]  /*82a0*/  FMUL.FTZ R16, R197, R16 ;  /* 0x00000010c5107220 */ /* 0x000fe20000410000 */
[----:B------:R-:W-:Y:S01]  /*82b0*/  FSETP.GE.FTZ.AND P2, PT, R162, RZ, PT ;  /* 0x000000ffa200720b */ /* 0x000fe20003f56000 */
        /* <DEDUP_REMOVED lines=8> */
[-C--:B------:R-:W-:Y:S02]  /*8340*/  FSEL R20, R20, R144.reuse, P1 ;  /* 0x0000009014147208 */ /* 0x080fe40000800000 */
[-C--:B------:R-:W-:Y:S02]  /*8350*/  FSEL R21, R21, R144.reuse, P0 ;  /* 0x0000009015157208 */ /* 0x080fe40000000000 */
[----:B------:R-:W-:Y:S02]  /*8360*/  FSETP.GE.FTZ.AND P0, PT, R156, RZ, PT ;  /* 0x000000ff9c00720b */ /* 0x000fe40003f16000 */
[----:B------:R-:W-:Y:S01]  /*8370*/  FSETP.GE.FTZ.AND P1, PT, R157, RZ, PT ;  /* 0x000000ff9d00720b */ /* 0x000fe20003f36000 */
[----:B------:R-:W-:Y:S06]  /*8380*/  FMUL.FTZ R21, R173, R21 ;  /* 0x00000015ad157220 */ /* 0x000fec0000410000 */
[----:B------:R-:W-:Y:S05]  /*8390*/  FADD.FTZ R17, -R144, R33 ;  /* 0x0000002190117221 */ /* 0x000fea0000010100 */
[----:B------:R-:W-:Y:S02]  /*83a0*/  FSEL R17, R17, R144, P2 ;  /* 0x0000009011117208 */ /* 0x000fe40001000000 */
[----:B------:R-:W-:Y:S01]  /*83b0*/  FSETP.GE.FTZ.AND P2, PT, R152, RZ, PT ;  /* 0x000000ff9800720b */ /* 0x000fe20003f56000 */
        /* <DEDUP_REMOVED lines=8> */
[----:B------:R-:W-:Y:S01]  /*8440*/  F2FP.F16.F32.PACK_AB R132, R145, R193 ;  /* 0x000000c19184723e */ /* 0x000fe200000000ff */
[----:B------:R-:W-:Y:S05]  /*8450*/  HMMA.16816.F32 R64, R140, R134, R64 ;  /* 0x000000868c40723c */ /* 0x000fea0000001840 */
[----:B------:R-:W-:Y:S01]  /*8460*/  FMUL.FTZ R133, R189, R20 ;  /* 0x00000014bd857220 */ /* 0x000fe20000410000 */
[C---:B------:R-:W-:Y:S01]  /*8470*/  FADD.FTZ R20, -R144.reuse, R32 ;  /* 0x0000002090147221 */ /* 0x040fe20000010100 */
[----:B------:R-:W-:Y:S01]  /*8480*/  F2FP.F16.F32.PACK_AB R134, R5, R16 ;  /* 0x000000100586723e */ /* 0x000fe200000000ff */
[----:B------:R-:W-:Y:S03]  /*8490*/  FADD.FTZ R5, -R144, R37 ;  /* 0x0000002590057221 */ /* 0x000fe60000010100 */
[-C--:B------:R-:W-:Y:S01]  /*84a0*/  FSEL R20, R20, R144.reuse, P3 ;  /* 0x0000009014147208 */ /* 0x080fe20001800000 */
[----:B------:R-:W-:Y:S01]  /*84b0*/  FADD.FTZ R16, -R144, R36 ;  /* 0x0000002490107221 */ /* 0x000fe20000010100 */
[----:B------:R-:W-:Y:S02]  /*84c0*/  FSEL R5, R5, R144, P0 ;  /* 0x0000009005057208 */ /* 0x000fe40000000000 */
[----:B------:R-:W-:Y:S01]  /*84d0*/  FSETP.GE.FTZ.AND P0, PT, R149, RZ, PT ;  /* 0x000000ff9500720b */ /* 0x000fe20003f16000 */
[----:B------:R-:W-:Y:S01]  /*84e0*/  FMUL.FTZ R32, R163, R20 ;  /* 0x00000014a3207220 */ /* 0x000fe20000410000 */
[----:B------:R-:W-:Y:S01]  /*84f0*/  FSEL R16, R16, R144, P1 ;  /* 0x0000009010107208 */ /* 0x000fe20000800000 */
[----:B------:R-:W-:Y:S01]  /*8500*/  FMUL.FTZ R33, R156, R5 ;  /* 0x000000059c217220 */ /* 0x000fe20000410000 */
[----:B------:R-:W-:Y:S01]  /*8510*/  FSETP.GE.FTZ.AND P1, PT, R151, RZ, PT ;  /* 0x000000ff9700720b */ /* 0x000fe20003f36000 */
[----:B------:R-:W-:Y:S01]  /*8520*/  FADD.FTZ R5, -R144, R53 ;  /* 0x0000003590057221 */ /* 0x000fe20000010100 */
[----:B------:R-:W-:Y:S01]  /*8530*/  F2FP.F16.F32.PACK_AB R136, R21, R133 ;  /* 0x000000851588723e */ /* 0x000fe200000000ff */
[----:B------:R-:W-:Y:S01]  /*8540*/  FMUL.FTZ R21, R162, R17 ;  /* 0x00000011a2157220 */ /* 0x000fe20000410000 */
[----:B------:R-:W-:Y:S01]  /*8550*/  FSETP.GE.FTZ.AND P3, PT, R154, RZ, PT ;  /* 0x000000ff9a00720b */ /* 0x000fe20003f76000 */
[----:B------:R-:W-:Y:S01]  /*8560*/  FMUL.FTZ R36, R157, R16 ;  /* 0x000000109d247220 */ /* 0x000fe20000410000 */
[----:B------:R-:W-:Y:S01]  /*8570*/  FSEL R5, R5, R144, P1 ;  /* 0x0000009005057208 */ /* 0x000fe20000800000 */
[----:B------:R-:W-:Y:S01]  /*8580*/  FADD.FTZ R20, -R144, R48 ;  /* 0x0000003090147221 */ /* 0x000fe20000010100 */
[----:B------:R-:W-:Y:S01]  /*8590*/  FSETP.GE.FTZ.AND P1, PT, R150, RZ, PT ;  /* 0x000000ff9600720b */ /* 0x000fe20003f36000 */
[C---:B------:R-:W-:Y:S01]  /*85a0*/  FADD.FTZ R17, -R144.reuse, R49 ;  /* 0x0000003190117221 */ /* 0x040fe20000010100 */
[----:B------:R-:W-:Y:S01]  /*85b0*/  F2FP.F16.F32.PACK_AB R135, R21, R32 ;  /* 0x000000201587723e */ /* 0x000fe200000000ff */
[----:B------:R-:W-:Y:S01]  /*85c0*/  FADD.FTZ R16, -R144, R52 ;  /* 0x0000003490107221 */ /* 0x000fe20000010100 */
[-C--:B------:R-:W-:Y:S01]  /*85d0*/  FSEL R20, R20, R144.reuse, P4 ;  /* 0x0000009014147208 */ /* 0x080fe20002000000 */
[----:B------:R-:W-:Y:S01]  /*85e0*/  FADD.FTZ R64, -R144, R64 ;  /* 0x0000004090407221 */ /* 0x000fe20000010100 */
[-C--:B------:R-:W-:Y:S01]  /*85f0*/  FSEL R17, R17, R144.reuse, P3 ;  /* 0x0000009011117208 */ /* 0x080fe20001800000 */
[----:B------:R-:W-:Y:S01]  /*8600*/  FMUL.FTZ R5, R151, R5 ;  /* 0x0000000597057220 */ /* 0x000fe20000410000 */
[----:B------:R-:W-:Y:S01]  /*8610*/  FSEL R16, R16, R144, P2 ;  /* 0x0000009010107208 */ /* 0x000fe20001000000 */
[----:B------:R-:W-:Y:S01]  /*8620*/  FMUL.FTZ R20, R155, R20 ;  /* 0x000000149b147220 */ /* 0x000fe20000410000 */
[----:B------:R-:W-:Y:S01]  /*8630*/  FSEL R64, R64, R144, P1 ;  /* 0x0000009040407208 */ /* 0x000fe20000800000 */
[----:B------:R-:W-:Y:S01]  /*8640*/  @P0 FADD.FTZ R144, -R144, R65 ;  /* 0x0000004190900221 */ /* 0x000fe20000010100 */
[----:B------:R-:W-:Y:S01]  /*8650*/  PLOP3.LUT P0, PT, PT, PT, UP3, 0x80, 0x0 ;  /* 0x000000000000781c */ /* 0x000fe20003f0f038 */
[----:B------:R-:W-:Y:S01]  /*8660*/  FMUL.FTZ R17, R154, R17 ;  /* 0x000000119a117220 */ /* 0x000fe20000410000 */
[----:B------:R-:W-:Y:S01]  /*8670*/  FSETP.GE.FTZ.AND P2, PT, R218, RZ, PT ;  /* 0x000000ffda00720b */ /* 0x000fe20003f56000 */
[----:B------:R-:W-:Y:S01]  /*8680*/  FMUL.FTZ R16, R152, R16 ;  /* 0x0000001098107220 */ /* 0x000fe20000410000 */
[----:B------:R-:W-:Y:S01]  /*8690*/  FSETP.GE.FTZ.AND P1, PT, R217, RZ, PT ;  /* 0x000000ffd900720b */ /* 0x000fe20003f36000 */
[----:B------:R-:W-:Y:S01]  /*86a0*/  FMUL.FTZ R64, R150, R64 ;  /* 0x0000004096407220 */ /* 0x000fe20000410000 */
[----:B------:R-:W-:Y:S01]  /*86b0*/  F2FP.F16.F32.PACK_AB R133, R33, R36 ;  /* 0x000000242185723e */ /* 0x000fe200000000ff */
[----:B------:R-:W-:Y:S01]  /*86c0*/  FMUL.FTZ R144, R149, R144 ;  /* 0x0000009095907220 */ /* 0x000fe20000410000 */
[----:B------:R-:W-:Y:S02]  /*86d0*/  F2FP.F16.F32.PACK_AB R53, R17, R20 ;  /* 0x000000141135723e */ /* 0x000fe400000000ff */
[----:B------:R-:W-:Y:S01]  /*86e0*/  F2FP.F16.F32.PACK_AB R52, R5, R16 ;  /* 0x000000100534723e */ /* 0x000fe200000000ff */
[C---:B--2---:R-:W-:Y:S01]  /*86f0*/  FADD.FTZ R6, -R4.reuse, R6 ;  /* 0x0000000604067221 */ /* 0x044fe20000010100 */
[----:B------:R-:W-:Y:S04]  /*8700*/  FADD.FTZ R7, -R4, R7 ;  /* 0x0000000704077221 */ /* 0x000fe80000010100 */
[-C--:B------:R-:W-:Y:S02]  /*8710*/  FSEL R48, R6, R4.reuse, P2 ;  /* 0x0000000406307208 */ /* 0x080fe40001000000 */
[----:B------:R-:W-:Y:S01]  /*8720*/  FSEL R37, R7, R4, P1 ;  /* 0x0000000407257208 */ /* 0x000fe20000800000 */
[----:B---3--:R-:W-:Y:S06]  /*8730*/  @!P0 BRA `(.L_x_880) ;  /* 0x0000000400a08947 */ /* 0x008fec0003800000 */
        /* <DEDUP_REMOVED lines=67> */
[-C--:B------:R-:W-:Y:S01]  /*8b70*/  @!P4 LEA R32, P5, R20, R240.reuse, 0x1 ;  /* 0x000000f01420c211 */ /* 0x080fe200078a08ff */
        /* <DEDUP_REMOVED lines=19> */
[----:B------:R-:W-:Y:S05]  /*8cb0*/  @P1 VIADD R5, R227, 0x4000 ;  /* 0x00004000e3051836 */ /* 0x000fea0000000000 */
        /* <DEDUP_REMOVED lines=16> */
.L_x_880:
[----:B------:R-:W-:Y:S01]  /*8dc0*/  FMUL.FTZ R6, R217, R37 ;  /* 0x00000025d9067220 */ /* 0x000fe20000410000 */
[----:B------:R-:W-:Y:S01]  /*8dd0*/  FMUL.FTZ R5, R218, R48 ;  /* 0x00000030da057220 */ /* 0x000fe20000410000 */
[C---:B------:R-:W-:Y:S01]  /*8de0*/  FADD.FTZ R22, -R4.reuse, R22 ;  /* 0x0000001604167221 */ /* 0x040fe20000010100 */
[----:B------:R-:W-:Y:S01]  /*8df0*/  FADD.FTZ R19, -R4, R19 ;  /* 0x0000001304137221 */ /* 0x000fe20000010100 */
[----:B------:R-:W-:Y:S01]  /*8e00*/  FSETP.GE.FTZ.AND P1, PT, R206, RZ, PT ;  /* 0x000000ffce00720b */ /* 0x000fe20003f36000 */
[C---:B------:R-:W-:Y:S01]  /*8e10*/  FADD.FTZ R18, -R4.reuse, R18 ;  /* 0x0000001204127221 */ /* 0x040fe20000010100 */
[----:B------:R-:W-:Y:S01]  /*8e20*/  FSETP.GE.FTZ.AND P2, PT, R209, RZ, PT ;  /* 0x000000ffd100720b */ /* 0x000fe20003f56000 */
[----:B------:R-:W-:Y:S01]  /*8e30*/  FADD.FTZ R7, -R4, R23 ;  /* 0x0000001704077221 */ /* 0x000fe20000010100 */
[----:B------:R-:W-:Y:S01]  /*8e40*/  FSETP.GE.FTZ.AND P3, PT, R212, RZ, PT ;  /* 0x000000ffd400720b */ /* 0x000fe20003f76000 */
[----:B------:R-:W-:Y:S01]  /*8e50*/  FADD.FTZ R35, -R4, R35 ;  /* 0x0000002304237221 */ /* 0x000fe20000010100 */
[----:B------:R-:W-:Y:S01]  /*8e60*/  F2FP.F16.F32.PACK_AB R6, R6, R5 ;  /* 0x000000050606723e */ /* 0x000fe200000000ff */
[----:B------:R-:W-:Y:S01]  /*8e70*/  FADD.FTZ R5, -R4, R34 ;  /* 0x0000002204057221 */ /* 0x000fe20000010100 */
[-C--:B------:R-:W-:Y:S01]  /*8e80*/  FSEL R22, R22, R4.reuse, P1 ;  /* 0x0000000416167208 */ /* 0x080fe20000800000 */
[----:B------:R-:W-:Y:S01]  /*8e90*/  FADD.FTZ R17, -R4, R39 ;  /* 0x0000002704117221 */ /* 0x000fe20000010100 */
[----:B------:R-:W-:Y:S01]  /*8ea0*/  FSEL R19, R19, R4, P2 ;  /* 0x0000000413137208 */ /* 0x000fe20001000000 */
[----:B------:R-:W-:Y:S01]  /*8eb0*/  STS [R230+0x14000], R132 ;  /* 0x01400084e6007388 */ /* 0x000fe20000000800 */
[----:B------:R-:W-:Y:S01]  /*8ec0*/  FSETP.GE.FTZ.AND P1, PT, R192, RZ, PT ;  /* 0x000000ffc000720b */ /* 0x000fe20003f36000 */
[----:B------:R-:W-:Y:S01]  /*8ed0*/  FMUL.FTZ R22, R206, R22 ;  /* 0x00000016ce167220 */ /* 0x000fe20000410000 */
[----:B------:R-:W-:Y:S01]  /*8ee0*/  FSEL R18, R18, R4, P3 ;  /* 0x0000000412127208 */ /* 0x000fe20001800000 */
[----:B------:R-:W-:Y:S01]  /*8ef0*/  FMUL.FTZ R20, R209, R19 ;  /* 0x00000013d1147220 */ /* 0x000fe20000410000 */
[----:B------:R-:W-:Y:S01]  /*8f00*/  FSETP.GE.FTZ.AND P2, PT, R203, RZ, PT ;  /* 0x000000ffcb00720b */ /* 0x000fe20003f56000 */
[----:B------:R1:W-:Y:S01]  /*8f10*/  STS [R230+0x14400], R6 ;  /* 0x01440006e6007388 */ /* 0x0003e20000000800 */
[----:B------:R-:W-:Y:S01]  /*8f20*/  FSETP.GE.FTZ.AND P3, PT, R175, RZ, PT ;  /* 0x000000ffaf00720b */ /* 0x000fe20003f76000 */
[----:B------:R-:W-:Y:S01]  /*8f30*/  FMUL.FTZ R21, R212, R18 ;  /* 0x00000012d4157220 */ /* 0x000fe20000410000 */
[-C--:B------:R-:W-:Y:S01]  /*8f40*/  FSEL R5, R5, R4.reuse, P1 ;  /* 0x0000000405057208 */ /* 0x080fe20000800000 */
[C---:B------:R-:W-:Y:S01]  /*8f50*/  FADD.FTZ R18, -R4.reuse, R38 ;  /* 0x0000002604127221 */ /* 0x040fe20000010100 */
[-C--:B------:R-:W-:Y:S01]  /*8f60*/  FSEL R7, R7, R4.reuse, P2 ;  /* 0x0000000407077208 */ /* 0x080fe20001000000 */
[----:B------:R-:W-:Y:S01]  /*8f70*/  FADD.FTZ R50, -R4, R50 ;  /* 0x0000003204327221 */ /* 0x000fe20000010100 */
[----:B------:R-:W-:Y:S01]  /*8f80*/  FSETP.GE.FTZ.AND P1, PT, R171, RZ, PT ;  /* 0x000000ffab00720b */ /* 0x000fe20003f36000 */
[----:B------:R-:W-:Y:S01]  /*8f90*/  FMUL.FTZ R16, R192, R5 ;  /* 0x00000005c0107220 */ /* 0x000fe20000410000 */
[-C--:B------:R-:W-:Y:S01]  /*8fa0*/  FSEL R35, R35, R4.reuse, P3 ;  /* 0x0000000423237208 */ /* 0x080fe20001800000 */
[----:B------:R-:W-:Y:S01]  /*8fb0*/  FMUL.FTZ R19, R203, R7 ;  /* 0x00000007cb137220 */ /* 0x000fe20000410000 */
[----:B------:R-:W-:Y:S01]  /*8fc0*/  FSEL R17, R17, R4, P1 ;  /* 0x0000000411117208 */ /* 0x000fe20000800000 */
[----:B------:R-:W-:Y:S01]  /*8fd0*/  FADD.FTZ R51, -R4, R51 ;  /* 0x0000003304337221 */ /* 0x000fe20000010100 */
[----:B------:R-:W-:Y:S01]  /*8fe0*/  FSETP.GE.FTZ.AND P1, PT, R148, RZ, PT ;  /* 0x000000ff9400720b */ /* 0x000fe20003f36000 */
[----:B------:R-:W-:Y:S01]  /*8ff0*/  FMUL.FTZ R7, R175, R35 ;  /* 0x00000023af077220 */ /* 0x000fe20000410000 */
[----:B------:R-:W-:Y:S01]  /*9000*/  F2FP.F16.F32.PACK_AB R5, R20, R21 ;  /* 0x000000151405723e */ /* 0x000fe200000000ff */
[----:B------:R-:W-:Y:S01]  /*9010*/  FADD.FTZ R54, -R4, R54 ;  /* 0x0000003604367221 */ /* 0x000fe20000010100 */
[----:B------:R-:W-:Y:S01]  /*9020*/  FSETP.GE.FTZ.AND P2, PT, R172, RZ, PT ;  /* 0x000000ffac00720b */ /* 0x000fe20003f56000 */
[----:B-----5:R-:W-:Y:S01]  /*9030*/  FADD.FTZ R8, -R3, R8 ;  /* 0x0000000803087221 */ /* 0x020fe20000010100 */
[----:B------:R-:W-:Y:S01]  /*9040*/  F2FP.F16.F32.PACK_AB R32, R7, R16 ;  /* 0x000000100720723e */ /* 0x000fe200000000ff */
[----:B------:R2:W-:Y:S01]  /*9050*/  STS [R232+0x14400], R5 ;  /* 0x01440005e8007388 */ /* 0x0005e20000000800 */
[----:B------:R-:W-:Y:S01]  /*9060*/  FSEL R18, R18, R4, P2 ;  /* 0x0000000412127208 */ /* 0x000fe20001000000 */
[C---:B------:R-:W-:Y:S01]  /*9070*/  FADD.FTZ R16, -R4.reuse, R55 ;  /* 0x0000003704107221 */ /* 0x040fe20000010100 */
[----:B------:R-:W-:Y:S01]  /*9080*/  FADD.FTZ R7, -R4, R66 ;  /* 0x0000004204077221 */ /* 0x000fe20000010100 */
[----:B------:R-:W-:Y:S01]  /*9090*/  FSETP.GE.FTZ.AND P5, PT, R164, RZ, PT ;  /* 0x000000ffa400720b */ /* 0x000fe20003fb6000 */
[----:B------:R-:W-:Y:S01]  /*90a0*/  FADD.FTZ R9, -R3, R9 ;  /* 0x0000000903097221 */ /* 0x000fe20000010100 */
[----:B------:R-:W-:Y:S01]  /*90b0*/  FSETP.GE.FTZ.AND P6, PT, R165, RZ, PT ;  /* 0x000000ffa500720b */ /* 0x000fe20003fd6000 */
[----:B------:R-:W-:Y:S01]  /*90c0*/  FMUL.FTZ R20, R172, R18 ;  /* 0x00000012ac147220 */ /* 0x000fe20000410000 */
[----:B------:R-:W-:Y:S01]  /*90d0*/  FSETP.GE.FTZ.AND P4, PT, R160, RZ, PT ;  /* 0x000000ffa000720b */ /* 0x000fe20003f96000 */
[----:B------:R-:W-:Y:S01]  /*90e0*/  FADD.FTZ R13, -R3, R13 ;  /* 0x0000000d030d7221 */ /* 0x000fe20000010100 */
[----:B------:R-:W-:Y:S01]  /*90f0*/  FSETP.GE.FTZ.AND P3, PT, R159, RZ, PT ;  /* 0x000000ff9f00720b */ /* 0x000fe20003f76000 */
[----:B------:R-:W-:Y:S01]  /*9100*/  FADD.FTZ R24, -R3, R24 ;  /* 0x0000001803187221 */ /* 0x000fe20000010100 */
[----:B------:R-:W-:Y:S01]  /*9110*/  FSETP.GE.FTZ.AND P2, PT, R153, RZ, PT ;  /* 0x000000ff9900720b */ /* 0x000fe20003f56000 */
[----:B------:R-:W-:Y:S01]  /*9120*/  FADD.FTZ R12, -R3, R12 ;  /* 0x0000000c030c7221 */ /* 0x000fe20000010100 */
[----:B------:R-:W-:Y:S01]  /*9130*/  F2FP.F16.F32.PACK_AB R33, R19, R22 ;  /* 0x000000161321723e */ /* 0x000fe200000000ff */
[----:B------:R-:W-:Y:S01]  /*9140*/  FMUL.FTZ R19, R171, R17 ;  /* 0x00000011ab137220 */ /* 0x000fe20000410000 */
[-C--:B------:R-:W-:Y:S01]  /*9150*/  FSEL R18, R50, R4.reuse, P6 ;  /* 0x0000000432127208 */ /* 0x080fe20003000000 */
[----:B------:R-:W-:Y:S01]  /*9160*/  FADD.FTZ R25, -R3, R25 ;  /* 0x0000001903197221 */ /* 0x000fe20000010100 */
[-C--:B------:R-:W-:Y:S01]  /*9170*/  FSEL R17, R51, R4.reuse, P5 ;  /* 0x0000000433117208 */ /* 0x080fe20002800000 */
[----:B-1----:R-:W-:Y:S01]  /*9180*/  FADD.FTZ R6, -R3, R40 ;  /* 0x0000002803067221 */ /* 0x002fe20000010100 */
[----:B------:R-:W-:Y:S01]  /*9190*/  FSEL R54, R54, R4, P4 ;  /* 0x0000000436367208 */ /* 0x000fe20002000000 */
[----:B------:R-:W-:Y:S01]  /*91a0*/  FMUL.FTZ R18, R165, R18 ;  /* 0x00000012a5127220 */ /* 0x000fe20000410000 */
[-C--:B------:R-:W-:Y:S01]  /*91b0*/  FSEL R16, R16, R4.reuse, P3 ;  /* 0x0000000410107208 */ /* 0x080fe20001800000 */
[----:B------:R-:W-:Y:S01]  /*91c0*/  FMUL.FTZ R17, R164, R17 ;  /* 0x00000011a4117220 */ /* 0x000fe20000410000 */
[----:B------:R-:W-:Y:S01]  /*91d0*/  FSEL R7, R7, R4, P2 ;  /* 0x0000000407077208 */ /* 0x000fe20001000000 */
[----:B------:R-:W-:Y:S01]  /*91e0*/  @P1 FADD.FTZ R4, -R4, R67 ;  /* 0x0000004304041221 */ /* 0x000fe20000010100 */
[----:B------:R-:W-:Y:S01]  /*91f0*/  FSETP.GE.FTZ.AND P1, PT, R221, RZ, PT ;  /* 0x000000ffdd00720b */ /* 0x000fe20003f36000 */
[----:B--2---:R-:W-:Y:S01]  /*9200*/  FADD.FTZ R5, -R3, R41 ;  /* 0x0000002903057221 */ /* 0x004fe20000010100 */
[----:B------:R-:W-:Y:S01]  /*9210*/  FSETP.GE.FTZ.AND P3, PT, R222, RZ, PT ;  /* 0x000000ffde00720b */ /* 0x000fe20003f76000 */
[----:B------:R-:W-:Y:S01]  /*9220*/  FMUL.FTZ R7, R153, R7 ;  /* 0x0000000799077220 */ /* 0x000fe20000410000 */
[----:B------:R-:W-:Y:S01]  /*9230*/  FMUL.FTZ R4, R148, R4 ;  /* 0x0000000494047220 */ /* 0x000fe20000410000 */
[----:B------:R-:W-:Y:S01]  /*9240*/  FSEL R8, R8, R3, P1 ;  /* 0x0000000308087208 */ /* 0x000fe20000800000 */
[----:B------:R-:W-:Y:S01]  /*9250*/  FADD.FTZ R29, -R3, R29 ;  /* 0x0000001d031d7221 */ /* 0x000fe20000010100 */
[----:B------:R-:W-:Y:S01]  /*9260*/  FSETP.GE.FTZ.AND P1, PT, R219, RZ, PT ;  /* 0x000000ffdb00720b */ /* 0x000fe20003f36000 */
[----:B------:R-:W-:Y:S01]  /*9270*/  FADD.FTZ R44, -R3, R44 ;  /* 0x0000002c032c7221 */ /* 0x000fe20000010100 */
[----:B------:R-:W-:Y:S01]  /*9280*/  F2FP.F16.F32.PACK_AB R21, R4, R7 ;  /* 0x000000070415723e */ /* 0x000fe200000000ff */
[----:B------:R-:W-:Y:S01]  /*9290*/  FMUL.FTZ R8, R221, R8 ;  /* 0x00000008dd087220 */ /* 0x000fe20000410000 */
        /* <DEDUP_REMOVED lines=9> */
[----:B------:R-:W-:Y:S01]  /*9330*/  STS [R232+0x14000], R134 ;  /* 0x01400086e8007388 */ /* 0x000fe20000000800 */
[-C--:B------:R-:W-:Y:S01]  /*9340*/  FSEL R24, R24, R3.reuse, P1 ;  /* 0x0000000318187208 */ /* 0x080fe20000800000 */
[----:B------:R-:W-:Y:S01]  /*9350*/  FADD.FTZ R26, -R0, R26 ;  /* 0x0000001a001a7221 */ /* 0x000fe20000010100 */
[----:B------:R-:W-:Y:S01]  /*9360*/  F2FP.F16.F32.PACK_AB R4, R4, R8 ;  /* 0x000000080404723e */ /* 0x000fe200000000ff */
[----:B------:R-:W-:Y:S01]  /*9370*/  FADD.FTZ R8, -R3, R28 ;  /* 0x0000001c03087221 */ /* 0x000fe20000010100 */
[-C--:B------:R-:W-:Y:S01]  /*9380*/  FSEL R12, R12, R3.reuse, P2 ;  /* 0x000000030c0c7208 */ /* 0x080fe20001000000 */
[----:B------:R-:W-:Y:S01]  /*9390*/  FADD.FTZ R30, -R0, R30 ;  /* 0x0000001e001e7221 */ /* 0x000fe20000010100 */
[----:B------:R-:W-:Y:S01]  /*93a0*/  FSETP.GE.FTZ.AND P1, PT, R198, RZ, PT ;  /* 0x000000ffc600720b */ /* 0x000fe20003f36000 */
[----:B------:R1:W-:Y:S01]  /*93b0*/  STS [R230+0x16000], R4 ;  /* 0x01600004e6007388 */ /* 0x0003e20000000800 */
[----:B------:R-:W-:Y:S01]  /*93c0*/  FSEL R7, R25, R3, P5 ;  /* 0x0000000319077208 */ /* 0x000fe20002800000 */
[----:B------:R-:W-:Y:S01]  /*93d0*/  FMUL.FTZ R12, R220, R12 ;  /* 0x0000000cdc0c7220 */ /* 0x000fe20000410000 */
[----:B------:R-:W-:Y:S01]  /*93e0*/  FSETP.GE.FTZ.AND P4, PT, R208, RZ, PT ;  /* 0x000000ffd000720b */ /* 0x000fe20003f96000 */
[C---:B------:R-:W-:Y:S01]  /*93f0*/  FADD.FTZ R42, -R0.reuse, R42 ;  /* 0x0000002a002a7221 */ /* 0x040fe20000010100 */
[----:B------:R-:W-:Y:S01]  /*9400*/  FSETP.GE.FTZ.AND P2, PT, R199, RZ, PT ;  /* 0x000000ffc700720b */ /* 0x000fe20003f56000 */
[----:B------:R-:W-:Y:S01]  /*9410*/  FMUL.FTZ R7, R211, R7 ;  /* 0x00000007d3077220 */ /* 0x000fe20000410000 */
[-C--:B------:R-:W-:Y:S01]  /*9420*/  FSEL R5, R5, R3.reuse, P1 ;  /* 0x0000000305057208 */ /* 0x080fe20000800000 */
[----:B------:R-:W-:Y:S01]  /*9430*/  FADD.FTZ R27, -R0, R27 ;  /* 0x0000001b001b7221 */ /* 0x000fe20000010100 */
[----:B------:R-:W-:Y:S01]  /*9440*/  F2FP.F16.F32.PACK_AB R23, R19, R20 ;  /* 0x000000141317723e */ /* 0x000fe200000000ff */
[----:B------:R-:W-:Y:S01]  /*9450*/  FMUL.FTZ R19, R210, R24 ;  /* 0x00000018d2137220 */ /* 0x000fe20000410000 */
[----:B------:R-:W-:Y:S01]  /*9460*/  FSETP.GE.FTZ.AND P1, PT, R158, RZ, PT ;  /* 0x000000ff9e00720b */ /* 0x000fe20003f36000 */
[----:B------:R-:W-:Y:S01]  /*9470*/  FADD.FTZ R31, -R0, R31 ;  /* 0x0000001f001f7221 */ /* 0x000fe20000010100 */
[-C--:B------:R-:W-:Y:S01]  /*9480*/  FSEL R8, R8, R3.reuse, P4 ;  /* 0x0000000308087208 */ /* 0x080fe20002000000 */
[----:B------:R-:W-:Y:S01]  /*9490*/  FADD.FTZ R58, -R0, R58 ;  /* 0x0000003a003a7221 */ /* 0x000fe20000010100 */
[----:B------:R-:W-:Y:S01]  /*94a0*/  FSEL R6, R6, R3, P2 ;  /* 0x0000000306067208 */ /* 0x000fe20001000000 */
[----:B------:R-:W-:Y:S01]  /*94b0*/  FADD.FTZ R43, -R0, R43 ;  /* 0x0000002b002b7221 */ /* 0x000fe20000010100 */
[----:B------:R-:W-:Y:S01]  /*94c0*/  FSETP.GE.FTZ.AND P3, PT, R207, RZ, PT ;  /* 0x000000ffcf00720b */ /* 0x000fe20003f76000 */
[----:B------:R-:W2:Y:S01]  /*94d0*/  LDL R49, [R1+0x4] ;  /* 0x0000040001317983 */ /* 0x000ea20000100800 */
[----:B------:R-:W-:Y:S01]  /*94e0*/  F2FP.F16.F32.PACK_AB R22, R17, R18 ;  /* 0x000000121116723e */ /* 0x000fe200000000ff */
[----:B------:R-:W-:Y:S01]  /*94f0*/  FMUL.FTZ R17, R208, R8 ;  /* 0x00000008d0117220 */ /* 0x000fe20000410000 */
[----:B------:R-:W-:Y:S01]  /*9500*/  F2FP.F16.F32.PACK_AB R20, R13, R12 ;  /* 0x0000000c0d14723e */ /* 0x000fe200000000ff */
[----:B------:R-:W-:Y:S01]  /*9510*/  FMUL.FTZ R9, R199, R6 ;  /* 0x00000006c7097220 */ /* 0x000fe20000410000 */
[----:B------:R-:W-:Y:S01]  /*9520*/  F2FP.F16.F32.PACK_AB R19, R7, R19 ;  /* 0x000000130713723e */ /* 0x000fe200000000ff */
[----:B------:R-:W-:Y:S01]  /*9530*/  FMUL.FTZ R13, R198, R5 ;  /* 0x00000005c60d7220 */ /* 0x000fe20000410000 */
[-C--:B------:R-:W-:Y:S01]  /*9540*/  FSEL R29, R29, R3.reuse, P3 ;  /* 0x000000031d1d7208 */ /* 0x080fe20001800000 */
[C---:B------:R-:W-:Y:S01]  /*9550*/  FADD.FTZ R8, -R3.reuse, R45 ;  /* 0x0000002d03087221 */ /* 0x040fe20000010100 */
[C---:B------:R-:W-:Y:S01]  /*9560*/  FADD.FTZ R7, -R3.reuse, R56 ;  /* 0x0000003803077221 */ /* 0x040fe20000010100 */
[C---:B------:R-:W-:Y:S01]  /*9570*/  FADD.FTZ R6, -R3.reuse, R57 ;  /* 0x0000003903067221 */ /* 0x040fe20000010100 */
[----:B------:R-:W-:Y:S01]  /*9580*/  FADD.FTZ R5, -R3, R60 ;  /* 0x0000003c03057221 */ /* 0x000fe20000010100 */
[----:B------:R-:W-:Y:S01]  /*9590*/  FSETP.GE.FTZ.AND P6, PT, R195, RZ, PT ;  /* 0x000000ffc300720b */ /* 0x000fe20003fd6000 */
[----:B-1----:R-:W-:Y:S01]  /*95a0*/  FADD.FTZ R4, -R0, R59 ;  /* 0x0000003b00047221 */ /* 0x002fe20000010100 */
[----:B------:R-:W-:Y:S01]  /*95b0*/  FSETP.GE.FTZ.AND P5, PT, R194, RZ, PT ;  /* 0x000000ffc200720b */ /* 0x000fe20003fb6000 */
[----:B------:R-:W-:Y:S01]  /*95c0*/  UIMAD UR6, UR30, UR29, URZ ;  /* 0x0000001d1e0672a4 */ /* 0x000fe2000f8e023f */
[----:B------:R-:W-:Y:S02]  /*95d0*/  FSETP.GE.FTZ.AND P4, PT, R169, RZ, PT ;  /* 0x000000ffa900720b */ /* 0x000fe40003f96000 */
[----:B------:R-:W-:Y:S01]  /*95e0*/  FSETP.GE.FTZ.AND P3, PT, R167, RZ, PT ;  /* 0x000000ffa700720b */ /* 0x000fe20003f76000 */
[----:B------:R-:W-:Y:S01]  /*95f0*/  ULEA UR7, -UR6, URZ, 0x7 ;  /* 0x0000003f06077291 */ /* 0x000fe2000f8e393f */
[----:B------:R-:W-:Y:S02]  /*9600*/  FSETP.GE.FTZ.AND P2, PT, R161, RZ, PT ;  /* 0x000000ffa100720b */ /* 0x000fe40003f56000 */
[-C--:B------:R-:W-:Y:S02]  /*9610*/  FSEL R44, R44, R3.reuse, P6 ;  /* 0x000000032c2c7208 */ /* 0x080fe40003000000 */
[-C--:B------:R-:W-:Y:S02]  /*9620*/  FSEL R8, R8, R3.reuse, P5 ;  /* 0x0000000308087208 */ /* 0x080fe40002800000 */
[-C--:B------:R-:W-:Y:S01]  /*9630*/  FSEL R7, R7, R3.reuse, P4 ;  /* 0x0000000307077208 */ /* 0x080fe20002000000 */
[----:B------:R-:W-:Y:S01]  /*9640*/  FMUL.FTZ R12, R195, R44 ;  /* 0x0000002cc30c7220 */ /* 0x000fe20000410000 */
[-C--:B------:R-:W-:Y:S01]  /*9650*/  FSEL R6, R6, R3.reuse, P3 ;  /* 0x0000000306067208 */ /* 0x080fe20001800000 */
[----:B------:R-:W-:Y:S01]  /*9660*/  FMUL.FTZ R8, R194, R8 ;  /* 0x00000008c2087220 */ /* 0x000fe20000410000 */
[----:B------:R-:W-:Y:S01]  /*9670*/  FSEL R5, R5, R3, P2 ;  /* 0x0000000305057208 */ /* 0x000fe20001000000 */
[----:B------:R-:W-:Y:S01]  /*9680*/  @P1 FADD.FTZ R3, -R3, R61 ;  /* 0x0000003d03031221 */ /* 0x000fe20000010100 */
[----:B------:R-:W-:Y:S01]  /*9690*/  F2FP.F16.F32.PACK_AB R54, R16, R54 ;  /* 0x000000361036723e */ /* 0x000fe200000000ff */
[----:B------:R-:W-:Y:S01]  /*96a0*/  FMUL.FTZ R16, R207, R29 ;  /* 0x0000001dcf107220 */ /* 0x000fe20000410000 */
[----:B------:R-:W-:Y:S01]  /*96b0*/  FMUL.FTZ R7, R169, R7 ;  /* 0x00000007a9077220 */ /* 0x000fe20000410000 */
[----:B------:R-:W-:Y:S01]  /*96c0*/  FMUL.FTZ R5, R161, R5 ;  /* 0x00000005a1057220 */ /* 0x000fe20000410000 */
[----:B------:R-:W-:Y:S01]  /*96d0*/  FMUL.FTZ R18, R158, R3 ;  /* 0x000000039e127220 */ /* 0x000fe20000410000 */
[----:B------:R-:W-:Y:S01]  /*96e0*/  FMUL.FTZ R6, R167, R6 ;  /* 0x00000006a7067220 */ /* 0x000fe20000410000 */
[----:B------:R-:W-:Y:S01]  /*96f0*/  F2FP.F16.F32.PACK_AB R16, R16, R17 ;  /* 0x000000111010723e */ /* 0x000fe200000000ff */
[----:B------:R-:W-:Y:S01]  /*9700*/  FADD.FTZ R3, -R0, R15 ;  /* 0x0000000f00037221 */ /* 0x000fe20000010100 */
[----:B------:R-:W-:Y:S02]  /*9710*/  FSETP.GE.FTZ.AND P2, PT, R224, RZ, PT ;  /* 0x000000ffe000720b */ /* 0x000fe40003f56000 */
[----:B------:R-:W-:Y:S01]  /*9720*/  F2FP.F16.F32.PACK_AB R18, R18, R5 ;  /* 0x000000051212723e */ /* 0x000fe200000000ff */
[----:B------:R-:W-:Y:S01]  /*9730*/  FADD.FTZ R5, -R0, R14 ;  /* 0x0000000e00057221 */ /* 0x000fe20000010100 */
[----:B------:R-:W-:Y:S01]  /*9740*/  F2FP.F16.F32.PACK_AB R17, R6, R7 ;  /* 0x000000070611723e */ /* 0x000fe200000000ff */
[C---:B------:R-:W-:Y:S01]  /*9750*/  FADD.FTZ R7, -R0.reuse, R10 ;  /* 0x0000000a00077221 */ /* 0x040fe20000010100 */
[----:B------:R-:W-:Y:S01]  /*9760*/  FADD.FTZ R6, -R0, R11 ;  /* 0x0000000b00067221 */ /* 0x000fe20000010100 */
[----:B------:R-:W-:Y:S02]  /*9770*/  FSETP.GE.FTZ.AND P4, PT, R226, RZ, PT ;  /* 0x000000ffe200720b */ /* 0x000fe40003f96000 */
[----:B------:R-:W-:Y:S02]  /*9780*/  FSETP.GE.FTZ.AND P3, PT, R225, RZ, PT ;  /* 0x000000ffe100720b */ /* 0x000fe40003f76000 */
[----:B------:R-:W-:Y:S02]  /*9790*/  FSETP.GE.FTZ.AND P1, PT, R223, RZ, PT ;  /* 0x000000ffdf00720b */ /* 0x000fe40003f36000 */
[-C--:B------:R-:W-:Y:S02]  /*97a0*/  FSEL R5, R5, R0.reuse, P2 ;  /* 0x0000000005057208 */ /* 0x080fe40001000000 */
[----:B------:R-:W-:Y:S02]  /*97b0*/  FSETP.GE.FTZ.AND P2, PT, R216, RZ, PT ;  /* 0x000000ffd800720b */ /* 0x000fe40003f56000 */
[-C--:B------:R-:W-:Y:S01]  /*97c0*/  FSEL R7, R7, R0.reuse, P4 ;  /* 0x0000000007077208 */ /* 0x080fe20002000000 */
        /* <DEDUP_REMOVED lines=10> */
[----:B------:R-:W-:Y:S02]  /*9870*/  FSEL R30, R30, R0, P2 ;  /* 0x000000001e1e7208 */ /* 0x000fe40001000000 */
[----:B------:R-:W-:Y:S02]  /*9880*/  FSETP.GE.FTZ.AND P2, PT, R205, RZ, PT ;  /* 0x000000ffcd00720b */ /* 0x000fe40003f56000 */
[----:B------:R-:W-:Y:S01]  /*9890*/  F2FP.F16.F32.PACK_AB R12, R8, R12 ;  /* 0x0000000c080c723e */ /* 0x000fe200000000ff */
[----:B------:R-:W-:Y:S01]  /*98a0*/  FMUL.FTZ R30, R214, R30 ;  /* 0x0000001ed61e7220 */ /* 0x000fe20000410000 */
[----:B------:R-:W-:Y:S01]  /*98b0*/  F2FP.F16.F32.PACK_AB R9, R6, R7 ;  /* 0x000000070609723e */ /* 0x000fe200000000ff */
[C---:B------:R-:W-:Y:S01]  /*98c0*/  FADD.FTZ R6, -R0.reuse, R47 ;  /* 0x0000002f00067221 */ /* 0x040fe20000010100 */
[----:B------:R-:W-:Y:S01]  /*98d0*/  F2FP.F16.F32.PACK_AB R8, R3, R5 ;  /* 0x000000050308723e */ /* 0x000fe200000000ff */
[----:B------:R-:W-:Y:S01]  /*98e0*/  FADD.FTZ R5, -R0, R46 ;  /* 0x0000002e00057221 */ /* 0x000fe20000010100 */
[----:B------:R-:W-:Y:S01]  /*98f0*/  FSETP.GE.FTZ.AND P1, PT, R215, RZ, PT ;  /* 0x000000ffd700720b */ /* 0x000fe20003f36000 */
[----:B------:R-:W-:Y:S01]  /*9900*/  STS [R230+0x16400], R9 ;  /* 0x01640009e6007388 */ /* 0x000fe20000000800 */
[-C--:B------:R-:W-:Y:S01]  /*9910*/  FSEL R42, R42, R0.reuse, P2 ;  /* 0x000000002a2a7208 */ /* 0x080fe20001000000 */
[----:B------:R-:W-:Y:S01]  /*9920*/  FADD.FTZ R3, -R0, R62 ;  /* 0x0000003e00037221 */ /* 0x000fe20000010100 */
[----:B------:R-:W-:Y:S02]  /*9930*/  FSETP.GE.FTZ.AND P2, PT, R201, RZ, PT ;  /* 0x000000ffc900720b */ /* 0x000fe40003f56000 */
[----:B------:R-:W-:Y:S01]  /*9940*/  STS [R232+0x16000], R20 ;  /* 0x01600014e8007388 */ /* 0x000fe20000000800 */
[----:B------:R-:W-:Y:S01]  /*9950*/  FSEL R27, R27, R0, P1 ;  /* 0x000000001b1b7208 */ /* 0x000fe20000800000 */
[----:B------:R-:W-:Y:S01]  /*9960*/  FMUL.FTZ R42, R205, R42 ;  /* 0x0000002acd2a7220 */ /* 0x000fe20000410000 */
[----:B------:R-:W-:Y:S02]  /*9970*/  FSETP.GE.FTZ.AND P1, PT, R213, RZ, PT ;  /* 0x000000ffd500720b */ /* 0x000fe40003f36000 */
[----:B------:R-:W-:Y:S01]  /*9980*/  STS [R232+0x16400], R8 ;  /* 0x01640008e8007388 */ /* 0x000fe20000000800 */
[-C--:B------:R-:W-:Y:S01]  /*9990*/  FSEL R5, R5, R0.reuse, P2 ;  /* 0x0000000005057208 */ /* 0x080fe20001000000 */
        /* <DEDUP_REMOVED lines=11> */
[----:B------:R-:W-:Y:S01]  /*9a50*/  FSEL R4, R4, R0, P3 ;  /* 0x0000000004047208 */ /* 0x000fe20001800000 */
[----:B------:R-:W-:Y:S01]  /*9a60*/  FMUL.FTZ R11, R174, R5 ;  /* 0x00000005ae0b7220 */ /* 0x000fe20000410000 */
[----:B------:R-:W-:Y:S02]  /*9a70*/  F2FP.F16.F32.PACK_AB R7, R7, R26 ;  /* 0x0000001a0707723e */ /* 0x000fe400000000ff */
[----:B------:R-:W-:Y:S01]  /*9a80*/  STS [R235+0x14400], R32 ;  /* 0x01440020eb007388 */ /* 0x000fe20000000800 */
[----:B------:R-:W-:Y:S01]  /*9a90*/  FSEL R43, R43, R0, P1 ;  /* 0x000000002b2b7208 */ /* 0x000fe20000800000 */
[----:B------:R-:W-:Y:S01]  /*9aa0*/  FMUL.FTZ R5, R170, R4 ;  /* 0x00000004aa057220 */ /* 0x000fe20000410000 */
[----:B------:R-:W-:Y:S02]  /*9ab0*/  FSETP.GE.FTZ.AND P1, PT, R166, RZ, PT ;  /* 0x000000ffa600720b */ /* 0x000fe40003f36000 */
[----:B------:R-:W-:Y:S01]  /*9ac0*/  STS [R236+0x16000], R19 ;  /* 0x01600013ec007388 */ /* 0x000fe20000000800 */
[----:B------:R-:W-:Y:S01]  /*9ad0*/  F2FP.F16.F32.PACK_AB R4, R31, R30 ;  /* 0x0000001e1f04723e */ /* 0x000fe200000000ff */
[----:B------:R-:W-:Y:S01]  /*9ae0*/  FMUL.FTZ R43, R204, R43 ;  /* 0x0000002bcc2b7220 */ /* 0x000fe20000410000 */
[----:B------:R-:W-:Y:S02]  /*9af0*/  FSETP.GE.FTZ.AND P5, PT, R200, RZ, PT ;  /* 0x000000ffc800720b */ /* 0x000fe40003fb6000 */
[----:B------:R-:W-:Y:S01]  /*9b00*/  STS [R236+0x16400], R7 ;  /* 0x01640007ec007388 */ /* 0x000fe20000000800 */
[----:B------:R-:W-:Y:S02]  /*9b10*/  FSETP.GE.FTZ.AND P2, PT, R168, RZ, PT ;  /* 0x000000ffa800720b */ /* 0x000fe40003f56000 */
[-C--:B------:R-:W-:Y:S02]  /*9b20*/  FSEL R6, R6, R0.reuse, P5 ;  /* 0x0000000006067208 */ /* 0x080fe40002800000 */
[----:B------:R-:W-:Y:S01]  /*9b30*/  STS [R235+0x16000], R16 ;  /* 0x01600010eb007388 */ /* 0x000fe20000000800 */
[----:B------:R-:W-:Y:S02]  /*9b40*/  FSEL R3, R3, R0, P2 ;  /* 0x0000000003037208 */ /* 0x000fe40001000000 */
[----:B------:R-:W-:Y:S02]  /*9b50*/  F2FP.F16.F32.PACK_AB R64, R144, R64 ;  /* 0x000000409040723e */ /* 0x000fe400000000ff */
[----:B------:R-:W-:Y:S01]  /*9b60*/  STS [R235+0x16400], R4 ;  /* 0x01640004eb007388 */ /* 0x000fe20000000800 */
[----:B------:R-:W-:Y:S01]  /*9b70*/  FMUL.FTZ R14, R200, R6 ;  /* 0x00000006c80e7220 */ /* 0x000fe20000410000 */
[----:B------:R-:W-:Y:S01]  /*9b80*/  FMUL.FTZ R10, R168, R3 ;  /* 0x00000003a80a7220 */ /* 0x000fe20000410000 */
[----:B------:R-:W-:Y:S02]  /*9b90*/  @P1 FADD.FTZ R0, -R0, R63 ;  /* 0x0000003f00001221 */ /* 0x000fe40000010100 */
[----:B------:R-:W-:Y:S01]  /*9ba0*/  STS [R229+0x14000], R133 ;  /* 0x01400085e5007388 */ /* 0x000fe20000000800 */
[----:B------:R-:W-:Y:S01]  /*9bb0*/  F2FP.F16.F32.PACK_AB R3, R43, R42 ;  /* 0x0000002a2b03723e */ /* 0x000fe200000000ff */
[----:B------:R-:W-:Y:S03]  /*9bc0*/  FMUL.FTZ R6, R166, R0 ;  /* 0x00000000a6067220 */ /* 0x000fe60000410000 */
[----:B------:R-:W-:Y:S01]  /*9bd0*/  STS [R229+0x14400], R23 ;  /* 0x01440017e5007388 */ /* 0x000fe20000000800 */
[----:B------:R-:W-:Y:S02]  /*9be0*/  F2FP.F16.F32.PACK_AB R0, R14, R15 ;  /* 0x0000000f0e00723e */ /* 0x000fe400000000ff */
[----:B------:R-:W-:Y:S02]  /*9bf0*/  F2FP.F16.F32.PACK_AB R5, R5, R11 ;  /* 0x0000000b0505723e */ /* 0x000fe400000000ff */
[----:B------:R-:W-:Y:S01]  /*9c00*/  STS [R231+0x14000], R53 ;  /* 0x01400035e7007388 */ /* 0x000fe20000000800 */
[----:B------:R-:W-:Y:S04]  /*9c10*/  F2FP.F16.F32.PACK_AB R6, R6, R10 ;  /* 0x0000000a0606723e */ /* 0x000fe800000000ff */
[----:B------:R-:W-:Y:S05]  /*9c20*/  STS [R231+0x14400], R22 ;  /* 0x01440016e7007388 */ /* 0x000fea0000000800 */
[----:B------:R-:W-:Y:S05]  /*9c30*/  STS [R229+0x16000], R13 ;  /* 0x0160000de5007388 */ /* 0x000fea0000000800 */
[----:B------:R1:W-:Y:S05]  /*9c40*/  STS [R229+0x16400], R3 ;  /* 0x01640003e5007388 */ /* 0x0003ea0000000800 */
[----:B------:R-:W-:Y:S05]  /*9c50*/  STS [R231+0x16000], R12 ;  /* 0x0160000ce7007388 */ /* 0x000fea0000000800 */
[----:B------:R3:W-:Y:S05]  /*9c60*/  STS [R231+0x16400], R0 ;  /* 0x01640000e7007388 */ /* 0x0007ea0000000800 */
[----:B------:R-:W-:Y:S05]  /*9c70*/  STS [R234+0x14000], R52 ;  /* 0x01400034ea007388 */ /* 0x000fea0000000800 */
[----:B------:R-:W-:Y:S05]  /*9c80*/  STS [R234+0x14400], R54 ;  /* 0x01440036ea007388 */ /* 0x000fea0000000800 */
[----:B------:R-:W-:Y:S05]  /*9c90*/  STS [R233+0x14000], R64 ;  /* 0x01400040e9007388 */ /* 0x000fea0000000800 */
[----:B------:R-:W-:Y:S01]  /*9ca0*/  STS [R233+0x14400], R21 ;  /* 0x01440015e9007388 */ /* 0x000fe20000000800 */
[----:B-1----:R-:W-:Y:S04]  /*9cb0*/  IMAD.SHL.U32 R3, R187, 0x2, RZ ;  /* 0x00000002bb037824 */ /* 0x002fe800078e00ff */
[----:B------:R-:W-:Y:S01]  /*9cc0*/  STS [R234+0x16000], R17 ;  /* 0x01600011ea007388 */ /* 0x000fe20000000800 */
[----:B------:R-:W-:Y:S04]  /*9cd0*/  IADD3 R2, R3, 0x8000, R2 ;  /* 0x0000800003027810 */ /* 0x000fe80007ffe002 */
[----:B------:R-:W-:Y:S01]  /*9ce0*/  STS [R234+0x16400], R5 ;  /* 0x01640005ea007388 */ /* 0x000fe20000000800 */
[----:B---3--:R-:W-:Y:S04]  /*9cf0*/  IMAD.IADD R0, R2, 0x1, R178 ;  /* 0x0000000102007824 */ /* 0x008fe800078e02b2 */
[----:B------:R-:W-:Y:S05]  /*9d00*/  STS [R233+0x16000], R18 ;  /* 0x01600012e9007388 */ /* 0x000fea0000000800 */
[----:B------:R-:W-:Y:S01]  /*9d10*/  STS [R233+0x16400], R6 ;  /* 0x01640006e9007388 */ /* 0x000fe20000000800 */
[----:B------:R-:W-:Y:S06]  /*9d20*/  BAR.SYNC.DEFER_BLOCKING 0x0 ;  /* 0x0000000000007b1d */ /* 0x000fec0000010000 */
[----:B------:R-:W-:Y:S05]  /*9d30*/  LDSM.16.MT88.4 R4, [R176+0x1c000] ;  /* 0x01c00000b004783b */ /* 0x000fea0000004200 */
[----:B------:R-:W1:Y:S05]  /*9d40*/  LDSM.16.MT88.4 R8, [R2] ;  /* 0x000000000208783b */ /* 0x000e6a0000004200 */
[----:B------:R-:W3:Y:S05]  /*9d50*/  LDSM.16.MT88.4 R12, [R176+0x20000] ;  /* 0x02000000b00c783b */ /* 0x000eea0000004200 */
[----:B------:R-:W4:Y:S05]  /*9d60*/  LDSM.16.MT88.4 R16, [R0] ;  /* 0x000000000010783b */ /* 0x000f2a0000004200 */
[----:B------:R-:W-:Y:S05]  /*9d70*/  LDSM.16.MT88.4 R20, [R176+0x1c800] ;  /* 0x01c80000b014783b */ /* 0x000fea0000004200 */
[----:B------:R-:W2:Y:S05]  /*9d80*/  LDSM.16.MT88.4 R24, [R2+0x800] ;  /* 0x000800000218783b */ /* 0x000eaa0000004200 */
[----:B------:R-:W2:Y:S05]  /*9d90*/  LDSM.16.MT88.4 R28, [R176+0x20800] ;  /* 0x02080000b01c783b */ /* 0x000eaa0000004200 */
[----:B------:R-:W2:Y:S05]  /*9da0*/  LDSM.16.MT88.4 R32, [R0+0x800] ;  /* 0x000800000020783b */ /* 0x000eaa0000004200 */
[----:B------:R-:W-:Y:S01]  /*9db0*/  LDSM.16.MT88.4 R36, [R176+0x21000] ;  /* 0x02100000b024783b */ /* 0x000fe20000004200 */
[-C--:B-1----:R-:W-:Y:S06]  /*9dc0*/  HMMA.16816.F32 R68, R4, R8.reuse, R68 ;  /* 0x000000080444723c */ /* 0x082fec0000001844 */
[C---:B---3--:R-:W-:Y:S06]  /*9dd0*/  HMMA.16816.F32 R72, R12.reuse, R8, R72 ;  /* 0x000000080c48723c */ /* 0x048fec0000001848 */
[-C--:B------:R-:W-:Y:S06]  /*9de0*/  HMMA.16816.F32 R76, R12, R10.reuse, R76 ;  /* 0x0000000a0c4c723c */ /* 0x080fec000000184c */
[C---:B------:R-:W-:Y:S01]  /*9df0*/  HMMA.16816.F32 R80, R4.reuse, R10, R80 ;  /* 0x0000000a0450723c */ /* 0x040fe20000001850 */
[----:B------:R-:W-:Y:S05]  /*9e00*/  LDSM.16.MT88.4 R8, [R176+0x1d000] ;  /* 0x01d00000b008783b */ /* 0x000fea0000004200 */
[-C--:B----4-:R-:W-:Y:S06]  /*9e10*/  HMMA.16816.F32 R84, R4, R16.reuse, R84 ;  /* 0x000000100454723c */ /* 0x090fec0000001854 */
[C---:B------:R-:W-:Y:S06]  /*9e20*/  HMMA.16816.F32 R88, R12.reuse, R16, R88 ;  /* 0x000000100c58723c */ /* 0x040fec0000001858 */
[-C--:B------:R-:W-:Y:S01]  /*9e30*/  HMMA.16816.F32 R92, R12, R18.reuse, R92 ;  /* 0x000000120c5c723c */ /* 0x080fe2000000185c */
[----:B------:R-:W1:Y:S05]  /*9e40*/  LDSM.16.MT88.4 R12, [R2+0x1000] ;  /* 0x00100000020c783b */ /* 0x000e6a0000004200 */
[----:B------:R-:W-:Y:S01]  /*9e50*/  HMMA.16816.F32 R96, R4, R18, R96 ;  /* 0x000000120460723c */ /* 0x000fe20000001860 */
[----:B------:R-:W3:Y:S04]  /*9e60*/  LDSM.16.MT88.4 R4, [R0+0x1000] ;  /* 0x001000000004783b */ /* 0x000ee80000004200 */
[----:B--2---:R-:W-:Y:S01]  /*9e70*/  LEA R142, R49, UR4, 0x1 ;  /* 0x00000004318e7c11 */ /* 0x004fe2000f8e08ff */
[-C--:B------:R-:W-:Y:S01]  /*9e80*/  HMMA.16816.F32 R68, R20, R24.reuse, R68 ;  /* 0x000000181444723c */ /* 0x080fe20000001844 */
[----:B------:R-:W-:Y:S05]  /*9e90*/  LDSM.16.MT88.4 R16, [R176+0x1d800] ;  /* 0x01d80000b010783b */ /* 0x000fea0000004200 */
[C---:B------:R-:W-:Y:S06]  /*9ea0*/  HMMA.16816.F32 R72, R28.reuse, R24, R72 ;  /* 0x000000181c48723c */ /* 0x040fec0000001848 */
[-C--:B------:R-:W-:Y:S06]  /*9eb0*/  HMMA.16816.F32 R76, R28, R26.reuse, R76 ;  /* 0x0000001a1c4c723c */ /* 0x080fec000000184c */
[C---:B------:R-:W-:Y:S01]  /*9ec0*/  HMMA.16816.F32 R80, R20.reuse, R26, R80 ;  /* 0x0000001a1450723c */ /* 0x040fe20000001850 */
[----:B------:R-:W2:Y:S05]  /*9ed0*/  LDSM.16.MT88.4 R24, [R2+0x1800] ;  /* 0x001800000218783b */ /* 0x000eaa0000004200 */
[-C--:B------:R-:W-:Y:S06]  /*9ee0*/  HMMA.16816.F32 R84, R20, R32.reuse, R84 ;  /* 0x000000201454723c */ /* 0x080fec0000001854 */
[C---:B------:R-:W-:Y:S06]  /*9ef0*/  HMMA.16816.F32 R88, R28.reuse, R32, R88 ;  /* 0x000000201c58723c */ /* 0x040fec0000001858 */
[-C--:B------:R-:W-:Y:S01]  /*9f00*/  HMMA.16816.F32 R92, R28, R34.reuse, R92 ;  /* 0x000000221c5c723c */ /* 0x080fe2000000185c */
[----:B------:R-:W4:Y:S05]  /*9f10*/  LDSM.16.MT88.4 R28, [R176+0x21800] ;  /* 0x02180000b01c783b */ /* 0x000f2a0000004200 */
[----:B------:R-:W-:Y:S01]  /*9f20*/  HMMA.16816.F32 R96, R20, R34, R96 ;  /* 0x000000221460723c */ /* 0x000fe20000001860 */
[----:B------:R-:W4:Y:S05]  /*9f30*/  LDSM.16.MT88.4 R20, [R0+0x1800] ;  /* 0x001800000014783b */ /* 0x000f2a0000004200 */
[-C--:B-1----:R-:W-:Y:S01]  /*9f40*/  HMMA.16816.F32 R68, R8, R12.reuse, R68 ;  /* 0x0000000c0844723c */ /* 0x082fe20000001844 */
[----:B------:R-:W-:Y:S05]  /*9f50*/  LDSM.16.MT88.4 R32, [R2+0x2000] ;  /* 0x002000000220783b */ /* 0x000fea0000004200 */
        /* <DEDUP_REMOVED lines=9> */
[----:B------:R-:W3:Y:S05]  /*9ff0*/  LDSM.16.MT88.4 R4, [R0+0x2000] ;  /* 0x002000000004783b */ /* 0x000eea0000004200 */
[-C--:B--2---:R-:W-:Y:S01]  /*a000*/  HMMA.16816.F32 R68, R16, R24.reuse, R68 ;  /* 0x000000181044723c */ /* 0x084fe20000001844 */
[----:B------:R-:W-:Y:S05]  /*a010*/  LDSM.16.MT88.4 R8, [R176+0x1e800] ;  /* 0x01e80000b008783b */ /* 0x000fea0000004200 */
[C---:B----4-:R-:W-:Y:S06]  /*a020*/  HMMA.16816.F32 R72, R28.reuse, R24, R72 ;  /* 0x000000181c48723c */ /* 0x050fec0000001848 */
        /* <DEDUP_REMOVED lines=11> */
[C---:B---3--:R-:W-:Y:S06]  /*a0e0*/  HMMA.16816.F32 R72, R36.reuse, R32, R72 ;  /* 0x000000202448723c */ /* 0x048fec0000001848 */
        /* <DEDUP_REMOVED lines=20> */
[----:B------:R2:W4:Y:S05]  /*a230*/  LDSM.16.MT88.4 R8, [R0+0x3800] ;  /* 0x003800000008783b */ /* 0x00052a0000004200 */
[-C--:B-1----:R-:W-:Y:S01]  /*a240*/  HMMA.16816.F32 R68, R20, R32.reuse, R68 ;  /* 0x000000201444723c */ /* 0x082fe20000001844 */
[----:B------:R-:W-:Y:S05]  /*a250*/  BAR.SYNC.DEFER_BLOCKING 0x0 ;  /* 0x0000000000007b1d */ /* 0x000fea0000010000 */
[C---:B---3--:R-:W-:Y:S06]  /*a260*/  HMMA.16816.F32 R72, R36.reuse, R32, R72 ;  /* 0x000000202448723c */ /* 0x048fec0000001848 */
[-C--:B------:R-:W-:Y:S06]  /*a270*/  HMMA.16816.F32 R76, R36, R34.reuse, R76 ;  /* 0x00000022244c723c */ /* 0x080fec000000184c */
[C---:B------:R-:W-:Y:S01]  /*a280*/  HMMA.16816.F32 R80, R20.reuse, R34, R80 ;  /* 0x000000221450723c */ /* 0x040fe20000001850 */
[----:B--2---:R-:W-:Y:S05]  /*a290*/  IMAD.U32 R0, RZ, RZ, UR7 ;  /* 0x00000007ff007e24 */ /* 0x004fea000f8e00ff */
[-C--:B------:R-:W-:Y:S05]  /*a2a0*/  HMMA.16816.F32 R84, R20, R4.reuse, R84 ;  /* 0x000000041454723c */ /* 0x080fea0000001854 */
[C---:B------:R-:W-:Y:S01]  /*a2b0*/  LEA R190, P1, R0.reuse, R190, 0x2 ;  /* 0x000000be00be7211 */ /* 0x040fe200078210ff */
[C---:B------:R-:W-:Y:S05]  /*a2c0*/  HMMA.16816.F32 R88, R36.reuse, R4, R88 ;  /* 0x000000042458723c */ /* 0x040fea0000001858 */
[----:B------:R-:W-:Y:S01]  /*a2d0*/  LEA.HI.X.SX32 R191, R0, R191, 0x2, P1 ;  /* 0x000000bf00bf7211 */ /* 0x000fe200008f16ff */
        /* <DEDUP_REMOVED lines=59> */
.L_x_881:
[----:B------:R-:W-:Y:S01]  /*a690*/  LDSM.16.M88.4 R32, [R184+UR4+0x14000] ;  /* 0x01400004b820783b */ /* 0x000fe20008000200 */
[----:B------:R-:W-:Y:S01]  /*a6a0*/  VIADD R0, R3, UR5 ;  /* 0x0000000503007c36 */ /* 0x000fe20008000000 */
[----:B------:R-:W-:Y:S01]  /*a6b0*/  USHF.L.U32 UR7, UR6, 0x3, URZ ;  /* 0x0000000306077899 */ /* 0x000fe2000800063f */
[----:B------:R-:W-:Y:S01]  /*a6c0*/  IMAD.MOV.U32 R143, RZ, RZ, 0x4 ;  /* 0x00000004ff8f7424 */ /* 0x000fe200078e00ff */
[----:B------:R-:W2:Y:S01]  /*a6d0*/  LDSM.16.MT88.4 R16, [R2+0x4000] ;  /* 0x004000000210783b */ /* 0x000ea20000004200 */
[----:B------:R-:W-:Y:S01]  /*a6e0*/  IMAD.IADD R3, R0, 0x1, R178 ;  /* 0x0000000100037824 */ /* 0x000fe200078e02b2 */
[----:B------:R-:W-:Y:S01]  /*a6f0*/  USHF.L.U32 UR10, UR6, 0x5, URZ ;  /* 0x00000005060a7899 */ /* 0x000fe2000800063f */
[----:B------:R-:W-:Y:S01]  /*a700*/  VIADD R0, R184, UR4 ;  /* 0x00000004b8007c36 */ /* 0x000fe20008000000 */
[----:B------:R-:W1:Y:S01]  /*a710*/  LDSM.16.M88.4 R28, [R184+UR4+0x16000] ;  /* 0x01600004b81c783b */ /* 0x000e620008000200 */
[----:B------:R-:W-:Y:S02]  /*a720*/  USHF.L.U32 UR14, UR6, 0x4, URZ ;  /* 0x00000004060e7899 */ /* 0x000fe4000800063f */
[--C-:B------:R-:W-:Y:S01]  /*a730*/  IMAD.IADD R140, R185, 0x1, R0.reuse ;  /* 0x00000001b98c7824 */ /* 0x100fe200078e0200 */
[----:B------:R-:W3:Y:S01]  /*a740*/  LDSM.16.MT88.4 R36, [R3] ;  /* 0x000000000324783b */ /* 0x000ee20000004200 */
[C---:B------:R-:W-:Y:S01]  /*a750*/  IMAD.IADD R0, R178.reuse, 0x1, R0 ;  /* 0x00000001b2007824 */ /* 0x040fe200078e0200 */
[----:B------:R-:W-:Y:S01]  /*a760*/  UIMAD UR8, UR6, 0x18, URZ ;  /* 0x00000018060878a4 */ /* 0x000fe2000f8e023f */
[----:B------:R-:W-:Y:S01]  /*a770*/  IMAD.IADD R141, R178, 0x1, R140 ;  /* 0x00000001b28d7824 */ /* 0x000fe200078e028c */
[----:B------:R-:W-:Y:S01]  /*a780*/  LDSM.16.MT88.4 R44, [R2+0x4800] ;  /* 0x00480000022c783b */ /* 0x000fe20000004200 */
[----:B------:R-:W-:Y:S01]  /*a790*/  IMAD.MOV.U32 R178, RZ, RZ, R252 ;  /* 0x000000ffffb27224 */ /* 0x000fe200078e00fc */
[----:B------:R-:W-:Y:S02]  /*a7a0*/  UIMAD UR9, UR6, 0x28, URZ ;  /* 0x00000028060978a4 */ /* 0x000fe4000f8e023f */
[----:B------:R-:W4:Y:S01]  /*a7b0*/  LDSM.16.M88.4 R40, [R140+0x14000] ;  /* 0x014000008c28783b */ /* 0x000f220000000200 */
[----:B------:R-:W-:Y:S03]  /*a7c0*/  UISETP.GT.AND UP2, UPT, UR13, UR26, UPT ;  /* 0x0000001a0d00728c */ /* 0x000fe6000bf44270 */
[----:B------:R-:W4:Y:S04]  /*a7d0*/  LDSM.16.M88.4 R48, [R140+0x16000] ;  /* 0x016000008c30783b */ /* 0x000f280000000200 */
[----:B------:R-:W4:Y:S04]  /*a7e0*/  LDSM.16.MT88.4 R52, [R3+0x800] ;  /* 0x000800000334783b */ /* 0x000f280000004200 */
[----:B------:R-:W-:Y:S04]  /*a7f0*/  LDSM.16.MT88.4 R60, [R2+0x5000] ;  /* 0x00500000023c783b */ /* 0x000fe80000004200 */
[----:B------:R-:W4:Y:S04]  /*a800*/  LDSM.16.M88.4 R56, [R0+0x14000] ;  /* 0x014000000038783b */ /* 0x000f280000000200 */
        /* <DEDUP_REMOVED lines=22> */
[----:B------:R-:W-:Y:S04]  /*a970*/  LDSM.16.M88.4 R40, [R184+UR4+0x18000] ;  /* 0x01800004b828783b */ /* 0x000fe80008000200 */
[----:B------:R-:W4:Y:S01]  /*a980*/  LDSM.16.MT88.4 R52, [R2+0x6000] ;  /* 0x006000000234783b */ /* 0x000f220000004200 */
[-C--:B------:R-:W-:Y:S06]  /*a990*/  HMMA.16816.F32 R4, R56, R60.reuse, R4 ;  /* 0x0000003c3804723c */ /* 0x080fec0000001804 */
[C---:B------:R-:W-:Y:S06]  /*a9a0*/  HMMA.16816.F32 R8, R64.reuse, R60, R8 ;  /* 0x0000003c4008723c */ /* 0x040fec0000001808 */
[-C--:B------:R-:W-:Y:S06]  /*a9b0*/  HMMA.16816.F32 R12, R64, R62.reuse, R12 ;  /* 0x0000003e400c723c */ /* 0x080fec000000180c */
[C---:B------:R-:W-:Y:S01]  /*a9c0*/  HMMA.16816.F32 R16, R56.reuse, R62, R16 ;  /* 0x0000003e3810723c */ /* 0x040fe20000001810 */
[----:B------:R-:W4:Y:S05]  /*a9d0*/  LDSM.16.M88.4 R60, [R184+UR4+0x1a000] ;  /* 0x01a00004b83c783b */ /* 0x000f2a0008000200 */
[-C--:B--2---:R-:W-:Y:S06]  /*a9e0*/  HMMA.16816.F32 R20, R56, R132.reuse, R20 ;  /* 0x000000843814723c */ /* 0x084fec0000001814 */
        /* <DEDUP_REMOVED lines=16> */
[----:B------:R-:W-:Y:S04]  /*aaf0*/  LDSM.16.MT88.4 R48, [R2+0x7000] ;  /* 0x007000000230783b */ /* 0x000fe80000004200 */
[----:B------:R-:W3:Y:S01]  /*ab00*/  LDSM.16.M88.4 R36, [R0+0x18000] ;  /* 0x018000000024783b */ /* 0x000ee20000000200 */
[-C--:B----4-:R-:W-:Y:S06]  /*ab10*/  HMMA.16816.F32 R4, R40, R52.reuse, R4 ;  /* 0x000000342804723c */ /* 0x090fec0000001804 */
[C---:B------:R-:W-:Y:S06]  /*ab20*/  HMMA.16816.F32 R8, R60.reuse, R52, R8 ;  /* 0x000000343c08723c */ /* 0x040fec0000001808 */
[-C--:B------:R-:W-:Y:S06]  /*ab30*/  HMMA.16816.F32 R12, R60, R54.reuse, R12 ;  /* 0x000000363c0c723c */ /* 0x080fec000000180c */
[C---:B------:R-:W-:Y:S01]  /*ab40*/  HMMA.16816.F32 R16, R40.reuse, R54, R16 ;  /* 0x000000362810723c */ /* 0x040fe20000001810 */
[----:B------:R4:W3:Y:S05]  /*ab50*/  LDSM.16.M88.4 R52, [R0+0x1a000] ;  /* 0x01a000000034783b */ /* 0x0008ea0000000200 */
[-C--:B--2---:R-:W-:Y:S06]  /*ab60*/  HMMA.16816.F32 R20, R40, R64.reuse, R20 ;  /* 0x000000402814723c */ /* 0x084fec0000001814 */
[C---:B------:R-:W-:Y:S06]  /*ab70*/  HMMA.16816.F32 R24, R60.reuse, R64, R24 ;  /* 0x000000403c18723c */ /* 0x040fec0000001818 */
[-C--:B------:R-:W-:Y:S01]  /*ab80*/  HMMA.16816.F32 R28, R60, R66.reuse, R28 ;  /* 0x000000423c1c723c */ /* 0x080fe2000000181c */
[----:B------:R-:W2:Y:S05]  /*ab90*/  LDSM.16.MT88.4 R60, [R3+0x3000] ;  /* 0x00300000033c783b */ /* 0x000eaa0000004200 */
[----:B------:R-:W-:Y:S01]  /*aba0*/  HMMA.16816.F32 R32, R40, R66, R32 ;  /* 0x000000422820723c */ /* 0x000fe20000001820 */
[----:B------:R-:W-:Y:S01]  /*abb0*/  LDSM.16.M88.4 R40, [R141+0x18000] ;  /* 0x018000008d28783b */ /* 0x000fe20000000200 */
[----:B----4-:R-:W-:Y:S03]  /*abc0*/  IMAD.U32 R0, RZ, RZ, UR7 ;  /* 0x00000007ff007e24 */ /* 0x010fe6000f8e00ff */
        /* <DEDUP_REMOVED lines=10> */
[----:B------:R-:W-:Y:S05]  /*ac70*/  HMMA.16816.F32 R32, R44, R138, R32 ;  /* 0x0000008a2c20723c */ /* 0x000fea0000001820 */
[----:B-1----:R-:W-:Y:S01]  /*ac80*/  @P0 VIADD R2, R243, 0xffffff80 ;  /* 0xffffff80f3020836 */ /* 0x002fe20000000000 */
[-C--:B------:R-:W-:Y:S06]  /*ac90*/  HMMA.16816.F32 R4, R36, R48.reuse, R4 ;  /* 0x000000302404723c */ /* 0x080fec0000001804 */
[C---:B------:R-:W-:Y:S06]  /*aca0*/  HMMA.16816.F32 R8, R52.reuse, R48, R8 ;  /* 0x000000303408723c */ /* 0x040fec0000001808 */
[-C--:B------:R-:W-:Y:S05]  /*acb0*/  HMMA.16816.F32 R12, R52, R50.reuse, R12 ;  /* 0x00000032340c723c */ /* 0x080fea000000180c */
[----:B---3--:R-:W-:Y:S01]  /*acc0*/  @P0 IMAD.WIDE R2, R2, R143, UR20 ;  /* 0x0000001402020e25 */ /* 0x008fe2000f8e028f */
[C---:B------:R-:W-:Y:S04]  /*acd0*/  HMMA.16816.F32 R16, R36.reuse, R50, R16 ;  /* 0x000000322410723c */ /* 0x040fe80000001810 */
[----:B------:R-:W5:Y:S02]  /*ace0*/  @P0 LDG.E R246, desc[UR16][R2.64] ;  /* 0x0000001002f60981 */ /* 0x000f64000c1e1900 */
[-C--:B--2---:R-:W-:Y:S02]  /*acf0*/  HMMA.16816.F32 R20, R36, R60.reuse, R20 ;  /* 0x0000003c2414723c */ /* 0x084fe40000001814 */
[----:B------:R-:W5:Y:S04]  /*ad00*/  @P0 LDG.E R247, desc[UR16][R2.64+0x20] ;  /* 0x0000201002f70981 */ /* 0x000f68000c1e1900 */
[C---:B------:R-:W-:Y:S01]  /*ad10*/  HMMA.16816.F32 R24, R52.reuse, R60, R24 ;  /* 0x0000003c3418723c */ /* 0x040fe20000001818 */
[----:B------:R-:W5:Y:S04]  /*ad20*/  @P0 LDG.E R244, desc[UR16][R2.64+0x100] ;  /* 0x0001001002f40981 */ /* 0x000f68000c1e1900 */
[----:B------:R1:W5:Y:S01]  /*ad30*/  @P0 LDG.E R245, desc[UR16][R2.64+0x120] ;  /* 0x0001201002f50981 */ /* 0x000362000c1e1900 */
[-C--:B------:R-:W-:Y:S06]  /*ad40*/  HMMA.16816.F32 R28, R52, R62.reuse, R28 ;  /* 0x0000003e341c723c */ /* 0x080fec000000181c */
[----:B------:R-:W-:Y:S06]  /*ad50*/  HMMA.16816.F32 R32, R36, R62, R32 ;  /* 0x0000003e2420723c */ /* 0x000fec0000001820 */
[-C--:B----4-:R-:W-:Y:S01]  /*ad60*/  HMMA.16816.F32 R4, R40, R56.reuse, R4 ;  /* 0x000000382804723c */ /* 0x090fe20000001804 */
[----:B------:R-:W-:Y:S05]  /*ad70*/  IMAD.U32 R37, RZ, RZ, UR14 ;  /* 0x0000000eff257e24 */ /* 0x000fea000f8e00ff */
[C---:B------:R-:W-:Y:S05]  /*ad80*/  HMMA.16816.F32 R8, R64.reuse, R56, R8 ;  /* 0x000000384008723c */ /* 0x040fea0000001808 */
[CC--:B------:R-:W-:Y:S01]  /*ad90*/  LEA R36, P0, R37.reuse, R190.reuse, 0x2 ;  /* 0x000000be25247211 */ /* 0x0c0fe200078010ff */
[-C--:B------:R-:W-:Y:S05]  /*ada0*/  HMMA.16816.F32 R12, R64, R58.reuse, R12 ;  /* 0x0000003a400c723c */ /* 0x080fea000000180c */
[CC--:B-1----:R-:W-:Y:S01]  /*adb0*/  LEA R2, P1, R0.reuse, R190.reuse, 0x2 ;  /* 0x000000be00027211 */ /* 0x0c2fe200078210ff */
[C---:B------:R-:W-:Y:S05]  /*adc0*/  HMMA.16816.F32 R16, R40.reuse, R58, R16 ;  /* 0x0000003a2810723c */ /* 0x040fea0000001810 */
[-C--:B------:R-:W-:Y:S01]  /*add0*/  LEA.HI.X.SX32 R3, R0, R191.reuse, 0x2, P1 ;  /* 0x000000bf00037211 */ /* 0x080fe200008f16ff */
[-C--:B------:R-:W-:Y:S01]  /*ade0*/  HMMA.16816.F32 R20, R40, R132.reuse, R20 ;  /* 0x000000842814723c */ /* 0x080fe20000001814 */
[----:B------:R-:W-:Y:S01]  /*adf0*/  REDG.E.ADD.F32.FTZ.RN.STRONG.GPU desc[UR16][R190.64], R4 ;  /* 0x00000004be0079a6 */ /* 0x000fe2000c10f390 */
[----:B------:R-:W-:Y:S01]  /*ae00*/  IMAD.U32 R0, RZ, RZ, UR8 ;  /* 0x00000008ff007e24 */ /* 0x000fe2000f8e00ff */
[----:B------:R-:W-:Y:S02]  /*ae10*/  UIMAD UR8, UR6, 0x30, URZ ;  /* 0x00000030060878a4 */ /* 0x000fe4000f8e023f */
[-C--:B------:R-:W-:Y:S01]  /*ae20*/  LEA.HI.X.SX32 R37, R37, R191.reuse, 0x2, P0 ;  /* 0x000000bf25257211 */ /* 0x080fe200000f16ff */
[C---:B------:R-:W-:Y:S01]  /*ae30*/  HMMA.16816.F32 R24, R64.reuse, R132, R24 ;  /* 0x000000844018723c */ /* 0x040fe20000001818 */
[----:B------:R1:W-:Y:S04]  /*ae40*/  REDG.E.ADD.F32.FTZ.RN.STRONG.GPU desc[UR16][R2.64], R5 ;  /* 0x00000005020079a6 */ /* 0x0003e8000c10f390 */
[----:B------:R2:W-:Y:S01]  /*ae50*/  REDG.E.ADD.F32.FTZ.RN.STRONG.GPU desc[UR16][R36.64], R6 ;  /* 0x00000006240079a6 */ /* 0x0005e2000c10f390 */
[-C--:B------:R-:W-:Y:S05]  /*ae60*/  HMMA.16816.F32 R28, R64, R134.reuse, R28 ;  /* 0x00000086401c723c */ /* 0x080fea000000181c */
[CC--:B------:R-:W-:Y:S01]  /*ae70*/  LEA R38, P1, R0.reuse, R190.reuse, 0x2 ;  /* 0x000000be00267211 */ /* 0x0c0fe200078210ff */
[----:B------:R-:W-:Y:S05]  /*ae80*/  HMMA.16816.F32 R32, R40, R134, R32 ;  /* 0x000000862820723c */ /* 0x000fea0000001820 */
[-C--:B------:R-:W-:Y:S01]  /*ae90*/  LEA.HI.X.SX32 R39, R0, R191.reuse, 0x2, P1 ;  /* 0x000000bf00277211 */ /* 0x080fe200008f16ff */
[----:B------:R-:W-:Y:S01]  /*aea0*/  IMAD.U32 R0, RZ, RZ, UR8 ;  /* 0x00000008ff007e24 */ /* 0x000fe2000f8e00ff */
[----:B------:R-:W-:Y:S01]  /*aeb0*/  UIMAD UR8, UR6, 0x48, URZ ;  /* 0x00000048060878a4 */ /* 0x000fe2000f8e023f */
[----:B------:R-:W-:Y:S01]  /*aec0*/  IMAD.U32 R40, RZ, RZ, UR10 ;  /* 0x0000000aff287e24 */ /* 0x000fe2000f8e00ff */
[----:B------:R-:W-:Y:S01]  /*aed0*/  UIMAD UR10, UR6, 0x38, URZ ;  /* 0x00000038060a78a4 */ /* 0x000fe2000f8e023f */
[----:B------:R3:W-:Y:S01]  /*aee0*/  REDG.E.ADD.F32.FTZ.RN.STRONG.GPU desc[UR16][R38.64], R7 ;  /* 0x00000007260079a6 */ /* 0x0007e2000c10f390 */
        /* <DEDUP_REMOVED lines=8> */
[----:B------:R1:W-:Y:S04]  /*af70*/  REDG.E.ADD.F32.FTZ.RN.STRONG.GPU desc[UR16][R36.64], R8 ;  /* 0x00000008240079a6 */ /* 0x0003e8000c10f390 */
[----:B------:R2:W-:Y:S01]  /*af80*/  REDG.E.ADD.F32.FTZ.RN.STRONG.GPU desc[UR16][R4.64], R9 ;  /* 0x00000009040079a6 */ /* 0x0005e2000c10f390 */
[-C--:B---3--:R-:W-:Y:S01]  /*af90*/  LEA.HI.X.SX32 R7, R0, R191.reuse, 0x2, P0 ;  /* 0x000000bf00077211 */ /* 0x088fe200000f16ff */
[----:B------:R-:W-:Y:S01]  /*afa0*/  IMAD.U32 R0, RZ, RZ, UR8 ;  /* 0x00000008ff007e24 */ /* 0x000fe2000f8e00ff */
[----:B------:R-:W-:Y:S03]  /*afb0*/  UIMAD UR8, UR6, 0x58, URZ ;  /* 0x00000058060878a4 */ /* 0x000fe6000f8e023f */
[----:B------:R3:W-:Y:S01]  /*afc0*/  REDG.E.ADD.F32.FTZ.RN.STRONG.GPU desc[UR16][R6.64], R10 ;  /* 0x0000000a060079a6 */ /* 0x0007e2000c10f390 */
[----:B-1----:R-:W-:Y:S01]  /*afd0*/  IMAD.U32 R36, RZ, RZ, UR10 ;  /* 0x0000000aff247e24 */ /* 0x002fe2000f8e00ff */
[----:B------:R-:W-:Y:S01]  /*afe0*/  UIMAD UR10, UR6, 0x50, URZ ;  /* 0x00000050060a78a4 */ /* 0x000fe2000f8e023f */
[----:B--2---:R-:W-:Y:S03]  /*aff0*/  IMAD.U32 R9, RZ, RZ, UR9 ;  /* 0x00000009ff097e24 */ /* 0x004fe6000f8e00ff */
[CC--:B------:R-:W-:Y:S01]  /*b000*/  LEA R4, P1, R36.reuse, R190.reuse, 0x2 ;  /* 0x000000be24047211 */ /* 0x0c0fe200078210ff */
[----:B------:R-:W-:Y:S03]  /*b010*/  UIMAD UR9, UR6, 0x68, URZ ;  /* 0x00000068060978a4 */ /* 0x000fe6000f8e023f */
[-C--:B------:R-:W-:Y:S02]  /*b020*/  LEA.HI.X.SX32 R5, R36, R191.reuse, 0x2, P1 ;  /* 0x000000bf24057211 */ /* 0x080fe400008f16ff */
[CC--:B------:R-:W-:Y:S01]  /*b030*/  LEA R8, P0, R9.reuse, R190.reuse, 0x2 ;  /* 0x000000be09087211 */ /* 0x0c0fe200078010ff */
[----:B---3--:R-:W-:Y:S01]  /*b040*/  IMAD.U32 R10, RZ, RZ, UR10 ;  /* 0x0000000aff0a7e24 */ /* 0x008fe2000f8e00ff */
[CC--:B------:R-:W-:Y:S01]  /*b050*/  LEA R6, P1, R0.reuse, R190.reuse, 0x2 ;  /* 0x000000be00067211 */ /* 0x0c0fe200078210ff */
[----:B------:R1:W-:Y:S01]  /*b060*/  REDG.E.ADD.F32.FTZ.RN.STRONG.GPU desc[UR16][R4.64], R11 ;  /* 0x0000000b040079a6 */ /* 0x0003e2000c10f390 */
[-C--:B------:R-:W-:Y:S01]  /*b070*/  LEA.HI.X.SX32 R9, R9, R191.reuse, 0x2, P0 ;  /* 0x000000bf09097211 */ /* 0x080fe200000f16ff */
[----:B------:R-:W-:Y:S01]  /*b080*/  UIMAD UR10, UR6, 0x60, URZ ;  /* 0x00000060060a78a4 */ /* 0x000fe2000f8e023f */
[-C--:B------:R-:W-:Y:S01]  /*b090*/  LEA.HI.X.SX32 R7, R0, R191.reuse, 0x2, P1 ;  /* 0x000000bf00077211 */ /* 0x080fe200008f16ff */
[----:B------:R-:W-:Y:S04]  /*b0a0*/  LDSM.16.MT88.4 R36, [R177+0x1000] ;  /* 0x00100000b124783b */ /* 0x000fe80000004200 */
[----:B------:R2:W-:Y:S01]  /*b0b0*/  REDG.E.ADD.F32.FTZ.RN.STRONG.GPU desc[UR16][R8.64], R16 ;  /* 0x00000010080079a6 */ /* 0x0005e2000c10f390 */
[----:B------:R-:W-:Y:S03]  /*b0c0*/  IMAD.U32 R0, RZ, RZ, UR10 ;  /* 0x0000000aff007e24 */ /* 0x000fe6000f8e00ff */
[----:B------:R3:W-:Y:S01]  /*b0d0*/  REDG.E.ADD.F32.FTZ.RN.STRONG.GPU desc[UR16][R6.64], R17 ;  /* 0x00000011060079a6 */ /* 0x0007e2000c10f390 */
[CC--:B-1----:R-:W-:Y:S04]  /*b0e0*/  LEA R4, P0, R10.reuse, R190.reuse, 0x2 ;  /* 0x000000be0a047211 */ /* 0x0c2fe800078010ff */
[-C--:B------:R-:W-:Y:S01]  /*b0f0*/  LEA.HI.X.SX32 R5, R10, R191.reuse, 0x2, P0 ;  /* 0x000000bf0a057211 */ /* 0x080fe200000f16ff */
[----:B--2---:R-:W-:Y:S04]  /*b100*/  IMAD.U32 R8, RZ, RZ, UR8 ;  /* 0x00000008ff087e24 */ /* 0x004fe8000f8e00ff */
[----:B------:R1:W-:Y:S01]  /*b110*/  REDG.E.ADD.F32.FTZ.RN.STRONG.GPU desc[UR16][R4.64], R18 ;  /* 0x00000012040079a6 */ /* 0x0003e2000c10f390 */
[----:B------:R-:W-:Y:S01]  /*b120*/  UIMAD UR8, UR6, 0x70, URZ ;  /* 0x00000070060878a4 */ /* 0x000fe2000f8e023f */
[----:B------:R-:W-:Y:S01]  /*b130*/  IMAD.U32 R9, RZ, RZ, UR9 ;  /* 0x00000009ff097e24 */ /* 0x000fe2000f8e00ff */
[----:B------:R-:W-:Y:S01]  /*b140*/  UIMAD UR6, UR6, 0x78, URZ ;  /* 0x00000078060678a4 */ /* 0x000fe2000f8e023f */
[CC--:B---3--:R-:W-:Y:S03]  /*b150*/  LEA R6, P0, R8.reuse, R190.reuse, 0x2 ;  /* 0x000000be08067211 */ /* 0x0c8fe600078010ff */
[----:B------:R-:W-:Y:S01]  /*b160*/  IMAD.U32 R10, RZ, RZ, UR8 ;  /* 0x00000008ff0a7e24 */ /* 0x000fe2000f8e00ff */
        /* <DEDUP_REMOVED lines=12> */
[-C--:B------:R-:W-:Y:S05]  /*b230*/  LEA.HI.X.SX32 R7, R10, R191.reuse, 0x2, P1 ;  /* 0x000000bf0a077211 */ /* 0x080fea00008f16ff */
[----:B------:R2:W-:Y:S01]  /*b240*/  REDG.E.ADD.F32.FTZ.RN.STRONG.GPU desc[UR16][R6.64], R14 ;  /* 0x0000000e060079a6 */ /* 0x0005e2000c10f390 */
[CC--:B-1----:R-:W-:Y:S04]  /*b250*/  LEA R4, P0, R0.reuse, R190.reuse, 0x2 ;  /* 0x000000be00047211 */ /* 0x0c2fe800078010ff */
[-C--:B------:R-:W-:Y:S01]  /*b260*/  LEA.HI.X.SX32 R5, R0, R191.reuse, 0x2, P0 ;  /* 0x000000bf00057211 */ /* 0x080fe200000f16ff */
[----:B------:R-:W-:Y:S01]  /*b270*/  IMAD.U32 R0, RZ, RZ, UR6 ;  /* 0x00000006ff007e24 */ /* 0x000fe2000f8e00ff */
[----:B------:R-:W-:Y:S03]  /*b280*/  UIADD3 UR6, UR7, UR8, URZ ;  /* 0x0000000807067290 */ /* 0x000fe6000fffe03f */
[----:B------:R1:W-:Y:S04]  /*b290*/  REDG.E.ADD.F32.FTZ.RN.STRONG.GPU desc[UR16][R4.64], R15 ;  /* 0x0000000f040079a6 */ /* 0x0003e8000c10f390 */
[----:B------:R-:W-:Y:S01]  /*b2a0*/  REDG.E.ADD.F32.FTZ.RN.STRONG.GPU desc[UR16][R190.64+0x80], R20 ;  /* 0x00008014be0079a6 */ /* 0x000fe2000c10f390 */
[CC--:B--2---:R-:W-:Y:S03]  /*b2b0*/  LEA R6, P0, R0.reuse, R190.reuse, 0x2 ;  /* 0x000000be00067211 */ /* 0x0c4fe600078010ff */
[----:B------:R2:W-:Y:S01]  /*b2c0*/  REDG.E.ADD.F32.FTZ.RN.STRONG.GPU desc[UR16][R2.64+0x80], R21 ;  /* 0x00008015020079a6 */ /* 0x0005e2000c10f390 */
[-C--:B------:R-:W-:Y:S01]  /*b2d0*/  LEA.HI.X.SX32 R7, R0, R191.reuse, 0x2, P0 ;  /* 0x000000bf00077211 */ /* 0x080fe200000f16ff */
[----:B------:R-:W-:Y:S02]  /*b2e0*/  IMAD.U32 R0, RZ, RZ, UR6 ;  /* 0x00000006ff007e24 */ /* 0x000fe4000f8e00ff */
[----:B------:R-:W-:Y:S04]  /*b2f0*/  LDSM.16.MT88.4 R12, [R176+0x18000] ;  /* 0x01800000b00c783b */ /* 0x000fe80000004200 */
[----:B------:R3:W-:Y:S01]  /*b300*/  REDG.E.ADD.F32.FTZ.RN.STRONG.GPU desc[UR16][R6.64], R22 ;  /* 0x00000016060079a6 */ /* 0x0007e2000c10f390 */
[----:B-1----:R-:W-:Y:S01]  /*b310*/  IMAD.U32 R5, RZ, RZ, UR8 ;  /* 0x00000008ff057e24 */ /* 0x002fe2000f8e00ff */
[----:B------:R-:W-:Y:S04]  /*b320*/  UIADD3 UR8, UR7, UR6, URZ ;  /* 0x0000000607087290 */ /* 0x000fe8000fffe03f */
[CC--:B------:R-:W-:Y:S01]  /*b330*/  LEA R4, P0, R5.reuse, R190.reuse, 0x2 ;  /* 0x000000be05047211 */ /* 0x0c0fe200078010ff */
[----:B------:R-:W-:Y:S03]  /*b340*/  UIADD3 UR6, UR7, UR8, URZ ;  /* 0x0000000807067290 */ /* 0x000fe6000fffe03f */
[-C--:B------:R-:W-:Y:S02]  /*b350*/  LEA.HI.X.SX32 R5, R5, R191.reuse, 0x2, P0 ;  /* 0x000000bf05057211 */ /* 0x080fe400000f16ff */
[CC--:B--2---:R-:W-:Y:S03]  /*b360*/  LEA R2, P0, R0.reuse, R190.reuse, 0x2 ;  /* 0x000000be00027211 */ /* 0x0c4fe600078010ff */
[----:B------:R1:W-:Y:S01]  /*b370*/  REDG.E.ADD.F32.FTZ.RN.STRONG.GPU desc[UR16][R4.64], R23 ;  /* 0x00000017040079a6 */ /* 0x0003e2000c10f390 */
[-C--:B------:R-:W-:Y:S01]  /*b380*/  LEA.HI.X.SX32 R3, R0, R191.reuse, 0x2, P0 ;  /* 0x000000bf00037211 */ /* 0x080fe200000f16ff */
[----:B---3--:R-:W-:Y:S01]  /*b390*/  IMAD.U32 R6, RZ, RZ, UR8 ;  /* 0x00000008ff067e24 */ /* 0x008fe2000f8e00ff */
[----:B------:R-:W-:Y:S01]  /*b3a0*/  UIADD3 UR8, UR7, UR6, URZ ;  /* 0x0000000607087290 */ /* 0x000fe2000fffe03f */
[----:B------:R-:W-:Y:S01]  /*b3b0*/  IMAD.U32 R0, RZ, RZ, UR6 ;  /* 0x00000006ff007e24 */ /* 0x000fe2000f8e00ff */
[----:B------:R-:W-:Y:S02]  /*b3c0*/  LDSM.16.MT88.4 R20, [R176+0x14800] ;  /* 0x01480000b014783b */ /* 0x000fe40000004200 */
[----:B------:R-:W-:Y:S02]  /*b3d0*/  UIADD3 UR6, UR7, UR8, URZ ;  /* 0x0000000807067290 */ /* 0x000fe4000fffe03f */
[----:B------:R2:W-:Y:S02]  /*b3e0*/  REDG.E.ADD.F32.FTZ.RN.STRONG.GPU desc[UR16][R2.64], R24 ;  /* 0x00000018020079a6 */ /* 0x0005e4000c10f390 */
[----:B------:R-:W-:Y:S01]  /*b3f0*/  UIADD3 UR9, UR7, UR6, URZ ;  /* 0x0000000607097290 */ /* 0x000fe2000fffe03f */
[CC--:B-1----:R-:W-:Y:S04]  /*b400*/  LEA R4, P0, R6.reuse, R190.reuse, 0x2 ;  /* 0x000000be06047211 */ /* 0x0c2fe800078010ff */
[-C--:B------:R-:W-:Y:S01]  /*b410*/  LEA.HI.X.SX32 R5, R6, R191.reuse, 0x2, P0 ;  /* 0x000000bf06057211 */ /* 0x080fe200000f16ff */
[----:B------:R-:W-:Y:S01]  /*b420*/  IMAD.U32 R6, RZ, RZ, UR8 ;  /* 0x00000008ff067e24 */ /* 0x000fe2000f8e00ff */
[----:B------:R-:W-:Y:S03]  /*b430*/  UIADD3 UR8, UR7, UR9, URZ ;  /* 0x0000000907087290 */ /* 0x000fe6000fffe03f */
[----:B------:R1:W-:Y:S01]  /*b440*/  REDG.E.ADD.F32.FTZ.RN.STRONG.GPU desc[UR16][R4.64], R25 ;  /* 0x00000019040079a6 */ /* 0x0003e2000c10f390 */
[CC--:B--2---:R-:W-:Y:S04]  /*b450*/  LEA R2, P0, R0.reuse, R190.reuse, 0x2 ;  /* 0x000000be00027211 */ /* 0x0c4fe800078010ff */
[-C--:B------:R-:W-:Y:S01]  /*b460*/  LEA.HI.X.SX32 R3, R0, R191.reuse, 0x2, P0 ;  /* 0x000000bf00037211 */ /* 0x080fe200000f16ff */
[----:B------:R-:W-:Y:S01]  /*b470*/  IMAD.U32 R0, RZ, RZ, UR6 ;  /* 0x00000006ff007e24 */ /* 0x000fe2000f8e00ff */
[----:B------:R-:W-:Y:S03]  /*b480*/  UIADD3 UR6, UR7, UR8, URZ ;  /* 0x0000000807067290 */ /* 0x000fe6000fffe03f */
[----:B------:R2:W-:Y:S01]  /*b490*/  REDG.E.ADD.F32.FTZ.RN.STRONG.GPU desc[UR16][R2.64], R26 ;  /* 0x0000001a020079a6 */ /* 0x0005e2000c10f390 */
[CC--:B-1----:R-:W-:Y:S04]  /*b4a0*/  LEA R4, P0, R6.reuse, R190.reuse, 0x2 ;  /* 0x000000be06047211 */ /* 0x0c2fe800078010ff */
[-C--:B------:R-:W-:Y:S01]  /*b4b0*/  LEA.HI.X.SX32 R5, R6, R191.reuse, 0x2, P0 ;  /* 0x000000bf06057211 */ /* 0x080fe200000f16ff */
[----:B------:R-:W-:Y:S01]  /*b4c0*/  IMAD.U32 R6, RZ, RZ, UR9 ;  /* 0x00000009ff067e24 */ /* 0x000fe2000f8e00ff */
[----:B------:R-:W-:Y:S03]  /*b4d0*/  UIADD3 UR9, UR7, UR6, URZ ;  /* 0x0000000607097290 */ /* 0x000fe6000fffe03f */
[----:B------:R1:W-:Y:S01]  /*b4e0*/  REDG.E.ADD.F32.FTZ.RN.STRONG.GPU desc[UR16][R4.64], R27 ;  /* 0x0000001b040079a6 */ /* 0x0003e2000c10f390 */
[CC--:B--2---:R-:W-:Y:S03]  /*b4f0*/  LEA R2, P0, R0.reuse, R190.reuse, 0x2 ;  /* 0x000000be00027211 */ /* 0x0c4fe600078010ff */
[----:B------:R-:W-:Y:S01]  /*b500*/  LDSM.16.MT88.4 R24, [R177+0x800] ;  /* 0x00080000b118783b */ /* 0x000fe20000004200 */
[-C--:B------:R-:W-:Y:S01]  /*b510*/  LEA.HI.X.SX32 R3, R0, R191.reuse, 0x2, P0 ;  /* 0x000000bf00037211 */ /* 0x080fe200000f16ff */
[----:B------:R-:W-:Y:S01]  /*b520*/  IMAD.U32 R0, RZ, RZ, UR8 ;  /* 0x00000008ff007e24 */ /* 0x000fe2000f8e00ff */
[----:B------:R-:W-:Y:S03]  /*b530*/  UIADD3 UR8, UR7, UR9, URZ ;  /* 0x0000000907087290 */ /* 0x000fe6000fffe03f */
[----:B------:R2:W-:Y:S03]  /*b540*/  REDG.E.ADD.F32.FTZ.RN.STRONG.GPU desc[UR16][R2.64], R32 ;  /* 0x00000020020079a6 */ /* 0x0005e6000c10f390 */
[----:B------:R-:W-:Y:S01]  /*b550*/  IMAD.U32 R7, RZ, RZ, UR8 ;  /* 0x00000008ff077e24 */ /* 0x000fe2000f8e00ff */
[CC--:B-1----:R-:W-:Y:S04]  /*b560*/  LEA R4, P0, R6.reuse, R190.reuse, 0x2 ;  /* 0x000000be06047211 */ /* 0x0c2fe800078010ff */
[-C--:B------:R-:W-:Y:S01]  /*b570*/  LEA.HI.X.SX32 R5, R6, R191.reuse, 0x2, P0 ;  /* 0x000000bf06057211 */ /* 0x080fe200000f16ff */
[----:B------:R-:W-:Y:S01]  /*b580*/  IMAD.U32 R6, RZ, RZ, UR6 ;  /* 0x00000006ff067e24 */ /* 0x000fe2000f8e00ff */
[----:B------:R-:W-:Y:S02]  /*b590*/  UIADD3 UR6, UR7, UR8, URZ ;  /* 0x0000000807067290 */ /* 0x000fe4000fffe03f */
[----:B------:R-:W-:Y:S01]  /*b5a0*/  UIADD3 UR8, UR13, -0x1, URZ ;  /* 0xffffffff0d087890 */ /* 0x000fe2000fffe03f */
        /* <DEDUP_REMOVED lines=18> */
[----:B------:R-:W-:Y:S01]  /*b6d0*/  ULOP3.LUT UR6, UR13, 0x1, URZ, 0xc0, !UPT ;  /* 0x000000010d067892 */ /* 0x000fe2000f8ec03f */
[CC--:B------:R-:W-:Y:S02]  /*b6e0*/  LEA R4, P1, R5.reuse, R190.reuse, 0x2 ;  /* 0x000000be05047211 */ /* 0x0c0fe400078210ff */
[----:B------:R-:W-:Y:S01]  /*b6f0*/  LDSM.16.MT88.4 R8, [R177] ;  /* 0x00000000b108783b */ /* 0x000fe20000004200 */
[----:B------:R-:W-:Y:S01]  /*b700*/  UISETP.NE.U32.AND UP0, UPT, UR6, 0x1, UPT ;  /* 0x000000010600788c */ /* 0x000fe2000bf05070 */
[-C--:B------:R-:W-:Y:S02]  /*b710*/  LEA.HI.X.SX32 R5, R5, R191.reuse, 0x2, P1 ;  /* 0x000000bf05057211 */ /* 0x080fe400008f16ff */
[----:B------:R-:W-:Y:S01]  /*b720*/  LDSM.16.MT88.4 R16, [R0] ;  /* 0x000000000010783b */ /* 0x000fe20000004200 */
[----:B--2---:R-:W-:Y:S01]  /*b730*/  IMAD.U32 R3, RZ, RZ, UR7 ;  /* 0x00000007ff037e24 */ /* 0x004fe2000f8e00ff */
[----:B------:R-:W-:Y:S01]  /*b740*/  @UP3 UIADD3 UR7, UP1, UR20, -0x200, URZ ;  /* 0xfffffe0014073890 */ /* 0x000fe2000ff3e03f */
[----:B------:R-:W-:Y:S01]  /*b750*/  PLOP3.LUT P1, PT, PT, PT, UP0, 0x80, 0x0 ;  /* 0x000000000000781c */ /* 0x000fe20003f2f008 */
[----:B------:R-:W-:Y:S01]  /*b760*/  REDG.E.ADD.F32.FTZ.RN.STRONG.GPU desc[UR16][R4.64], R30 ;  /* 0x0000001e040079a6 */ /* 0x000fe2000c10f390 */
[----:B------:R-:W-:Y:S01]  /*b770*/  @UP3 UIADD3 UR24, UP0, UR24, -0x200, URZ ;  /* 0xfffffe0018183890 */ /* 0x000fe2000ff1e03f */
[C---:B------:R-:W-:Y:S01]  /*b780*/  LEA R2, P0, R3.reuse, R190, 0x2 ;  /* 0x000000be03027211 */ /* 0x040fe200078010ff */
[----:B------:R-:W-:Y:S01]  /*b790*/  @UP3 UIADD3.X UR6, UR21, -0x1, URZ, UP1, !UPT ;  /* 0xffffffff15063890 */ /* 0x000fe20008ffe43f */
[----:B------:R-:W1:Y:S01]  /*b7a0*/  LDSM.16.MT88.4 R4, [R176+0x14000] ;  /* 0x01400000b004783b */ /* 0x000e620000004200 */
[----:B------:R-:W-:Y:S01]  /*b7b0*/  @UP3 UIADD3.X UR23, UR23, -0x1, URZ, UP0, !UPT ;  /* 0xffffffff17173890 */ /* 0x000fe200087fe43f */
[----:B------:R-:W-:Y:S01]  /*b7c0*/  LEA.HI.X.SX32 R3, R3, R191, 0x2, P0 ;  /* 0x000000bf03037211 */ /* 0x000fe200000f16ff */
[----:B------:R-:W-:Y:S01]  /*b7d0*/  UMOV UR13, UR8 ;  /* 0x00000008000d7c82 */ /* 0x000fe20008000000 */
[----:B------:R-:W-:Y:S01]  /*b7e0*/  PLOP3.LUT P0, PT, PT, PT, UP2, 0x80, 0x0 ;  /* 0x000000000000781c */ /* 0x000fe20003f0f028 */
[----:B------:R-:W-:Y:S01]  /*b7f0*/  @UP3 UMOV UR20, UR7 ;  /* 0x0000000700143c82 */ /* 0x000fe20008000000 */
[----:B------:R-:W-:Y:S01]  /*b800*/  @UP3 UMOV UR21, UR6 ;  /* 0x0000000600153c82 */ /* 0x000fe20008000000 */
        /* <DEDUP_REMOVED lines=165> */
[----:B------:R-:W-:Y:S01]  /*c260*/  UISETP.NE.AND UP0, UPT, UR38, -0x1, UPT ;  /* 0xffffffff2600788c */ /* 0x000fe2000bf05270 */
        /* <DEDUP_REMOVED lines=31> */
[----:B------:R-:W-:Y:S01]  /*c460*/  PLOP3.LUT P0, PT, PT, PT, UP0, 0x80, 0x0 ;  /* 0x000000000000781c */ /* 0x000fe20003f0f008 */
[----:B------:R-:W-:Y:S01]  /*c470*/  FMUL.FTZ R0, R93, UR8 ;  /* 0x000000085d007c20 */ /* 0x000fe20008410000 */
[----:B------:R-:W-:Y:S01]  /*c480*/  F2FP.F16.F32.PACK_AB R6, R6, R86 ;  /* 0x000000560606723e */ /* 0x000fe200000000ff */
[----:B------:R-:W-:Y:S01]  /*c490*/  @UP0 UIADD3 UR9, UR27, UR38, URZ ;  /* 0x000000261b090290 */ /* 0x000fe2000fffe03f */
[----:B------:R-:W-:Y:S01]  /*c4a0*/  F2FP.F16.F32.PACK_AB R3, R3, R96 ;  /* 0x000000600303723e */ /* 0x000fe200000000ff */
[----:B------:R-:W-:Y:S01]  /*c4b0*/  @UP0 ULDC.64 UR6, c[0x0][0x450] ;  /* 0x0001140000060ab9 */ /* 0x000fe20000000a00 */
[----:B------:R-:W-:Y:S01]  /*c4c0*/  F2FP.F16.F32.PACK_AB R2, R2, R98 ;  /* 0x000000620202723e */ /* 0x000fe200000000ff */
[----:B------:R-:W-:Y:S01]  /*c4d0*/  @UP0 UIMAD.WIDE.U32 UR10, UR9, UR6, URZ ;  /* 0x00000006090a02a5 */ /* 0x000fe2000f8e003f */
[----:B------:R-:W-:-:S02]  /*c4e0*/  F2FP.F16.F32.PACK_AB R5, R5, R88 ;  /* 0x000000580505723e */ /* 0x000fc400000000ff */
[----:B------:R-:W-:Y:S02]  /*c4f0*/  F2FP.F16.F32.PACK_AB R4, R4, R90 ;  /* 0x0000005a0404723e */ /* 0x000fe400000000ff */
[----:B------:R-:W-:Y:S01]  /*c500*/  F2FP.F16.F32.PACK_AB R0, R0, R92 ;  /* 0x0000005c0000723e */ /* 0x000fe200000000ff */
[----:B------:R-:W-:Y:S01]  /*c510*/  @UP0 UIMAD UR9, UR9, UR7, URZ ;  /* 0x00000007090902a4 */ /* 0x000fe2000f8e023f */
[----:B------:R-:W-:Y:S01]  /*c520*/  FMUL.FTZ R94, R94, UR8 ;  /* 0x000000085e5e7c20 */ /* 0x000fe20008410000 */
[----:B------:R-:W-:Y:S02]  /*c530*/  @UP0 UMOV UR20, UR10 ;  /* 0x0000000a00140c82 */ /* 0x000fe40008000000 */
[----:B------:R-:W-:Y:S01]  /*c540*/  @UP0 UIADD3 UR21, UR11, UR9, URZ ;  /* 0x000000090b150290 */ /* 0x000fe2000fffe03f */
        /* <DEDUP_REMOVED lines=30> */
[----:B------:R1:W-:Y:S02]  /*c730*/  STS [R45+0x4000], R0 ;  /* 0x004000002d007388 */ /* 0x0003e40000000800 */
[----:B-1----:R-:W-:Y:S01]  /*c740*/  FMUL.FTZ R0, R95, UR8 ;  /* 0x000000085f007c20 */ /* 0x002fe20008410000 */
[----:B------:R-:W-:Y:S06]  /*c750*/  @P0 BRA `(.L_x_883) ;  /* 0x0000000000340947 */ /* 0x000fec0003800000 */
        /* <DEDUP_REMOVED lines=13> */
.L_x_883:
        /* <DEDUP_REMOVED lines=22> */
.L_x_884:
[----:B------:R1:W-:Y:S01]  /*c990*/  STS [R44+0x4000], R0 ;  /* 0x004000002c007388 */ /* 0x0003e20000000800 */
[----:B------:R-:W-:Y:S01]  /*c9a0*/  USHF.R.S32.HI UR11, URZ, 0x1f, UR10 ;  /* 0x0000001f3f0b7899 */ /* 0x000fe2000801140a */
[--C-:B------:R-:W-:Y:S01]  /*c9b0*/  SHF.R.S32.HI R9, RZ, 0x1f, R238.reuse ;  /* 0x0000001fff097819 */ /* 0x100fe200000114ee */
[----:B------:R-:W-:Y:S01]  /*c9c0*/  UIMAD UR19, UR22, -0x80, UR19 ;  /* 0xffffff80161378a4 */ /* 0x000fe2000f8e0213 */
[----:B------:R-:W-:Y:S01]  /*c9d0*/  BAR.SYNC.DEFER_BLOCKING 0x0 ;  /* 0x0000000000007b1d */ /* 0x000fe20000010000 */
[----:B------:R-:W-:Y:S01]  /*c9e0*/  UIMAD UR12, UR11, UR6, URZ ;  /* 0x000000060b0c72a4 */ /* 0x000fe2000f8e023f */
[----:B------:R-:W-:Y:S01]  /*c9f0*/  VIADD R4, R250, 0x40 ;  /* 0x00000040fa047836 */ /* 0x000fe20000000000 */
[----:B------:R-:W-:Y:S01]  /*ca00*/  USHF.R.S32.HI UR14, URZ, 0x1f, UR59 ;  /* 0x0000001f3f0e7899 */ /* 0x000fe2000801143b */
[----:B------:R-:W-:Y:S01]  /*ca10*/  IMAD.U32 R2, RZ, RZ, UR6 ;  /* 0x00000006ff027e24 */ /* 0x000fe2000f8e00ff */
[----:B------:R-:W-:Y:S01]  /*ca20*/  UIMAD UR12, UR10, UR7, UR12 ;  /* 0x000000070a0c72a4 */ /* 0x000fe2000f8e020c */
[----:B------:R-:W-:Y:S01]  /*ca30*/  IMAD.MOV.U32 R8, RZ, RZ, R238 ;  /* 0x000000ffff087224 */ /* 0x000fe200078e00ee */
[----:B------:R-:W-:Y:S01]  /*ca40*/  ULDC UR13, c[0x0][0x2d0] ;  /* 0x0000b400000d7ab9 */ /* 0x000fe20000000800 */
[----:B------:R-:W-:Y:S01]  /*ca50*/  BSSY B0, `(.L_x_885) ;  /* 0x0000023000007945 */ /* 0x000fe20003800000 */
[----:B------:R-:W-:Y:S01]  /*ca60*/  ISETP.GE.AND P4, PT, R238, UR13, PT ;  /* 0x0000000dee007c0c */ /* 0x000fe2000bf86270 */
[----:B------:R-:W-:Y:S01]  /*ca70*/  IMAD.WIDE.U32 R2, R2, UR10, R8 ;  /* 0x0000000a02027c25 */ /* 0x000fe2000f8e0008 */
[----:B------:R-:W-:-:S02]  /*ca80*/  SHF.R.S32.HI R11, RZ, 0x1f, R250 ;  /* 0x0000001fff0b7819 */ /* 0x000fc400000114fa */
[----:B------:R-:W-:Y:S01]  /*ca90*/  ISETP.GE.OR P2, PT, R4, UR19, P4 ;  /* 0x0000001304007c0c */ /* 0x000fe2000a746670 */
[----:B------:R-:W-:Y:S01]  /*caa0*/  VIADD R4, R250, 0x60 ;  /* 0x00000060fa047836 */ /* 0x000fe20000000000 */
[----:B------:R-:W-:-:S04]  /*cab0*/  IADD3 R2, P0, R2, UR20, RZ ;  /* 0x0000001402027c10 */ /* 0x000fc8000ff1e0ff */
[----:B------:R-:W-:Y:S01]  /*cac0*/  ISETP.GE.OR P1, PT, R4, UR19, P4 ;  /* 0x0000001304007c0c */ /* 0x000fe2000a726670 */
[----:B-1----:R-:W-:Y:S01]  /*cad0*/  VIADD R0, R250, 0x20 ;  /* 0x00000020fa007836 */ /* 0x002fe20000000000 */
[----:B------:R1:W2:Y:S04]  /*cae0*/  LDS.128 R16, [R142+0xd000] ;  /* 0x00d000008e107984 */ /* 0x0002a80000000c00 */
[----:B------:R-:W-:Y:S01]  /*caf0*/  ISETP.GE.OR P3, PT, R0, UR19, P4 ;  /* 0x0000001300007c0c */ /* 0x000fe2000a766670 */
[----:B------:R1:W3:Y:S01]  /*cb00*/  LDS.128 R20, [R142+0x11000] ;  /* 0x011000008e147984 */ /* 0x0002e20000000c00 */
[----:B------:R-:W-:Y:S01]  /*cb10*/  MOV R0, UR12 ;  /* 0x0000000c00007c02 */ /* 0x000fe20008000f00 */
[----:B------:R-:W-:Y:S01]  /*cb20*/  ULDC.64 UR12, c[0x0][0x468] ;  /* 0x00011a00000c7ab9 */ /* 0x000fe20000000a00 */
[----:B------:R-:W-:Y:S01]  /*cb30*/  ISETP.GE.OR P4, PT, R250, UR19, P4 ;  /* 0x00000013fa007c0c */ /* 0x000fe2000a786670 */
[----:B------:R1:W4:Y:S01]  /*cb40*/  LDS.128 R24, [R142+0x12000] ;  /* 0x012000008e187984 */ /* 0x0003220000000c00 */
[----:B------:R-:W-:Y:S01]  /*cb50*/  IADD3.X R3, R3, UR21, R0, P0, !PT ;  /* 0x0000001503037c10 */ /* 0x000fe200087fe400 */
[----:B------:R-:W-:Y:S01]  /*cb60*/  UIMAD UR14, UR14, UR12, URZ ;  /* 0x0000000c0e0e72a4 */ /* 0x000fe2000f8e023f */
[----:B------:R-:W-:Y:S01]  /*cb70*/  IMAD.U32 R0, RZ, RZ, UR12 ;  /* 0x0000000cff007e24 */ /* 0x000fe2000f8e00ff */
[----:B------:R1:W1:Y:S02]  /*cb80*/  LDS.128 R28, [R142+0x13000] ;  /* 0x013000008e1c7984 */ /* 0x0002640000000c00 */
[----:B------:R-:W-:Y:S01]  /*cb90*/  UIMAD UR13, UR59, UR13, UR14 ;  /* 0x0000000d3b0d72a4 */ /* 0x000fe2000f8e020e */
[----:B------:R-:W-:-:S05]  /*cba0*/  IMAD.WIDE.U32 R2, R0, UR59, R2 ;  /* 0x0000003b00027c25 */ /* 0x000fca000f8e0002 */
        /* <DEDUP_REMOVED lines=13> */
.L_x_886:
[----:B------:R-:W-:Y:S05]  /*cc80*/  BSYNC B0 ;  /* 0x0000000000007941 */ /* 0x000fea0003800000 */
.L_x_885:
        /* <DEDUP_REMOVED lines=14> */
.L_x_888:
[----:B------:R-:W-:Y:S05]  /*cd70*/  BSYNC B0 ;  /* 0x0000000000007941 */ /* 0x000fea0003800000 */
.L_x_887:
        /* <DEDUP_REMOVED lines=15> */
.L_x_890:
[----:B------:R-:W-:Y:S05]  /*ce70*/  BSYNC B0 ;  /* 0x0000000000007941 */ /* 0x000fea0003800000 */
.L_x_889:
        /* <DEDUP_REMOVED lines=14> */
.L_x_892:
[----:B------:R-:W-:Y:S05]  /*cf60*/  BSYNC B0 ;  /* 0x0000000000007941 */ /* 0x000fea0003800000 */
.L_x_891:
        /* <DEDUP_REMOVED lines=27> */
.L_x_894:
[----:B------:R-:W-:Y:S05]  /*d120*/  BSYNC B0 ;  /* 0x0000000000007941 */ /* 0x000fea0003800000 */
.L_x_893:
        /* <DEDUP_REMOVED lines=14> */
.L_x_896:
[----:B------:R-:W-:Y:S05]  /*d210*/  BSYNC B0 ;  /* 0x0000000000007941 */ /* 0x000fea0003800000 */
.L_x_895:
        /* <DEDUP_REMOVED lines=14> */
.L_x_898:
[----:B------:R-:W-:Y:S05]  /*d300*/  BSYNC B0 ;  /* 0x0000000000007941 */ /* 0x000fea0003800000 */
.L_x_897:
        /* <DEDUP_REMOVED lines=12> */
.L_x_847:
[----:B------:R-:W-:Y:S05]  /*d3d0*/  BSYNC B1 ;  /* 0x0000000000017941 */ /* 0x000fea0003800000 */
.L_x_825:
        /* <DEDUP_REMOVED lines=11> */
.L_x_899:
[----:B------:R-:W-:Y:S05]  /*d490*/  EXIT ;  /* 0x000000000000794d */ /* 0x000fea0003800000 */
.L_x_901:
        /* <DEDUP_REMOVED lines=14> */
.L_x_1275:


//--------------------- .text._ZN5flash44flash_bwd_dq_dk_dv_loop_seqk_parallel_kernelI23Flash_bwd_kernel_traitsILi64ELi128ELi128ELi8ELi4ELi4ELi4ELb0ELb0EN7cutlass6half_tE19Flash_kernel_traitsILi64ELi128ELi128ELi8ES3_EELb0ELb1ELb0ELb0ELb0ELb0ELb1EEEvNS_16Flash_bwd_paramsE --------------------------
	.section	.text._ZN5flash44flash_bwd_dq_dk_dv_loop_seqk_parallel_kernelI23Flash_bwd_kernel_traitsILi64ELi128ELi128ELi8ELi4ELi4ELi4ELb0ELb0EN7cutlass6half_tE19Flash_kernel_traitsILi64ELi128ELi128ELi8ES3_EELb0ELb1ELb0ELb0ELb0ELb0ELb1EEEvNS_16Flash_bwd_paramsE,"ax",@progbits
	.align	128
        .global         _ZN5flash44flash_bwd_dq_dk_dv_loop_seqk_parallel_kernelI23Flash_bwd_kernel_traitsILi64ELi128ELi128ELi8ELi4ELi4ELi4ELb0ELb0EN7cutlass6half_tE19Flash_kernel_traitsILi64ELi128ELi128ELi8ES3_EELb0ELb1ELb0ELb0ELb0ELb0ELb1EEEvNS_16Flash_bwd_paramsE
        .type           _ZN5flash44flash_bwd_dq_dk_dv_loop_seqk_parallel_kernelI23Flash_bwd_kernel_traitsILi64ELi128ELi128ELi8ELi4ELi4ELi4ELb0ELb0EN7cutlass6half_tE19Flash_kernel_traitsILi64ELi128ELi128ELi8ES3_EELb0ELb1ELb0ELb0ELb0ELb0ELb1EEEvNS_16Flash_bwd_paramsE,@function
        .size           _ZN5flash44flash_bwd_dq_dk_dv_loop_seqk_parallel_kernelI23Flash_bwd_kernel_traitsILi64ELi128ELi128ELi8ELi4ELi4ELi4ELb0ELb0EN7cutlass6half_tE19Flash_kernel_traitsILi64ELi128ELi128ELi8ES3_EELb0ELb1ELb0ELb0ELb0ELb0ELb1EEEvNS_16Flash_bwd_paramsE,(.L_x_1276 - _ZN5flash44flash_bwd_dq_dk_dv_loop_seqk_parallel_kernelI23Flash_bwd_kernel_traitsILi64ELi128ELi128ELi8ELi4ELi4ELi4ELb0ELb0EN7cutlass6half_tE19Flash_kernel_traitsILi64ELi128ELi128ELi8ES3_EELb0ELb1ELb0ELb0ELb0ELb0ELb1EEEvNS_16Flash_bwd_paramsE)
        .other          _ZN5flash44flash_bwd_dq_dk_dv_loop_seqk_parallel_kernelI23Flash_bwd_kernel_traitsILi64ELi128ELi128ELi8ELi4ELi4ELi4ELb0ELb0EN7cutlass6half_tE19Flash_kernel_traitsILi64ELi128ELi128ELi8ES3_EELb0ELb1ELb0ELb0ELb0ELb0ELb1EEEvNS_16Flash_bwd_paramsE,@"STO_CUDA_ENTRY STV_DEFAULT"
_ZN5flash44flash_bwd_dq_dk_dv_loop_seqk_parallel_kernelI23Flash_bwd_kernel_traitsILi64ELi128ELi128ELi8ELi4ELi4ELi4ELb0ELb0EN7cutlass6half_tE19Flash_kernel_traitsILi64ELi128ELi128ELi8ES3_EELb0ELb1ELb0ELb0ELb0ELb0ELb1EEEvNS_16Flash_bwd_paramsE:
.text._ZN5flash44flash_bwd_dq_dk_dv_loop_seqk_parallel_kernelI23Flash_bwd_kernel_traitsILi64ELi128ELi128ELi8ELi4ELi4ELi4ELb0ELb0EN7cutlass6half_tE19Flash_kernel_traitsILi64ELi128ELi128ELi8ES3_EELb0ELb1ELb0ELb0ELb0ELb0ELb1EEEvNS_16Flash_bwd_paramsE:
        /* <DEDUP_REMOVED lines=14> */
[----:B------:R-:W-:Y:S01]  /*00e0*/  ULDC.64 UR8, c[0x0][0x208] ;  /* 0x0000820000087ab9 */ /* 0x000fe20000000a00 */
[----:B------:R-:W-:-:S05]  /*00f0*/  UMOV UR61, 0xffffc000 ;  /* 0xffffc000003d7882 */ /* 0x000fca0000000000 */
[----:B------:R-:W3:Y:S08]  /*0100*/  S2UR UR4, SR_CgaCtaId ;  /* 0x00000000000479c3 */ /* 0x000ef00000008800 */
[----:B------:R-:W4:Y:S01]  /*0110*/  S2UR UR47, SR_CTAID.Y ;  /* 0x00000000002f79c3 */ /* 0x000f220000002600 */
[----:B--2---:R-:W-:Y:S01]  /*0120*/  USHF.R.S32.HI UR6, URZ, 0x1f, UR58 ;  /* 0x0000001f3f067899 */ /* 0x004fe2000801143a */
[----:B-1----:R-:W-:Y:S01]  /*0130*/  SHF.R.S32.HI R14, RZ, 0x1f, R15 ;  /* 0x0000001fff0e7819 */ /* 0x002fe2000001140f */
[----:B---3--:R-:W-:-:S03]  /*0140*/  ULEA UR4, UR4, UR5, 0x18 ;  /* 0x0000000504047291 */ /* 0x008fc6000f8ec03f */
[CC--:B------:R-:W-:Y:S02]  /*0150*/  LEA.HI R3, R14.reuse, R15.reuse, RZ, 0x5 ;  /* 0x0000000f0e037211 */ /* 0x0c0fe400078f28ff */
[----:B------:R-:W-:Y:S02]  /*0160*/  LEA.HI R17, R14, R15, RZ, 0x3 ;  /* 0x0000000f0e117211 */ /* 0x000fe400078f18ff */
[--C-:B------:R-:W-:Y:S01]  /*0170*/  SHF.R.S32.HI R4, RZ, 0x5, R3.reuse ;  /* 0x00000005ff047819 */ /* 0x100fe20000011403 */
[----:B----4-:R-:W-:Y:S01]  /*0180*/  USHF.L.U32 UR5, UR47, 0x7, URZ ;  /* 0x000000072f057899 */ /* 0x010fe2000800063f */
[----:B------:R-:W-:Y:S02]  /*0190*/  SHF.R.S32.HI R0, RZ, 0x1f, R3 ;  /* 0x0000001fff007819 */ /* 0x000fe40000011403 */
        /* <DEDUP_REMOVED lines=10> */
[----:B------:R-:W-:Y:S01]  /*0240*/  SHF.R.S32.HI R3, RZ, 0x3, R17 ;  /* 0x00000003ff037819 */ /* 0x000fe20000011411 */
[----:B------:R-:W-:Y:S01]  /*0250*/  IMAD.IADD R2, R15, 0x1, -R2 ;  /* 0x000000010f027824 */ /* 0x000fe200078e0a02 */
[----:B------:R-:W-:Y:S02]  /*0260*/  LOP3.LUT R0, R17, 0xfffffff8, RZ, 0xc0, !PT ;  /* 0xfffffff811007812 */ /* 0x000fe400078ec0ff */
[----:B------:R-:W-:Y:S01]  /*0270*/  SHF.R.S32.HI R6, RZ, 0x4, R5 ;  /* 0x00000004ff067819 */ /* 0x000fe20000011405 */
[----:B------:R-:W-:Y:S01]  /*0280*/  IMAD.SHL.U32 R3, R3, 0x40, RZ ;  /* 0x0000004003037824 */ /* 0x000fe200078e00ff */
[----:B------:R-:W-:Y:S01]  /*0290*/  SHF.R.S32.HI R9, RZ, 0x2, R16 ;  /* 0x00000002ff097819 */ /* 0x000fe20000011410 */
[----:B------:R-:W-:Y:S01]  /*02a0*/  IMAD.IADD R0, R15, 0x1, -R0 ;  /* 0x000000010f007824 */ /* 0x000fe200078e0a00 */
[----:B------:R-:W-:Y:S02]  /*02b0*/  SHF.R.S32.HI R4, RZ, 0x1f, R16 ;  /* 0x0000001fff047819 */ /* 0x000fe40000011410 */
[----:B------:R-:W-:Y:S01]  /*02c0*/  LEA.HI R5, R5, R6, RZ, 0x1 ;  /* 0x0000000605057211 */ /* 0x000fe200078f08ff */
[----:B------:R-:W-:Y:S01]  /*02d0*/  IMAD.SHL.U32 R194, R0, 0x8, RZ ;  /* 0x0000000800c27824 */ /* 0x000fe200078e00ff */
[----:B------:R-:W-:-:S02]  /*02e0*/  LEA.HI R4, R4, R9, RZ, 0x3 ;  /* 0x0000000904047211 */ /* 0x000fc400078f18ff */
[----:B------:R-:W-:Y:S02]  /*02f0*/  LOP3.LUT R3, R3, 0x1c0, RZ, 0xc0, !PT ;  /* 0x000001c003037812 */ /* 0x000fe400078ec0ff */
[----:B------:R-:W-:Y:S02]  /*0300*/  LOP3.LUT R5, R5, 0xfffffffe, RZ, 0xc0, !PT ;  /* 0xfffffffe05057812 */ /* 0x000fe400078ec0ff */
[----:B------:R-:W-:Y:S02]  /*0310*/  SHF.R.S32.HI R8, RZ, 0x1f, R2 ;  /* 0x0000001fff087819 */ /* 0x000fe40000011402 */
[----:B------:R-:W-:Y:S01]  /*0320*/  LOP3.LUT R4, R4, 0xfffffff8, RZ, 0xc0, !PT ;  /* 0xfffffff804047812 */ /* 0x000fe200078ec0ff */
[----:B------:R-:W-:Y:S01]  /*0330*/  IMAD.IADD R10, R6, 0x1, -R5 ;  /* 0x00000001060a7824 */ /* 0x000fe200078e0a05 */
[----:B------:R-:W-:Y:S02]  /*0340*/  SHF.R.U32.HI R7, RZ, 0x3, R3 ;  /* 0x00000003ff077819 */ /* 0x000fe40000011603 */
[----:B------:R-:W-:Y:S01]  /*0350*/  LOP3.LUT R3, R3, 0x38, R194, 0xf8, !PT ;  /* 0x0000003803037812 */ /* 0x000fe200078ef8c2 */
[----:B------:R-:W-:Y:S01]  /*0360*/  IMAD.IADD R6, R9, 0x1, -R4 ;  /* 0x0000000109067824 */ /* 0x000fe200078e0a04 */
[----:B------:R-:W-:-:S02]  /*0370*/  LEA.HI R12, R8, R2, RZ, 0x3 ;  /* 0x00000002080c7211 */ /* 0x000fc400078f18ff */
[----:B------:R-:W-:Y:S02]  /*0380*/  LOP3.LUT R9, R3, R7, RZ, 0x3c, !PT ;  /* 0x0000000703097212 */ /* 0x000fe400078e3cff */
[----:B------:R-:W-:Y:S02]  /*0390*/  LOP3.LUT R3, R12, 0xfffffff8, RZ, 0xc0, !PT ;  /* 0xfffffff80c037812 */ /* 0x000fe400078ec0ff */
[C---:B------:R-:W-:Y:S02]  /*03a0*/  LOP3.LUT P4, RZ, R0.reuse, 0x2, RZ, 0xc0, !PT ;  /* 0x0000000200ff7812 */ /* 0x040fe4000788c0ff */
[C---:B------:R-:W-:Y:S01]  /*03b0*/  LOP3.LUT P3, RZ, R0.reuse, 0x4, RZ, 0xc0, !PT ;  /* 0x0000000400ff7812 */ /* 0x040fe2000786c0ff */
[----:B------:R-:W-:Y:S01]  /*03c0*/  IMAD.SHL.U32 R0, R0, 0x40, RZ ;  /* 0x0000004000007824 */ /* 0x000fe200078e00ff */
[-C--:B------:R-:W-:Y:S01]  /*03d0*/  LEA.HI R7, R14, R15.reuse, RZ, 0x6 ;  /* 0x0000000f0e077211 */ /* 0x080fe200078f30ff */
[----:B------:R-:W-:Y:S01]  /*03e0*/  IMAD.IADD R18, R2, 0x1, -R3 ;  /* 0x0000000102127824 */ /* 0x000fe200078e0a03 */
[----:B------:R-:W-:Y:S01]  /*03f0*/  LOP3.LUT R3, R6, 0x1, RZ, 0xc0, !PT ;  /* 0x0000000106037812 */ /* 0x000fe200078ec0ff */
[----:B------:R-:W-:Y:S01]  /*0400*/  IMAD.SHL.U32 R2, R11, 0x10, RZ ;  /* 0x000000100b027824 */ /* 0x000fe200078e00ff */
[----:B------:R-:W-:Y:S01]  /*0410*/  LOP3.LUT R0, R0, 0x1c0, RZ, 0xc0, !PT ;  /* 0x000001c000007812 */ /* 0x000fe200078ec0ff */
[----:B------:R-:W-:Y:S01]  /*0420*/  IMAD.SHL.U32 R7, R7, 0x8, RZ ;  /* 0x0000000807077824 */ /* 0x000fe200078e00ff */
[----:B------:R-:W-:Y:S01]  /*0430*/  LEA.HI R4, R14, R15, RZ, 0x7 ;  /* 0x0000000f0e047211 */ /* 0x000fe200078f38ff */
[----:B------:R-:W-:Y:S01]  /*0440*/  STL [R1+0x80], R18 ;  /* 0x0000801201007387 */ /* 0x000fe20000100800 */
[----:B------:R-:W-:-:S02]  /*0450*/  LEA.HI.SX32 R5, R13, R2, 0x1e ;  /* 0x000000020d057211 */ /* 0x000fc400078ff2ff */
[C---:B------:R-:W-:Y:S02]  /*0460*/  LOP3.LUT R8, R0.reuse, 0x30, R2, 0xf8, !PT ;  /* 0x0000003000087812 */ /* 0x040fe400078ef802 */
[----:B------:R-:W-:Y:S01]  /*0470*/  ISETP.NE.U32.AND P0, PT, R3, 0x1, PT ;  /* 0x000000010300780c */ /* 0x000fe20003f05070 */
[----:B------:R1:W-:Y:S01]  /*0480*/  STL [R1+0x78], R5 ;  /* 0x0000780501007387 */ /* 0x0003e20000100800 */
[----:B------:R-:W-:Y:S02]  /*0490*/  LOP3.LUT R187, R0, 0x8, R17, 0xf8, !PT ;  /* 0x0000000800bb7812 */ /* 0x000fe400078ef811 */
[----:B------:R-:W-:Y:S01]  /*04a0*/  LOP3.LUT R2, R9, 0xfffffe00, R7, 0xf8, !PT ;  /* 0xfffffe0009027812 */ /* 0x000fe200078ef807 */
[----:B------:R-:W-:Y:S01]  /*04b0*/  IMAD.SHL.U32 R7, R10, 0x10, RZ ;  /* 0x000000100a077824 */ /* 0x000fe200078e00ff */
[----:B------:R-:W-:Y:S02]  /*04c0*/  SHF.R.S32.HI R4, RZ, 0x7, R4 ;  /* 0x00000007ff047819 */ /* 0x000fe40000011404 */
[----:B------:R-:W-:Y:S01]  /*04d0*/  SHF.R.U32.HI R0, RZ, 0x3, R0 ;  /* 0x00000003ff007819 */ /* 0x000fe20000011600 */
[----:B------:R2:W-:Y:S01]  /*04e0*/  STL [R1+0x70], R2 ;  /* 0x0000700201007387 */ /* 0x0005e20000100800 */
[C---:B------:R-:W-:Y:S01]  /*04f0*/  R2P PR, R6.reuse, 0x6 ;  /* 0x0000000606007804 */ /* 0x040fe20000000000 */
[----:B------:R-:W-:Y:S01]  /*0500*/  IMAD.SHL.U32 R6, R6, 0x40, RZ ;  /* 0x0000004006067824 */ /* 0x000fe200078e00ff */
[----:B------:R-:W-:-:S02]  /*0510*/  LOP3.LUT R3, R8, 0x8, R17, 0xf8, !PT ;  /* 0x0000000808037812 */ /* 0x000fc400078ef811 */
[----:B------:R-:W-:Y:S01]  /*0520*/  LOP3.LUT R187, R187, R0, RZ, 0x3c, !PT ;  /* 0x00000000bbbb7212 */ /* 0x000fe200078e3cff */
[----:B-1----:R-:W-:-:S04]  /*0530*/  IMAD.SHL.U32 R5, R10, 0x200, RZ ;  /* 0x000002000a057824 */ /* 0x002fc800078e00ff */
[----:B--2---:R-:W-:Y:S01]  /*0540*/  IMAD R2, R4, 0x1000, R5 ;  /* 0x0000100004027824 */ /* 0x004fe200078e0205 */
[----:B------:R-:W-:Y:S02]  /*0550*/  LOP3.LUT R5, R5, R3, R0, 0xf6, !PT ;  /* 0x0000000305057212 */ /* 0x000fe400078ef600 */
[----:B------:R-:W-:Y:S01]  /*0560*/  LOP3.LUT R0, R6, 0x1c0, RZ, 0xc0, !PT ;  /* 0x000001c006007812 */ /* 0x000fe200078ec0ff */
[----:B------:R-:W-:Y:S01]  /*0570*/  IMAD.IADD R187, R2, 0x1, R187 ;  /* 0x0000000102bb7824 */ /* 0x000fe200078e02bb */
[----:B------:R-:W-:Y:S01]  /*0580*/  LOP3.LUT R6, R16, 0x7ffffffc, RZ, 0xc0, !PT ;  /* 0x7ffffffc10067812 */ /* 0x000fe200078ec0ff */
[----:B------:R-:W-:Y:S01]  /*0590*/  IMAD.SHL.U32 R2, R4, 0x8, RZ ;  /* 0x0000000804027824 */ /* 0x000fe200078e00ff */
[----:B------:R-:W-:Y:S01]  /*05a0*/  SHF.R.U32.HI R3, RZ, 0x3, R0 ;  /* 0x00000003ff037819 */ /* 0x000fe20000011600 */
[----:B------:R-:W-:Y:S02]  /*05b0*/  IMAD.SHL.U32 R187, R187, 0x2, RZ ;  /* 0x00000002bbbb7824 */ /* 0x000fe400078e00ff */
[C---:B------:R-:W-:Y:S01]  /*05c0*/  IMAD.IADD R6, R15.reuse, 0x1, -R6 ;  /* 0x000000010f067824 */ /* 0x040fe200078e0a06 */
[----:B------:R-:W-:Y:S01]  /*05d0*/  LOP3.LUT R2, R2, 0x8, RZ, 0xc0, !PT ;  /* 0x0000000802027812 */ /* 0x000fe200078ec0ff */
[----:B------:R-:W-:Y:S01]  /*05e0*/  IMAD.SHL.U32 R15, R15, 0x2, RZ ;  /* 0x000000020f0f7824 */ /* 0x000fe200078e00ff */
[----:B------:R-:W-:-:S02]  /*05f0*/  LOP3.LUT R8, R3, R0, RZ, 0xfc, !PT ;  /* 0x0000000003087212 */ /* 0x000fc400078efcff */
[----:B------:R-:W-:Y:S01]  /*0600*/  LOP3.LUT R13, R2, 0x10, R7, 0xf8, !PT ;  /* 0x00000010020d7812 */ /* 0x000fe200078ef807 */
[----:B------:R-:W-:Y:S01]  /*0610*/  IMAD.SHL.U32 R7, R10, 0x8, RZ ;  /* 0x000000080a077824 */ /* 0x000fe200078e00ff */
[----:B------:R-:W-:Y:S01]  /*0620*/  LOP3.LUT R9, R3, R0, R2, 0x1e, !PT ;  /* 0x0000000003097212 */ /* 0x000fe200078e1e02 */
[----:B------:R-:W-:Y:S01]  /*0630*/  IMAD.SHL.U32 R0, R6, 0x2, RZ ;  /* 0x0000000206007824 */ /* 0x000fe200078e00ff */
[----:B------:R-:W-:Y:S01]  /*0640*/  LOP3.LUT R2, R15, 0x6, RZ, 0xc0, !PT ;  /* 0x000000060f027812 */ /* 0x000fe200078ec0ff */
[----:B------:R-:W-:-:S04]  /*0650*/  IMAD.SHL.U32 R6, R12, 0x40, RZ ;  /* 0x000000400c067824 */ /* 0x000fc800078e00ff */
[----:B------:R-:W-:Y:S02]  /*0660*/  IMAD R3, R4, 0x40, R2 ;  /* 0x0000004004037824 */ /* 0x000fe400078e0202 */
[----:B------:R-:W-:Y:S02]  /*0670*/  IMAD.SHL.U32 R2, R18, 0x40, RZ ;  /* 0x0000004012027824 */ /* 0x000fe400078e00ff */
[----:B------:R-:W-:Y:S01]  /*0680*/  IMAD R4, R4, 0x2000, R0 ;  /* 0x0000200004047824 */ /* 0x000fe200078e0200 */
[----:B------:R1:W-:Y:S02]  /*0690*/  STL [R1+0x74], R3 ;  /* 0x0000740301007387 */ /* 0x0003e40000100800 */
[----:B------:R-:W-:Y:S01]  /*06a0*/  LOP3.LUT R2, R2, 0x1c0, RZ, 0xc0, !PT ;  /* 0x000001c002027812 */ /* 0x000fe200078ec0ff */
[----:B------:R-:W-:-:S03]  /*06b0*/  IMAD R4, R11, 0x400, R4 ;  /* 0x000004000b047824 */ /* 0x000fc600078e0204 */
[----:B------:R-:W-:Y:S01]  /*06c0*/  LOP3.LUT R7, R2, 0x8, R7, 0xf8, !PT ;  /* 0x0000000802077812 */ /* 0x000fe200078ef807 */
[----:B------:R-:W-:-:S05]  /*06d0*/  IMAD.IADD R8, R8, 0x1, R4 ;  /* 0x0000000108087824 */ /* 0x000fca00078e0204 */
[----:B------:R-:W-:Y:S01]  /*06e0*/  LEA R8, R8, UR4, 0x1 ;  /* 0x0000000408087c11 */ /* 0x000fe2000f8e08ff */
[----:B-1----:R-:W-:Y:S01]  /*06f0*/  IMAD R3, R11, 0x400, R0 ;  /* 0x000004000b037824 */ /* 0x002fe200078e0200 */
[----:B------:R-:W-:Y:S02]  /*0700*/  LOP3.LUT R0, R6, 0xfffffe00, RZ, 0xc0, !PT ;  /* 0xfffffe0006007812 */ /* 0x000fe400078ec0ff */
[----:B------:R-:W-:Y:S01]  /*0710*/  SHF.R.U32.HI R6, RZ, 0x3, R2 ;  /* 0x00000003ff067819 */ /* 0x000fe20000011602 */
[----:B------:R-:W-:Y:S02]  /*0720*/  IMAD.IADD R9, R3, 0x1, R9 ;  /* 0x0000000103097824 */ /* 0x000fe400078e0209 */
[----:B------:R-:W-:Y:S01]  /*0730*/  IMAD R4, R11, 0x400, R0 ;  /* 0x000004000b047824 */ /* 0x000fe200078e0200 */
[----:B------:R-:W-:Y:S02]  /*0740*/  LOP3.LUT R3, R7, R6, RZ, 0x3c, !PT ;  /* 0x0000000607037212 */ /* 0x000fe400078e3cff */
[----:B------:R-:W-:Y:S01]  /*0750*/  LOP3.LUT R2, R6, R13, R2, 0x1e, !PT ;  /* 0x0000000d06027212 */ /* 0x000fe200078e1e02 */
[----:B------:R-:W-:-:S02]  /*0760*/  IMAD.MOV.U32 R6, RZ, RZ, 0x440 ;  /* 0x00000440ff067424 */ /* 0x000fc400078e00ff */
[----:B------:R-:W-:Y:S01]  /*0770*/  IMAD.IADD R193, R4, 0x1, R3 ;  /* 0x0000000104c17824 */ /* 0x000fe200078e0203 */
[----:B------:R-:W-:Y:S01]  /*0780*/  LOP3.LUT R192, R2, R0, RZ, 0xfc, !PT ;  /* 0x0000000002c07212 */ /* 0x000fe200078efcff */
[----:B------:R-:W-:Y:S01]  /*0790*/  IMAD.U32 R3, RZ, RZ, UR6 ;  /* 0x00000006ff037e24 */ /* 0x000fe2000f8e00ff */
[----:B------:R-:W-:Y:S01]  /*07a0*/  USHF.R.S32.HI UR6, URZ, 0x1f, UR47 ;  /* 0x0000001f3f067899 */ /* 0x000fe2000801142f */
[----:B------:R-:W-:Y:S01]  /*07b0*/  IMAD.U32 R2, RZ, RZ, UR5 ;  /* 0x00000005ff027e24 */ /* 0x000fe2000f8e00ff */
[----:B------:R-:W-:Y:S01]  /*07c0*/  USHF.R.S32.HI UR5, URZ, 0x1f, UR58 ;  /* 0x0000001f3f057899 */ /* 0x000fe2000801143a */
[----:B------:R-:W-:Y:S01]  /*07d0*/  IMAD.MOV.U32 R0, RZ, RZ, 0x20 ;  /* 0x00000020ff007424 */ /* 0x000fe200078e00ff */
[----:B------:R-:W-:Y:S01]  /*07e0*/  SEL R6, R6, 0x3c0, !P2 ;  /* 0x000003c006067807 */ /* 0x000fe20005000000 */
[----:B------:R-:W-:Y:S02]  /*07f0*/  IMAD.MOV.U32 R2, RZ, RZ, -0x10 ;  /* 0xfffffff0ff027424 */ /* 0x000fe400078e00ff */
[----:B------:R-:W-:Y:S01]  /*0800*/  IMAD.U32 R3, RZ, RZ, UR6 ;  /* 0x00000006ff037e24 */ /* 0x000fe2000f8e00ff */
[----:B------:R-:W-:Y:S01]  /*0810*/  UIADD3 UR6, UR4, 0xc000, URZ ;  /* 0x0000c00004067890 */ /* 0x000fe2000fffe03f */
[----:B------:R-:W-:Y:S01]  /*0820*/  IMAD.MOV.U32 R4, RZ, RZ, 0x40 ;  /* 0x00000040ff047424 */ /* 0x000fe200078e00ff */
[----:B------:R-:W-:Y:S01]  /*0830*/  SEL R188, R0, 0xffffffe0, !P4 ;  /* 0xffffffe000bc7807 */ /* 0x000fe20006000000 */
[----:B------:R-:W-:Y:S01]  /*0840*/  IMAD.U32 R3, RZ, RZ, UR5 ;  /* 0x00000005ff037e24 */ /* 0x000fe2000f8e00ff */
[----:B------:R-:W-:Y:S01]  /*0850*/  SEL R2, R2, 0x10, !P0 ;  /* 0x0000001002027807 */ /* 0x000fe20004000000 */
[----:B------:R-:W-:Y:S01]  /*0860*/  UIADD3 UR5, UR4, 0xc000, URZ ;  /* 0x0000c00004057890 */ /* 0x000fe2000fffe03f */
[----:B------:R-:W-:Y:S01]  /*0870*/  SEL R0, R0, 0xffffffe0, !P1 ;  /* 0xffffffe000007807 */ /* 0x000fe20004800000 */
[----:B------:R-:W-:Y:S01]  /*0880*/  VIADD R189, R187, UR6 ;  /* 0x00000006bbbd7c36 */ /* 0x000fe20008000000 */
[----:B------:R-:W-:Y:S01]  /*0890*/  SEL R186, R4, 0xffffffc0, !P3 ;  /* 0xffffffc004ba7807 */ /* 0x000fe20005800000 */
[----:B------:R-:W-:Y:S01]  /*08a0*/  IMAD.IADD R12, R8, 0x1, R2 ;  /* 0x00000001080c7824 */ /* 0x000fe200078e0202 */
[----:B------:R-:W-:-:S02]  /*08b0*/  LEA R9, R9, UR6, 0x1 ;  /* 0x0000000609097c11 */ /* 0x000fc4000f8e08ff */
[----:B------:R-:W-:Y:S01]  /*08c0*/  SEL R4, R4, 0xffffffc0, !P2 ;  /* 0xffffffc004047807 */ /* 0x000fe20005000000 */
[----:B------:R-:W-:Y:S01]  /*08d0*/  IMAD.IADD R186, R189, 0x1, R186 ;  /* 0x00000001bdba7824 */ /* 0x000fe200078e02ba */
[----:B------:R-:W-:Y:S01]  /*08e0*/  LEA R3, R5, UR4, 0x1 ;  /* 0x0000000405037c11 */ /* 0x000fe2000f8e08ff */
[C---:B------:R-:W-:Y:S01]  /*08f0*/  IMAD.IADD R5, R8.reuse, 0x1, R0 ;  /* 0x0000000108057824 */ /* 0x040fe200078e0200 */
[----:B------:R-:W-:Y:S01]  /*0900*/  STL [R1+0x7c], R9 ;  /* 0x00007c0901007387 */ /* 0x000fe20000100800 */
[----:B------:R-:W-:Y:S02]  /*0910*/  IMAD.IADD R11, R8, 0x1, R4 ;  /* 0x00000001080b7824 */ /* 0x000fe400078e0204 */
[----:B------:R-:W-:Y:S01]  /*0920*/  IMAD.IADD R10, R4, 0x1, R9 ;  /* 0x00000001040a7824 */ /* 0x000fe200078e0209 */
[----:B------:R1:W-:Y:S01]  /*0930*/  STL [R1+0x10], R8 ;  /* 0x0000100801007387 */ /* 0x0003e20000100800 */
[C---:B------:R-:W-:Y:S02]  /*0940*/  VIADD R15, R9.reuse, 0x420 ;  /* 0x00000420090f7836 */ /* 0x040fe40000000000 */
[C---:B------:R-:W-:Y:S01]  /*0950*/  VIADD R7, R9.reuse, 0x2020 ;  /* 0x0000202009077836 */ /* 0x040fe20000000000 */
[----:B------:R2:W-:Y:S01]  /*0960*/  STL [R1+0x18], R12 ;  /* 0x0000180c01007387 */ /* 0x0005e20000100800 */
[----:B------:R-:W-:-:S02]  /*0970*/  @P1 VIADD R15, R9, 0x3e0 ;  /* 0x000003e0090f1836 */ /* 0x000fc40000000000 */
[C---:B------:R-:W-:Y:S01]  /*0980*/  VIADD R14, R9.reuse, 0x2420 ;  /* 0x00002420090e7836 */ /* 0x040fe20000000000 */
[----:B------:R3:W-:Y:S01]  /*0990*/  STL [R1+0x28], R5 ;  /* 0x0000280501007387 */ /* 0x0007e20000100800 */
[C---:B------:R-:W-:Y:S02]  /*09a0*/  @P1 VIADD R7, R9.reuse, 0x1fe0 ;  /* 0x00001fe009071836 */ /* 0x040fe40000000000 */
[C---:B------:R-:W-:Y:S01]  /*09b0*/  @P1 VIADD R14, R9.reuse, 0x23e0 ;  /* 0x000023e0090e1836 */ /* 0x040fe20000000000 */
[----:B------:R-:W-:Y:S01]  /*09c0*/  STL [R1+0xc], R11 ;  /* 0x00000c0b01007387 */ /* 0x000fe20000100800 */
[C---:B------:R-:W-:Y:S02]  /*09d0*/  VIADD R13, R9.reuse, 0x2040 ;  /* 0x00002040090d7836 */ /* 0x040fe40000000000 */
[----:B------:R-:W-:Y:S02]  /*09e0*/  IMAD.IADD R2, R2, 0x1, R11 ;  /* 0x0000000102027824 */ /* 0x000fe400078e020b */
[----:B------:R-:W-:-:S02]  /*09f0*/  @P2 VIADD R13, R9, 0x1fc0 ;  /* 0x00001fc0090d2836 */ /* 0x000fc40000000000 */
[----:B------:R-:W-:Y:S02]  /*0a00*/  IMAD.IADD R4, R4, 0x1, R7 ;  /* 0x0000000104047824 */ /* 0x000fe400078e0207 */
[----:B------:R-:W-:Y:S02]  /*0a10*/  IMAD.IADD R189, R189, 0x1, R188 ;  /* 0x00000001bdbd7824 */ /* 0x000fe400078e02bc */
[----:B------:R-:W-:Y:S02]  /*0a20*/  IMAD.IADD R188, R188, 0x1, R186 ;  /* 0x00000001bcbc7824 */ /* 0x000fe400078e02ba */
[----:B-1----:R-:W-:Y:S02]  /*0a30*/  IMAD.IADD R8, R0, 0x1, R9 ;  /* 0x0000000100087824 */ /* 0x002fe400078e0209 */
[----:B--2---:R-:W-:-:S03]  /*0a40*/  IMAD.IADD R12, R12, 0x1, R0 ;  /* 0x000000010c0c7824 */ /* 0x004fc600078e0200 */
[----:B------:R1:W-:Y:S01]  /*0a50*/  STL [R1+0xb0], R8 ;  /* 0x0000b00801007387 */ /* 0x0003e20000100800 */
[----:B---3--:R-:W-:-:S03]  /*0a60*/  IMAD.IADD R5, R9, 0x1, R6 ;  /* 0x0000000109057824 */ /* 0x008fc600078e0206 */
[----:B------:R-:W-:Y:S04]  /*0a70*/  STL [R1+0x94], R10 ;  /* 0x0000940a01007387 */ /* 0x000fe80000100800 */
[----:B------:R2:W-:Y:S04]  /*0a80*/  STL [R1+0x90], R5 ;  /* 0x0000900501007387 */ /* 0x0005e80000100800 */
[----:B------:R-:W-:Y:S04]  /*0a90*/  STL [R1+0x9c], R15 ;  /* 0x00009c0f01007387 */ /* 0x000fe80000100800 */
[----:B------:R-:W-:Y:S04]  /*0aa0*/  STL [R1+0x84], R7 ;  /* 0x0000840701007387 */ /* 0x000fe80000100800 */
[----:B------:R-:W-:Y:S04]  /*0ab0*/  STL [R1+0x98], R14 ;  /* 0x0000980e01007387 */ /* 0x000fe80000100800 */
[----:B------:R3:W-:Y:S01]  /*0ac0*/  STL [R1+0x14], R2 ;  /* 0x0000140201007387 */ /* 0x0007e20000100800 */
[----:B-1----:R-:W-:-:S02]  /*0ad0*/  VIADD R8, R9, 0x2440 ;  /* 0x0000244009087836 */ /* 0x002fc40000000000 */
[----:B------:R-:W-:Y:S01]  /*0ae0*/  @P2 VIADD R8, R9, 0x23c0 ;  /* 0x000023c009082836 */ /* 0x000fe20000000000 */
[----:B------:R-:W-:Y:S01]  /*0af0*/  STL [R1+0x8c], R13 ;  /* 0x00008c0d01007387 */ /* 0x000fe20000100800 */
[----:B------:R-:W-:-:S03]  /*0b00*/  IMAD.IADD R9, R0, 0x1, R11 ;  /* 0x0000000100097824 */ /* 0x000fc600078e020b */
[----:B------:R1:W-:Y:S01]  /*0b10*/  STL [R1+0x88], R8 ;  /* 0x0000880801007387 */ /* 0x0003e20000100800 */
[----:B--2---:R-:W-:-:S03]  /*0b20*/  IMAD.IADD R5, R0, 0x1, R5 ;  /* 0x0000000100057824 */ /* 0x004fc600078e0205 */
[----:B------:R2:W-:Y:S04]  /*0b30*/  STL [R1+0x24], R12 ;  /* 0x0000240c01007387 */ /* 0x0005e80000100800 */
[----:B------:R2:W-:Y:S01]  /*0b40*/  STL [R1+0x20], R9 ;  /* 0x0000200901007387 */ /* 0x0005e20000100800 */
[C---:B---3--:R-:W-:Y:S02]  /*0b50*/  IMAD.IADD R2, R0.reuse, 0x1, R2 ;  /* 0x0000000100027824 */ /* 0x048fe400078e0202 */
[----:B-1----:R-:W-:Y:S02]  /*0b60*/  IMAD.IADD R8, R0, 0x1, R10 ;  /* 0x0000000100087824 */ /* 0x002fe400078e020a */
[----:B------:R-:W-:-:S03]  /*0b70*/  IMAD.IADD R0, R6, 0x1, R7 ;  /* 0x0000000106007824 */ /* 0x000fc600078e0207 */
[----:B------:R2:W-:Y:S04]  /*0b80*/  STL [R1+0xac], R8 ;  /* 0x0000ac0801007387 */ /* 0x0005e80000100800 */
[----:B------:R2:W-:Y:S04]  /*0b90*/  STL [R1+0xa8], R5 ;  /* 0x0000a80501007387 */ /* 0x0005e80000100800 */
[----:B------:R2:W-:Y:S04]  /*0ba0*/  STL [R1+0xa4], R4 ;  /* 0x0000a40401007387 */ /* 0x0005e80000100800 */
[----:B------:R2:W-:Y:S04]  /*0bb0*/  STL [R1+0x1c], R2 ;  /* 0x00001c0201007387 */ /* 0x0005e80000100800 */
[----:B------:R2:W-:Y:S02]  /*0bc0*/  STL [R1+0xa0], R0 ;  /* 0x0000a00001007387 */ /* 0x0005e40000100800 */
.L_x_978:
        /* <DEDUP_REMOVED lines=38> */
[----:B------:R1:W5:Y:S02]  /*0e30*/  @P3 LDG.E R0, desc[UR8][R4.64+0x4] ;  /* 0x0000040804003981 */ /* 0x000364000c1e1900 */
        /* <DEDUP_REMOVED lines=28> */
.L_x_902:
        /* <DEDUP_REMOVED lines=19> */
[----:B------:R-:W-:Y:S01]  /*1130*/  ULDC UR24, c[0x0][0x2dc] ;  /* 0x0000b70000187ab9 */ /* 0x000fe20000000800 */
[----:B------:R-:W-:Y:S01]  /*1140*/  ULDC UR53, c[0x0][0x270] ;  /* 0x00009c0000357ab9 */ /* 0x000fe20000000800 */
[----:B------:R-:W-:Y:S01]  /*1150*/  ULDC.64 UR26, c[0x0][0x240] ;  /* 0x00009000001a7ab9 */ /* 0x000fe20000000a00 */
[----:B------:R-:W-:Y:S02]  /*1160*/  @!UP0 UIMAD.WIDE.U32 UR42, UR47, UR10, URZ ;  /* 0x0000000a2f2a82a5 */ /* 0x000fe4000f8e003f */
[----:B------:R-:W-:Y:S01]  /*1170*/  USHF.L.U64.HI UR13, UR47, 0x7, UR59 ;  /* 0x000000072f0d7899 */ /* 0x000fe2000801023b */
[----:B-1----:R-:W-:Y:S01]  /*1180*/  IABS R6, R7 ;  /* 0x0000000700067213 */ /* 0x002fe20000000000 */
[----:B------:R-:W-:Y:S01]  /*1190*/  USEL UR38, UR16, URZ, UP2 ;  /* 0x0000003f10267287 */ /* 0x000fe20009000000 */
[----:B------:R-:W-:Y:S01]  /*11a0*/  ISETP.NE.AND P3, PT, R7, RZ, PT ;  /* 0x000000ff0700720c */ /* 0x000fe20003f65270 */
[----:B------:R-:W-:Y:S01]  /*11b0*/  UIMAD.WIDE.U32 UR16, UR6, UR26, URZ ;  /* 0x0000001a061072a5 */ /* 0x000fe2000f8e003f */
[----:B------:R-:W1:Y:S01]  /*11c0*/  I2F.RP R4, R6 ;  /* 0x0000000600047306 */ /* 0x000e620000209400 */
[----:B------:R-:W-:-:S02]  /*11d0*/  USEL UR39, UR13, URZ, UP2 ;  /* 0x0000003f0d277287 */ /* 0x000fc40009000000 */
[----:B------:R-:W-:Y:S02]  /*11e0*/  USEL UR57, UR28, UR16, !UP0 ;  /* 0x000000101c397287 */ /* 0x000fe4000c000000 */
[----:B--2---:R-:W-:Y:S02]  /*11f0*/  UIMAD.WIDE.U32 UR34, UR7, UR14, URZ ;  /* 0x0000000e072272a5 */ /* 0x004fe4000f8e003f */
[----:B------:R-:W-:Y:S02]  /*1200*/  UIADD3 UR51, UR29, UR37, URZ ;  /* 0x000000251d337290 */ /* 0x000fe4000fffe03f */
[----:B------:R-:W-:Y:S02]  /*1210*/  UIMAD UR49, UR7, UR15, UR35 ;  /* 0x0000000f073172a4 */ /* 0x000fe4000f8e0223 */
[----:B------:R-:W-:Y:S01]  /*1220*/  @!UP0 UIMAD UR7, UR59, UR10, URZ ;  /* 0x0000000a3b0782a4 */ /* 0x000fe2000f8e023f */
[----:B------:R-:W-:Y:S01]  /*1230*/  @UP0 ULDC.64 UR14, c[0x0][0x420] ;  /* 0x00010800000e0ab9 */ /* 0x000fe20000000a00 */
[----:B------:R-:W-:Y:S01]  /*1240*/  ULDC.U8 UR22, c[0x0][0x3d8] ;  /* 0x0000f60000167ab9 */ /* 0x000fe20000000000 */
        /* <DEDUP_REMOVED lines=17> */
[----:B------:R-:W-:Y:S02]  /*1360*/  UIMAD UR13, UR10, UR7, UR13 ;  /* 0x000000070a0d72a4 */ /* 0x000fe4000f8e020d */
[----:B------:R-:W-:Y:S02]  /*1370*/  UIADD3 UR7, UR16, -0x80, URZ ;  /* 0xffffff8010077890 */ /* 0x000fe4000fffe03f */
[----:B------:R-:W-:Y:S01]  /*1380*/  UIMAD UR35, UR6, UR27, URZ ;  /* 0x0000001b062372a4 */ /* 0x000fe2000f8e023f */
[----:B-1----:R-:W-:Y:S01]  /*1390*/  IMAD.MOV R0, RZ, RZ, -R5 ;  /* 0x000000ffff007224 */ /* 0x002fe200078e0a05 */
[----:B------:R-:W-:Y:S01]  /*13a0*/  UISETP.NE.AND UP3, UPT, UR22, URZ, UPT ;  /* 0x0000003f1600728c */ /* 0x000fe2000bf65270 */
[----:B------:R-:W-:Y:S01]  /*13b0*/  IMAD.MOV.U32 R4, RZ, RZ, RZ ;  /* 0x000000ffff047224 */ /* 0x000fe200078e00ff */
[----:B------:R-:W-:Y:S01]  /*13c0*/  UIMAD.WIDE.U32 UR14, UR10, UR6, URZ ;  /* 0x000000060a0e72a5 */ /* 0x000fe2000f8e003f */
[----:B------:R-:W-:Y:S01]  /*13d0*/  IMAD R0, R0, R6, RZ ;  /* 0x0000000600007224 */ /* 0x000fe200078e02ff */
[----:B------:R-:W-:-:S02]  /*13e0*/  UIADD3 UR48, UR29, UR13, URZ ;  /* 0x0000000d1d307290 */ /* 0x000fc4000fffe03f */
[----:B------:R-:W-:Y:S01]  /*13f0*/  UISETP.NE.AND UP1, UPT, UR33, -0x1, UPT ;  /* 0xffffffff2100788c */ /* 0x000fe2000bf25270 */
[----:B------:R-:W-:Y:S01]  /*1400*/  IMAD.HI.U32 R0, R5, R0, R4 ;  /* 0x0000000005007227 */ /* 0x000fe200078e0004 */
[----:B------:R-:W-:Y:S02]  /*1410*/  USHF.R.S32.HI UR37, URZ, 0x1f, UR7 ;  /* 0x0000001f3f257899 */ /* 0x000fe40008011407 */
[----:B------:R-:W-:Y:S02]  /*1420*/  UIADD3 UR13, UP2, UR7, UR38, URZ ;  /* 0x00000026070d7290 */ /* 0x000fe4000ff5e03f */
[----:B------:R-:W-:Y:S01]  /*1430*/  @UP0 UIADD3 UR51, UR17, UR35, URZ ;  /* 0x0000002311330290 */ /* 0x000fe2000fffe03f */
[----:B------:R-:W-:Y:S01]  /*1440*/  IMAD.HI.U32 R0, R0, R2, RZ ;  /* 0x0000000200007227 */ /* 0x000fe200078e00ff */
[----:B------:R-:W-:Y:S02]  /*1450*/  UIMAD UR17, UR11, UR6, URZ ;  /* 0x000000060b1172a4 */ /* 0x000fe4000f8e023f */
[----:B------:R-:W-:-:S02]  /*1460*/  USEL UR56, UR28, UR14, !UP0 ;  /* 0x0000000e1c387287 */ /* 0x000fc4000c000000 */
[----:B------:R-:W-:Y:S01]  /*1470*/  IADD3 R4, -R0, RZ, RZ ;  /* 0x000000ff00047210 */ /* 0x000fe20007ffe1ff */
[----:B------:R-:W-:Y:S02]  /*1480*/  UIADD3.X UR14, UR37, UR39, URZ, UP2, !UPT ;  /* 0x00000027250e7290 */ /* 0x000fe400097fe43f */
[----:B------:R-:W-:Y:S02]  /*1490*/  UIMAD UR11, UR11, UR13, URZ ;  /* 0x0000000d0b0b72a4 */ /* 0x000fe4000f8e023f */
[C---:B------:R-:W-:Y:S01]  /*14a0*/  IMAD R2, R6.reuse, R4, R2 ;  /* 0x0000000406027224 */ /* 0x040fe200078e0202 */
[----:B------:R-:W-:Y:S01]  /*14b0*/  ULDC UR29, c[0x0][0x2c4] ;  /* 0x0000b100001d7ab9 */ /* 0x000fe20000000800 */
[----:B------:R-:W-:Y:S02]  /*14c0*/  UIMAD UR19, UR10, UR14, UR11 ;  /* 0x0000000e0a1372a4 */ /* 0x000fe4000f8e020b */
[----:B------:R-:W-:Y:S01]  /*14d0*/  UIMAD.WIDE.U32 UR38, UR10, UR13, URZ ;  /* 0x0000000d0a2672a5 */ /* 0x000fe2000f8e003f */
[----:B------:R-:W-:Y:S01]  /*14e0*/  ISETP.GT.U32.AND P1, PT, R6, R2, PT ;  /* 0x000000020600720c */ /* 0x000fe20003f24070 */
[----:B------:R-:W-:Y:S01]  /*14f0*/  @UP3 UIMAD UR10, UR47, UR29, URZ ;  /* 0x0000001d2f0a32a4 */ /* 0x000fe2000f8e023f */
[----:B------:R-:W-:Y:S01]  /*1500*/  ULDC.U8 UR23, c[0x0][0x480] ;  /* 0x0001200000177ab9 */ /* 0x000fe20000000000 */
[----:B------:R-:W-:-:S02]  /*1510*/  @UP1 UIADD3 UR30, UR20, UR33, URZ ;  /* 0x00000021141e1290 */ /* 0x000fc4000fffe03f */
[----:B------:R-:W-:Y:S02]  /*1520*/  @UP1 UIADD3 UR32, UR20, UR33, URZ ;  /* 0x0000002114201290 */ /* 0x000fe4000fffe03f */
[----:B------:R-:W-:Y:S02]  /*1530*/  UIMAD UR50, UR58, UR24, URZ ;  /* 0x000000183a3272a4 */ /* 0x000fe4000f8e023f */
[----:B------:R-:W-:Y:S01]  /*1540*/  UISETP.NE.AND UP6, UPT, UR23, URZ, UPT ;  /* 0x0000003f1700728c */ /* 0x000fe2000bfc5270 */
[----:B------:R-:W-:-:S03]  /*1550*/  @UP1 ULDC.64 UR24, c[0x0][0x248] ;  /* 0x0000920000181ab9 */ /* 0x000fc60000000a00 */
[----:B------:R-:W-:Y:S01]  /*1560*/  @!P1 IMAD.IADD R2, R2, 0x1, -R6 ;  /* 0x0000000102029824 */ /* 0x000fe200078e0a06 */
[----:B------:R-:W-:Y:S01]  /*1570*/  @UP1 ULDC.64 UR22, c[0x0][0x250] ;  /* 0x0000940000161ab9 */ /* 0x000fe20000000a00 */
[----:B------:R-:W-:Y:S01]  /*1580*/  @!P1 VIADD R0, R0, 0x1 ;  /* 0x0000000100009836 */ /* 0x000fe20000000000 */
[----:B------:R-:W-:Y:S01]  /*1590*/  PLOP3.LUT P1, PT, PT, PT, UP1, 0x80, 0x0 ;  /* 0x000000000000781c */ /* 0x000fe20003f2f018 */
[----:B------:R-:W-:Y:S01]  /*15a0*/  @UP0 UIADD3 UR48, UR15, UR17, URZ ;  /* 0x000000110f300290 */ /* 0x000fe2000fffe03f */
[----:B------:R-:W-:Y:S01]  /*15b0*/  ISETP.GE.U32.AND P0, PT, R2, R6, PT ;  /* 0x000000060200720c */ /* 0x000fe20003f06070 */
[----:B------:R-:W-:Y:S01]  /*15c0*/  @UP3 USEL UR11, UR10, UR6, !UP0 ;  /* 0x000000060a0b3287 */ /* 0x000fe2000c000000 */
[----:B------:R-:W-:Y:S01]  /*15d0*/  LOP3.LUT R2, R7, UR58, RZ, 0x3c, !PT ;  /* 0x0000003a07027c12 */ /* 0x000fe2000f8e3cff */
[----:B------:R-:W-:Y:S02]  /*15e0*/  @UP1 UIMAD.WIDE.U32 UR16, UR30, UR24, URZ ;  /* 0x000000181e1012a5 */ /* 0x000fe4000f8e003f */
[----:B------:R-:W-:Y:S01]  /*15f0*/  @UP1 UIMAD UR30, UR30, UR25, URZ ;  /* 0x000000191e1e12a4 */ /* 0x000fe2000f8e023f */
[----:B------:R-:W-:Y:S01]  /*1600*/  ISETP.GE.AND P2, PT, R2, RZ, PT ;  /* 0x000000ff0200720c */ /* 0x000fe20003f46270 */
[----:B------:R-:W-:Y:S01]  /*1610*/  @UP1 UIMAD.WIDE.U32 UR14, UR32, UR22, URZ ;  /* 0x00000016200e12a5 */ /* 0x000fe2000f8e003f */
[----:B------:R-:W-:Y:S01]  /*1620*/  @UP3 ULDC UR10, c[0x0][0x2e4] ;  /* 0x0000b900000a3ab9 */ /* 0x000fe20000000800 */
[----:B------:R-:W-:-:S02]  /*1630*/  @UP1 UIMAD UR13, UR32, UR23, URZ ;  /* 0x00000017200d12a4 */ /* 0x000fc4000f8e023f */
[----:B------:R-:W-:Y:S02]  /*1640*/  @UP3 UIMAD UR28, UR58, UR10, UR11 ;  /* 0x0000000a3a1c32a4 */ /* 0x000fe4000f8e020b */
[----:B------:R-:W-:Y:S01]  /*1650*/  @P0 IADD3 R0, R0, 0x1, RZ ;  /* 0x0000000100000810 */ /* 0x000fe20007ffe0ff */
[----:B------:R-:W-:Y:S01]  /*1660*/  @!UP3 UIMAD UR10, UR47, UR53, UR58 ;  /* 0x000000352f0ab2a4 */ /* 0x000fe2000f8e023a */
[----:B------:R-:W-:Y:S01]  /*1670*/  PLOP3.LUT P0, PT, PT, PT, UP3, 0x80, 0x0 ;  /* 0x000000000000781c */ /* 0x000fe20003f0f038 */
[----:B------:R-:W-:Y:S02]  /*1680*/  USEL UR54, UR34, URZ, UP6 ;  /* 0x0000003f22367287 */ /* 0x000fe4000b000000 */
[----:B------:R-:W-:Y:S01]  /*1690*/  IMAD.MOV.U32 R14, RZ, RZ, R0 ;  /* 0x000000ffff0e7224 */ /* 0x000fe200078e0000 */
[----:B------:R-:W-:Y:S02]  /*16a0*/  USEL UR53, UR49, URZ, UP6 ;  /* 0x0000003f31357287 */ /* 0x000fe4000b000000 */
[----:B------:R-:W-:-:S02]  /*16b0*/  @UP1 UIADD3 UR32, UR17, UR30, URZ ;  /* 0x0000001e11201290 */ /* 0x000fc4000fffe03f */
[----:B------:R-:W-:Y:S01]  /*16c0*/  USHF.R.S32.HI UR40, URZ, 0x1f, UR21 ;  /* 0x0000001f3f287899 */ /* 0x000fe20008011415 */
[----:B------:R-:W-:Y:S01]  /*16d0*/  @!P2 IADD3 R14, -R14, RZ, RZ ;  /* 0x000000ff0e0ea210 */ /* 0x000fe20007ffe1ff */
[----:B------:R-:W-:Y:S01]  /*16e0*/  @!UP0 UIADD3 UR52, UR43, UR41, URZ ;  /* 0x000000292b348290 */ /* 0x000fe2000fffe03f */
[----:B------:R-:W-:Y:S01]  /*16f0*/  @!P3 LOP3.LUT R14, RZ, R7, RZ, 0x33, !PT ;  /* 0x00000007ff0eb212 */ /* 0x000fe200078e33ff */
[----:B------:R-:W-:Y:S02]  /*1700*/  USHF.R.S32.HI UR55, URZ, 0x1f, UR50 ;  /* 0x0000001f3f377899 */ /* 0x000fe40008011432 */
[----:B------:R-:W-:Y:S02]  /*1710*/  USHF.R.S32.HI UR46, URZ, 0x7, UR36 ;  /* 0x000000073f2e7899 */ /* 0x000fe40008011424 */
[----:B------:R-:W-:Y:S02]  /*1720*/  @UP1 UIADD3 UR35, UR15, UR13, URZ ;  /* 0x0000000d0f231290 */ /* 0x000fe4000fffe03f */
[----:B------:R-:W-:-:S02]  /*1730*/  @!UP3 UIMAD UR28, UR10, UR29, URZ ;  /* 0x0000001d0a1cb2a4 */ /* 0x000fc4000f8e023f */
        /* <DEDUP_REMOVED lines=16> */
.L_x_904:
        /* <DEDUP_REMOVED lines=13> */
.L_x_905:
        /* <DEDUP_REMOVED lines=11> */
.L_x_906:
[----:B------:R-:W-:Y:S02]  /*19c0*/  ULDC UR6, c[0x0][0x270] ;  /* 0x00009c0000067ab9 */ /* 0x000fe40000000800 */
[----:B------:R-:W-:-:S04]  /*19d0*/  UIMAD UR6, UR47, UR6, UR58 ;  /* 0x000000062f0672a4 */ /* 0x000fc8000f8e023a */
[----:B------:R-:W-:-:S12]  /*19e0*/  UIMAD UR6, UR6, UR60, URZ ;  /* 0x0000003c060672a4 */ /* 0x000fd8000f8e023f */
.L_x_907:
[----:B------:R-:W1:Y:S01]  /*19f0*/  S2R R6, SR_TID.X ;  /* 0x0000000000067919 */ /* 0x000e620000002100 */
[----:B------:R-:W2:Y:S01]  /*1a00*/  LDC.64 R4, c[0x0][0x420] ;  /* 0x00010800ff047b82 */ /* 0x000ea20000000a00 */
[----:B------:R-:W-:Y:S01]  /*1a10*/  ULDC UR13, c[0x0][0x2dc] ;  /* 0x0000b700000d7ab9 */ /* 0x000fe20000000800 */
[----:B------:R-:W-:Y:S01]  /*1a20*/  ULDC UR14, c[0x0][0x270] ;  /* 0x00009c00000e7ab9 */ /* 0x000fe20000000800 */
[----:B------:R-:W-:Y:S01]  /*1a30*/  UIADD3 UR41, UR7, UR6, URZ ;  /* 0x0000000607297290 */ /* 0x000fe2000fffe03f */
[--C-:B------:R-:W-:Y:S01]  /*1a40*/  SHF.R.S32.HI R27, RZ, 0x1f, R194.reuse ;  /* 0x0000001fff1b7819 */ /* 0x100fe200000114c2 */
[----:B------:R-:W-:Y:S01]  /*1a50*/  UIMAD UR6, UR13, UR14, URZ ;  /* 0x0000000e0d0672a4 */ /* 0x000fe2000f8e023f */
[----:B------:R-:W-:Y:S01]  /*1a60*/  IMAD.MOV.U32 R26, RZ, RZ, R194 ;  /* 0x000000ffff1a7224 */ /* 0x000fe200078e00c2 */
[----:B------:R-:W-:Y:S01]  /*1a70*/  UIADD3 UR10, UR7, UR28, URZ ;  /* 0x0000001c070a7290 */ /* 0x000fe2000fffe03f */
[----:B------:R-:W-:Y:S01]  /*1a80*/  BSSY B1, `(.L_x_903) ;  /* 0x0000b52000017945 */ /* 0x000fe20003800000 */
[----:B------:R-:W-:Y:S01]  /*1a90*/  ULDC.64 UR16, c[0x0][0x2b0] ;  /* 0x0000ac0000107ab9 */ /* 0x000fe20000000a00 */
[----:B------:R-:W-:-:S02]  /*1aa0*/  UIADD3 UR13, -UR12, UR31, UR21 ;  /* 0x0000001f0c0d7290 */ /* 0x000fc4000fffe115 */
[----:B------:R-:W-:Y:S02]  /*1ab0*/  UIMAD.WIDE UR16, UR10, 0x4, UR16 ;  /* 0x000000040a1078a5 */ /* 0x000fe4000f8e0210 */
[----:B------:R-:W-:Y:S02]  /*1ac0*/  USHF.R.S32.HI UR19, URZ, 0x1f, UR58 ;  /* 0x0000001f3f137899 */ /* 0x000fe4000801143a */
[----:B------:R-:W-:Y:S01]  /*1ad0*/  USHF.L.U32 UR10, UR6, 0x7, URZ ;  /* 0x00000007060a7899 */ /* 0x000fe2000800063f */
[----:B------:R-:W-:Y:S01]  /*1ae0*/  ULDC UR14, c[0x0][0x398] ;  /* 0x0000e600000e7ab9 */ /* 0x000fe20000000800 */
[----:B------:R-:W-:Y:S01]  /*1af0*/  ULDC.64 UR28, c[0x0][0x258] ;  /* 0x00009600001c7ab9 */ /* 0x000fe20000000a00 */
[----:B------:R-:W-:Y:S01]  /*1b00*/  ULDC.64 UR42, c[0x0][0x210] ;  /* 0x00008400002a7ab9 */ /* 0x000fe20000000a00 */
[----:B------:R-:W-:Y:S01]  /*1b10*/  ULDC.64 UR44, c[0x0][0x478] ;  /* 0x00011e00002c7ab9 */ /* 0x000fe20000000a00 */
[----:B--2---:R-:W-:-:S04]  /*1b20*/  IMAD R10, R4, UR37, RZ ;  /* 0x00000025040a7c24 */ /* 0x004fc8000f8e02ff */
[----:B------:R-:W-:Y:S01]  /*1b30*/  IMAD R10, R5, UR7, R10 ;  /* 0x00000007050a7c24 */ /* 0x000fe2000f8e020a */
[----:B-1----:R-:W-:-:S04]  /*1b40*/  SHF.R.S32.HI R7, RZ, 0x1f, R6 ;  /* 0x0000001fff077819 */ /* 0x002fc80000011406 */
[CC--:B------:R-:W-:Y:S02]  /*1b50*/  LEA.HI R2, R7.reuse, R6.reuse, RZ, 0x5 ;  /* 0x0000000607027211 */ /* 0x0c0fe400078f28ff */
[----:B------:R-:W-:Y:S02]  /*1b60*/  LEA.HI R7, R7, R6, RZ, 0x3 ;  /* 0x0000000607077211 */ /* 0x000fe400078f18ff */
[----:B------:R-:W-:Y:S02]  /*1b70*/  LOP3.LUT R0, R2, 0xffffffe0, RZ, 0xc0, !PT ;  /* 0xffffffe002007812 */ /* 0x000fe400078ec0ff */
[----:B------:R-:W-:-:S03]  /*1b80*/  SHF.R.S32.HI R2, RZ, 0x5, R2 ;  /* 0x00000005ff027819 */ /* 0x000fc60000011402 */
[----:B------:R-:W-:Y:S01]  /*1b90*/  IMAD.IADD R0, R6, 0x1, -R0 ;  /* 0x0000000106007824 */ /* 0x000fe200078e0a00 */
[----:B------:R-:W-:-:S03]  /*1ba0*/  IADD3 R6, P0, R194, UR11, RZ ;  /* 0x0000000bc2067c10 */ /* 0x000fc6000ff1e0ff */
[----:B------:R-:W-:Y:S01]  /*1bb0*/  IMAD R13, R2, UR6, R0 ;  /* 0x00000006020d7c24 */ /* 0x000fe2000f8e0200 */
[----:B------:R-:W-:Y:S01]  /*1bc0*/  SHF.R.S32.HI R0, RZ, 0x3, R7 ;  /* 0x00000003ff007819 */ /* 0x000fe20000011407 */
[----:B------:R-:W-:Y:S01]  /*1bd0*/  UIADD3 UR6, UR13, -UR14, URZ ;  /* 0x8000000e0d067290 */ /* 0x000fe2000fffe03f */
[----:B------:R-:W-:Y:S01]  /*1be0*/  IADD3.X R7, R27, UR52, RZ, P0, !PT ;  /* 0x000000341b077c10 */ /* 0x000fe200087fe4ff */
[----:B------:R-:W-:Y:S01]  /*1bf0*/  UIADD3 UR13, UP5, UP4, UR38, UR10, UR50 ;  /* 0x0000000a260d7290 */ /* 0x000fe2000fcbe032 */
[----:B------:R-:W-:Y:S01]  /*1c00*/  SHF.R.S32.HI R24, RZ, 0x1f, R0 ;  /* 0x0000001fff187819 */ /* 0x000fe20000011400 */
[----:B------:R-:W-:Y:S01]  /*1c10*/  ULDC.64 UR14, c[0x0][0x428] ;  /* 0x00010a00000e7ab9 */ /* 0x000fe20000000a00 */
[----:B------:R-:W-:Y:S01]  /*1c20*/  IADD3 R2, P0, R0, UR7, RZ ;  /* 0x0000000700027c10 */ /* 0x000fe2000ff1e0ff */
[----:B------:R-:W-:Y:S01]  /*1c30*/  IMAD.WIDE.U32 R6, R4, UR7, R6 ;  /* 0x0000000704067c25 */ /* 0x000fe2000f8e0006 */
[----:B------:R-:W-:Y:S02]  /*1c40*/  UIMAD UR7, UR19, UR28, URZ ;  /* 0x0000001c130772a4 */ /* 0x000fe4000f8e023f */
[----:B------:R-:W-:Y:S01]  /*1c50*/  IADD3.X R11, R24, UR37, RZ, P0, !PT ;  /* 0x00000025180b7c10 */ /* 0x000fe200087fe4ff */
[----:B------:R-:W-:Y:S01]  /*1c60*/  IMAD.WIDE.U32 R8, R2, UR26, R26 ;  /* 0x0000001a02087c25 */ /* 0x000fe2000f8e001a */
[----:B------:R-:W-:-:S02]  /*1c70*/  UIMAD UR11, UR19, UR14, URZ ;  /* 0x0000000e130b72a4 */ /* 0x000fc4000f8e023f */
[----:B------:R-:W-:Y:S01]  /*1c80*/  UIMAD UR29, UR58, UR29, UR7 ;  /* 0x0000001d3a1d72a4 */ /* 0x000fe2000f8e0207 */
[----:B------:R-:W-:Y:S01]  /*1c90*/  IMAD R11, R11, UR26, RZ ;  /* 0x0000001a0b0b7c24 */ /* 0x000fe2000f8e02ff */
[----:B------:R-:W-:Y:S01]  /*1ca0*/  IADD3 R8, P0, R8, UR57, RZ ;  /* 0x0000003908087c10 */ /* 0x000fe2000ff1e0ff */
[----:B------:R-:W-:Y:S01]  /*1cb0*/  IMAD.U32 R12, RZ, RZ, UR14 ;  /* 0x0000000eff0c7e24 */ /* 0x000fe2000f8e00ff */
[----:B------:R-:W-:Y:S01]  /*1cc0*/  USHF.R.S32.HI UR19, URZ, 0x1f, UR6 ;  /* 0x0000001f3f137899 */ /* 0x000fe20008011406 */
[----:B------:R-:W-:Y:S01]  /*1cd0*/  IMAD R2, R2, UR27, R11 ;  /* 0x0000001b02027c24 */ /* 0x000fe2000f8e020b */
[----:B------:R-:W-:Y:S01]  /*1ce0*/  UIADD3 UR7, UP3, UP2, UR54, UR13, UR56 ;  /* 0x0000000d36077290 */ /* 0x000fe2000fa7e038 */
[----:B------:R-:W-:Y:S01]  /*1cf0*/  IMAD.IADD R7, R7, 0x1, R10 ;  /* 0x0000000107077824 */ /* 0x000fe200078e020a */
[----:B------:R-:W-:Y:S01]  /*1d00*/  USHF.R.S32.HI UR10, URZ, 0x1f, UR10 ;  /* 0x0000001f3f0a7899 */ /* 0x000fe2000801140a */
[----:B------:R-:W-:Y:S01]  /*1d10*/  IMAD R10, R24, R4, RZ ;  /* 0x00000004180a7224 */ /* 0x000fe200078e02ff */
[----:B------:R-:W-:Y:S01]  /*1d20*/  IADD3.X R9, R9, UR51, R2, P0, !PT ;  /* 0x0000003309097c10 */ /* 0x000fe200087fe402 */
[----:B------:R-:W-:Y:S01]  /*1d30*/  IMAD.U32 R2, RZ, RZ, UR28 ;  /* 0x0000001cff027e24 */ /* 0x000fe2000f8e00ff */
[----:B------:R-:W-:Y:S01]  /*1d40*/  UIMAD UR11, UR58, UR15, UR11 ;  /* 0x0000000f3a0b72a4 */ /* 0x000fe2000f8e020b */
[----:B------:R-:W-:Y:S01]  /*1d50*/  IMAD.WIDE.U32 R6, R12, UR58, R6 ;  /* 0x0000003a0c067c25 */ /* 0x000fe2000f8e0006 */
[----:B------:R-:W-:-:S02]  /*1d60*/  ULEA.HI UR19, UR19, UR6, URZ, 0x7 ;  /* 0x0000000613137291 */ /* 0x000fc4000f8f383f */
[----:B------:R-:W-:Y:S01]  /*1d70*/  UIADD3.X UR6, UR49, UR10, UR55, UP5, UP4 ;  /* 0x0000000a31067290 */ /* 0x000fe2000afe8437 */
[----:B------:R-:W-:Y:S01]  /*1d80*/  IMAD.WIDE.U32 R8, R2, UR58, R8 ;  /* 0x0000003a02087c25 */ /* 0x000fe2000f8e0008 */
[----:B------:R-:W-:Y:S01]  /*1d90*/  IADD3 R2, P0, R13, UR7, RZ ;  /* 0x000000070d027c10 */ /* 0x000fe2000ff1e0ff */
[----:B------:R-:W-:Y:S01]  /*1da0*/  ULDC.64 UR36, c[0x0][0x400] ;  /* 0x0001000000247ab9 */ /* 0x000fe20000000a00 */
[----:B------:R-:W-:Y:S01]  /*1db0*/  UIADD3.X UR10, UR53, UR6, UR48, UP3, UP2 ;  /* 0x00000006350a7290 */ /* 0x000fe20009fe4430 */
[----:B------:R-:W-:Y:S01]  /*1dc0*/  VIADD R7, R7, UR11 ;  /* 0x0000000b07077c36 */ /* 0x000fe20008000000 */
[----:B------:R-:W-:Y:S01]  /*1dd0*/  LEA R12, P2, R2, UR36, 0x2 ;  /* 0x00000024020c7c11 */ /* 0x000fe2000f8410ff */
[C---:B------:R-:W-:Y:S01]  /*1de0*/  IMAD R11, R0.reuse, R5, R10 ;  /* 0x00000005000b7224 */ /* 0x040fe200078e020a */
[----:B------:R-:W-:Y:S01]  /*1df0*/  USHF.R.S32.HI UR19, URZ, 0x7, UR19 ;  /* 0x000000073f137899 */ /* 0x000fe20008011413 */
[----:B------:R-:W-:Y:S01]  /*1e00*/  IMAD.WIDE.U32 R6, R0, R4, R6 ;  /* 0x0000000400067225 */ /* 0x000fe200078e0006 */
[----:B------:R-:W-:Y:S01]  /*1e10*/  ULDC.64 UR38, c[0x0][0x3e0] ;  /* 0x0000f80000267ab9 */ /* 0x000fe20000000a00 */
[----:B------:R-:W-:Y:S01]  /*1e20*/  LEA.HI.X.SX32 R10, R13, UR10, 0x1, P0 ;  /* 0x0000000a0d0a7c11 */ /* 0x000fe200080f0eff */
[----:B------:R1:W-:Y:S01]  /*1e30*/  STL [R1+0x30], R12 ;  /* 0x0000300c01007387 */ /* 0x0003e20000100800 */
[----:B------:R-:W-:Y:S01]  /*1e40*/  VIADD R9, R9, UR29 ;  /* 0x0000001d09097c36 */ /* 0x000fe20008000000 */
[----:B------:R-:W-:Y:S01]  /*1e50*/  UISETP.LT.AND UP0, UPT, URZ, UR19, UPT ;  /* 0x000000133f00728c */ /* 0x000fe2000bf01270 */
[----:B------:R-:W-:Y:S01]  /*1e60*/  IMAD.IADD R7, R7, 0x1, R11 ;  /* 0x0000000107077824 */ /* 0x000fe200078e020b */
[----:B------:R-:W-:Y:S01]  /*1e70*/  LEA R13, P3, R6, UR38, 0x1 ;  /* 0x00000026060d7c11 */ /* 0x000fe2000f8608ff */
[----:B------:R-:W-:Y:S01]  /*1e80*/  UIMAD.WIDE UR6, UR41, 0x4, UR44 ;  /* 0x00000004290678a5 */ /* 0x000fe2000f8e022c */
[----:B------:R-:W-:Y:S01]  /*1e90*/  LEA.HI.X R2, R2, UR37, R10, 0x2, P2 ;  /* 0x0000002502027c11 */ /* 0x000fe200090f140a */
[----:B------:R-:W-:Y:S01]  /*1ea0*/  USEL UR19, URZ, UR19, !UP0 ;  /* 0x000000133f137287 */ /* 0x000fe2000c000000 */
[----:B------:R-:W-:Y:S01]  /*1eb0*/  LEA.HI.X R16, R6, UR39, R7, 0x1, P3 ;  /* 0x0000002706107c11 */ /* 0x000fe200098f0c07 */
[----:B------:R-:W-:Y:S01]  /*1ec0*/  UMOV UR14, UR16 ;  /* 0x00000010000e7c82 */ /* 0x000fe20008000000 */
[----:B------:R-:W-:-:S02]  /*1ed0*/  UIADD3 UR10, UR46, -0x1, URZ ;  /* 0xffffffff2e0a7890 */ /* 0x000fc4000fffe03f */
[----:B------:R-:W-:Y:S01]  /*1ee0*/  UISETP.GT.AND UP0, UPT, UR46, UR19, UPT ;  /* 0x000000132e00728c */ /* 0x000fe2000bf04270 */
[----:B------:R-:W-:Y:S01]  /*1ef0*/  UMOV UR13, UR17 ;  /* 0x00000011000d7c82 */ /* 0x000fe20008000000 */
[----:B------:R-:W-:Y:S01]  /*1f00*/  UMOV UR16, UR6 ;  /* 0x0000000600107c82 */ /* 0x000fe20008000000 */
[----:B------:R-:W-:-:S03]  /*1f10*/  UMOV UR15, UR7 ;  /* 0x00000007000f7c82 */ /* 0x000fc60008000000 */
[----:B------:R-:W-:Y:S02]  /*1f20*/  PLOP3.LUT P0, PT, PT, PT, UP0, 0x80, 0x0 ;  /* 0x000000000000781c */ /* 0x000fe40003f0f008 */
[----:B-1----:R-:W-:-:S04]  /*1f30*/  LEA R12, P4, R8, UR42, 0x1 ;  /* 0x0000002a080c7c11 */ /* 0x002fc8000f8808ff */
[----:B------:R-:W-:Y:S01]  /*1f40*/  LEA.HI.X R11, R8, UR43, R9, 0x1, P4 ;  /* 0x0000002b080b7c11 */ /* 0x000fe2000a0f0c09 */
[----:B------:R1:W-:Y:S04]  /*1f50*/  STL [R1+0x40], R12 ;  /* 0x0000400c01007387 */ /* 0x0003e80000100800 */
[----:B------:R1:W-:Y:S04]  /*1f60*/  STL [R1+0x44], R13 ;  /* 0x0000440d01007387 */ /* 0x0003e80000100800 */
[----:B------:R1:W-:Y:S04]  /*1f70*/  STL [R1+0x2c], R2 ;  /* 0x00002c0201007387 */ /* 0x0003e80000100800 */
[----:B------:R1:W-:Y:S04]  /*1f80*/  STL [R1+0x3c], R11 ;  /* 0x00003c0b01007387 */ /* 0x0003e80000100800 */
[----:B------:R1:W-:Y:S01]  /*1f90*/  STL [R1+0x38], R16 ;  /* 0x0000381001007387 */ /* 0x0003e20000100800 */
        /* <DEDUP_REMOVED lines=20> */
.L_x_909:
        /* <DEDUP_REMOVED lines=20> */
.L_x_910:
[----:B------:R-:W-:Y:S01]  /*2220*/  UIMAD UR13, UR40, UR10, URZ ;  /* 0x0000000a280d72a4 */ /* 0x000fe2000f8e023f */
[----:B------:R-:W-:Y:S01]  /*2230*/  IMAD.U32 R4, RZ, RZ, UR10 ;  /* 0x0000000aff047e24 */ /* 0x000fe2000f8e00ff */
[----:B------:R-:W-:Y:S01]  /*2240*/  ULDC UR14, c[0x0][0x2d0] ;  /* 0x0000b400000e7ab9 */ /* 0x000fe20000000800 */
[C---:B-1----:R-:W-:Y:S01]  /*2250*/  VIADD R2, R0.reuse, 0x20 ;  /* 0x0000002000027836 */ /* 0x042fe20000000000 */
        /* <DEDUP_REMOVED lines=31> */
.L_x_912:
[----:B------:R-:W-:Y:S05]  /*2450*/  BSYNC B0 ;  /* 0x0000000000007941 */ /* 0x000fea0003800000 */
.L_x_911:
        /* <DEDUP_REMOVED lines=14> */
.L_x_914:
[----:B------:R-:W-:Y:S05]  /*2540*/  BSYNC B0 ;  /* 0x0000000000007941 */ /* 0x000fea0003800000 */
.L_x_913:
        /* <DEDUP_REMOVED lines=14> */
.L_x_916:
[----:B------:R-:W-:Y:S05]  /*2630*/  BSYNC B0 ;  /* 0x0000000000007941 */ /* 0x000fea0003800000 */
.L_x_915:
        /* <DEDUP_REMOVED lines=14> */
.L_x_918:
[----:B------:R-:W-:Y:S05]  /*2720*/  BSYNC B0 ;  /* 0x0000000000007941 */ /* 0x000fea0003800000 */
.L_x_917:
        /* <DEDUP_REMOVED lines=26> */
.L_x_920:
[----:B------:R-:W-:Y:S05]  /*28d0*/  BSYNC B0 ;  /* 0x0000000000007941 */ /* 0x000fea0003800000 */
.L_x_919:
        /* <DEDUP_REMOVED lines=14> */
.L_x_922:
[----:B------:R-:W-:Y:S05]  /*29c0*/  BSYNC B0 ;  /* 0x0000000000007941 */ /* 0x000fea0003800000 */
.L_x_921:
        /* <DEDUP_REMOVED lines=14> */
.L_x_924:
[----:B------:R-:W-:Y:S05]  /*2ab0*/  BSYNC B0 ;  /* 0x0000000000007941 */ /* 0x000fea0003800000 */
.L_x_923:
        /* <DEDUP_REMOVED lines=14> */
.L_x_908:
[----:B------:R-:W1:Y:S01]  /*2ba0*/  LDL R7, [R1+0x70] ;  /* 0x0000700001077983 */ /* 0x000e620000100800 */
        /* <DEDUP_REMOVED lines=17> */
[C---:B-1----:R-:W-:Y:S01]  /*2cc0*/  LEA R2, R7.reuse, UR4, 0x1 ;  /* 0x0000000407027c11 */ /* 0x042fe2000f8e08ff */
        /* <DEDUP_REMOVED lines=14> */
.L_x_927:
[----:B------:R-:W-:Y:S05]  /*2db0*/  BSYNC B0 ;  /* 0x0000000000007941 */ /* 0x000fea0003800000 */
.L_x_926:
        /* <DEDUP_REMOVED lines=14> */
.L_x_929:
[----:B------:R-:W-:Y:S05]  /*2ea0*/  BSYNC B0 ;  /* 0x0000000000007941 */ /* 0x000fea0003800000 */
.L_x_928:
        /* <DEDUP_REMOVED lines=13> */
.L_x_931:
[----:B------:R-:W-:Y:S05]  /*2f80*/  BSYNC B0 ;  /* 0x0000000000007941 */ /* 0x000fea0003800000 */
.L_x_930:
        /* <DEDUP_REMOVED lines=16> */
.L_x_933:
[----:B------:R-:W-:Y:S05]  /*3090*/  BSYNC B0 ;  /* 0x0000000000007941 */ /* 0x000fea0003800000 */
.L_x_932:
        /* <DEDUP_REMOVED lines=19> */
.L_x_935:
[----:B------:R-:W-:Y:S05]  /*31d0*/  BSYNC B0 ;  /* 0x0000000000007941 */ /* 0x000fea0003800000 */
.L_x_934:
        /* <DEDUP_REMOVED lines=21> */
.L_x_937:
[----:B------:R-:W-:Y:S05]  /*3330*/  BSYNC B0 ;  /* 0x0000000000007941 */ /* 0x000fea0003800000 */
.L_x_936:
        /* <DEDUP_REMOVED lines=21> */
.L_x_939:
[----:B------:R-:W-:Y:S05]  /*3490*/  BSYNC B0 ;  /* 0x0000000000007941 */ /* 0x000fea0003800000 */
.L_x_938:
        /* <DEDUP_REMOVED lines=13> */
[----:B---3--:R-:W-:Y:S01]  /*3570*/  MOV R6, UR26 ;  /* 0x0000001a00067c02 */ /* 0x008fe20008000f00 */
[----:B------:R-:W-:Y:S01]  /*3580*/  UIMAD UR7, UR27, 0xc0, URZ ;  /* 0x000000c01b0778a4 */ /* 0x000fe2000f8e023f */
[----:B------:R-:W-:Y:S02]  /*3590*/  MOV R4, R12 ;  /* 0x0000000c00047202 */ /* 0x000fe40000000f00 */
[----:B------:R-:W-:-:S03]  /*35a0*/  MOV R5, R11 ;  /* 0x0000000b00057202 */ /* 0x000fc60000000f00 */
[----:B------:R-:W-:-:S05]  /*35b0*/  IMAD.WIDE.U32 R4, R6, 0xc0, R4 ;  /* 0x000000c006047825 */ /* 0x000fca00078e0004 */
[----:B------:R-:W-:-:S05]  /*35c0*/  IADD3 R5, R5, UR7, RZ ;  /* 0x0000000705057c10 */ /* 0x000fca000fffe0ff */
[----:B------:R-:W-:Y:S01]  /*35d0*/  @!PT LDS RZ, [RZ] ;  /* 0x00000000fffff984 */ /* 0x000fe20000000800 */
[----:B------:R-:W-:Y:S01]  /*35e0*/  @!PT LDS RZ, [RZ] ;  /* 0x00000000fffff984 */ /* 0x000fe20000000800 */
[----:B------:R-:W-:Y:S01]  /*35f0*/  @!PT LDS RZ, [RZ] ;  /* 0x00000000fffff984 */ /* 0x000fe20000000800 */
[----:B------:R3:W-:Y:S02]  /*3600*/  LDGSTS.E.BYPASS.LTC128B.128 [R195+0x3000], desc[UR8][R4.64] ;  /* 0x0300000004c37fae */ /* 0x0007e4000b901d48 */
.L_x_941:
[----:B------:R-:W-:Y:S05]  /*3610*/  BSYNC B0 ;  /* 0x0000000000007941 */ /* 0x000fea0003800000 */
.L_x_940:
[----:B------:R-:W5:Y:S01]  /*3620*/  LDL R25, [R1+0x78] ;  /* 0x0000780001197983 */ /* 0x000f620000100800 */
        /* <DEDUP_REMOVED lines=26> */
[C---:B------:R-:W-:Y:S02]  /*37d0*/  @!P6 LEA R16, P0, R6.reuse, UR14, 0x2 ;  /* 0x0000000e0610ec11 */ /* 0x040fe4000f8010ff */
[----:B------:R-:W-:Y:S01]  /*37e0*/  P2R R19, PR, RZ, 0x8 ;  /* 0x00000008ff137803 */ /* 0x000fe20000000000 */
[----:B------:R-:W-:Y:S01]  /*37f0*/  IMAD.IADD R10, R5, 0x1, R7 ;  /* 0x00000001050a7824 */ /* 0x000fe200078e0207 */
[----:B------:R-:W-:-:S02]  /*3800*/  @!P6 LEA.HI.X R17, R6, UR13, R8, 0x2, P0 ;  /* 0x0000000d0611ec11 */ /* 0x000fc400080f1408 */
        /* <DEDUP_REMOVED lines=21> */
.L_x_943:
[----:B------:R-:W-:Y:S05]  /*3960*/  BSYNC B0 ;  /* 0x0000000000007941 */ /* 0x000fea0003800000 */
.L_x_942:
        /* <DEDUP_REMOVED lines=23> */
.L_x_945:
[----:B------:R-:W-:Y:S05]  /*3ae0*/  BSYNC B0 ;  /* 0x0000000000007941 */ /* 0x000fea0003800000 */
.L_x_944:
        /* <DEDUP_REMOVED lines=23> */
.L_x_947:
[----:B------:R-:W-:Y:S05]  /*3c60*/  BSYNC B0 ;  /* 0x0000000000007941 */ /* 0x000fea0003800000 */
.L_x_946:
        /* <DEDUP_REMOVED lines=23> */
.L_x_949:
[----:B------:R-:W-:Y:S05]  /*3de0*/  BSYNC B0 ;  /* 0x0000000000007941 */ /* 0x000fea0003800000 */
.L_x_948:
        /* <DEDUP_REMOVED lines=32> */
.L_x_951:
[----:B------:R-:W-:Y:S05]  /*3ff0*/  BSYNC B0 ;  /* 0x0000000000007941 */ /* 0x000fea0003800000 */
.L_x_950:
        /* <DEDUP_REMOVED lines=22> */
.L_x_953:
[----:B------:R-:W-:Y:S05]  /*4160*/  BSYNC B0 ;  /* 0x0000000000007941 */ /* 0x000fea0003800000 */
.L_x_952:
        /* <DEDUP_REMOVED lines=22> */
.L_x_955:
[----:B------:R-:W-:Y:S05]  /*42d0*/  BSYNC B0 ;  /* 0x0000000000007941 */ /* 0x000fea0003800000 */
.L_x_954:
        /* <DEDUP_REMOVED lines=22> */
.L_x_957:
[----:B------:R-:W-:Y:S05]  /*4440*/  BSYNC B0 ;  /* 0x0000000000007941 */ /* 0x000fea0003800000 */
.L_x_956:
[----:B------:R-:W-:Y:S01]  /*4450*/  ISETP.NE.AND P0, PT, R18, RZ, PT ;  /* 0x000000ff1200720c */ /* 0x000fe20003f05270 */
[----:B-1234-:R-:W-:Y:S01]  /*4460*/  IMAD.MOV.U32 R2, RZ, RZ, 0x7f800000 ;  /* 0x7f800000ff027424 */ /* 0x01efe200078e00ff */
[----:B------:R-:W-:Y:S01]  /*4470*/  ISETP.NE.AND P3, PT, R11, RZ, PT ;  /* 0x000000ff0b00720c */ /* 0x000fe20003f65270 */
[----:B------:R-:W-:Y:S01]  /*4480*/  IMAD.MOV.U32 R0, RZ, RZ, 0x7f800000 ;  /* 0x7f800000ff007424 */ /* 0x000fe200078e00ff */
[----:B------:R-:W-:Y:S01]  /*4490*/  ISETP.NE.AND P2, PT, R19, RZ, PT ;  /* 0x000000ff1300720c */ /* 0x000fe20003f45270 */
[----:B------:R-:W-:Y:S01]  /*44a0*/  IMAD.MOV.U32 R6, RZ, RZ, 0x7f800000 ;  /* 0x7f800000ff067424 */ /* 0x000fe200078e00ff */
[----:B------:R-:W2:Y:S01]  /*44b0*/  LDL R4, [R1+0x80] ;  /* 0x0000800001047983 */ /* 0x000ea20000100800 */
[----:B------:R-:W-:Y:S01]  /*44c0*/  IMAD.MOV.U32 R5, RZ, RZ, 0x7f800000 ;  /* 0x7f800000ff057424 */ /* 0x000fe200078e00ff */
[----:B------:R-:W-:Y:S02]  /*44d0*/  ULDC UR22, c[0x0][0x2d0] ;  /* 0x0000b40000167ab9 */ /* 0x000fe40000000800 */
[----:B------:R-:W0:Y:S01]  /*44e0*/  LDGDEPBAR ;  /* 0x00000000000079af */ /* 0x000e220000000000 */
[----:B------:R-:W-:Y:S01]  /*44f0*/  VIADD R190, R193, 0x2000 ;  /* 0x00002000c1be7836 */ /* 0x000fe20000000000 */
[----:B------:R-:W-:Y:S01]  /*4500*/  ULDC UR23, c[0x0][0x2dc] ;  /* 0x0000b70000177ab9 */ /* 0x000fe20000000800 */
[----:B------:R-:W-:Y:S01]  /*4510*/  VIADD R184, R192, 0x2000 ;  /* 0x00002000c0b87836 */ /* 0x000fe20000000000 */
[----:B------:R-:W3:Y:S01]  /*4520*/  @!P0 LDG.E R2, desc[UR8][R12.64+0x100] ;  /* 0x000100080c028981 */ /* 0x000ee2000c1e1900 */
[----:B------:R-:W-:-:S02]  /*4530*/  IMAD.MOV.U32 R185, RZ, RZ, 0x40 ;  /* 0x00000040ffb97424 */ /* 0x000fc400078e00ff */
[----:B------:R-:W-:Y:S01]  /*4540*/  IMAD.MOV.U32 R191, RZ, RZ, 0x20 ;  /* 0x00000020ffbf7424 */ /* 0x000fe200078e00ff */
[----:B------:R-:W4:Y:S01]  /*4550*/  @!P6 LDG.E R0, desc[UR8][R16.64] ;  /* 0x000000081000e981 */ /* 0x000f22000c1e1900 */
[----:B------:R-:W-:Y:S01]  /*4560*/  UIADD3 UR21, UR31, 0x80, UR21 ;  /* 0x000000801f157890 */ /* 0x000fe2000fffe015 */
[----:B------:R-:W-:Y:S02]  /*4570*/  CS2R R126, SRZ ;  /* 0x00000000007e7805 */ /* 0x000fe4000001ff00 */
[----:B------:R-:W-:Y:S01]  /*4580*/  CS2R R124, SRZ ;  /* 0x00000000007c7805 */ /* 0x000fe2000001ff00 */
[----:B------:R-:W5:Y:S01]  /*4590*/  @!P3 LDG.E R6, desc[UR8][R12.64] ;  /* 0x000000080c06b981 */ /* 0x000f62000c1e1900 */
[----:B------:R-:W-:Y:S02]  /*45a0*/  CS2R R130, SRZ ;  /* 0x0000000000827805 */ /* 0x000fe4000001ff00 */
[----:B------:R-:W-:Y:S02]  /*45b0*/  CS2R R128, SRZ ;  /* 0x0000000000807805 */ /* 0x000fe4000001ff00 */
[----:B------:R-:W-:Y:S01]  /*45c0*/  CS2R R122, SRZ ;  /* 0x00000000007a7805 */ /* 0x000fe2000001ff00 */
[----:B------:R-:W2:Y:S01]  /*45d0*/  @!P2 LDG.E R5, desc[UR8][R12.64+0x20] ;  /* 0x000020080c05a981 */ /* 0x000ea2000c1e1900 */
[----:B------:R-:W-:-:S02]  /*45e0*/  SEL R190, R190, R193, !P1 ;  /* 0x000000c1bebe7207 */ /* 0x000fc40004800000 */
[----:B------:R-:W-:Y:S02]  /*45f0*/  CS2R R120, SRZ ;  /* 0x0000000000787805 */ /* 0x000fe4000001ff00 */
[----:B------:R-:W-:Y:S02]  /*4600*/  SEL R184, R184, R192, !P1 ;  /* 0x000000c0b8b87207 */ /* 0x000fe40004800000 */
        /* <DEDUP_REMOVED lines=26> */
[----:B------:R-:W-:Y:S01]  /*47b0*/  LEA R190, R190, UR4, 0x1 ;  /* 0x00000004bebe7c11 */ /* 0x000fe2000f8e08ff */
[----:B------:R-:W-:Y:S01]  /*47c0*/  ULDC UR6, c[0x0][0x39c] ;  /* 0x0000e70000067ab9 */ /* 0x000fe20000000800 */
[----:B------:R-:W-:Y:S01]  /*47d0*/  LEA R184, R184, UR4, 0x1 ;  /* 0x00000004b8b87c11 */ /* 0x000fe2000f8e08ff */
[----:B------:R-:W-:Y:S01]  /*47e0*/  UIADD3 UR21, UR21, -UR12, URZ ;  /* 0x8000000c15157290 */ /* 0x000fe2000fffe03f */
[----:B------:R-:W-:Y:S01]  /*47f0*/  ULDC UR7, c[0x0][0x2ec] ;  /* 0x0000bb0000077ab9 */ /* 0x000fe20000000800 */
[----:B---3--:R1:W-:Y:S04]  /*4800*/  STL [R1+0x48], R2 ;  /* 0x0000480201007387 */ /* 0x0083e80000100800 */
[----:B----4-:R3:W-:Y:S01]  /*4810*/  STL [R1+0x4c], R0 ;  /* 0x00004c0001007387 */ /* 0x0107e20000100800 */
[----:B-1----:R-:W-:-:S02]  /*4820*/  VIADD R2, R25, 0x1 ;  /* 0x0000000119027836 */ /* 0x002fc40000000000 */
[----:B---3--:R-:W-:-:S05]  /*4830*/  IMAD.U32 R0, RZ, RZ, UR31 ;  /* 0x0000001fff007e24 */ /* 0x008fca000f8e00ff */
[----:B------:R-:W-:Y:S01]  /*4840*/  IADD3 R0, R2, UR12, -R0 ;  /* 0x0000000c02007c10 */ /* 0x000fe2000fffe800 */
[----:B------:R-:W-:-:S04]  /*4850*/  IMAD.SHL.U32 R2, R25, 0x4, RZ ;  /* 0x0000000419027824 */ /* 0x000fc800078e00ff */
[----:B------:R1:W-:Y:S04]  /*4860*/  STL [R1+0x6c], R0 ;  /* 0x00006c0001007387 */ /* 0x0003e80000100800 */
[----:B------:R3:W-:Y:S04]  /*4870*/  STL [R1+0x68], R2 ;  /* 0x0000680201007387 */ /* 0x0007e80000100800 */
[----:B-----5:R-:W-:Y:S01]  /*4880*/  STL [R1+0x50], R6 ;  /* 0x0000500601007387 */ /* 0x020fe20000100800 */
[----:B--2---:R-:W-:-:S03]  /*4890*/  LOP3.LUT P3, RZ, R4, 0x4, RZ, 0xc0, !PT ;  /* 0x0000000404ff7812 */ /* 0x004fc6000786c0ff */
[----:B------:R2:W-:Y:S01]  /*48a0*/  STL [R1+0x54], R5 ;  /* 0x0000540501007387 */ /* 0x0005e20000100800 */
[C---:B------:R-:W-:Y:S02]  /*48b0*/  LOP3.LUT P0, RZ, R4.reuse, 0x2, RZ, 0xc0, !PT ;  /* 0x0000000204ff7812 */ /* 0x040fe4000780c0ff */
[----:B------:R-:W-:Y:S01]  /*48c0*/  LOP3.LUT P2, RZ, R4, 0x4, RZ, 0xc0, !PT ;  /* 0x0000000404ff7812 */ /* 0x000fe2000784c0ff */
[----:B-1----:R-:W-:-:S05]  /*48d0*/  VIADD R0, R25, 0xffffff80 ;  /* 0xffffff8019007836 */ /* 0x002fca0000000000 */
[----:B---3--:R-:W-:Y:S01]  /*48e0*/  SHF.R.S32.HI R2, RZ, 0x1f, R0 ;  /* 0x0000001fff027819 */ /* 0x008fe20000011400 */
[----:B------:R-:W-:-:S03]  /*48f0*/  IMAD.MOV.U32 R4, RZ, RZ, 0x40 ;  /* 0x00000040ff047424 */ /* 0x000fc600078e00ff */
[C---:B------:R-:W-:Y:S01]  /*4900*/  SHF.L.U64.HI R2, R0.reuse, 0x2, R2 ;  /* 0x0000000200027819 */ /* 0x040fe20000010202 */
[----:B------:R-:W-:Y:S01]  /*4910*/  IMAD.SHL.U32 R0, R0, 0x4, RZ ;  /* 0x0000000400007824 */ /* 0x000fe200078e00ff */
[----:B--2---:R-:W-:-:S05]  /*4920*/  SHF.L.U64.HI R5, R25, 0x2, R20 ;  /* 0x0000000219057819 */ /* 0x004fca0000010214 */
[----:B------:R-:W-:Y:S04]  /*4930*/  STL [R1+0x64], R5 ;  /* 0x0000640501007387 */ /* 0x000fe80000100800 */
[----:B------:R-:W-:Y:S04]  /*4940*/  STL [R1+0x60], R2 ;  /* 0x0000600201007387 */ /* 0x000fe80000100800 */
[----:B------:R1:W-:Y:S02]  /*4950*/  STL [R1+0x5c], R0 ;  /* 0x00005c0001007387 */ /* 0x0003e40000100800 */
[----:B-1----:R-:W-:-:S05]  /*4960*/  SEL R0, R4, 0xffffffc0, !P2 ;  /* 0xffffffc004007807 */ /* 0x002fca0005000000 */
[----:B------:R1:W-:Y:S04]  /*4970*/  STL [R1+0x58], R0 ;  /* 0x0000580001007387 */ /* 0x0003e80000100800 */
[----:B------:R1:W-:Y:S01]  /*4980*/  STL [R1+0x34], R195 ;  /* 0x000034c301007387 */ /* 0x0003e20000100800 */
[----:B------:R-:W-:Y:S02]  /*4990*/  SEL R185, R185, 0xffffffc0, !P3 ;  /* 0xffffffc0b9b97807 */ /* 0x000fe40005800000 */
[----:B------:R-:W-:-:S07]  /*49a0*/  SEL R191, R191, 0xffffffe0, !P0 ;  /* 0xffffffe0bfbf7807 */ /* 0x000fce0004000000 */
.L_x_960:
[----:B------:R-:W0:Y:S01]  /*49b0*/  LDGDEPBAR ;  /* 0x00000000000079af */ /* 0x000e220000000000 */
[C---:B-1----:R-:W-:Y:S01]  /*49c0*/  IADD3 R0, R190.reuse, R191, RZ ;  /* 0x000000bfbe007210 */ /* 0x042fe20007ffe0ff */
[----:B------:R-:W-:Y:S01]  /*49d0*/  USHF.L.U32 UR11, UR10, 0x7, URZ ;  /* 0x000000070a0b7899 */ /* 0x000fe2000800063f */
[----:B------:R-:W-:Y:S05]  /*49e0*/  IADD3 R164, R190, R185, RZ ;  /* 0x000000b9bea47210 */ /* 0x000fea0007ffe0ff */
[----:B------:R-:W2:Y:S01]  /*49f0*/  LDL R198, [R1+0x6c] ;  /* 0x00006c0001c67983 */ /* 0x000ea20000100800 */
[----:B------:R-:W-:Y:S02]  /*4a00*/  USHF.L.U32 UR17, UR18, 0x7, URZ ;  /* 0x0000000712117899 */ /* 0x000fe4000800063f */
[----:B------:R-:W-:Y:S01]  /*4a10*/  UISETP.GE.AND UP0, UPT, UR11, UR21, UPT ;  /* 0x000000150b00728c */ /* 0x000fe2000bf06270 */
[----:B------:R-:W3:Y:S01]  /*4a20*/  LDL R197, [R1+0x74] ;  /* 0x0000740001c57983 */ /* 0x000ee20000100800 */
[----:B------:R-:W-:Y:S02]  /*4a30*/  UIADD3 UR17, UR17, 0x80, URZ ;  /* 0x0000008011117890 */ /* 0x000fe4000fffe03f */
[----:B------:R-:W-:Y:S01]  /*4a40*/  UISETP.GT.AND UP3, UPT, UR10, UR19, UPT ;  /* 0x000000130a00728c */ /* 0x000fe2000bf64270 */
[----:B------:R-:W4:Y:S01]  /*4a50*/  LDL R196, [R1+0x50] ;  /* 0x0000500001c47983 */ /* 0x000f220000100800 */
[----:B------:R-:W-:Y:S03]  /*4a60*/  UISETP.LT.AND UP0, UPT, UR17, UR12, UP0 ;  /* 0x0000000c1100728c */ /* 0x000fe60008701270 */
[----:B------:R-:W2:Y:S03]  /*4a70*/  LDL R2, [R1+0x54] ;  /* 0x0000540001027983 */ /* 0x000ea60000100800 */
[----:B------:R-:W-:Y:S01]  /*4a80*/  PLOP3.LUT P0, PT, PT, PT, UP0, 0x80, 0x0 ;  /* 0x000000000000781c */ /* 0x000fe20003f0f008 */
[----:B------:R-:W-:Y:S04]  /*4a90*/  STL [R1+0x13c], R101 ;  /* 0x00013c6501007387 */ /* 0x000fe80000100800 */
        /* <DEDUP_REMOVED lines=33> */
[----:B------:R-:W-:Y:S01]  /*4cb0*/  STL [R1+0xb4], R3 ;  /* 0x0000b40301007387 */ /* 0x000fe20000100800 */
[----:B--2---:R-:W-:Y:S01]  /*4cc0*/  FSETP.NEU.FTZ.AND P1, PT, R2, -INF , PT ;  /* 0xff8000000200780b */ /* 0x004fe20003f3d000 */
[----:B------:R-:W-:Y:S04]  /*4cd0*/  DEPBAR.LE SB0, 0x0 ;  /* 0x000080000000791a */ /* 0x000fe80000000000 */
[----:B------:R-:W-:Y:S01]  /*4ce0*/  BAR.SYNC.DEFER_BLOCKING 0x0 ;  /* 0x0000000000007b1d */ /* 0x000fe20000010000 */
[----:B----4-:R-:W-:Y:S05]  /*4cf0*/  FSETP.NEU.FTZ.AND P2, PT, R196, -INF , PT ;  /* 0xff800000c400780b */ /* 0x010fea0003f5d000 */
[----:B------:R-:W-:Y:S08]  /*4d00*/  LDSM.16.M88.4 R64, [R190] ;  /* 0x00000000be40783b */ /* 0x000ff00000000200 */
[----:B------:R-:W1:Y:S08]  /*4d10*/  LDSM.16.M88.4 R16, [R187+UR4+0xc000] ;  /* 0x00c00004bb10783b */ /* 0x000e700008000200 */
[----:B------:R-:W2:Y:S08]  /*4d20*/  LDSM.16.M88.4 R60, [R190+0x2000] ;  /* 0x00200000be3c783b */ /* 0x000eb00000000200 */
[----:B------:R-:W4:Y:S08]  /*4d30*/  LDSM.16.M88.4 R32, [R187+UR4+0xc800] ;  /* 0x00c80004bb20783b */ /* 0x000f300008000200 */
[----:B------:R-:W3:Y:S08]  /*4d40*/  LDSM.16.M88.4 R48, [R187+UR4+0xd000] ;  /* 0x00d00004bb30783b */ /* 0x000ef00008000200 */
[----:B------:R-:W3:Y:S01]  /*4d50*/  LDSM.16.M88.4 R132, [R187+UR4+0xd800] ;  /* 0x00d80004bb84783b */ /* 0x000ee20008000200 */
        /* <DEDUP_REMOVED lines=8> */
[-C--:B----4-:R-:W-:Y:S06]  /*4de0*/  HMMA.16816.F32 R20, R64, R32.reuse, RZ ;  /* 0x000000204014723c */ /* 0x090fec00000018ff */
[C---:B------:R-:W-:Y:S01]  /*4df0*/  HMMA.16816.F32 R24, R60.reuse, R32, RZ ;  /* 0x000000203c18723c */ /* 0x040fe200000018ff */
[----:B------:R-:W-:Y:S05]  /*4e00*/  LDSM.16.M88.4 R152, [R189+0x1800] ;  /* 0x00180000bd98783b */ /* 0x000fea0000000200 */
[-C--:B------:R-:W-:Y:S01]  /*4e10*/  HMMA.16816.F32 R28, R60, R34.reuse, RZ ;  /* 0x000000223c1c723c */ /* 0x080fe200000018ff */
[----:B--2---:R-:W-:Y:S02]  /*4e20*/  IMAD.IADD R0, R0, 0x1, R185 ;  /* 0x0000000100007824 */ /* 0x004fe400078e02b9 */
[----:B------:R-:W-:Y:S03]  /*4e30*/  LDSM.16.M88.4 R156, [R164] ;  /* 0x00000000a49c783b */ /* 0x000fe60000000200 */
[C---:B------:R-:W-:Y:S05]  /*4e40*/  HMMA.16816.F32 R32, R64.reuse, R34, RZ ;  /* 0x000000224020723c */ /* 0x040fea00000018ff */
[----:B------:R-:W-:Y:S01]  /*4e50*/  LDSM.16.M88.4 R160, [R186] ;  /* 0x00000000baa0783b */ /* 0x000fe20000000200 */
[-C--:B---3--:R-:W-:Y:S06]  /*4e60*/  HMMA.16816.F32 R36, R64, R48.reuse, RZ ;  /* 0x000000304024723c */ /* 0x088fec00000018ff */
[C---:B------:R-:W-:Y:S01]  /*4e70*/  HMMA.16816.F32 R40, R60.reuse, R48, RZ ;  /* 0x000000303c28723c */ /* 0x040fe200000018ff */
[----:B------:R-:W-:Y:S05]  /*4e80*/  LDSM.16.M88.4 R164, [R164+0x2000] ;  /* 0x00200000a4a4783b */ /* 0x000fea0000000200 */
[-C--:B------:R-:W-:Y:S03]  /*4e90*/  HMMA.16816.F32 R44, R60, R50.reuse, RZ ;  /* 0x000000323c2c723c */ /* 0x080fe600000018ff */
[----:B------:R-:W-:Y:S03]  /*4ea0*/  LDSM.16.M88.4 R168, [R186+0x1000] ;  /* 0x00100000baa8783b */ /* 0x000fe60000000200 */
[C---:B------:R-:W-:Y:S05]  /*4eb0*/  HMMA.16816.F32 R48, R64.reuse, R50, RZ ;  /* 0x000000324030723c */ /* 0x040fea00000018ff */
[----:B------:R-:W-:Y:S01]  /*4ec0*/  LDSM.16.M88.4 R172, [R186+0x1800] ;  /* 0x00180000baac783b */ /* 0x000fe20000000200 */
[-C--:B------:R-:W-:Y:S06]  /*4ed0*/  HMMA.16816.F32 R52, R64, R132.reuse, RZ ;  /* 0x000000844034723c */ /* 0x080fec00000018ff */
[C---:B------:R-:W-:Y:S01]  /*4ee0*/  HMMA.16816.F32 R56, R60.reuse, R132, RZ ;  /* 0x000000843c38723c */ /* 0x040fe200000018ff */
[----:B------:R-:W-:Y:S05]  /*4ef0*/  LDSM.16.M88.4 R176, [R0] ;  /* 0x0000000000b0783b */ /* 0x000fea0000000200 */
[-C--:B------:R-:W-:Y:S03]  /*4f00*/  HMMA.16816.F32 R60, R60, R134.reuse, RZ ;  /* 0x000000863c3c723c */ /* 0x080fe600000018ff */
[----:B------:R-:W-:Y:S03]  /*4f10*/  LDSM.16.M88.4 R180, [R188] ;  /* 0x00000000bcb4783b */ /* 0x000fe60000000200 */
[----:B------:R-:W-:Y:S05]  /*4f20*/  HMMA.16816.F32 R64, R64, R134, RZ ;  /* 0x000000864040723c */ /* 0x000fea00000018ff */
[----:B------:R-:W2:Y:S01]  /*4f30*/  LDSM.16.M88.4 R132, [R189+0x1000] ;  /* 0x00100000bd84783b */ /* 0x000ea20000000200 */
[-C--:B-1----:R-:W-:Y:S06]  /*4f40*/  HMMA.16816.F32 R4, R136, R140.reuse, R4 ;  /* 0x0000008c8804723c */ /* 0x082fec0000001804 */
[C---:B------:R-:W-:Y:S06]  /*4f50*/  HMMA.16816.F32 R8, R144.reuse, R140, R8 ;  /* 0x0000008c9008723c */ /* 0x040fec0000001808 */
[-C--:B------:R-:W-:Y:S06]  /*4f60*/  HMMA.16816.F32 R12, R144, R142.reuse, R12 ;  /* 0x0000008e900c723c */ /* 0x080fec000000180c */
[C---:B------:R-:W-:Y:S01]  /*4f70*/  HMMA.16816.F32 R16, R136.reuse, R142, R16 ;  /* 0x0000008e8810723c */ /* 0x040fe20000001810 */
[----:B------:R-:W1:Y:S05]  /*4f80*/  LDSM.16.M88.4 R140, [R186+0x800] ;  /* 0x00080000ba8c783b */ /* 0x000e6a0000000200 */
[-C--:B------:R-:W-:Y:S06]  /*4f90*/  HMMA.16816.F32 R20, R136, R148.reuse, R20 ;  /* 0x000000948814723c */ /* 0x080fec0000001814 */
[C---:B------:R-:W-:Y:S06]  /*4fa0*/  HMMA.16816.F32 R24, R144.reuse, R148, R24 ;  /* 0x000000949018723c */ /* 0x040fec0000001818 */
[-C--:B------:R-:W-:Y:S05]  /*4fb0*/  HMMA.16816.F32 R28, R144, R150.reuse, R28 ;  /* 0x00000096901c723c */ /* 0x080fea000000181c */
[----:B------:R-:W-:Y:S01]  /*4fc0*/  LEA R148, R193, UR4, 0x1 ;  /* 0x00000004c1947c11 */ /* 0x000fe2000f8e08ff */
[C---:B------:R-:W-:Y:S05]  /*4fd0*/  HMMA.16816.F32 R32, R136.reuse, R150, R32 ;  /* 0x000000968820723c */ /* 0x040fea0000001820 */
[-C--:B------:R-:W-:Y:S01]  /*4fe0*/  IADD3 R149, R185, R148.reuse, RZ ;  /* 0x00000094b9957210 */ /* 0x080fe20007ffe0ff */
[-C--:B--2---:R-:W-:Y:S05]  /*4ff0*/  HMMA.16816.F32 R36, R136, R132.reuse, R36 ;  /* 0x000000848824723c */ /* 0x084fea0000001824 */
[----:B------:R-:W-:Y:S01]  /*5000*/  IADD3 R150, R191, R148, RZ ;  /* 0x00000094bf967210 */ /* 0x000fe20007ffe0ff */
[C---:B------:R-:W-:Y:S06]  /*5010*/  HMMA.16816.F32 R40, R144.reuse, R132, R40 ;  /* 0x000000849028723c */ /* 0x040fec0000001828 */
[-C--:B------:R-:W-:Y:S06]  /*5020*/  HMMA.16816.F32 R44, R144, R134.reuse, R44 ;  /* 0x00000086902c723c */ /* 0x080fec000000182c */
[C---:B------:R-:W-:Y:S01]  /*5030*/  HMMA.16816.F32 R48, R136.reuse, R134, R48 ;  /* 0x000000868830723c */ /* 0x040fe20000001830 */
[----:B------:R2:W3:Y:S05]  /*5040*/  LDSM.16.M88.4 R132, [R0+0x2000] ;  /* 0x002000000084783b */ /* 0x0004ea0000000200 */
[-C--:B------:R-:W-:Y:S06]  /*5050*/  HMMA.16816.F32 R52, R136, R152.reuse, R52 ;  /* 0x000000988834723c */ /* 0x080fec0000001834 */
[C---:B------:R-:W-:Y:S06]  /*5060*/  HMMA.16816.F32 R56, R144.reuse, R152, R56 ;  /* 0x000000989038723c */ /* 0x040fec0000001838 */
[-C--:B------:R-:W-:Y:S06]  /*5070*/  HMMA.16816.F32 R60, R144, R154.reuse, R60 ;  /* 0x0000009a903c723c */ /* 0x080fec000000183c */
[----:B------:R-:W-:Y:S01]  /*5080*/  HMMA.16816.F32 R64, R136, R154, R64 ;  /* 0x0000009a8840723c */ /* 0x000fe20000001840 */
[----:B--2---:R-:W-:Y:S05]  /*5090*/  MOV R0, UR18 ;  /* 0x0000001200007c02 */ /* 0x004fea0008000f00 */
[-C--:B------:R-:W-:Y:S05]  /*50a0*/  HMMA.16816.F32 R4, R156, R160.reuse, R4 ;  /* 0x000000a09c04723c */ /* 0x080fea0000001804 */
[----:B------:R-:W-:Y:S01]  /*50b0*/  @!P0 IMAD R0, R0, 0x80, R197 ;  /* 0x0000008000008824 */ /* 0x000fe200078e02c5 */
[C---:B------:R-:W-:Y:S06]  /*50c0*/  HMMA.16816.F32 R8, R164.reuse, R160, R8 ;  /* 0x000000a0a408723c */ /* 0x040fec0000001808 */
[-C--:B------:R-:W-:Y:S06]  /*50d0*/  HMMA.16816.F32 R12, R164, R162.reuse, R12 ;  /* 0x000000a2a40c723c */ /* 0x080fec000000180c */
[C---:B------:R-:W-:Y:S06]  /*50e0*/  HMMA.16816.F32 R16, R156.reuse, R162, R16 ;  /* 0x000000a29c10723c */ /* 0x040fec0000001810 */
[-C--:B-1----:R-:W-:Y:S06]  /*50f0*/  HMMA.16816.F32 R20, R156, R140.reuse, R20 ;  /* 0x0000008c9c14723c */ /* 0x082fec0000001814 */
        /* <DEDUP_REMOVED lines=12> */
[C---:B---3--:R-:W-:Y:S06]  /*51c0*/  HMMA.16816.F32 R8, R132.reuse, R180, R8 ;  /* 0x000000b48408723c */ /* 0x048fec0000001808 */
        /* <DEDUP_REMOVED lines=18> */
[----:B------:R-:W-:Y:S01]  /*52f0*/  MUFU.TANH R99, R5 ;  /* 0x0000000500637308 */ /* 0x000fe20000002400 */
[----:B------:R-:W-:Y:S01]  /*5300*/  FMUL.FTZ R17, R17, UR6 ;  /* 0x0000000611117c20 */ /* 0x000fe20008410000 */
[----:B------:R-:W-:Y:S08]  /*5310*/  FMUL.FTZ R18, R18, UR6 ;  /* 0x0000000612127c20 */ /* 0x000ff00008410000 */
[----:B------:R2:W-:Y:S01]  /*5320*/  MUFU.TANH R225, R15 ;  /* 0x0000000f00e17308 */ /* 0x0005e20000002400 */
[----:B-1----:R-:W-:Y:S09]  /*5330*/  @!P0 IADD3 R9, R198, UR11, RZ ;  /* 0x0000000bc6098c10 */ /* 0x002ff2000fffe0ff */
[----:B------:R-:W-:Y:S10]  /*5340*/  MUFU.TANH R70, R6 ;  /* 0x0000000600467308 */ /* 0x000ff40000002400 */
[----:B------:R1:W-:Y:S01]  /*5350*/  MUFU.TANH R94, R16 ;  /* 0x00000010005e7308 */ /* 0x0003e20000002400 */
[----:B--2---:R-:W2:Y:S09]  /*5360*/  LDL R15, [R1+0x48] ;  /* 0x00004800010f7983 */ /* 0x004eb20000100800 */
[----:B------:R3:W4:Y:S10]  /*5370*/  MUFU.TANH R69, R7 ;  /* 0x0000000700457308 */ /* 0x0007340000002400 */
[----:B------:R4:W4:Y:S01]  /*5380*/  MUFU.TANH R226, R14 ;  /* 0x0000000e00e27308 */ /* 0x0009220000002400 */
[----:B-1----:R-:W2:Y:S09]  /*5390*/  LDL R16, [R1+0x4c] ;  /* 0x00004c0001107983 */ /* 0x002eb20000100800 */
[----:B------:R-:W-:Y:S01]  /*53a0*/  MUFU.TANH R208, R13 ;  /* 0x0000000d00d07308 */ /* 0x000fe20000002400 */
[----:B---3--:R-:W1:Y:S09]  /*53b0*/  LDSM.16.M88.4 R4, [R188+0x800] ;  /* 0x00080000bc04783b */ /* 0x008e720000000200 */
[----:B------:R3:W-:Y:S01]  /*53c0*/  MUFU.TANH R209, R12 ;  /* 0x0000000c00d17308 */ /* 0x0007e20000002400 */
[C---:B----4-:R-:W-:Y:S04]  /*53d0*/  @!P0 VIMNMX R14, R9.reuse, UR12, PT ;  /* 0x0000000c090e8c48 */ /* 0x050fe8000bfe0100 */
[----:B------:R-:W-:Y:S05]  /*53e0*/  @!P0 ISETP.GE.AND P3, PT, R0, R14, PT ;  /* 0x0000000e0000820c */ /* 0x000fea0003f66270 */
[----:B------:R-:W-:Y:S10]  /*53f0*/  MUFU.TANH R180, R19 ;  /* 0x0000001300b47308 */ /* 0x000ff40000002400 */
[----:B------:R4:W4:Y:S01]  /*5400*/  MUFU.TANH R227, R11 ;  /* 0x0000000b00e37308 */ /* 0x0009220000002400 */
[----:B---3--:R-:W-:Y:S01]  /*5410*/  FMUL.FTZ R12, R196, 1.4426950216293334961 ;  /* 0x3fb8aa3bc40c7820 */ /* 0x008fe20000410000 */
[----:B------:R-:W-:Y:S04]  /*5420*/  MOV R196, 0x8 ;  /* 0x0000000800c47802 */ /* 0x000fe80000000f00 */
[----:B------:R-:W-:Y:S04]  /*5430*/  FSEL R12, R12, RZ, P2 ;  /* 0x000000ff0c0c7208 */ /* 0x000fe80001000000 */
[----:B------:R-:W3:Y:S01]  /*5440*/  MUFU.TANH R213, R8 ;  /* 0x0000000800d57308 */ /* 0x000ee20000002400 */
[----:B------:R-:W-:Y:S09]  /*5450*/  @!P0 VIADDMNMX R13, R9, R196, UR12, PT ;  /* 0x0000000c090d8e46 */ /* 0x000ff2000b8001c4 */
[----:B------:R3:W2:Y:S01]  /*5460*/  MUFU.TANH R231, R10 ;  /* 0x0000000a00e77308 */ /* 0x0006a20000002400 */
[-C--:B-1----:R-:W-:Y:S03]  /*5470*/  HMMA.16816.F32 R20, R176, R4.reuse, R20 ;  /* 0x00000004b014723c */ /* 0x082fe60000001814 */
[----:B----4-:R-:W-:Y:S01]  /*5480*/  FMUL.FTZ R11, R2, 1.4426950216293334961 ;  /* 0x3fb8aa3b020b7820 */ /* 0x010fe20000410000 */
[----:B------:R-:W-:Y:S02]  /*5490*/  @!P0 VIADD R2, R0, 0x1 ;  /* 0x0000000100028836 */ /* 0x000fe40000000000 */
[C---:B------:R-:W-:Y:S03]  /*54a0*/  HMMA.16816.F32 R24, R132.reuse, R4, R24 ;  /* 0x000000048418723c */ /* 0x040fe60000001818 */
[----:B------:R-:W-:Y:S01]  /*54b0*/  MUFU.TANH R93, R17 ;  /* 0x00000011005d7308 */ /* 0x000fe20000002400 */
[----:B------:R-:W-:Y:S02]  /*54c0*/  @!P0 ISETP.GE.AND P2, PT, R2, R14, PT ;  /* 0x0000000e0200820c */ /* 0x000fe40003f46270 */
[----:B------:R-:W-:Y:S01]  /*54d0*/  FSEL R11, R11, RZ, P1 ;  /* 0x000000ff0b0b7208 */ /* 0x000fe20000800000 */
[----:B------:R-:W-:Y:S01]  /*54e0*/  IMAD.MOV.U32 R5, RZ, RZ, R69 ;  /* 0x000000ffff057224 */ /* 0x000fe200078e0045 */
[----:B------:R-:W-:Y:S05]  /*54f0*/  MOV R4, R100 ;  /* 0x0000006400047202 */ /* 0x000fea0000000f00 */
[----:B------:R1:W-:Y:S01]  /*5500*/  MUFU.TANH R181, R18 ;  /* 0x0000001200b57308 */ /* 0x0003e20000002400 */
[----:B------:R-:W-:Y:S01]  /*5510*/  @!P0 ISETP.GE.AND P1, PT, R0, R13, PT ;  /* 0x0000000d0000820c */ /* 0x000fe20003f26270 */
[-C--:B------:R-:W-:Y:S01]  /*5520*/  HMMA.16816.F32 R28, R132, R6.reuse, R28 ;  /* 0x00000006841c723c */ /* 0x080fe2000000181c */
[----:B---3--:R-:W-:Y:S02]  /*5530*/  MOV R10, 0x40 ;  /* 0x00000040000a7802 */ /* 0x008fe40000000f00 */
[----:B------:R-:W-:Y:S02]  /*5540*/  @!P0 FSEL R4, R100, -INF , !P3 ;  /* 0xff80000064048808 */ /* 0x000fe40005800000 */
[----:B------:R-:W-:Y:S01]  /*5550*/  MOV R8, R99 ;  /* 0x0000006300087202 */ /* 0x000fe20000000f00 */
[C---:B------:R-:W-:Y:S05]  /*5560*/  HMMA.16816.F32 R32, R176.reuse, R6, R32 ;  /* 0x00000006b020723c */ /* 0x040fea0000001820 */
[--C-:B------:R-:W-:Y:S01]  /*5570*/  FFMA.FTZ R4, R4, UR7, -R12.reuse ;  /* 0x0000000704047c23 */ /* 0x100fe2000801080c */
[----:B------:R-:W-:Y:S01]  /*5580*/  @!P0 FSEL R8, R99, -INF , !P2 ;  /* 0xff80000063088808 */ /* 0x000fe20005000000 */
[----:B------:R-:W-:Y:S01]  /*5590*/  FMUL.FTZ R20, R20, UR6 ;  /* 0x0000000614147c20 */ /* 0x000fe20008410000 */
[----:B------:R-:W-:Y:S01]  /*55a0*/  FMUL.FTZ R21, R21, UR6 ;  /* 0x0000000615157c20 */ /* 0x000fe20008410000 */
[----:B------:R3:W-:Y:S01]  /*55b0*/  MUFU.EX2 R101, R4 ;  /* 0x0000000400657308 */ /* 0x0007e20000000800 */
[----:B------:R-:W-:Y:S01]  /*55c0*/  @!P0 ISETP.GE.AND P2, PT, R2, R13, PT ;  /* 0x0000000d0200820c */ /* 0x000fe20003f46270 */
[----:B------:R-:W-:Y:S01]  /*55d0*/  FFMA.FTZ R8, R8, UR7, -R12 ;  /* 0x0000000708087c23 */ /* 0x000fe2000801080c */
[----:B------:R-:W-:Y:S01]  /*55e0*/  FMUL.FTZ R22, R22, UR6 ;  /* 0x0000000616167c20 */ /* 0x000fe20008410000 */
[----:B------:R-:W-:Y:S01]  /*55f0*/  FMUL.FTZ R24, R24, UR6 ;  /* 0x0000000618187c20 */ /* 0x000fe20008410000 */
[----:B------:R-:W-:Y:S01]  /*5600*/  @!P0 FSEL R5, R69, -INF , !P2 ;  /* 0xff80000045058808 */ /* 0x000fe20005000000 */
[----:B------:R-:W-:Y:S01]  /*5610*/  FMUL.FTZ R25, R25, UR6 ;  /* 0x0000000619197c20 */ /* 0x000fe20008410000 */
[----:B------:R-:W-:Y:S03]  /*5620*/  @!P0 VIADDMNMX R10, R9, R10, UR12, PT ;  /* 0x0000000c090a8e46 */ /* 0x000fe6000b80010a */
[----:B------:R-:W-:Y:S01]  /*5630*/  MUFU.EX2 R151, R8 ;  /* 0x0000000800977308 */ /* 0x000fe20000000800 */
[----:B------:R-:W-:Y:S01]  /*5640*/  FMUL.FTZ R26, R26, UR6 ;  /* 0x000000061a1a7c20 */ /* 0x000fe20008410000 */
[----:B------:R-:W-:Y:S01]  /*5650*/  FMUL.FTZ R23, R23, UR6 ;  /* 0x0000000617177c20 */ /* 0x000fe20008410000 */
[----:B------:R-:W-:Y:S01]  /*5660*/  @!P0 ISETP.GE.AND P4, PT, R2, R10, PT ;  /* 0x0000000a0200820c */ /* 0x000fe20003f86270 */
[----:B-1----:R-:W-:Y:S01]  /*5670*/  IMAD.MOV.U32 R18, RZ, RZ, R225 ;  /* 0x000000ffff127224 */ /* 0x002fe200078e00e1 */
[----:B------:R-:W-:Y:S01]  /*5680*/  MOV R17, R226 ;  /* 0x000000e200117202 */ /* 0x000fe20000000f00 */
[----:B------:R-:W-:Y:S01]  /*5690*/  FMUL.FTZ R27, R27, UR6 ;  /* 0x000000061b1b7c20 */ /* 0x000fe20008410000 */
[----:B------:R-:W-:Y:S03]  /*56a0*/  FMUL.FTZ R32, R32, UR6 ;  /* 0x0000000620207c20 */ /* 0x000fe60008410000 */
[----:B------:R-:W-:Y:S01]  /*56b0*/  MUFU.TANH R202, R25 ;  /* 0x0000001900ca7308 */ /* 0x000fe20000002400 */
[----:B---3--:R-:W-:Y:S01]  /*56c0*/  MOV R4, R70 ;  /* 0x0000004600047202 */ /* 0x008fe20000000f00 */
[----:B------:R-:W-:Y:S01]  /*56d0*/  FMUL.FTZ R33, R33, UR6 ;  /* 0x0000000621217c20 */ /* 0x000fe20008410000 */
[----:B------:R-:W-:Y:S01]  /*56e0*/  @!P0 FSEL R4, R70, -INF , !P1 ;  /* 0xff80000046048808 */ /* 0x000fe20004800000 */
[----:B------:R-:W-:Y:S01]  /*56f0*/  FMUL.FTZ R34, R34, UR6 ;  /* 0x0000000622227c20 */ /* 0x000fe20008410000 */
[----:B------:R-:W-:Y:S01]  /*5700*/  @!P0 ISETP.GE.AND P1, PT, R0, R10, PT ;  /* 0x0000000a0000820c */ /* 0x000fe20003f26270 */
[----:B------:R-:W-:Y:S01]  /*5710*/  FMUL.FTZ R35, R35, UR6 ;  /* 0x0000000623237c20 */ /* 0x000fe20008410000 */
[----:B------:R-:W-:Y:S03]  /*5720*/  FMUL.FTZ R30, R30, UR6 ;  /* 0x000000061e1e7c20 */ /* 0x000fe60008410000 */
[----:B------:R-:W-:Y:S01]  /*5730*/  MUFU.TANH R88, R32 ;  /* 0x0000002000587308 */ /* 0x000fe20000002400 */
[--C-:B------:R-:W-:Y:S01]  /*5740*/  FFMA.FTZ R4, R4, UR7, -R11.reuse ;  /* 0x0000000704047c23 */ /* 0x100fe2000801080b */
[----:B------:R-:W-:Y:S01]  /*5750*/  FMUL.FTZ R28, R28, UR6 ;  /* 0x000000061c1c7c20 */ /* 0x000fe20008410000 */
[----:B------:R-:W-:Y:S01]  /*5760*/  FMUL.FTZ R29, R29, UR6 ;  /* 0x000000061d1d7c20 */ /* 0x000fe20008410000 */
[----:B------:R-:W-:Y:S06]  /*5770*/  FMUL.FTZ R31, R31, UR6 ;  /* 0x000000061f1f7c20 */ /* 0x000fec0008410000 */
[----:B------:R1:W-:Y:S10]  /*5780*/  MUFU.EX2 R68, R4 ;  /* 0x0000000400447308 */ /* 0x0003f40000000800 */
[----:B------:R-:W-:Y:S10]  /*5790*/  MUFU.TANH R198, R29 ;  /* 0x0000001d00c67308 */ /* 0x000ff40000002400 */
[----:B------:R-:W-:Y:S01]  /*57a0*/  MUFU.TANH R219, R26 ;  /* 0x0000001a00db7308 */ /* 0x000fe20000002400 */
[----:B-1----:R-:W-:Y:S01]  /*57b0*/  FFMA.FTZ R4, R5, UR7, -R11 ;  /* 0x0000000705047c23 */ /* 0x002fe2000801080b */
[----:B------:R-:W-:Y:S08]  /*57c0*/  IMAD.MOV.U32 R5, RZ, RZ, R227 ;  /* 0x000000ffff057224 */ /* 0x000ff000078e00e3 */
[----:B------:R-:W-:Y:S10]  /*57d0*/  MUFU.TANH R87, R33 ;  /* 0x0000002100577308 */ /* 0x000ff40000002400 */
[----:B------:R1:W-:Y:S10]  /*57e0*/  MUFU.EX2 R3, R4 ;  /* 0x0000000400037308 */ /* 0x0003f40000000800 */
[----:B------:R-:W-:Y:S10]  /*57f0*/  MUFU.TANH R166, R34 ;  /* 0x0000002200a67308 */ /* 0x000ff40000002400 */
[----:B------:R-:W-:Y:S01]  /*5800*/  MUFU.TANH R170, R23 ;  /* 0x0000001700aa7308 */ /* 0x000fe20000002400 */
[----:B-1----:R-:W-:Y:S01]  /*5810*/  IMAD.MOV.U32 R4, RZ, RZ, R213 ;  /* 0x000000ffff047224 */ /* 0x002fe200078e00d5 */
[----:B------:R-:W-:Y:S08]  /*5820*/  @!P0 FSEL R4, R213, -INF , !P1 ;  /* 0xff800000d5048808 */ /* 0x000ff00004800000 */
[----:B------:R-:W-:Y:S10]  /*5830*/  MUFU.TANH R164, R35 ;  /* 0x0000002300a47308 */ /* 0x000ff40000002400 */
[----:B------:R1:W-:Y:S10]  /*5840*/  MUFU.TANH R92, R20 ;  /* 0x00000014005c7308 */ /* 0x0003f40000002400 */
[----:B------:R3:W-:Y:S10]  /*5850*/  MUFU.TANH R91, R21 ;  /* 0x00000015005b7308 */ /* 0x0007f40000002400 */
[----:B------:R4:W-:Y:S01]  /*5860*/  MUFU.TANH R171, R22 ;  /* 0x0000001600ab7308 */ /* 0x0009e20000002400 */
[----:B-1----:R-:W2:Y:S09]  /*5870*/  LDL R20, [R1+0x24] ;  /* 0x0000240001147983 */ /* 0x002eb20000100800 */
[----:B------:R1:W-:Y:S01]  /*5880*/  MUFU.TANH R203, R24 ;  /* 0x0000001800cb7308 */ /* 0x0003e20000002400 */
[----:B---3--:R-:W3:Y:S09]  /*5890*/  LDL R21, [R1+0x28] ;  /* 0x0000280001157983 */ /* 0x008ef20000100800 */
[----:B------:R-:W-:Y:S01]  /*58a0*/  MUFU.TANH R218, R27 ;  /* 0x0000001b00da7308 */ /* 0x000fe20000002400 */
[----:B----4-:R-:W4:Y:S09]  /*58b0*/  LDL R22, [R1+0x18] ;  /* 0x0000180001167983 */ /* 0x010f320000100800 */
[----:B------:R-:W-:Y:S01]  /*58c0*/  MUFU.TANH R217, R30 ;  /* 0x0000001e00d97308 */ /* 0x000fe20000002400 */
[----:B-1----:R-:W3:Y:S09]  /*58d0*/  LDL R24, [R1+0x10] ;  /* 0x0000100001187983 */ /* 0x002ef20000100800 */
[----:B------:R-:W-:Y:S10]  /*58e0*/  MUFU.TANH R199, R28 ;  /* 0x0000001c00c77308 */ /* 0x000ff40000002400 */
[----:B------:R-:W-:Y:S01]  /*58f0*/  MUFU.TANH R216, R31 ;  /* 0x0000001f00d87308 */ /* 0x000fe20000002400 */
[C---:B--2---:R-:W-:Y:S01]  /*5900*/  FMUL.FTZ R8, R15.reuse, 1.4426950216293334961 ;  /* 0x3fb8aa3b0f087820 */ /* 0x044fe20000410000 */
[----:B------:R-:W-:Y:S02]  /*5910*/  FSETP.NEU.FTZ.AND P2, PT, R15, -INF , PT ;  /* 0xff8000000f00780b */ /* 0x000fe40003f5d000 */
[----:B------:R-:W-:Y:S02]  /*5920*/  MOV R15, 0x48 ;  /* 0x00000048000f7802 */ /* 0x000fe40000000f00 */
[----:B------:R-:W-:Y:S02]  /*5930*/  FSEL R8, R8, RZ, P2 ;  /* 0x000000ff08087208 */ /* 0x000fe40001000000 */
[----:B------:R-:W-:Y:S02]  /*5940*/  @!P0 VIADDMNMX R9, R9, R15, UR12, PT ;  /* 0x0000000c09098e46 */ /* 0x000fe4000b80010f */
[----:B------:R-:W-:Y:S01]  /*5950*/  MOV R15, R212 ;  /* 0x000000d4000f7202 */ /* 0x000fe20000000f00 */
[--C-:B------:R-:W-:Y:S01]  /*5960*/  FFMA.FTZ R4, R4, UR7, -R8.reuse ;  /* 0x0000000704047c23 */ /* 0x100fe20008010808 */
[-C--:B------:R-:W-:Y:S02]  /*5970*/  @!P0 ISETP.GE.AND P2, PT, R2, R9.reuse, PT ;  /* 0x000000090200820c */ /* 0x080fe40003f46270 */
[-C--:B------:R-:W-:Y:S01]  /*5980*/  @!P0 ISETP.GE.AND P3, PT, R0, R9.reuse, PT ;  /* 0x000000090000820c */ /* 0x080fe20003f66270 */
[----:B------:R1:W-:Y:S01]  /*5990*/  MUFU.EX2 R249, R4 ;  /* 0x0000000400f97308 */ /* 0x0003e20000000800 */
[----:B------:R-:W-:Y:S01]  /*59a0*/  @!P0 FSEL R15, R212, -INF , !P4 ;  /* 0xff800000d40f8808 */ /* 0x000fe20006000000 */
[C---:B------:R-:W-:Y:S01]  /*59b0*/  FMUL.FTZ R2, R16.reuse, 1.4426950216293334961 ;  /* 0x3fb8aa3b10027820 */ /* 0x040fe20000410000 */
[----:B------:R-:W-:Y:S02]  /*59c0*/  FSETP.NEU.FTZ.AND P1, PT, R16, -INF , PT ;  /* 0xff8000001000780b */ /* 0x000fe40003f3d000 */
[----:B------:R-:W-:Y:S01]  /*59d0*/  @!P0 FSEL R5, R227, -INF , !P2 ;  /* 0xff800000e3058808 */ /* 0x000fe20005000000 */
[----:B------:R-:W-:Y:S01]  /*59e0*/  FFMA.FTZ R15, R15, UR7, -R8 ;  /* 0x000000070f0f7c23 */ /* 0x000fe20008010808 */
[----:B------:R-:W-:Y:S02]  /*59f0*/  FSEL R2, R2, RZ, P1 ;  /* 0x000000ff02027208 */ /* 0x000fe40000800000 */
[----:B------:R-:W-:Y:S01]  /*5a00*/  @!P0 IADD3 R16, R0, 0x8, RZ ;  /* 0x0000000800108810 */ /* 0x000fe20007ffe0ff */
[----:B------:R2:W-:Y:S03]  /*5a10*/  MUFU.EX2 R248, R15 ;  /* 0x0000000f00f87308 */ /* 0x0005e60000000800 */
[C---:B------:R-:W-:Y:S02]  /*5a20*/  @!P0 ISETP.GE.AND P2, PT, R16.reuse, R9, PT ;  /* 0x000000091000820c */ /* 0x040fe40003f46270 */
[-C--:B------:R-:W-:Y:S02]  /*5a30*/  @!P0 ISETP.GE.AND P1, PT, R16, R10.reuse, PT ;  /* 0x0000000a1000820c */ /* 0x080fe40003f26270 */
[----:B-1----:R-:W-:Y:S02]  /*5a40*/  MOV R4, R231 ;  /* 0x000000e700047202 */ /* 0x002fe40000000f00 */
[----:B------:R-:W-:Y:S02]  /*5a50*/  @!P0 FSEL R4, R231, -INF , !P3 ;  /* 0xff800000e7048808 */ /* 0x000fe40005800000 */
[----:B------:R-:W-:Y:S02]  /*5a60*/  @!P0 FSEL R17, R226, -INF , !P2 ;  /* 0xff800000e2118808 */ /* 0x000fe40005000000 */
[----:B------:R-:W-:Y:S01]  /*5a70*/  @!P0 ISETP.GE.AND P2, PT, R16, R13, PT ;  /* 0x0000000d1000820c */ /* 0x000fe20003f46270 */
[--C-:B------:R-:W-:Y:S02]  /*5a80*/  FFMA.FTZ R4, R4, UR7, -R2.reuse ;  /* 0x0000000704047c23 */ /* 0x100fe40008010802 */
[--C-:B------:R-:W-:Y:S01]  /*5a90*/  FFMA.FTZ R17, R17, UR7, -R2.reuse ;  /* 0x0000000711117c23 */ /* 0x100fe20008010802 */
[----:B--2---:R-:W-:Y:S01]  /*5aa0*/  @!P0 VIADD R15, R0, 0x9 ;  /* 0x00000009000f8836 */ /* 0x004fe20000000000 */
[----:B------:R1:W2:Y:S10]  /*5ab0*/  MUFU.EX2 R25, R4 ;  /* 0x0000000400197308 */ /* 0x0002b40000000800 */
[----:B------:R-:W-:Y:S01]  /*5ac0*/  MUFU.EX2 R23, R17 ;  /* 0x0000001100177308 */ /* 0x000fe20000000800 */
[----:B-1----:R-:W-:Y:S01]  /*5ad0*/  FFMA.FTZ R4, R5, UR7, -R2 ;  /* 0x0000000705047c23 */ /* 0x002fe20008010802 */
[----:B--2---:R-:W-:Y:S01]  /*5ae0*/  STL [R1+0x8], R25 ;  /* 0x0000081901007387 */ /* 0x004fe20000100800 */
[----:B------:R-:W-:Y:S07]  /*5af0*/  MOV R5, R209 ;  /* 0x000000d100057202 */ /* 0x000fee0000000f00 */
[----:B------:R1:W2:Y:S01]  /*5b00*/  MUFU.EX2 R26, R4 ;  /* 0x00000004001a7308 */ /* 0x0002a20000000800 */
[----:B------:R-:W-:Y:S02]  /*5b10*/  @!P0 FSEL R5, R209, -INF , !P1 ;  /* 0xff800000d1058808 */ /* 0x000fe40004800000 */
[----:B------:R-:W-:Y:S03]  /*5b20*/  @!P0 ISETP.GE.AND P1, PT, R15, R10, PT ;  /* 0x0000000a0f00820c */ /* 0x000fe60003f26270 */
[--C-:B------:R-:W-:Y:S04]  /*5b30*/  FFMA.FTZ R5, R5, UR7, -R8.reuse ;  /* 0x0000000705057c23 */ /* 0x100fe80008010808 */
[----:B------:R2:W-:Y:S01]  /*5b40*/  MUFU.EX2 R245, R5 ;  /* 0x0000000500f57308 */ /* 0x0005e20000000800 */
[----:B-1----:R-:W-:Y:S01]  /*5b50*/  MOV R4, R208 ;  /* 0x000000d000047202 */ /* 0x002fe20000000f00 */
[----:B--2---:R-:W-:Y:S01]  /*5b60*/  STL [R1+0x4], R26 ;  /* 0x0000041a01007387 */ /* 0x004fe20000100800 */
[----:B------:R-:W-:Y:S02]  /*5b70*/  @!P0 FSEL R4, R208, -INF , !P1 ;  /* 0xff800000d0048808 */ /* 0x000fe40004800000 */
[----:B------:R-:W-:Y:S01]  /*5b80*/  @!P0 ISETP.GE.AND P1, PT, R15, R9, PT ;  /* 0x000000090f00820c */ /* 0x000fe20003f26270 */
[----:B------:R-:W-:Y:S02]  /*5b90*/  STL [R1], R23 ;  /* 0x0000001701007387 */ /* 0x000fe40000100800 */
[----:B------:R-:W-:Y:S01]  /*5ba0*/  FFMA.FTZ R19, R4, UR7, -R8 ;  /* 0x0000000704137c23 */ /* 0x000fe20008010808 */
[----:B------:R-:W-:Y:S02]  /*5bb0*/  @!P0 FSEL R18, R225, -INF , !P1 ;  /* 0xff800000e1128808 */ /* 0x000fe40004800000 */
[----:B------:R-:W-:Y:S01]  /*5bc0*/  @!P0 ISETP.GE.AND P1, PT, R16, R14, PT ;  /* 0x0000000e1000820c */ /* 0x000fe20003f26270 */
[----:B------:R-:W-:Y:S01]  /*5bd0*/  MUFU.EX2 R244, R19 ;  /* 0x0000001300f47308 */ /* 0x000fe20000000800 */
[----:B------:R-:W1:Y:S01]  /*5be0*/  LDSM.16.M88.4 R4, [R188+0x1000] ;  /* 0x00100000bc04783b */ /* 0x000e620000000200 */
[----:B------:R-:W-:Y:S01]  /*5bf0*/  FFMA.FTZ R17, R18, UR7, -R2 ;  /* 0x0000000712117c23 */ /* 0x000fe20008010802 */
[----:B------:R-:W-:Y:S01]  /*5c00*/  MOV R18, R93 ;  /* 0x0000005d00127202 */ /* 0x000fe20000000f00 */
[----:B------:R-:W-:Y:S01]  /*5c10*/  IMAD.MOV.U32 R16, RZ, RZ, R181 ;  /* 0x000000ffff107224 */ /* 0x000fe200078e00b5 */
[----:B------:R-:W-:Y:S05]  /*5c20*/  @!P0 FSEL R16, R181, -INF , !P2 ;  /* 0xff800000b5108808 */ /* 0x000fea0005000000 */
[----:B------:R2:W-:Y:S01]  /*5c30*/  MUFU.EX2 R252, R17 ;  /* 0x0000001100fc7308 */ /* 0x0005e20000000800 */
[--C-:B------:R-:W-:Y:S09]  /*5c40*/  FFMA.FTZ R16, R16, UR7, -R11.reuse ;  /* 0x0000000710107c23 */ /* 0x100ff2000801080b */
[----:B------:R1:W-:Y:S01]  /*5c50*/  MUFU.EX2 R233, R16 ;  /* 0x0000001000e97308 */ /* 0x0003e20000000800 */
[----:B--2---:R-:W-:Y:S02]  /*5c60*/  MOV R17, R94 ;  /* 0x0000005e00117202 */ /* 0x004fe40000000f00 */
[----:B------:R-:W-:Y:S02]  /*5c70*/  @!P0 FSEL R17, R94, -INF , !P1 ;  /* 0xff8000005e118808 */ /* 0x000fe40004800000 */
[----:B------:R-:W-:Y:S03]  /*5c80*/  @!P0 ISETP.GE.AND P1, PT, R15, R14, PT ;  /* 0x0000000e0f00820c */ /* 0x000fe60003f26270 */
[--C-:B------:R-:W-:Y:S01]  /*5c90*/  FFMA.FTZ R17, R17, UR7, -R12.reuse ;  /* 0x0000000711117c23 */ /* 0x100fe2000801080c */
[----:B------:R-:W-:Y:S02]  /*5ca0*/  @!P0 FSEL R18, R93, -INF , !P1 ;  /* 0xff8000005d128808 */ /* 0x000fe40004800000 */
[----:B------:R-:W-:Y:S01]  /*5cb0*/  @!P0 ISETP.GE.AND P1, PT, R15, R13, PT ;  /* 0x0000000d0f00820c */ /* 0x000fe20003f26270 */
[----:B------:R2:W-:Y:S01]  /*5cc0*/  MUFU.EX2 R98, R17 ;  /* 0x0000001100627308 */ /* 0x0005e20000000800 */
[----:B------:R-:W-:Y:S02]  /*5cd0*/  MOV R15, R180 ;  /* 0x000000b4000f7202 */ /* 0x000fe40000000f00 */
[----:B------:R-:W-:Y:S01]  /*5ce0*/  @!P0 FSEL R15, R180, -INF , !P1 ;  /* 0xff800000b40f8808 */ /* 0x000fe20004800000 */
[-C--:B-1----:R-:W-:Y:S04]  /*5cf0*/  HMMA.16816.F32 R36, R176, R4.reuse, R36 ;  /* 0x00000004b024723c */ /* 0x082fe80000001824 */
[----:B------:R-:W-:Y:S01]  /*5d00*/  FFMA.FTZ R15, R15, UR7, -R11 ;  /* 0x000000070f0f7c23 */ /* 0x000fe2000801080b */
[----:B------:R-:W-:Y:S01]  /*5d10*/  @!P0 IADD3 R16, R0, 0x10, RZ ;  /* 0x0000001000108810 */ /* 0x000fe20007ffe0ff */
[C---:B------:R-:W-:Y:S02]  /*5d20*/  HMMA.16816.F32 R40, R132.reuse, R4, R40 ;  /* 0x000000048428723c */ /* 0x040fe40000001828 */
[----:B------:R1:W-:Y:S02]  /*5d30*/  MUFU.EX2 R232, R15 ;  /* 0x0000000f00e87308 */ /* 0x0003e40000000800 */
[----:B------:R-:W-:Y:S01]  /*5d40*/  @!P0 ISETP.GE.AND P1, PT, R16, R14, PT ;  /* 0x0000000e1000820c */ /* 0x000fe20003f26270 */
[----:B--2---:R-:W-:Y:S02]  /*5d50*/  FFMA.FTZ R17, R18, UR7, -R12 ;  /* 0x0000000712117c23 */ /* 0x004fe4000801080c */
[----:B------:R-:W-:Y:S01]  /*5d60*/  MOV R4, R91 ;  /* 0x0000005b00047202 */ /* 0x000fe20000000f00 */
[-C--:B------:R-:W-:Y:S04]  /*5d70*/  HMMA.16816.F32 R44, R132, R6.reuse, R44 ;  /* 0x00000006842c723c */ /* 0x080fe8000000182c */
[----:B------:R2:W-:Y:S01]  /*5d80*/  MUFU.EX2 R97, R17 ;  /* 0x0000001100617308 */ /* 0x0005e20000000800 */
[-C--:B------:R-:W-:Y:S02]  /*5d90*/  @!P0 ISETP.GE.AND P2, PT, R16, R13.reuse, PT ;  /* 0x0000000d1000820c */ /* 0x080fe40003f46270 */
[----:B------:R-:W-:Y:S01]  /*5da0*/  MOV R18, R216 ;  /* 0x000000d800127202 */ /* 0x000fe20000000f00 */
[C---:B------:R-:W-:Y:S04]  /*5db0*/  HMMA.16816.F32 R48, R176.reuse, R6, R48 ;  /* 0x00000006b030723c */ /* 0x040fe80000001830 */
[----:B-1----:R-:W-:Y:S01]  /*5dc0*/  @!P0 IADD3 R15, R0, 0x11, RZ ;  /* 0x00000011000f8810 */ /* 0x002fe20007ffe0ff */
[----:B------:R-:W-:Y:S01]  /*5dd0*/  FMUL.FTZ R36, R36, UR6 ;  /* 0x0000000624247c20 */ /* 0x000fe20008410000 */
[----:B------:R-:W-:Y:S01]  /*5de0*/  FMUL.FTZ R37, R37, UR6 ;  /* 0x0000000625257c20 */ /* 0x000fe20008410000 */
[----:B------:R-:W-:Y:S02]  /*5df0*/  FMUL.FTZ R38, R38, UR6 ;  /* 0x0000000626267c20 */ /* 0x000fe40008410000 */
[----:B------:R-:W-:Y:S02]  /*5e00*/  MUFU.TANH R84, R36 ;  /* 0x0000002400547308 */ /* 0x000fe40000002400 */
[----:B------:R-:W-:Y:S01]  /*5e10*/  FMUL.FTZ R40, R40, UR6 ;  /* 0x0000000628287c20 */ /* 0x000fe20008410000 */
[----:B------:R-:W-:Y:S01]  /*5e20*/  FMUL.FTZ R39, R39, UR6 ;  /* 0x0000000627277c20 */ /* 0x000fe20008410000 */
[----:B--2---:R-:W-:Y:S01]  /*5e30*/  IMAD.MOV.U32 R17, RZ, RZ, R92 ;  /* 0x000000ffff117224 */ /* 0x004fe200078e005c */
[----:B------:R-:W-:Y:S01]  /*5e40*/  @!P0 FSEL R17, R92, -INF , !P1 ;  /* 0xff8000005c118808 */ /* 0x000fe20004800000 */
[----:B------:R-:W-:Y:S01]  /*5e50*/  FMUL.FTZ R42, R42, UR6 ;  /* 0x000000062a2a7c20 */ /* 0x000fe20008410000 */
[----:B------:R-:W-:Y:S01]  /*5e60*/  @!P0 ISETP.GE.AND P1, PT, R15, R14, PT ;  /* 0x0000000e0f00820c */ /* 0x000fe20003f26270 */
[----:B------:R-:W-:Y:S02]  /*5e70*/  FMUL.FTZ R41, R41, UR6 ;  /* 0x0000000629297c20 */ /* 0x000fe40008410000 */
[----:B------:R-:W1:Y:S01]  /*5e80*/  MUFU.TANH R83, R37 ;  /* 0x0000002500537308 */ /* 0x000e620000002400 */
[--C-:B------:R-:W-:Y:S01]  /*5e90*/  FFMA.FTZ R5, R17, UR7, -R12.reuse ;  /* 0x0000000711057c23 */ /* 0x100fe2000801080c */
[----:B------:R-:W-:Y:S01]  /*5ea0*/  @!P0 FSEL R4, R91, -INF , !P1 ;  /* 0xff8000005b048808 */ /* 0x000fe20004800000 */
[----:B------:R-:W-:Y:S01]  /*5eb0*/  FMUL.FTZ R43, R43, UR6 ;  /* 0x000000062b2b7c20 */ /* 0x000fe20008410000 */
[----:B------:R-:W-:Y:S01]  /*5ec0*/  @!P0 ISETP.GE.AND P1, PT, R15, R13, PT ;  /* 0x0000000d0f00820c */ /* 0x000fe20003f26270 */
[----:B------:R-:W-:Y:S01]  /*5ed0*/  FMUL.FTZ R44, R44, UR6 ;  /* 0x000000062c2c7c20 */ /* 0x000fe20008410000 */
[----:B------:R-:W-:Y:S01]  /*5ee0*/  FMUL.FTZ R48, R48, UR6 ;  /* 0x0000000630307c20 */ /* 0x000fe20008410000 */
[----:B------:R-:W-:Y:S03]  /*5ef0*/  FMUL.FTZ R49, R49, UR6 ;  /* 0x0000000631317c20 */ /* 0x000fe60008410000 */
[----:B------:R-:W-:Y:S01]  /*5f00*/  MUFU.TANH R182, R41 ;  /* 0x0000002900b67308 */ /* 0x000fe20000002400 */
[----:B------:R-:W-:Y:S01]  /*5f10*/  FMUL.FTZ R50, R50, UR6 ;  /* 0x0000000632327c20 */ /* 0x000fe20008410000 */
[----:B------:R-:W-:Y:S01]  /*5f20*/  FMUL.FTZ R51, R51, UR6 ;  /* 0x0000000633337c20 */ /* 0x000fe20008410000 */
[----:B------:R-:W-:Y:S01]  /*5f30*/  FFMA.FTZ R4, R4, UR7, -R12 ;  /* 0x0000000704047c23 */ /* 0x000fe2000801080c */
[----:B------:R-:W-:Y:S01]  /*5f40*/  MOV R17, R170 ;  /* 0x000000aa00117202 */ /* 0x000fe20000000f00 */
[----:B------:R-:W-:Y:S01]  /*5f50*/  FMUL.FTZ R45, R45, UR6 ;  /* 0x000000062d2d7c20 */ /* 0x000fe20008410000 */
[----:B------:R-:W-:Y:S01]  /*5f60*/  @!P0 FSEL R17, R170, -INF , !P1 ;  /* 0xff800000aa118808 */ /* 0x000fe20004800000 */
[----:B------:R-:W-:Y:S03]  /*5f70*/  FMUL.FTZ R46, R46, UR6 ;  /* 0x000000062e2e7c20 */ /* 0x000fe60008410000 */
[----:B------:R2:W-:Y:S01]  /*5f80*/  MUFU.EX2 R96, R5 ;  /* 0x0000000500607308 */ /* 0x0005e20000000800 */
[CC--:B------:R-:W-:Y:S01]  /*5f90*/  @!P0 ISETP.GE.AND P1, PT, R16.reuse, R10.reuse, PT ;  /* 0x0000000a1000820c */ /* 0x0c0fe20003f26270 */
[----:B------:R-:W-:Y:S08]  /*5fa0*/  FMUL.FTZ R47, R47, UR6 ;  /* 0x000000062f2f7c20 */ /* 0x000ff00008410000 */
[----:B------:R-:W-:Y:S10]  /*5fb0*/  MUFU.TANH R80, R48 ;  /* 0x0000003000507308 */ /* 0x000ff40000002400 */
[----:B------:R1:W-:Y:S01]  /*5fc0*/  MUFU.EX2 R95, R4 ;  /* 0x00000004005f7308 */ /* 0x0003e20000000800 */
[----:B--2---:R-:W-:Y:S01]  /*5fd0*/  IMAD.MOV.U32 R5, RZ, RZ, R171 ;  /* 0x000000ffff057224 */ /* 0x004fe200078e00ab */
[----:B------:R-:W-:Y:S02]  /*5fe0*/  @!P0 FSEL R5, R171, -INF , !P2 ;  /* 0xff800000ab058808 */ /* 0x000fe40005000000 */
[----:B------:R-:W-:Y:S01]  /*5ff0*/  @!P0 ISETP.GE.AND P2, PT, R16, R9, PT ;  /* 0x000000091000820c */ /* 0x000fe20003f46270 */
[----:B------:R-:W-:Y:S05]  /*6000*/  @!P0 VIADD R16, R0, 0x18 ;  /* 0x0000001800108836 */ /* 0x000fea0000000000 */
[----:B------:R-:W-:Y:S10]  /*6010*/  MUFU.TANH R79, R49 ;  /* 0x00000031004f7308 */ /* 0x000ff40000002400 */
[----:B------:R-:W-:Y:S01]  /*6020*/  MUFU.TANH R161, R38 ;  /* 0x0000002600a17308 */ /* 0x000fe20000002400 */
[--C-:B-1----:R-:W-:Y:S01]  /*6030*/  FFMA.FTZ R4, R5, UR7, -R11.reuse ;  /* 0x0000000705047c23 */ /* 0x102fe2000801080b */
[----:B------:R-:W-:Y:S02]  /*6040*/  MOV R5, R219 ;  /* 0x000000db00057202 */ /* 0x000fe40000000f00 */
[----:B------:R-:W-:Y:S02]  /*6050*/  @!P0 FSEL R5, R219, -INF , !P2 ;  /* 0xff800000db058808 */ /* 0x000fe40005000000 */
[----:B------:R-:W-:Y:S04]  /*6060*/  @!P0 ISETP.GE.AND P2, PT, R16, R9, PT ;  /* 0x000000091000820c */ /* 0x000fe80003f46270 */
[----:B------:R-:W-:Y:S01]  /*6070*/  MUFU.TANH R157, R50 ;  /* 0x00000032009d7308 */ /* 0x000fe20000002400 */
[----:B------:R-:W-:Y:S09]  /*6080*/  FFMA.FTZ R5, R5, UR7, -R2 ;  /* 0x0000000705057c23 */ /* 0x000ff20008010802 */
[----:B------:R1:W-:Y:S10]  /*6090*/  MUFU.EX2 R223, R4 ;  /* 0x0000000400df7308 */ /* 0x0003f40000000800 */
[----:B------:R-:W-:Y:S10]  /*60a0*/  MUFU.TANH R156, R51 ;  /* 0x00000033009c7308 */ /* 0x000ff40000002400 */
[----:B------:R2:W-:Y:S01]  /*60b0*/  MUFU.EX2 R251, R5 ;  /* 0x0000000500fb7308 */ /* 0x0005e20000000800 */
[--C-:B-1----:R-:W-:Y:S01]  /*60c0*/  FFMA.FTZ R4, R17, UR7, -R11.reuse ;  /* 0x0000000711047c23 */ /* 0x102fe2000801080b */
[----:B------:R-:W-:Y:S08]  /*60d0*/  IMAD.MOV.U32 R17, RZ, RZ, R202 ;  /* 0x000000ffff117224 */ /* 0x000ff000078e00ca */
[----:B------:R1:W-:Y:S10]  /*60e0*/  MUFU.EX2 R222, R4 ;  /* 0x0000000400de7308 */ /* 0x0003f40000000800 */
[----:B------:R-:W-:Y:S01]  /*60f0*/  MUFU.TANH R160, R39 ;  /* 0x0000002700a07308 */ /* 0x000fe20000002400 */
[----:B--2---:R-:W-:Y:S09]  /*6100*/  MOV R5, R199 ;  /* 0x000000c700057202 */ /* 0x004ff20000000f00 */
[----:B------:R-:W-:Y:S01]  /*6110*/  MUFU.TANH R183, R40 ;  /* 0x0000002800b77308 */ /* 0x000fe20000002400 */
[----:B-1----:R-:W-:Y:S02]  /*6120*/  MOV R4, R203 ;  /* 0x000000cb00047202 */ /* 0x002fe40000000f00 */
[----:B------:R-:W-:Y:S02]  /*6130*/  @!P0 FSEL R4, R203, -INF , !P1 ;  /* 0xff800000cb048808 */ /* 0x000fe40004800000 */
[C---:B------:R-:W-:Y:S05]  /*6140*/  @!P0 ISETP.GE.AND P1, PT, R15.reuse, R10, PT ;  /* 0x0000000a0f00820c */ /* 0x040fea0003f26270 */
[----:B------:R-:W-:Y:S01]  /*6150*/  MUFU.TANH R207, R42 ;  /* 0x0000002a00cf7308 */ /* 0x000fe20000002400 */
[--C-:B------:R-:W-:Y:S01]  /*6160*/  FFMA.FTZ R4, R4, UR7, -R8.reuse ;  /* 0x0000000704047c23 */ /* 0x100fe20008010808 */
[----:B------:R-:W-:Y:S02]  /*6170*/  @!P0 FSEL R17, R202, -INF , !P1 ;  /* 0xff800000ca118808 */ /* 0x000fe40004800000 */
[----:B------:R-:W-:Y:S03]  /*6180*/  @!P0 ISETP.GE.AND P1, PT, R15, R9, PT ;  /* 0x000000090f00820c */ /* 0x000fe60003f26270 */
[----:B------:R-:W-:Y:S03]  /*6190*/  FFMA.FTZ R15, R17, UR7, -R8 ;  /* 0x00000007110f7c23 */ /* 0x000fe60008010808 */
[----:B------:R1:W-:Y:S01]  /*61a0*/  MUFU.EX2 R241, R4 ;  /* 0x0000000400f17308 */ /* 0x0003e20000000800 */
[----:B------:R-:W-:Y:S02]  /*61b0*/  MOV R17, R217 ;  /* 0x000000d900117202 */ /* 0x000fe40000000f00 */
[----:B------:R-:W-:Y:S02]  /*61c0*/  @!P0 FSEL R17, R217, -INF , !P2 ;  /* 0xff800000d9118808 */ /* 0x000fe40005000000 */
[----:B------:R-:W-:Y:S05]  /*61d0*/  @!P0 ISETP.GE.AND P2, PT, R16, R13, PT ;  /* 0x0000000d1000820c */ /* 0x000fea0003f46270 */
[----:B------:R2:W-:Y:S01]  /*61e0*/  MUFU.EX2 R240, R15 ;  /* 0x0000000f00f07308 */ /* 0x0005e20000000800 */
[--C-:B------:R-:W-:Y:S09]  /*61f0*/  FFMA.FTZ R17, R17, UR7, -R2.reuse ;  /* 0x0000000711117c23 */ /* 0x100ff20008010802 */
[----:B------:R-:W-:Y:S01]  /*6200*/  MUFU.EX2 R247, R17 ;  /* 0x0000001100f77308 */ /* 0x000fe20000000800 */
[----:B-1----:R-:W-:Y:S02]  /*6210*/  MOV R4, R218 ;  /* 0x000000da00047202 */ /* 0x002fe40000000f00 */
[----:B------:R-:W-:Y:S02]  /*6220*/  @!P0 FSEL R4, R218, -INF , !P1 ;  /* 0xff800000da048808 */ /* 0x000fe40004800000 */
[-C--:B------:R-:W-:Y:S03]  /*6230*/  @!P0 ISETP.GE.AND P1, PT, R16, R10.reuse, PT ;  /* 0x0000000a1000820c */ /* 0x080fe60003f26270 */
[----:B------:R-:W-:Y:S01]  /*6240*/  FFMA.FTZ R4, R4, UR7, -R2 ;  /* 0x0000000704047c23 */ /* 0x000fe20008010802 */
[----:B--2---:R-:W-:Y:S01]  /*6250*/  @!P0 IADD3 R15, R0, 0x19, RZ ;  /* 0x00000019000f8810 */ /* 0x004fe20007ffe0ff */
[----:B------:R-:W-:Y:S01]  /*6260*/  MUFU.TANH R206, R43 ;  /* 0x0000002b00ce7308 */ /* 0x000fe20000002400 */
[----:B------:R-:W-:Y:S02]  /*6270*/  @!P0 FSEL R5, R199, -INF , !P1 ;  /* 0xff800000c7058808 */ /* 0x000fe40004800000 */
[----:B------:R-:W-:Y:S03]  /*6280*/  @!P0 ISETP.GE.AND P1, PT, R15, R10, PT ;  /* 0x0000000a0f00820c */ /* 0x000fe60003f26270 */
[----:B------:R-:W-:Y:S04]  /*6290*/  FFMA.FTZ R5, R5, UR7, -R8 ;  /* 0x0000000705057c23 */ /* 0x000fe80008010808 */
[----:B------:R1:W-:Y:S10]  /*62a0*/  MUFU.EX2 R250, R4 ;  /* 0x0000000400fa7308 */ /* 0x0003f40000000800 */
[----:B------:R2:W-:Y:S10]  /*62b0*/  MUFU.EX2 R237, R5 ;  /* 0x0000000500ed7308 */ /* 0x0005f40000000800 */
[----:B------:R-:W-:Y:S01]  /*62c0*/  MUFU.TANH R169, R44 ;  /* 0x0000002c00a97308 */ /* 0x000fe20000002400 */
[----:B-1----:R-:W-:Y:S01]  /*62d0*/  IMAD.MOV.U32 R4, RZ, RZ, R198 ;  /* 0x000000ffff047224 */ /* 0x002fe200078e00c6 */
[----:B------:R-:W-:Y:S02]  /*62e0*/  @!P0 FSEL R4, R198, -INF , !P1 ;  /* 0xff800000c6048808 */ /* 0x000fe40004800000 */
[C---:B------:R-:W-:Y:S03]  /*62f0*/  @!P0 ISETP.GE.AND P1, PT, R15.reuse, R9, PT ;  /* 0x000000090f00820c */ /* 0x040fe60003f26270 */
[----:B------:R-:W-:Y:S01]  /*6300*/  FFMA.FTZ R19, R4, UR7, -R8 ;  /* 0x0000000704137c23 */ /* 0x000fe20008010808 */
[----:B------:R-:W-:Y:S01]  /*6310*/  @!P0 FSEL R18, R216, -INF , !P1 ;  /* 0xff800000d8128808 */ /* 0x000fe20004800000 */
[----:B--2---:R-:W1:Y:S01]  /*6320*/  LDSM.16.M88.4 R4, [R188+0x1800] ;  /* 0x00180000bc04783b */ /* 0x004e620000000200 */
[----:B------:R-:W-:Y:S01]  /*6330*/  @!P0 ISETP.GE.AND P1, PT, R16, R14, PT ;  /* 0x0000000e1000820c */ /* 0x000fe20003f26270 */
[----:B------:R-:W2:Y:S01]  /*6340*/  MUFU.TANH R168, R45 ;  /* 0x0000002d00a87308 */ /* 0x000ea20000002400 */
[----:B------:R-:W-:Y:S01]  /*6350*/  MOV R16, R166 ;  /* 0x000000a600107202 */ /* 0x000fe20000000f00 */
[----:B------:R-:W-:Y:S01]  /*6360*/  FFMA.FTZ R17, R18, UR7, -R2 ;  /* 0x0000000712117c23 */ /* 0x000fe20008010802 */
[----:B------:R-:W-:Y:S02]  /*6370*/  MOV R18, R87 ;  /* 0x0000005700127202 */ /* 0x000fe40000000f00 */
[----:B------:R-:W-:Y:S05]  /*6380*/  @!P0 FSEL R16, R166, -INF , !P2 ;  /* 0xff800000a6108808 */ /* 0x000fea0005000000 */
[----:B------:R4:W-:Y:S01]  /*6390*/  MUFU.EX2 R246, R17 ;  /* 0x0000001100f67308 */ /* 0x0009e20000000800 */
[--C-:B------:R-:W-:Y:S09]  /*63a0*/  FFMA.FTZ R16, R16, UR7, -R11.reuse ;  /* 0x0000000710107c23 */ /* 0x100ff2000801080b */
[----:B------:R3:W-:Y:S10]  /*63b0*/  MUFU.EX2 R211, R16 ;  /* 0x0000001000d37308 */ /* 0x0007f40000000800 */
[----:B------:R-:W-:Y:S01]  /*63c0*/  MUFU.TANH R201, R46 ;  /* 0x0000002e00c97308 */ /* 0x000fe20000002400 */
[----:B----4-:R-:W-:Y:S01]  /*63d0*/  IMAD.MOV.U32 R17, RZ, RZ, R88 ;  /* 0x000000ffff117224 */ /* 0x010fe200078e0058 */
[----:B------:R-:W-:Y:S02]  /*63e0*/  @!P0 FSEL R17, R88, -INF , !P1 ;  /* 0xff80000058118808 */ /* 0x000fe40004800000 */
[-C--:B------:R-:W-:Y:S03]  /*63f0*/  @!P0 ISETP.GE.AND P1, PT, R15, R14.reuse, PT ;  /* 0x0000000e0f00820c */ /* 0x080fe60003f26270 */
[----:B------:R-:W-:Y:S01]  /*6400*/  FFMA.FTZ R17, R17, UR7, -R12 ;  /* 0x0000000711117c23 */ /* 0x000fe2000801080c */
[----:B------:R-:W-:Y:S02]  /*6410*/  @!P0 FSEL R18, R87, -INF , !P1 ;  /* 0xff80000057128808 */ /* 0x000fe40004800000 */
[----:B------:R-:W4:Y:S01]  /*6420*/  MUFU.TANH R200, R47 ;  /* 0x0000002f00c87308 */ /* 0x000f220000002400 */
[-C--:B------:R-:W-:Y:S01]  /*6430*/  @!P0 ISETP.GE.AND P1, PT, R15, R13.reuse, PT ;  /* 0x0000000d0f00820c */ /* 0x080fe20003f26270 */
[----:B------:R-:W-:Y:S01]  /*6440*/  IMAD.MOV.U32 R15, RZ, RZ, R164 ;  /* 0x000000ffff0f7224 */ /* 0x000fe200078e00a4 */
[----:B---3--:R-:W-:Y:S02]  /*6450*/  @!P0 IADD3 R16, R0, 0x20, RZ ;  /* 0x0000002000108810 */ /* 0x008fe40007ffe0ff */
[----:B------:R-:W-:Y:S01]  /*6460*/  @!P0 FSEL R15, R164, -INF , !P1 ;  /* 0xff800000a40f8808 */ /* 0x000fe20004800000 */
[-C--:B-1----:R-:W-:Y:S04]  /*6470*/  HMMA.16816.F32 R52, R176, R4.reuse, R52 ;  /* 0x00000004b034723c */ /* 0x082fe80000001834 */
[----:B------:R1:W-:Y:S01]  /*6480*/  MUFU.EX2 R90, R17 ;  /* 0x00000011005a7308 */ /* 0x0003e20000000800 */
[C---:B------:R-:W-:Y:S01]  /*6490*/  @!P0 ISETP.GE.AND P1, PT, R16.reuse, R14, PT ;  /* 0x0000000e1000820c */ /* 0x040fe20003f26270 */
[--C-:B------:R-:W-:Y:S01]  /*64a0*/  FFMA.FTZ R15, R15, UR7, -R11.reuse ;  /* 0x000000070f0f7c23 */ /* 0x100fe2000801080b */
[----:B------:R-:W-:Y:S01]  /*64b0*/  @!P0 ISETP.GE.AND P2, PT, R16, R13, PT ;  /* 0x0000000d1000820c */ /* 0x000fe20003f46270 */
[C---:B------:R-:W-:Y:S06]  /*64c0*/  HMMA.16816.F32 R56, R132.reuse, R4, R56 ;  /* 0x000000048438723c */ /* 0x040fec0000001838 */
[----:B------:R3:W-:Y:S01]  /*64d0*/  MUFU.EX2 R210, R15 ;  /* 0x0000000f00d27308 */ /* 0x0007e20000000800 */
[-C--:B------:R-:W-:Y:S04]  /*64e0*/  HMMA.16816.F32 R60, R132, R6.reuse, R60 ;  /* 0x00000006843c723c */ /* 0x080fe8000000183c */
[----:B------:R-:W-:Y:S02]  /*64f0*/  MOV R4, R83 ;  /* 0x0000005300047202 */ /* 0x000fe40000000f00 */
[----:B------:R-:W-:Y:S03]  /*6500*/  HMMA.16816.F32 R64, R176, R6, R64 ;  /* 0x00000006b040723c */ /* 0x000fe60000001840 */
[----:B------:R-:W-:Y:S02]  /*6510*/  MUFU.EX2 R236, R19 ;  /* 0x0000001300ec7308 */ /* 0x000fe40000000800 */
[--C-:B-1----:R-:W-:Y:S01]  /*6520*/  FFMA.FTZ R17, R18, UR7, -R12.reuse ;  /* 0x0000000712117c23 */ /* 0x102fe2000801080c */
[----:B------:R-:W-:Y:S01]  /*6530*/  FMUL.FTZ R52, R52, UR6 ;  /* 0x0000000634347c20 */ /* 0x000fe20008410000 */
[----:B--2---:R-:W-:Y:S01]  /*6540*/  MOV R6, R168 ;  /* 0x000000a800067202 */ /* 0x004fe20000000f00 */
[----:B------:R-:W-:Y:S05]  /*6550*/  FMUL.FTZ R53, R53, UR6 ;  /* 0x0000000635357c20 */ /* 0x000fea0008410000 */
[----:B------:R1:W-:Y:S01]  /*6560*/  MUFU.EX2 R89, R17 ;  /* 0x0000001100597308 */ /* 0x0003e20000000800 */
[----:B---3--:R-:W-:Y:S02]  /*6570*/  @!P0 VIADD R15, R0, 0x21 ;  /* 0x00000021000f8836 */ /* 0x008fe40000000000 */
        /* <DEDUP_REMOVED lines=8> */
[----:B------:R-:W-:Y:S01]  /*6600*/  FMUL.FTZ R61, R61, UR6 ;  /* 0x000000063d3d7c20 */ /* 0x000fe20008410000 */
[----:B------:R-:W-:Y:S01]  /*6610*/  FMUL.FTZ R62, R62, UR6 ;  /* 0x000000063e3e7c20 */ /* 0x000fe20008410000 */
[----:B------:R-:W-:Y:S01]  /*6620*/  FMUL.FTZ R63, R63, UR6 ;  /* 0x000000063f3f7c20 */ /* 0x000fe20008410000 */
[----:B------:R-:W-:Y:S04]  /*6630*/  FMUL.FTZ R64, R64, UR6 ;  /* 0x0000000640407c20 */ /* 0x000fe80008410000 */
[----:B------:R-:W2:Y:S01]  /*6640*/  MUFU.TANH R73, R53 ;  /* 0x0000003500497308 */ /* 0x000ea20000002400 */
[----:B-1----:R-:W-:Y:S01]  /*6650*/  MOV R17, R84 ;  /* 0x0000005400117202 */ /* 0x002fe20000000f00 */
[----:B------:R-:W-:Y:S01]  /*6660*/  FMUL.FTZ R65, R65, UR6 ;  /* 0x0000000641417c20 */ /* 0x000fe20008410000 */
[----:B------:R-:W-:Y:S01]  /*6670*/  @!P0 FSEL R17, R84, -INF , !P1 ;  /* 0xff80000054118808 */ /* 0x000fe20004800000 */
[----:B------:R-:W-:Y:S01]  /*6680*/  FMUL.FTZ R66, R66, UR6 ;  /* 0x0000000642427c20 */ /* 0x000fe20008410000 */
[----:B------:R-:W-:Y:S01]  /*6690*/  @!P0 ISETP.GE.AND P1, PT, R15, R14, PT ;  /* 0x0000000e0f00820c */ /* 0x000fe20003f26270 */
[----:B------:R-:W-:Y:S02]  /*66a0*/  FMUL.FTZ R67, R67, UR6 ;  /* 0x0000000643437c20 */ /* 0x000fe40008410000 */
[----:B------:R-:W-:Y:S01]  /*66b0*/  FFMA.FTZ R5, R17, UR7, -R12 ;  /* 0x0000000711057c23 */ /* 0x000fe2000801080c */
[----:B------:R-:W-:Y:S01]  /*66c0*/  @!P0 FSEL R4, R83, -INF , !P1 ;  /* 0xff80000053048808 */ /* 0x000fe20004800000 */
[----:B------:R-:W-:Y:S01]  /*66d0*/  IMAD.MOV.U32 R17, RZ, RZ, R160 ;  /* 0x000000ffff117224 */ /* 0x000fe200078e00a0 */
[----:B------:R-:W-:Y:S01]  /*66e0*/  @!P0 ISETP.GE.AND P1, PT, R15, R13, PT ;  /* 0x0000000d0f00820c */ /* 0x000fe20003f26270 */
[----:B------:R1:W-:Y:S02]  /*66f0*/  MUFU.EX2 R86, R5 ;  /* 0x0000000500567308 */ /* 0x0003e40000000800 */
[----:B------:R-:W-:Y:S01]  /*6700*/  FFMA.FTZ R4, R4, UR7, -R12 ;  /* 0x0000000704047c23 */ /* 0x000fe2000801080c */
[----:B------:R-:W-:Y:S02]  /*6710*/  @!P0 FSEL R17, R160, -INF , !P1 ;  /* 0xff800000a0118808 */ /* 0x000fe40004800000 */
[C---:B------:R-:W-:Y:S05]  /*6720*/  @!P0 ISETP.GE.AND P1, PT, R16.reuse, R10, PT ;  /* 0x0000000a1000820c */ /* 0x040fea0003f26270 */
[----:B------:R3:W-:Y:S10]  /*6730*/  MUFU.EX2 R85, R4 ;  /* 0x0000000400557308 */ /* 0x0007f40000000800 */
[----:B------:R-:W-:Y:S01]  /*6740*/  MUFU.TANH R154, R55 ;  /* 0x00000037009a7308 */ /* 0x000fe20000002400 */
[----:B-1----:R-:W-:Y:S02]  /*6750*/  MOV R5, R161 ;  /* 0x000000a100057202 */ /* 0x002fe40000000f00 */
[----:B------:R-:W-:Y:S02]  /*6760*/  @!P0 FSEL R5, R161, -INF , !P2 ;  /* 0xff800000a1058808 */ /* 0x000fe40005000000 */
[-C--:B------:R-:W-:Y:S05]  /*6770*/  @!P0 ISETP.GE.AND P2, PT, R16, R9.reuse, PT ;  /* 0x000000091000820c */ /* 0x080fea0003f46270 */
[----:B------:R-:W1:Y:S01]  /*6780*/  MUFU.TANH R155, R54 ;  /* 0x00000036009b7308 */ /* 0x000e620000002400 */
[----:B---3--:R-:W-:Y:S01]  /*6790*/  FFMA.FTZ R4, R5, UR7, -R11 ;  /* 0x0000000705047c23 */ /* 0x008fe2000801080b */
[----:B------:R-:W-:Y:S01]  /*67a0*/  IMAD.MOV.U32 R5, RZ, RZ, R207 ;  /* 0x000000ffff057224 */ /* 0x000fe200078e00cf */
[----:B------:R-:W-:Y:S07]  /*67b0*/  @!P0 FSEL R5, R207, -INF , !P2 ;  /* 0xff800000cf058808 */ /* 0x000fee0005000000 */
[----:B------:R3:W-:Y:S01]  /*67c0*/  MUFU.EX2 R205, R4 ;  /* 0x0000000400cd7308 */ /* 0x0007e20000000800 */
[----:B------:R-:W-:Y:S09]  /*67d0*/  FFMA.FTZ R5, R5, UR7, -R2 ;  /* 0x0000000705057c23 */ /* 0x000ff20008010802 */
[----:B------:R4:W-:Y:S10]  /*67e0*/  MUFU.EX2 R243, R5 ;  /* 0x0000000500f37308 */ /* 0x0009f40000000800 */
[----:B------:R-:W-:Y:S01]  /*67f0*/  MUFU.TANH R163, R57 ;  /* 0x0000003900a37308 */ /* 0x000fe20000002400 */
[----:B---3--:R-:W-:Y:S01]  /*6800*/  FFMA.FTZ R4, R17, UR7, -R11 ;  /* 0x0000000711047c23 */ /* 0x008fe2000801080b */
[----:B------:R-:W-:Y:S08]  /*6810*/  MOV R17, R182 ;  /* 0x000000b600117202 */ /* 0x000ff00000000f00 */
[----:B------:R3:W-:Y:S01]  /*6820*/  MUFU.EX2 R204, R4 ;  /* 0x0000000400cc7308 */ /* 0x0007e20000000800 */
[----:B----4-:R-:W-:Y:S04]  /*6830*/  @!P0 IADD3 R5, R0, 0x28, RZ ;  /* 0x0000002800058810 */ /* 0x010fe80007ffe0ff */
[----:B------:R-:W-:Y:S05]  /*6840*/  @!P0 ISETP.GE.AND P2, PT, R5, R9, PT ;  /* 0x000000090500820c */ /* 0x000fea0003f46270 */
[----:B------:R-:W4:Y:S10]  /*6850*/  MUFU.TANH R162, R56 ;  /* 0x0000003800a27308 */ /* 0x000f340000002400 */
[----:B------:R-:W4:Y:S01]  /*6860*/  MUFU.TANH R159, R60 ;  /* 0x0000003c009f7308 */ /* 0x000f220000002400 */
[----:B---3--:R-:W-:Y:S02]  /*6870*/  MOV R4, R183 ;  /* 0x000000b700047202 */ /* 0x008fe40000000f00 */
[----:B------:R-:W-:Y:S02]  /*6880*/  @!P0 FSEL R4, R183, -INF , !P1 ;  /* 0xff800000b7048808 */ /* 0x000fe40004800000 */
[C---:B------:R-:W-:Y:S03]  /*6890*/  @!P0 ISETP.GE.AND P1, PT, R15.reuse, R10, PT ;  /* 0x0000000a0f00820c */ /* 0x040fe60003f26270 */
[--C-:B------:R-:W-:Y:S01]  /*68a0*/  FFMA.FTZ R4, R4, UR7, -R8.reuse ;  /* 0x0000000704047c23 */ /* 0x100fe20008010808 */
[----:B------:R-:W-:Y:S01]  /*68b0*/  @!P0 FSEL R17, R182, -INF , !P1 ;  /* 0xff800000b6118808 */ /* 0x000fe20004800000 */
[----:B------:R-:W3:Y:S01]  /*68c0*/  MUFU.TANH R197, R58 ;  /* 0x0000003a00c57308 */ /* 0x000ee20000002400 */
[-C--:B------:R-:W-:Y:S03]  /*68d0*/  @!P0 ISETP.GE.AND P1, PT, R15, R9.reuse, PT ;  /* 0x000000090f00820c */ /* 0x080fe60003f26270 */
[----:B------:R-:W-:Y:S06]  /*68e0*/  FFMA.FTZ R15, R17, UR7, -R8 ;  /* 0x00000007110f7c23 */ /* 0x000fec0008010808 */
[----:B------:R2:W-:Y:S10]  /*68f0*/  MUFU.EX2 R230, R4 ;  /* 0x0000000400e67308 */ /* 0x0005f40000000800 */
[----:B------:R1:W-:Y:S10]  /*6900*/  MUFU.EX2 R229, R15 ;  /* 0x0000000f00e57308 */ /* 0x0003f40000000800 */
[----:B------:R-:W3:Y:S01]  /*6910*/  MUFU.TANH R196, R59 ;  /* 0x0000003b00c47308 */ /* 0x000ee20000002400 */
[----:B--2---:R-:W-:Y:S02]  /*6920*/  MOV R4, R206 ;  /* 0x000000ce00047202 */ /* 0x004fe40000000f00 */
[----:B------:R-:W-:Y:S02]  /*6930*/  @!P0 FSEL R4, R206, -INF , !P1 ;  /* 0xff800000ce048808 */ /* 0x000fe40004800000 */
[----:B------:R-:W-:Y:S03]  /*6940*/  @!P0 ISETP.GE.AND P1, PT, R5, R10, PT ;  /* 0x0000000a0500820c */ /* 0x000fe60003f26270 */
[----:B------:R-:W-:Y:S01]  /*6950*/  FFMA.FTZ R4, R4, UR7, -R2 ;  /* 0x0000000704047c23 */ /* 0x000fe20008010802 */
[----:B-1----:R-:W-:Y:S01]  /*6960*/  IMAD.MOV.U32 R15, RZ, RZ, R169 ;  /* 0x000000ffff0f7224 */ /* 0x002fe200078e00a9 */
[----:B------:R-:W-:Y:S01]  /*6970*/  @!P0 FSEL R15, R169, -INF , !P1 ;  /* 0xff800000a90f8808 */ /* 0x000fe20004800000 */
[----:B------:R-:W1:Y:S04]  /*6980*/  MUFU.TANH R158, R61 ;  /* 0x0000003d009e7308 */ /* 0x000e680000002400 */
[--C-:B------:R-:W-:Y:S01]  /*6990*/  FFMA.FTZ R7, R15, UR7, -R8.reuse ;  /* 0x000000070f077c23 */ /* 0x100fe20008010808 */
[----:B------:R-:W-:Y:S05]  /*69a0*/  MOV R15, R200 ;  /* 0x000000c8000f7202 */ /* 0x000fea0000000f00 */
[----:B------:R2:W-:Y:S10]  /*69b0*/  MUFU.EX2 R242, R4 ;  /* 0x0000000400f27308 */ /* 0x0005f40000000800 */
[----:B------:R4:W-:Y:S10]  /*69c0*/  MUFU.EX2 R221, R7 ;  /* 0x0000000700dd7308 */ /* 0x0009f40000000800 */
[----:B------:R-:W1:Y:S01]  /*69d0*/  MUFU.TANH R72, R64 ;  /* 0x0000004000487308 */ /* 0x000e620000002400 */
[----:B--2---:R-:W-:Y:S04]  /*69e0*/  @!P0 IADD3 R4, R0, 0x29, RZ ;  /* 0x0000002900048810 */ /* 0x004fe80007ffe0ff */
[----:B------:R-:W-:Y:S05]  /*69f0*/  @!P0 ISETP.GE.AND P1, PT, R4, R10, PT ;  /* 0x0000000a0400820c */ /* 0x000fea0003f26270 */
[----:B------:R-:W-:Y:S01]  /*6a00*/  MUFU.TANH R71, R65 ;  /* 0x0000004100477308 */ /* 0x000fe20000002400 */
[----:B------:R-:W-:Y:S01]  /*6a10*/  @!P0 FSEL R6, R168, -INF , !P1 ;  /* 0xff800000a8068808 */ /* 0x000fe20004800000 */
[----:B----4-:R-:W-:Y:S01]  /*6a20*/  IMAD.MOV.U32 R7, RZ, RZ, R201 ;  /* 0x000000ffff077224 */ /* 0x010fe200078e00c9 */
[----:B------:R-:W-:Y:S02]  /*6a30*/  @!P0 FSEL R7, R201, -INF , !P2 ;  /* 0xff800000c9078808 */ /* 0x000fe40005000000 */
[----:B------:R-:W-:Y:S01]  /*6a40*/  @!P0 ISETP.GE.AND P1, PT, R4, R9, PT ;  /* 0x000000090400820c */ /* 0x000fe20003f26270 */
[----:B------:R-:W-:Y:S04]  /*6a50*/  FFMA.FTZ R6, R6, UR7, -R8 ;  /* 0x0000000706067c23 */ /* 0x000fe80008010808 */
[----:B------:R-:W2:Y:S01]  /*6a60*/  MUFU.TANH R153, R66 ;  /* 0x0000004200997308 */ /* 0x000ea20000002400 */
[----:B------:R-:W-:Y:S02]  /*6a70*/  @!P0 FSEL R15, R200, -INF , !P1 ;  /* 0xff800000c80f8808 */ /* 0x000fe40004800000 */
[----:B------:R-:W-:Y:S07]  /*6a80*/  @!P0 ISETP.GE.AND P1, PT, R5, R14, PT ;  /* 0x0000000e0500820c */ /* 0x000fee0003f26270 */
[----:B------:R4:W-:Y:S10]  /*6a90*/  MUFU.EX2 R220, R6 ;  /* 0x0000000600dc7308 */ /* 0x0009f40000000800 */
[----:B------:R-:W2:Y:S10]  /*6aa0*/  MUFU.TANH R152, R67 ;  /* 0x0000004300987308 */ /* 0x000eb40000002400 */
[----:B------:R-:W-:Y:S01]  /*6ab0*/  MUFU.TANH R174, R62 ;  /* 0x0000003e00ae7308 */ /* 0x000fe20000002400 */
[--C-:B----4-:R-:W-:Y:S01]  /*6ac0*/  FFMA.FTZ R6, R7, UR7, -R2.reuse ;  /* 0x0000000707067c23 */ /* 0x110fe20008010802 */
[----:B------:R-:W-:Y:S08]  /*6ad0*/  IMAD.MOV.U32 R7, RZ, RZ, R79 ;  /* 0x000000ffff077224 */ /* 0x000ff000078e004f */
[----:B------:R4:W-:Y:S10]  /*6ae0*/  MUFU.EX2 R239, R6 ;  /* 0x0000000600ef7308 */ /* 0x0009f40000000800 */
[----:B------:R-:W2:Y:S01]  /*6af0*/  MUFU.TANH R173, R63 ;  /* 0x0000003f00ad7308 */ /* 0x000ea20000002400 */
[----:B----4-:R-:W-:Y:S09]  /*6b00*/  FFMA.FTZ R6, R15, UR7, -R2 ;  /* 0x000000070f067c23 */ /* 0x010ff20008010802 */
[----:B------:R4:W-:Y:S02]  /*6b10*/  MUFU.EX2 R238, R6 ;  /* 0x0000000600ee7308 */ /* 0x0009e40000000800 */
[----:B----4-:R-:W-:Y:S02]  /*6b20*/  MOV R6, R80 ;  /* 0x0000005000067202 */ /* 0x010fe40000000f00 */
[----:B------:R-:W-:Y:S02]  /*6b30*/  @!P0 FSEL R6, R80, -INF , !P1 ;  /* 0xff80000050068808 */ /* 0x000fe40004800000 */
[----:B------:R-:W-:Y:S03]  /*6b40*/  @!P0 ISETP.GE.AND P1, PT, R4, R14, PT ;  /* 0x0000000e0400820c */ /* 0x000fe60003f26270 */
[--C-:B------:R-:W-:Y:S01]  /*6b50*/  FFMA.FTZ R6, R6, UR7, -R12.reuse ;  /* 0x0000000706067c23 */ /* 0x100fe2000801080c */
[----:B------:R-:W-:Y:S02]  /*6b60*/  @!P0 FSEL R7, R79, -INF , !P1 ;  /* 0xff8000004f078808 */ /* 0x000fe40004800000 */
[----:B------:R-:W-:Y:S01]  /*6b70*/  @!P0 ISETP.GE.AND P1, PT, R5, R13, PT ;  /* 0x0000000d0500820c */ /* 0x000fe20003f26270 */
[----:B------:R4:W-:Y:S01]  /*6b80*/  MUFU.EX2 R82, R6 ;  /* 0x0000000600527308 */ /* 0x0009e20000000800 */
[----:B------:R-:W-:Y:S02]  /*6b90*/  MOV R5, R157 ;  /* 0x0000009d00057202 */ /* 0x000fe40000000f00 */
[----:B------:R-:W-:Y:S02]  /*6ba0*/  @!P0 FSEL R5, R157, -INF , !P1 ;  /* 0xff8000009d058808 */ /* 0x000fe40004800000 */
[-C--:B------:R-:W-:Y:S02]  /*6bb0*/  @!P0 ISETP.GE.AND P1, PT, R4, R13.reuse, PT ;  /* 0x0000000d0400820c */ /* 0x080fe40003f26270 */
[----:B------:R-:W-:Y:S02]  /*6bc0*/  MOV R4, R156 ;  /* 0x0000009c00047202 */ /* 0x000fe40000000f00 */
[----:B------:R-:W-:Y:S01]  /*6bd0*/  @!P0 FSEL R4, R156, -INF , !P1 ;  /* 0xff8000009c048808 */ /* 0x000fe20004800000 */
[--C-:B----4-:R-:W-:Y:S04]  /*6be0*/  FFMA.FTZ R6, R7, UR7, -R12.reuse ;  /* 0x0000000707067c23 */ /* 0x110fe8000801080c */
[--C-:B------:R-:W-:Y:S01]  /*6bf0*/  FFMA.FTZ R7, R4, UR7, -R11.reuse ;  /* 0x0000000704077c23 */ /* 0x100fe2000801080b */
[----:B------:R-:W-:Y:S01]  /*6c00*/  @!P0 IADD3 R4, R0, 0x31, RZ ;  /* 0x0000003100048810 */ /* 0x000fe20007ffe0ff */
[----:B------:R4:W-:Y:S03]  /*6c10*/  MUFU.EX2 R81, R6 ;  /* 0x0000000600517308 */ /* 0x0009e60000000800 */
[C---:B------:R-:W-:Y:S02]  /*6c20*/  @!P0 ISETP.GE.AND P2, PT, R4.reuse, R13, PT ;  /* 0x0000000d0400820c */ /* 0x040fe40003f46270 */
[C---:B------:R-:W-:Y:S02]  /*6c30*/  @!P0 ISETP.GE.AND P5, PT, R4.reuse, R10, PT ;  /* 0x0000000a0400820c */ /* 0x040fe40003fa6270 */
[-C--:B------:R-:W-:Y:S03]  /*6c40*/  @!P0 ISETP.GE.AND P3, PT, R4, R9.reuse, PT ;  /* 0x000000090400820c */ /* 0x080fe60003f66270 */
[----:B------:R3:W-:Y:S01]  /*6c50*/  MUFU.EX2 R176, R7 ;  /* 0x0000000700b07308 */ /* 0x0007e20000000800 */
[----:B----4-:R-:W-:Y:S01]  /*6c60*/  FFMA.FTZ R6, R5, UR7, -R11 ;  /* 0x0000000705067c23 */ /* 0x010fe2000801080b */
[----:B------:R-:W-:Y:S08]  /*6c70*/  @!P0 VIADD R5, R0, 0x30 ;  /* 0x0000003000058836 */ /* 0x000ff00000000000 */
[----:B------:R4:W2:Y:S01]  /*6c80*/  MUFU.EX2 R177, R6 ;  /* 0x0000000600b17308 */ /* 0x0008a20000000800 */
[C---:B------:R-:W-:Y:S01]  /*6c90*/  @!P0 ISETP.GE.AND P1, PT, R5.reuse, R14, PT ;  /* 0x0000000e0500820c */ /* 0x040fe20003f26270 */
[----:B---3--:R-:W-:Y:S01]  /*6ca0*/  IMAD.MOV.U32 R7, RZ, RZ, R73 ;  /* 0x000000ffff077224 */ /* 0x008fe200078e0049 */
[----:B------:R-:W-:Y:S02]  /*6cb0*/  @!P0 ISETP.GE.AND P4, PT, R5, R9, PT ;  /* 0x000000090500820c */ /* 0x000fe40003f86270 */
[----:B----4-:R-:W-:Y:S02]  /*6cc0*/  MOV R6, R74 ;  /* 0x0000004a00067202 */ /* 0x010fe40000000f00 */
[----:B------:R-:W-:Y:S02]  /*6cd0*/  @!P0 FSEL R6, R74, -INF , !P1 ;  /* 0xff8000004a068808 */ /* 0x000fe40004800000 */
[-C--:B------:R-:W-:Y:S02]  /*6ce0*/  @!P0 ISETP.GE.AND P1, PT, R4, R14.reuse, PT ;  /* 0x0000000e0400820c */ /* 0x080fe40003f26270 */
[----:B------:R-:W-:Y:S01]  /*6cf0*/  @!P0 IADD3 R4, R0, 0x38, RZ ;  /* 0x0000003800048810 */ /* 0x000fe20007ffe0ff */
[--C-:B------:R-:W-:Y:S01]  /*6d00*/  FFMA.FTZ R6, R6, UR7, -R12.reuse ;  /* 0x0000000706067c23 */ /* 0x100fe2000801080c */
[----:B------:R-:W-:Y:S02]  /*6d10*/  @!P0 FSEL R7, R73, -INF , !P1 ;  /* 0xff80000049078808 */ /* 0x000fe40004800000 */
[----:B------:R-:W-:Y:S01]  /*6d20*/  @!P0 ISETP.GE.AND P1, PT, R5, R13, PT ;  /* 0x0000000d0500820c */ /* 0x000fe20003f26270 */
[----:B------:R3:W-:Y:S01]  /*6d30*/  MUFU.EX2 R78, R6 ;  /* 0x00000006004e7308 */ /* 0x0007e20000000800 */
[----:B------:R-:W-:Y:S01]  /*6d40*/  @!P0 IADD3 R0, R0, 0x39, RZ ;  /* 0x0000003900008810 */ /* 0x000fe20007ffe0ff */
[----:B------:R-:W-:Y:S01]  /*6d50*/  FFMA.FTZ R7, R7, UR7, -R12 ;  /* 0x0000000707077c23 */ /* 0x000fe2000801080c */
[----:B------:R-:W-:Y:S07]  /*6d60*/  @!P0 ISETP.GE.AND P6, PT, R4, R14, PT ;  /* 0x0000000e0400820c */ /* 0x000fee0003fc6270 */
[----:B------:R4:W-:Y:S01]  /*6d70*/  MUFU.EX2 R77, R7 ;  /* 0x00000007004d7308 */ /* 0x0009e20000000800 */
[----:B---3--:R-:W-:Y:S02]  /*6d80*/  MOV R6, R155 ;  /* 0x0000009b00067202 */ /* 0x008fe40000000f00 */
[----:B------:R-:W-:Y:S02]  /*6d90*/  @!P0 FSEL R6, R155, -INF , !P1 ;  /* 0xff8000009b068808 */ /* 0x000fe40004800000 */
[----:B------:R-:W-:Y:S03]  /*6da0*/  @!P0 ISETP.GE.AND P1, PT, R5, R10, PT ;  /* 0x0000000a0500820c */ /* 0x000fe60003f26270 */
[--C-:B------:R-:W-:Y:S01]  /*6db0*/  FFMA.FTZ R6, R6, UR7, -R11.reuse ;  /* 0x0000000706067c23 */ /* 0x100fe2000801080b */
[----:B----4-:R-:W-:Y:S02]  /*6dc0*/  MOV R7, R154 ;  /* 0x0000009a00077202 */ /* 0x010fe40000000f00 */
[----:B------:R-:W-:Y:S01]  /*6dd0*/  @!P0 FSEL R7, R154, -INF , !P2 ;  /* 0xff8000009a078808 */ /* 0x000fe20005000000 */
[----:B------:R3:W-:Y:S01]  /*6de0*/  MUFU.EX2 R175, R6 ;  /* 0x0000000600af7308 */ /* 0x0007e20000000800 */
[-C--:B------:R-:W-:Y:S03]  /*6df0*/  @!P0 ISETP.GE.AND P2, PT, R4, R10.reuse, PT ;  /* 0x0000000a0400820c */ /* 0x080fe60003f46270 */
[--C-:B------:R-:W-:Y:S06]  /*6e00*/  FFMA.FTZ R5, R7, UR7, -R11.reuse ;  /* 0x0000000707057c23 */ /* 0x100fec000801080b */
[----:B------:R4:W-:Y:S01]  /*6e10*/  MUFU.EX2 R172, R5 ;  /* 0x0000000500ac7308 */ /* 0x0009e20000000800 */
[----:B---3--:R-:W-:Y:S01]  /*6e20*/  IMAD.MOV.U32 R6, RZ, RZ, R162 ;  /* 0x000000ffff067224 */ /* 0x008fe200078e00a2 */
[----:B------:R-:W-:Y:S02]  /*6e30*/  @!P0 FSEL R6, R162, -INF , !P1 ;  /* 0xff800000a2068808 */ /* 0x000fe40004800000 */
[----:B------:R-:W-:Y:S02]  /*6e40*/  @!P0 ISETP.GE.AND P1, PT, R0, R10, PT ;  /* 0x0000000a0000820c */ /* 0x000fe40003f26270 */
[----:B------:R-:W-:Y:S01]  /*6e50*/  MOV R10, R159 ;  /* 0x0000009f000a7202 */ /* 0x000fe20000000f00 */
[--C-:B------:R-:W-:Y:S01]  /*6e60*/  FFMA.FTZ R7, R6, UR7, -R8.reuse ;  /* 0x0000000706077c23 */ /* 0x100fe20008010808 */
[----:B------:R-:W-:Y:S02]  /*6e70*/  MOV R6, R197 ;  /* 0x000000c500067202 */ /* 0x000fe40000000f00 */
[----:B----4-:R-:W-:Y:S01]  /*6e80*/  MOV R5, R163 ;  /* 0x000000a300057202 */ /* 0x010fe20000000f00 */
[----:B------:R3:W-:Y:S01]  /*6e90*/  MUFU.EX2 R215, R7 ;  /* 0x0000000700d77308 */ /* 0x0007e20000000800 */
[----:B------:R-:W-:Y:S02]  /*6ea0*/  @!P0 FSEL R5, R163, -INF , !P5 ;  /* 0xff800000a3058808 */ /* 0x000fe40006800000 */
[----:B------:R-:W-:Y:S02]  /*6eb0*/  @!P0 FSEL R10, R159, -INF , !P2 ;  /* 0xff8000009f0a8808 */ /* 0x000fe40005000000 */
[----:B------:R-:W-:Y:S01]  /*6ec0*/  @!P0 FSEL R6, R197, -INF , !P4 ;  /* 0xff800000c5068808 */ /* 0x000fe20006000000 */
[----:B------:R-:W-:Y:S01]  /*6ed0*/  FFMA.FTZ R5, R5, UR7, -R8 ;  /* 0x0000000705057c23 */ /* 0x000fe20008010808 */
[C---:B------:R-:W-:Y:S02]  /*6ee0*/  @!P0 ISETP.GE.AND P2, PT, R4.reuse, R9, PT ;  /* 0x000000090400820c */ /* 0x040fe40003f46270 */
[-C--:B------:R-:W-:Y:S01]  /*6ef0*/  @!P0 ISETP.GE.AND P4, PT, R4, R13.reuse, PT ;  /* 0x0000000d0400820c */ /* 0x080fe20003f86270 */
[----:B------:R4:W-:Y:S01]  /*6f00*/  MUFU.EX2 R214, R5 ;  /* 0x0000000500d67308 */ /* 0x0009e20000000800 */
[----:B------:R-:W-:Y:S01]  /*6f10*/  F2FP.F16.F32.PACK_AB R4, R3, R68 ;  /* 0x000000440304723e */ /* 0x000fe200000000ff */
[----:B------:R-:W-:Y:S01]  /*6f20*/  FFMA.FTZ R6, R6, UR7, -R2 ;  /* 0x0000000706067c23 */ /* 0x000fe20008010802 */
[----:B------:R-:W-:Y:S01]  /*6f30*/  @!P0 ISETP.GE.AND P5, PT, R0, R14, PT ;  /* 0x0000000e0000820c */ /* 0x000fe20003fa6270 */
[----:B---3--:R-:W-:Y:S01]  /*6f40*/  IMAD.MOV.U32 R7, RZ, RZ, R196 ;  /* 0x000000ffff077224 */ /* 0x008fe200078e00c4 */
[----:B------:R-:W-:Y:S05]  /*6f50*/  @!P0 FSEL R7, R196, -INF , !P3 ;  /* 0xff800000c4078808 */ /* 0x000fea0005800000 */
[----:B------:R3:W-:Y:S01]  /*6f60*/  MUFU.EX2 R235, R6 ;  /* 0x0000000600eb7308 */ /* 0x0007e20000000800 */
[----:B------:R-:W-:Y:S02]  /*6f70*/  @!P0 ISETP.GE.AND P3, PT, R0, R13, PT ;  /* 0x0000000d0000820c */ /* 0x000fe40003f66270 */
[----:B-1----:R-:W-:Y:S02]  /*6f80*/  MOV R13, R158 ;  /* 0x0000009e000d7202 */ /* 0x002fe40000000f00 */
[----:B------:R-:W-:Y:S02]  /*6f90*/  @!P0 FSEL R13, R158, -INF , !P1 ;  /* 0xff8000009e0d8808 */ /* 0x000fe40004800000 */
[----:B------:R-:W-:Y:S02]  /*6fa0*/  @!P0 ISETP.GE.AND P1, PT, R0, R9, PT ;  /* 0x000000090000820c */ /* 0x000fe40003f26270 */
[----:B------:R-:W2:Y:S01]  /*6fb0*/  LDL R9, [R1+0x20] ;  /* 0x0000200001097983 */ /* 0x000ea20000100800 */
[----:B----4-:R-:W-:Y:S02]  /*6fc0*/  F2FP.F16.F32.PACK_AB R5, R151, R101 ;  /* 0x000000659705723e */ /* 0x010fe400000000ff */
[----:B------:R-:W-:Y:S03]  /*6fd0*/  F2FP.F16.F32.PACK_AB R0, R232, R233 ;  /* 0x000000e9e800723e */ /* 0x000fe600000000ff */
[----:B------:R1:W-:Y:S01]  /*6fe0*/  STS [R24+0x1c000], R5 ;  /* 0x01c0000518007388 */ /* 0x0003e20000000800 */
[----:B---3--:R-:W-:Y:S03]  /*6ff0*/  F2FP.F16.F32.PACK_AB R6, R248, R249 ;  /* 0x000000f9f806723e */ /* 0x008fe600000000ff */
[----:B------:R3:W-:Y:S01]  /*7000*/  STS [R24+0x1c400], R4 ;  /* 0x01c4000418007388 */ /* 0x0007e20000000800 */
[----:B-1----:R-:W-:Y:S01]  /*7010*/  FFMA.FTZ R5, R7, UR7, -R2 ;  /* 0x0000000707057c23 */ /* 0x002fe20008010802 */
[----:B------:R-:W-:Y:S02]  /*7020*/  MOV R7, R72 ;  /* 0x0000004800077202 */ /* 0x000fe40000000f00 */
[----:B------:R-:W-:Y:S01]  /*7030*/  @!P0 FSEL R7, R72, -INF , !P6 ;  /* 0xff80000048078808 */ /* 0x000fe20007000000 */
[----:B------:R1:W-:Y:S01]  /*7040*/  MUFU.EX2 R234, R5 ;  /* 0x0000000500ea7308 */ /* 0x0003e20000000800 */
[----:B---3--:R-:W-:Y:S03]  /*7050*/  F2FP.F16.F32.PACK_AB R4, R97, R98 ;  /* 0x000000626104723e */ /* 0x008fe600000000ff */
[----:B------:R-:W-:Y:S02]  /*7060*/  FFMA.FTZ R7, R7, UR7, -R12 ;  /* 0x0000000707077c23 */ /* 0x000fe4000801080c */
[----:B------:R3:W-:Y:S04]  /*7070*/  STS [R22+0x1c000], R4 ;  /* 0x01c0000416007388 */ /* 0x0007e80000000800 */
[----:B------:R2:W-:Y:S01]  /*7080*/  MUFU.EX2 R76, R7 ;  /* 0x00000007004c7308 */ /* 0x0005e20000000800 */
[----:B------:R4:W-:Y:S04]  /*7090*/  STS [R22+0x1c400], R0 ;  /* 0x01c4000016007388 */ /* 0x0009e80000000800 */
[----:B------:R4:W-:Y:S01]  /*70a0*/  STS [R24+0x1e000], R6 ;  /* 0x01e0000618007388 */ /* 0x0009e20000000800 */
[----:B-1----:R-:W-:Y:S05]  /*70b0*/  F2FP.F16.F32.PACK_AB R5, R26, R25 ;  /* 0x000000191a05723e */ /* 0x002fea00000000ff */
[----:B------:R1:W-:Y:S01]  /*70c0*/  STS [R24+0x1e400], R5 ;  /* 0x01e4000518007388 */ /* 0x0003e20000000800 */
[----:B--2---:R-:W-:Y:S02]  /*70d0*/  MOV R7, R153 ;  /* 0x0000009900077202 */ /* 0x004fe40000000f00 */
[----:B------:R-:W-:Y:S02]  /*70e0*/  @!P0 FSEL R7, R153, -INF , !P4 ;  /* 0xff80000099078808 */ /* 0x000fe40006000000 */
[----:B---3--:R-:W-:Y:S03]  /*70f0*/  F2FP.F16.F32.PACK_AB R4, R252, R23 ;  /* 0x00000017fc04723e */ /* 0x008fe600000000ff */
[----:B------:R-:W-:Y:S01]  /*7100*/  FFMA.FTZ R7, R7, UR7, -R11 ;  /* 0x0000000707077c23 */ /* 0x000fe2000801080b */
[--C-:B----4-:R-:W-:Y:S01]  /*7110*/  FFMA.FTZ R0, R10, UR7, -R8.reuse ;  /* 0x000000070a007c23 */ /* 0x110fe20008010808 */
[----:B------:R-:W-:Y:S01]  /*7120*/  FFMA.FTZ R8, R13, UR7, -R8 ;  /* 0x000000070d087c23 */ /* 0x000fe20008010808 */
[----:B------:R-:W2:Y:S01]  /*7130*/  LDL R10, [R1+0x14] ;  /* 0x00001400010a7983 */ /* 0x000ea20000100800 */
[----:B------:R3:W-:Y:S01]  /*7140*/  MUFU.EX2 R167, R7 ;  /* 0x0000000700a77308 */ /* 0x0007e20000000800 */
[----:B------:R-:W-:Y:S01]  /*7150*/  IMAD.MOV.U32 R6, RZ, RZ, R71 ;  /* 0x000000ffff067224 */ /* 0x000fe200078e0047 */
[----:B------:R-:W-:Y:S01]  /*7160*/  @!P0 FSEL R6, R71, -INF , !P5 ;  /* 0xff80000047068808 */ /* 0x000fe20006800000 */
[----:B------:R-:W4:Y:S04]  /*7170*/  LDL R13, [R1+0xc] ;  /* 0x00000c00010d7983 */ /* 0x000f280000100800 */
[----:B------:R-:W-:Y:S03]  /*7180*/  FFMA.FTZ R12, R6, UR7, -R12 ;  /* 0x00000007060c7c23 */ /* 0x000fe6000801080c */
[----:B------:R3:W-:Y:S01]  /*7190*/  MUFU.EX2 R178, R8 ;  /* 0x0000000800b27308 */ /* 0x0007e20000000800 */
[----:B-1----:R-:W-:Y:S02]  /*71a0*/  F2FP.F16.F32.PACK_AB R5, R244, R245 ;  /* 0x000000f5f405723e */ /* 0x002fe400000000ff */
[----:B------:R-:W-:Y:S02]  /*71b0*/  MOV R6, R152 ;  /* 0x0000009800067202 */ /* 0x000fe40000000f00 */
[----:B------:R-:W-:Y:S01]  /*71c0*/  @!P0 FSEL R6, R152, -INF , !P3 ;  /* 0xff80000098068808 */ /* 0x000fe20005800000 */
[----:B------:R1:W-:Y:S04]  /*71d0*/  STS [R22+0x1e000], R5 ;  /* 0x01e0000516007388 */ /* 0x0003e80000000800 */
[----:B------:R-:W1:Y:S01]  /*71e0*/  MUFU.EX2 R75, R12 ;  /* 0x0000000c004b7308 */ /* 0x000e620000000800 */
[----:B---3--:R-:W-:Y:S01]  /*71f0*/  IMAD.MOV.U32 R7, RZ, RZ, R173 ;  /* 0x000000ffff077224 */ /* 0x008fe200078e00ad */
[----:B------:R3:W-:Y:S01]  /*7200*/  STS [R22+0x1e400], R4 ;  /* 0x01e4000416007388 */ /* 0x0007e20000000800 */
[----:B------:R-:W-:Y:S01]  /*7210*/  @!P0 FSEL R7, R173, -INF , !P1 ;  /* 0xff800000ad078808 */ /* 0x000fe20004800000 */
[----:B------:R-:W-:Y:S01]  /*7220*/  FFMA.FTZ R11, R6, UR7, -R11 ;  /* 0x00000007060b7c23 */ /* 0x000fe2000801080b */
[----:B------:R-:W-:Y:S02]  /*7230*/  MOV R6, R174 ;  /* 0x000000ae00067202 */ /* 0x000fe40000000f00 */
[----:B------:R-:W-:Y:S03]  /*7240*/  @!P0 FSEL R6, R174, -INF , !P2 ;  /* 0xff800000ae068808 */ /* 0x000fe60005000000 */
[----:B------:R3:W-:Y:S01]  /*7250*/  MUFU.EX2 R179, R0 ;  /* 0x0000000000b37308 */ /* 0x0007e20000000800 */
[----:B------:R-:W2:Y:S01]  /*7260*/  LDL R8, [R1+0x1c] ;  /* 0x00001c0001087983 */ /* 0x000ea20000100800 */
[--C-:B------:R-:W-:Y:S01]  /*7270*/  FFMA.FTZ R6, R6, UR7, -R2.reuse ;  /* 0x0000000706067c23 */ /* 0x100fe20008010802 */
[----:B------:R-:W-:Y:S07]  /*7280*/  FFMA.FTZ R2, R7, UR7, -R2 ;  /* 0x0000000707027c23 */ /* 0x000fee0008010802 */
[----:B------:R3:W-:Y:S01]  /*7290*/  MUFU.EX2 R228, R6 ;  /* 0x0000000600e47308 */ /* 0x0007e20000000800 */
[----:B-1----:R-:W-:Y:S09]  /*72a0*/  F2FP.F16.F32.PACK_AB R5, R222, R223 ;  /* 0x000000dfde05723e */ /* 0x002ff200000000ff */
[----:B------:R1:W-:Y:S01]  /*72b0*/  MUFU.EX2 R224, R2 ;  /* 0x0000000200e07308 */ /* 0x0003e20000000800 */
[----:B---3--:R-:W-:Y:S02]  /*72c0*/  F2FP.F16.F32.PACK_AB R0, R95, R96 ;  /* 0x000000605f00723e */ /* 0x008fe400000000ff */
[----:B------:R-:W-:Y:S03]  /*72d0*/  F2FP.F16.F32.PACK_AB R4, R89, R90 ;  /* 0x0000005a5904723e */ /* 0x000fe600000000ff */
[----:B------:R3:W-:Y:S04]  /*72e0*/  STS [R21+0x1c000], R0 ;  /* 0x01c0000015007388 */ /* 0x0007e80000000800 */
[----:B------:R-:W2:Y:S01]  /*72f0*/  MUFU.EX2 R165, R11 ;  /* 0x0000000b00a57308 */ /* 0x000ea20000000800 */
[----:B------:R-:W-:Y:S01]  /*7300*/  F2FP.F16.F32.PACK_AB R6, R176, R177 ;  /* 0x000000b1b006723e */ /* 0x000fe200000000ff */
[----:B------:R3:W-:Y:S04]  /*7310*/  STS [R21+0x1c400], R5 ;  /* 0x01c4000515007388 */ /* 0x0007e80000000800 */
[----:B------:R3:W-:Y:S01]  /*7320*/  STS [R20+0x1c000], R4 ;  /* 0x01c0000414007388 */ /* 0x0007e20000000800 */
[----:B-1----:R-:W-:Y:S02]  /*7330*/  F2FP.F16.F32.PACK_AB R2, R75, R76 ;  /* 0x0000004c4b02723e */ /* 0x002fe400000000ff */
[----:B---3--:R-:W-:Y:S02]  /*7340*/  F2FP.F16.F32.PACK_AB R0, R210, R211 ;  /* 0x000000d3d200723e */ /* 0x008fe400000000ff */
[----:B------:R-:W-:Y:S03]  /*7350*/  F2FP.F16.F32.PACK_AB R5, R240, R241 ;  /* 0x000000f1f005723e */ /* 0x000fe600000000ff */
[----:B------:R1:W-:Y:S01]  /*7360*/  STS [R20+0x1c400], R0 ;  /* 0x01c4000014007388 */ /* 0x0003e20000000800 */
[----:B------:R-:W-:Y:S03]  /*7370*/  F2FP.F16.F32.PACK_AB R4, R250, R251 ;  /* 0x000000fbfa04723e */ /* 0x000fe600000000ff */
[----:B------:R3:W-:Y:S04]  /*7380*/  STS [R21+0x1e000], R5 ;  /* 0x01e0000515007388 */ /* 0x0007e80000000800 */
[----:B------:R3:W-:Y:S01]  /*7390*/  STS [R21+0x1e400], R4 ;  /* 0x01e4000415007388 */ /* 0x0007e20000000800 */
[----:B-1----:R-:W-:Y:S02]  /*73a0*/  F2FP.F16.F32.PACK_AB R0, R236, R237 ;  /* 0x000000edec00723e */ /* 0x002fe400000000ff */
[----:B---3--:R-:W-:Y:S03]  /*73b0*/  F2FP.F16.F32.PACK_AB R5, R85, R86 ;  /* 0x000000565505723e */ /* 0x008fe600000000ff */
[----:B------:R1:W-:Y:S01]  /*73c0*/  STS [R20+0x1e000], R0 ;  /* 0x01e0000014007388 */ /* 0x0003e20000000800 */
[----:B------:R-:W-:Y:S02]  /*73d0*/  F2FP.F16.F32.PACK_AB R4, R204, R205 ;  /* 0x000000cdcc04723e */ /* 0x000fe400000000ff */
[----:B-1----:R-:W-:Y:S05]  /*73e0*/  F2FP.F16.F32.PACK_AB R0, R246, R247 ;  /* 0x000000f7f600723e */ /* 0x002fea00000000ff */
[----:B------:R1:W-:Y:S02]  /*73f0*/  STS [R20+0x1e400], R0 ;  /* 0x01e4000014007388 */ /* 0x0003e40000000800 */
[----:B-1----:R-:W-:Y:S02]  /*7400*/  F2FP.F16.F32.PACK_AB R0, R81, R82 ;  /* 0x000000525100723e */ /* 0x002fe400000000ff */
[----:B----4-:R1:W-:Y:S04]  /*7410*/  STS [R13+0x1c000], R5 ;  /* 0x01c000050d007388 */ /* 0x0103e80000000800 */
[----:B------:R3:W-:Y:S04]  /*7420*/  STS [R13+0x1c400], R4 ;  /* 0x01c400040d007388 */ /* 0x0007e80000000800 */
[----:B--2---:R2:W-:Y:S04]  /*7430*/  STS [R10+0x1c000], R0 ;  /* 0x01c000000a007388 */ /* 0x0045e80000000800 */
[----:B------:R4:W-:Y:S01]  /*7440*/  STS [R10+0x1c400], R6 ;  /* 0x01c400060a007388 */ /* 0x0009e20000000800 */
[----:B-1----:R-:W-:Y:S02]  /*7450*/  F2FP.F16.F32.PACK_AB R5, R229, R230 ;  /* 0x000000e6e505723e */ /* 0x002fe400000000ff */
[----:B---3--:R-:W-:Y:S03]  /*7460*/  F2FP.F16.F32.PACK_AB R4, R242, R243 ;  /* 0x000000f3f204723e */ /* 0x008fe600000000ff */
[----:B------:R1:W-:Y:S01]  /*7470*/  STS [R13+0x1e000], R5 ;  /* 0x01e000050d007388 */ /* 0x0003e20000000800 */
[----:B--2---:R-:W-:Y:S03]  /*7480*/  F2FP.F16.F32.PACK_AB R0, R220, R221 ;  /* 0x000000dddc00723e */ /* 0x004fe600000000ff */
[----:B------:R2:W-:Y:S01]  /*7490*/  STS [R13+0x1e400], R4 ;  /* 0x01e400040d007388 */ /* 0x0005e20000000800 */
[----:B----4-:R-:W-:Y:S03]  /*74a0*/  F2FP.F16.F32.PACK_AB R6, R238, R239 ;  /* 0x000000efee06723e */ /* 0x010fe600000000ff */
[----:B------:R3:W-:Y:S04]  /*74b0*/  STS [R10+0x1e000], R0 ;  /* 0x01e000000a007388 */ /* 0x0007e80000000800 */
[----:B------:R-:W-:Y:S01]  /*74c0*/  STS [R10+0x1e400], R6 ;  /* 0x01e400060a007388 */ /* 0x000fe20000000800 */
[----:B-1----:R-:W-:Y:S02]  /*74d0*/  F2FP.F16.F32.PACK_AB R5, R77, R78 ;  /* 0x0000004e4d05723e */ /* 0x002fe400000000ff */
[----:B--2---:R-:W-:Y:S03]  /*74e0*/  F2FP.F16.F32.PACK_AB R4, R172, R175 ;  /* 0x000000afac04723e */ /* 0x004fe600000000ff */
[----:B------:R1:W-:Y:S01]  /*74f0*/  STS [R9+0x1c000], R5 ;  /* 0x01c0000509007388 */ /* 0x0003e20000000800 */
[----:B---3--:R-:W-:Y:S03]  /*7500*/  F2FP.F16.F32.PACK_AB R0, R165, R167 ;  /* 0x000000a7a500723e */ /* 0x008fe600000000ff */
[----:B------:R2:W-:Y:S04]  /*7510*/  STS [R9+0x1c400], R4 ;  /* 0x01c4000409007388 */ /* 0x0005e80000000800 */
[----:B------:R3:W-:Y:S04]  /*7520*/  STS [R8+0x1c000], R2 ;  /* 0x01c0000208007388 */ /* 0x0007e80000000800 */
[----:B------:R4:W-:Y:S01]  /*7530*/  STS [R8+0x1c400], R0 ;  /* 0x01c4000008007388 */ /* 0x0009e20000000800 */
[----:B-1----:R-:W-:Y:S02]  /*7540*/  F2FP.F16.F32.PACK_AB R5, R214, R215 ;  /* 0x000000d7d605723e */ /* 0x002fe400000000ff */
[----:B--2---:R-:W-:Y:S03]  /*7550*/  F2FP.F16.F32.PACK_AB R4, R234, R235 ;  /* 0x000000ebea04723e */ /* 0x004fe600000000ff */
[----:B------:R-:W-:Y:S01]  /*7560*/  STS [R9+0x1e000], R5 ;  /* 0x01e0000509007388 */ /* 0x000fe20000000800 */
[----:B---3--:R-:W-:Y:S03]  /*7570*/  F2FP.F16.F32.PACK_AB R2, R178, R179 ;  /* 0x000000b3b202723e */ /* 0x008fe600000000ff */
[----:B------:R-:W-:Y:S01]  /*7580*/  STS [R9+0x1e400], R4 ;  /* 0x01e4000409007388 */ /* 0x000fe20000000800 */
[----:B----4-:R-:W-:Y:S03]  /*7590*/  F2FP.F16.F32.PACK_AB R0, R224, R228 ;  /* 0x000000e4e000723e */ /* 0x010fe600000000ff */
[----:B------:R-:W-:Y:S04]  /*75a0*/  STS [R8+0x1e000], R2 ;  /* 0x01e0000208007388 */ /* 0x000fe80000000800 */
[----:B------:R1:W-:Y:S04]  /*75b0*/  STS [R8+0x1e400], R0 ;  /* 0x01e4000008007388 */ /* 0x0003e80000000800 */
[----:B------:R-:W-:Y:S08]  /*75c0*/  LDSM.16.M88.4 R64, [R148+0x8000] ;  /* 0x008000009440783b */ /* 0x000ff00000000200 */
[----:B------:R-:W2:Y:S08]  /*75d0*/  LDSM.16.M88.4 R16, [R187+UR4+0x10000] ;  /* 0x01000004bb10783b */ /* 0x000eb00008000200 */
[----:B------:R-:W3:Y:S08]  /*75e0*/  LDSM.16.M88.4 R60, [R148+0xa000] ;  /* 0x00a00000943c783b */ /* 0x000ef00000000200 */
[----:B-1----:R-:W4:Y:S04]  /*75f0*/  LDL R0, [R1+0x68] ;  /* 0x0000680001007983 */ /* 0x002f280000100800 */
[----:B------:R-:W4:Y:S04]  /*7600*/  LDL R2, [R1+0x64] ;  /* 0x0000640001027983 */ /* 0x000f280000100800 */
[----:B------:R-:W1:Y:S08]  /*7610*/  LDSM.16.M88.4 R32, [R187+UR4+0x10800] ;  /* 0x01080004bb20783b */ /* 0x000e700008000200 */
[----:B------:R-:W1:Y:S01]  /*7620*/  LDSM.16.M88.4 R48, [R187+UR4+0x11000] ;  /* 0x01100004bb30783b */ /* 0x000e620008000200 */
[-C--:B--2---:R-:W-:Y:S07]  /*7630*/  HMMA.16816.F32 R4, R64, R16.reuse, RZ ;  /* 0x000000104004723c */ /* 0x084fee00000018ff */
[----:B------:R-:W2:Y:S01]  /*7640*/  LDSM.16.M88.4 R132, [R187+UR4+0x11800] ;  /* 0x01180004bb84783b */ /* 0x000ea20008000200 */
[C---:B---3--:R-:W-:Y:S07]  /*7650*/  HMMA.16816.F32 R8, R60.reuse, R16, RZ ;  /* 0x000000103c08723c */ /* 0x048fee00000018ff */
[----:B------:R-:W-:Y:S01]  /*7660*/  LDSM.16.M88.4 R136, [R150+0x8000] ;  /* 0x008000009688783b */ /* 0x000fe20000000200 */
[-C--:B------:R-:W-:Y:S07]  /*7670*/  HMMA.16816.F32 R12, R60, R18.reuse, RZ ;  /* 0x000000123c0c723c */ /* 0x080fee00000018ff */
[----:B------:R-:W3:Y:S01]  /*7680*/  LDSM.16.M88.4 R140, [R189+0x4000] ;  /* 0x00400000bd8c783b */ /* 0x000ee20000000200 */
[C---:B------:R-:W-:Y:S07]  /*7690*/  HMMA.16816.F32 R16, R64.reuse, R18, RZ ;  /* 0x000000124010723c */ /* 0x040fee00000018ff */
[----:B------:R-:W3:Y:S01]  /*76a0*/  LDSM.16.M88.4 R144, [R150+0xa000] ;  /* 0x00a000009690783b */ /* 0x000ee20000000200 */
[-C--:B-1----:R-:W-:Y:S06]  /*76b0*/  HMMA.16816.F32 R20, R64, R32.reuse, RZ ;  /* 0x000000204014723c */ /* 0x082fec00000018ff */
[C---:B------:R-:W-:Y:S06]  /*76c0*/  HMMA.16816.F32 R24, R60.reuse, R32, RZ ;  /* 0x000000203c18723c */ /* 0x040fec00000018ff */
[-C--:B------:R-:W-:Y:S06]  /*76d0*/  HMMA.16816.F32 R28, R60, R34.reuse, RZ ;  /* 0x000000223c1c723c */ /* 0x080fec00000018ff */
[C---:B------:R-:W-:Y:S06]  /*76e0*/  HMMA.16816.F32 R32, R64.reuse, R34, RZ ;  /* 0x000000224020723c */ /* 0x040fec00000018ff */
[-C--:B------:R-:W-:Y:S06]  /*76f0*/  HMMA.16816.F32 R36, R64, R48.reuse, RZ ;  /* 0x000000304024723c */ /* 0x080fec00000018ff */
[C---:B------:R-:W-:Y:S06]  /*7700*/  HMMA.16816.F32 R40, R60.reuse, R48, RZ ;  /* 0x000000303c28723c */ /* 0x040fec00000018ff */
[-C--:B------:R-:W-:Y:S06]  /*7710*/  HMMA.16816.F32 R44, R60, R50.reuse, RZ ;  /* 0x000000323c2c723c */ /* 0x080fec00000018ff */
[C---:B------:R-:W-:Y:S06]  /*7720*/  HMMA.16816.F32 R48, R64.reuse, R50, RZ ;  /* 0x000000324030723c */ /* 0x040fec00000018ff */
[-C--:B--2---:R-:W-:Y:S06]  /*7730*/  HMMA.16816.F32 R52, R64, R132.reuse, RZ ;  /* 0x000000844034723c */ /* 0x084fec00000018ff */
[C---:B------:R-:W-:Y:S06]  /*7740*/  HMMA.16816.F32 R56, R60.reuse, R132, RZ ;  /* 0x000000843c38723c */ /* 0x040fec00000018ff */
[-C--:B------:R-:W-:Y:S06]  /*7750*/  HMMA.16816.F32 R60, R60, R134.reuse, RZ ;  /* 0x000000863c3c723c */ /* 0x080fec00000018ff */
[----:B------:R-:W-:Y:S01]  /*7760*/  HMMA.16816.F32 R64, R64, R134, RZ ;  /* 0x000000864040723c */ /* 0x000fe200000018ff */
[----:B------:R-:W1:Y:S05]  /*7770*/  LDSM.16.M88.4 R132, [R189+0x4800] ;  /* 0x00480000bd84783b */ /* 0x000e6a0000000200 */
[-C--:B---3--:R-:W-:Y:S06]  /*7780*/  HMMA.16816.F32 R4, R136, R140.reuse, R4 ;  /* 0x0000008c8804723c */ /* 0x088fec0000001804 */
[C---:B------:R-:W-:Y:S06]  /*7790*/  HMMA.16816.F32 R8, R144.reuse, R140, R8 ;  /* 0x0000008c9008723c */ /* 0x040fec0000001808 */
        /* <DEDUP_REMOVED lines=15> */
[-C--:B------:R-:W-:Y:S06]  /*7890*/  HMMA.16816.F32 R60, R144, R134.reuse, R60 ;  /* 0x00000086903c723c */ /* 0x080fec000000183c */
[----:B------:R-:W-:Y:S01]  /*78a0*/  HMMA.16816.F32 R64, R136, R134, R64 ;  /* 0x000000868840723c */ /* 0x000fe20000001840 */
[----:B------:R-:W1:Y:S08]  /*78b0*/  LDSM.16.M88.4 R132, [R186+0x4000] ;  /* 0x00400000ba84783b */ /* 0x000e700000000200 */
[----:B------:R-:W2:Y:S01]  /*78c0*/  LDSM.16.M88.4 R136, [R149+0xa000] ;  /* 0x00a000009588783b */ /* 0x000ea20000000200 */
[-C--:B-1----:R-:W-:Y:S06]  /*78d0*/  HMMA.16816.F32 R4, R140, R132.reuse, R4 ;  /* 0x000000848c04723c */ /* 0x082fec0000001804 */
[C---:B--2---:R-:W-:Y:S06]  /*78e0*/  HMMA.16816.F32 R8, R136.reuse, R132, R8 ;  /* 0x000000848808723c */ /* 0x044fec0000001808 */
[-C--:B------:R-:W-:Y:S06]  /*78f0*/  HMMA.16816.F32 R12, R136, R134.reuse, R12 ;  /* 0x00000086880c723c */ /* 0x080fec000000180c */
[C---:B------:R-:W-:Y:S01]  /*7900*/  HMMA.16816.F32 R16, R140.reuse, R134, R16 ;  /* 0x000000868c10723c */ /* 0x040fe20000001810 */
[----:B------:R-:W1:Y:S04]  /*7910*/  LDSM.16.M88.4 R132, [R186+0x4800] ;  /* 0x00480000ba84783b */ /* 0x000e680000000200 */
[----:B----4-:R-:W-:Y:S02]  /*7920*/  IADD3 R146, P0, R0, UR16, RZ ;  /* 0x0000001000927c10 */ /* 0x010fe4000ff1e0ff */
[----:B------:R-:W-:Y:S04]  /*7930*/  IADD3 R0, R191, R149, RZ ;  /* 0x00000095bf007210 */ /* 0x000fe80007ffe0ff */
[----:B------:R-:W-:Y:S02]  /*7940*/  IADD3.X R147, R2, UR15, RZ, P0, !PT ;  /* 0x0000000f02937c10 */ /* 0x000fe400087fe4ff */
[----:B------:R-:W-:Y:S03]  /*7950*/  PLOP3.LUT P0, PT, PT, PT, UP3, 0x80, 0x0 ;  /* 0x000000000000781c */ /* 0x000fe60003f0f038 */
[----:B------:R-:W2:Y:S04]  /*7960*/  LDG.E R144, desc[UR8][R146.64] ;  /* 0x0000000892907981 */ /* 0x000ea8000c1e1900 */
[----:B------:R3:W5:Y:S01]  /*7970*/  LDG.E R2, desc[UR8][R146.64+0x100] ;  /* 0x0001000892027981 */ /* 0x000762000c1e1900 */
        /* <DEDUP_REMOVED lines=16> */
[----:B------:R4:W3:Y:S02]  /*7a80*/  LDSM.16.M88.4 R140, [R0+0xa000] ;  /* 0x00a00000008c783b */ /* 0x0008e40000000200 */
[----:B----4-:R-:W-:Y:S04]  /*7a90*/  FFMA.FTZ R0, -R100, R100, 1 ;  /* 0x3f80000064007423 */ /* 0x010fe80000010164 */
[----:B------:R-:W-:Y:S01]  /*7aa0*/  FMUL.FTZ R0, R0, UR6 ;  /* 0x0000000600007c20 */ /* 0x000fe20008410000 */
        /* <DEDUP_REMOVED lines=9> */
[----:B------:R-:W1:Y:S04]  /*7b40*/  LDSM.16.M88.4 R136, [R188+0x5000] ;  /* 0x00500000bc88783b */ /* 0x000e680000000200 */
[C---:B--2---:R-:W-:Y:S01]  /*7b50*/  FADD.FTZ R4, -R144.reuse, R4 ;  /* 0x0000000490047221 */ /* 0x044fe20000010100 */
[C---:B------:R-:W-:Y:S01]  /*7b60*/  FADD.FTZ R5, -R144.reuse, R5 ;  /* 0x0000000590057221 */ /* 0x040fe20000010100 */
[C---:B------:R-:W-:Y:S01]  /*7b70*/  FADD.FTZ R16, -R144.reuse, R16 ;  /* 0x0000001090107221 */ /* 0x040fe20000010100 */
[----:B------:R-:W-:Y:S03]  /*7b80*/  FADD.FTZ R17, -R144, R17 ;  /* 0x0000001190117221 */ /* 0x000fe60000010100 */
[----:B------:R-:W-:Y:S01]  /*7b90*/  FMUL.FTZ R4, R101, R4 ;  /* 0x0000000465047220 */ /* 0x000fe20000410000 */
[----:B------:R-:W-:Y:S01]  /*7ba0*/  FMUL.FTZ R151, R151, R5 ;  /* 0x0000000597977220 */ /* 0x000fe20000410000 */
[----:B------:R2:W5:Y:S01]  /*7bb0*/  LDL.LU R101, [R1+0x13c] ;  /* 0x00013c0001657983 */ /* 0x0005620000300800 */
[----:B------:R-:W-:Y:S01]  /*7bc0*/  FFMA.FTZ R5, -R99, R99, 1 ;  /* 0x3f80000063057423 */ /* 0x000fe20000010163 */
[----:B------:R-:W-:Y:S01]  /*7bd0*/  FMUL.FTZ R145, R4, R0 ;  /* 0x0000000004917220 */ /* 0x000fe20000410000 */
[C---:B------:R-:W-:Y:S01]  /*7be0*/  FADD.FTZ R20, -R144.reuse, R20 ;  /* 0x0000001490147221 */ /* 0x040fe20000010100 */
[----:B------:R-:W3:Y:S01]  /*7bf0*/  LDG.E R4, desc[UR8][R146.64+0x20] ;  /* 0x0000200892047981 */ /* 0x000ee2000c1e1900 */
[----:B------:R-:W-:Y:S06]  /*7c00*/  FMUL.FTZ R5, R5, UR6 ;  /* 0x0000000605057c20 */ /* 0x000fec0008410000 */
[C---:B------:R-:W-:Y:S01]  /*7c10*/  FADD.FTZ R32, -R144.reuse, R32 ;  /* 0x0000002090207221 */ /* 0x040fe20000010100 */
[C---:B------:R-:W-:Y:S01]  /*7c20*/  FADD.FTZ R33, -R144.reuse, R33 ;  /* 0x0000002190217221 */ /* 0x040fe20000010100 */
[----:B------:R2:W5:Y:S04]  /*7c30*/  LDL.LU R100, [R1+0x138] ;  /* 0x0001380001647983 */ /* 0x0005680000300800 */
[----:B------:R2:W5:Y:S04]  /*7c40*/  LDL.LU R99, [R1+0x134] ;  /* 0x0001340001637983 */ /* 0x0005680000300800 */
        /* <DEDUP_REMOVED lines=9> */
[----:B------:R-:W-:Y:S06]  /*7ce0*/  HMMA.16816.F32 R64, R132, R138, R64 ;  /* 0x0000008a8440723c */ /* 0x000fec0000001840 */
[C---:B------:R-:W-:Y:S01]  /*7cf0*/  FADD.FTZ R52, -R144.reuse, R52 ;  /* 0x0000003490347221 */ /* 0x040fe20000010100 */
[----:B------:R-:W-:Y:S01]  /*7d00*/  FADD.FTZ R135, -R144, R21 ;  /* 0x0000001590877221 */ /* 0x000fe20000010100 */
[----:B------:R-:W-:Y:S02]  /*7d10*/  FMUL.FTZ R21, R98, R16 ;  /* 0x0000001062157220 */ /* 0x000fe40000410000 */
[----:B------:R2:W5:Y:S01]  /*7d20*/  LDL.LU R98, [R1+0x130] ;  /* 0x0001300001627983 */ /* 0x0005620000300800 */
[----:B------:R-:W-:Y:S01]  /*7d30*/  FMUL.FTZ R133, R97, R17 ;  /* 0x0000001161857220 */ /* 0x000fe20000410000 */
[----:B------:R-:W-:Y:S01]  /*7d40*/  FMUL.FTZ R134, R96, R20 ;  /* 0x0000001460867220 */ /* 0x000fe20000410000 */
[----:B------:R-:W-:Y:S01]  /*7d50*/  FMUL.FTZ R135, R95, R135 ;  /* 0x000000875f877220 */ /* 0x000fe20000410000 */
[----:B------:R2:W5:Y:S01]  /*7d60*/  LDL.LU R97, [R1+0x12c] ;  /* 0x00012c0001617983 */ /* 0x0005620000300800 */
[----:B------:R-:W-:Y:S01]  /*7d70*/  FFMA.FTZ R20, -R94, R94, 1 ;  /* 0x3f8000005e147423 */ /* 0x000fe2000001015e */
[----:B------:R-:W-:Y:S01]  /*7d80*/  FFMA.FTZ R16, -R92, R92, 1 ;  /* 0x3f8000005c107423 */ /* 0x000fe2000001015c */
[----:B------:R-:W-:Y:S01]  /*7d90*/  FFMA.FTZ R17, -R93, R93, 1 ;  /* 0x3f8000005d117423 */ /* 0x000fe2000001015d */
[----:B------:R2:W5:Y:S01]  /*7da0*/  LDL.LU R96, [R1+0x128] ;  /* 0x0001280001607983 */ /* 0x0005620000300800 */
[----:B------:R-:W-:Y:S01]  /*7db0*/  FMUL.FTZ R52, R78, R52 ;  /* 0x000000344e347220 */ /* 0x000fe20000410000 */
[----:B------:R-:W-:Y:S01]  /*7dc0*/  FMUL.FTZ R132, R151, R5 ;  /* 0x0000000597847220 */ /* 0x000fe20000410000 */
[----:B------:R-:W-:Y:S01]  /*7dd0*/  FFMA.FTZ R5, -R91, R91, 1 ;  /* 0x3f8000005b057423 */ /* 0x000fe2000001015b */
[----:B------:R2:W5:Y:S01]  /*7de0*/  LDL.LU R95, [R1+0x124] ;  /* 0x00012400015f7983 */ /* 0x0005620000300800 */
[----:B------:R-:W-:Y:S01]  /*7df0*/  FADD.FTZ R53, -R144, R53 ;  /* 0x0000003590357221 */ /* 0x000fe20000010100 */
[----:B------:R-:W-:Y:S01]  /*7e00*/  FMUL.FTZ R16, R16, UR6 ;  /* 0x0000000610107c20 */ /* 0x000fe20008410000 */
[----:B------:R-:W-:Y:S01]  /*7e10*/  FMUL.FTZ R5, R5, UR6 ;  /* 0x0000000605057c20 */ /* 0x000fe20008410000 */
[----:B------:R2:W5:Y:S01]  /*7e20*/  LDL.LU R94, [R1+0x120] ;  /* 0x00012000015e7983 */ /* 0x0005620000300800 */
[----:B------:R-:W-:Y:S01]  /*7e30*/  FMUL.FTZ R53, R77, R53 ;  /* 0x000000354d357220 */ /* 0x000fe20000410000 */
[----:B------:R-:W-:Y:S01]  /*7e40*/  FMUL.FTZ R16, R134, R16 ;  /* 0x0000001086107220 */ /* 0x000fe20000410000 */
[----:B------:R-:W-:Y:S01]  /*7e50*/  FMUL.FTZ R5, R135, R5 ;  /* 0x0000000587057220 */ /* 0x000fe20000410000 */
[----:B------:R2:W5:Y:S01]  /*7e60*/  LDL.LU R93, [R1+0x11c] ;  /* 0x00011c00015d7983 */ /* 0x0005620000300800 */
[----:B------:R-:W-:Y:S01]  /*7e70*/  FMUL.FTZ R20, R20, UR6 ;  /* 0x0000000614147c20 */ /* 0x000fe20008410000 */
[----:B------:R-:W-:Y:S01]  /*7e80*/  FMUL.FTZ R17, R17, UR6 ;  /* 0x0000000611117c20 */ /* 0x000fe20008410000 */
[----:B------:R-:W-:Y:S01]  /*7e90*/  F2FP.F16.F32.PACK_AB R132, R132, R145 ;  /* 0x000000918484723e */ /* 0x000fe200000000ff */
[----:B------:R2:W5:Y:S01]  /*7ea0*/  LDL.LU R92, [R1+0x118] ;  /* 0x00011800015c7983 */ /* 0x0005620000300800 */
[----:B------:R-:W-:Y:S01]  /*7eb0*/  F2FP.F16.F32.PACK_AB R135, R5, R16 ;  /* 0x000000100587723e */ /* 0x000fe200000000ff */
[----:B------:R-:W-:Y:S01]  /*7ec0*/  FMUL.FTZ R5, R90, R32 ;  /* 0x000000205a057220 */ /* 0x000fe20000410000 */
[----:B------:R-:W-:Y:S01]  /*7ed0*/  FMUL.FTZ R16, R89, R33 ;  /* 0x0000002159107220 */ /* 0x000fe20000410000 */
[----:B------:R2:W5:Y:S01]  /*7ee0*/  LDL.LU R91, [R1+0x114] ;  /* 0x00011400015b7983 */ /* 0x0005620000300800 */
[----:B------:R-:W-:Y:S01]  /*7ef0*/  FFMA.FTZ R33, -R83, R83, 1 ;  /* 0x3f80000053217423 */ /* 0x000fe20000010153 */
[----:B------:R-:W-:Y:S01]  /*7f00*/  FFMA.FTZ R32, -R80, R80, 1 ;  /* 0x3f80000050207423 */ /* 0x000fe20000010150 */
[----:B------:R-:W-:Y:S01]  /*7f10*/  FMUL.FTZ R20, R21, R20 ;  /* 0x0000001415147220 */ /* 0x000fe20000410000 */
[----:B------:R2:W5:Y:S01]  /*7f20*/  LDL.LU R90, [R1+0x110] ;  /* 0x00011000015a7983 */ /* 0x0005620000300800 */
[----:B------:R-:W-:Y:S01]  /*7f30*/  FMUL.FTZ R17, R133, R17 ;  /* 0x0000001185117220 */ /* 0x000fe20000410000 */
[----:B------:R-:W-:Y:S01]  /*7f40*/  FFMA.FTZ R133, -R88, R88, 1 ;  /* 0x3f80000058857423 */ /* 0x000fe20000010158 */
[----:B------:R-:W-:Y:S01]  /*7f50*/  FFMA.FTZ R21, -R79, R79, 1 ;  /* 0x3f8000004f157423 */ /* 0x000fe2000001014f */
[----:B------:R2:W5:Y:S01]  /*7f60*/  LDL.LU R89, [R1+0x10c] ;  /* 0x00010c0001597983 */ /* 0x0005620000300800 */
[----:B------:R-:W-:Y:S01]  /*7f70*/  FMUL.FTZ R33, R33, UR6 ;  /* 0x0000000621217c20 */ /* 0x000fe20008410000 */
[----:B------:R-:W-:Y:S01]  /*7f80*/  F2FP.F16.F32.PACK_AB R134, R17, R20 ;  /* 0x000000141186723e */ /* 0x000fe200000000ff */
[C---:B------:R-:W-:Y:S01]  /*7f90*/  FADD.FTZ R20, -R144.reuse, R37 ;  /* 0x0000002590147221 */ /* 0x040fe20000010100 */
[----:B------:R2:W5:Y:S01]  /*7fa0*/  LDL.LU R88, [R1+0x108] ;  /* 0x0001080001587983 */ /* 0x0005620000300800 */
[----:B------:R-:W-:Y:S01]  /*7fb0*/  FFMA.FTZ R37, -R87, R87, 1 ;  /* 0x3f80000057257423 */ /* 0x000fe20000010157 */
[----:B------:R-:W-:Y:S01]  /*7fc0*/  FADD.FTZ R17, -R144, R36 ;  /* 0x0000002490117221 */ /* 0x000fe20000010100 */
[----:B------:R-:W-:Y:S01]  /*7fd0*/  FMUL.FTZ R20, R85, R20 ;  /* 0x0000001455147220 */ /* 0x000fe20000410000 */
[----:B------:R2:W5:Y:S01]  /*7fe0*/  LDL.LU R87, [R1+0x104] ;  /* 0x0001040001577983 */ /* 0x0005620000300800 */
[----:B------:R-:W-:Y:S01]  /*7ff0*/  FMUL.FTZ R133, R133, UR6 ;  /* 0x0000000685857c20 */ /* 0x000fe20008410000 */
[----:B------:R-:W-:Y:S01]  /*8000*/  FMUL.FTZ R17, R86, R17 ;  /* 0x0000001156117220 */ /* 0x000fe20000410000 */
[----:B------:R-:W-:Y:S01]  /*8010*/  FFMA.FTZ R36, -R84, R84, 1 ;  /* 0x3f80000054247423 */ /* 0x000fe20000010154 */
[----:B------:R2:W5:Y:S01]  /*8020*/  LDL.LU R86, [R1+0x100] ;  /* 0x0001000001567983 */ /* 0x0005620000300800 */
[----:B------:R-:W-:Y:S01]  /*8030*/  FMUL.FTZ R33, R20, R33 ;  /* 0x0000002114217220 */ /* 0x000fe20000410000 */
[----:B------:R-:W-:Y:S01]  /*8040*/  FFMA.FTZ R20, -R74, R74, 1 ;  /* 0x3f8000004a147423 */ /* 0x000fe2000001014a */
[----:B------:R-:W-:Y:S01]  /*8050*/  FMUL.FTZ R37, R37, UR6 ;  /* 0x0000000625257c20 */ /* 0x000fe20008410000 */
[----:B------:R2:W5:Y:S01]  /*8060*/  LDL.LU R85, [R1+0xfc] ;  /* 0x0000fc0001557983 */ /* 0x0005620000300800 */
[----:B------:R-:W-:Y:S01]  /*8070*/  FMUL.FTZ R133, R5, R133 ;  /* 0x0000008505857220 */ /* 0x000fe20000410000 */
[----:B------:R-:W-:Y:S01]  /*8080*/  FADD.FTZ R5, -R144, R48 ;  /* 0x0000003090057221 */ /* 0x000fe20000010100 */
[----:B------:R-:W-:Y:S01]  /*8090*/  FMUL.FTZ R37, R16, R37 ;  /* 0x0000002510257220 */ /* 0x000fe20000410000 */
[----:B------:R2:W5:Y:S01]  /*80a0*/  LDL.LU R84, [R1+0xf8] ;  /* 0x0000f80001547983 */ /* 0x0005620000300800 */
[----:B------:R-:W-:Y:S01]  /*80b0*/  FADD.FTZ R16, -R144, R49 ;  /* 0x0000003190107221 */ /* 0x000fe20000010100 */
[----:B------:R-:W-:Y:S01]  /*80c0*/  FMUL.FTZ R5, R82, R5 ;  /* 0x0000000552057220 */ /* 0x000fe20000410000 */
[C---:B------:R-:W-:Y:S01]  /*80d0*/  FADD.FTZ R48, -R144.reuse, R64 ;  /* 0x0000004090307221 */ /* 0x040fe20000010100 */
[----:B------:R2:W5:Y:S01]  /*80e0*/  LDL.LU R83, [R1+0xf4] ;  /* 0x0000f40001537983 */ /* 0x0005620000300800 */
[----:B------:R-:W-:Y:S01]  /*80f0*/  FMUL.FTZ R16, R81, R16 ;  /* 0x0000001051107220 */ /* 0x000fe20000410000 */
[----:B------:R-:W-:Y:S01]  /*8100*/  FADD.FTZ R49, -R144, R65 ;  /* 0x0000004190317221 */ /* 0x000fe20000010100 */
[----:B------:R-:W-:Y:S01]  /*8110*/  FMUL.FTZ R48, R76, R48 ;  /* 0x000000304c307220 */ /* 0x000fe20000410000 */
[----:B------:R2:W5:Y:S01]  /*8120*/  LDL.LU R82, [R1+0xf0] ;  /* 0x0000f00001527983 */ /* 0x0005620000300800 */
[----:B------:R-:W-:Y:S01]  /*8130*/  F2FP.F16.F32.PACK_AB R133, R37, R133 ;  /* 0x000000852585723e */ /* 0x000fe200000000ff */
[----:B------:R-:W-:Y:S01]  /*8140*/  FMUL.FTZ R49, R75, R49 ;  /* 0x000000314b317220 */ /* 0x000fe20000410000 */
[----:B------:R-:W-:Y:S01]  /*8150*/  FMUL.FTZ R36, R36, UR6 ;  /* 0x0000000624247c20 */ /* 0x000fe20008410000 */
[----:B------:R2:W5:Y:S01]  /*8160*/  LDL.LU R81, [R1+0xec] ;  /* 0x0000ec0001517983 */ /* 0x0005620000300800 */
[----:B------:R-:W-:Y:S01]  /*8170*/  FMUL.FTZ R21, R21, UR6 ;  /* 0x0000000615157c20 */ /* 0x000fe20008410000 */
[----:B------:R-:W-:Y:S01]  /*8180*/  FMUL.FTZ R32, R32, UR6 ;  /* 0x0000000620207c20 */ /* 0x000fe20008410000 */
[----:B------:R-:W-:Y:S01]  /*8190*/  FMUL.FTZ R36, R17, R36 ;  /* 0x0000002411247220 */ /* 0x000fe20000410000 */
[----:B------:R2:W5:Y:S01]  /*81a0*/  LDL.LU R80, [R1+0xe8] ;  /* 0x0000e80001507983 */ /* 0x0005620000300800 */
[----:B------:R-:W-:Y:S01]  /*81b0*/  FFMA.FTZ R17, -R73, R73, 1 ;  /* 0x3f80000049117423 */ /* 0x000fe20000010149 */
[----:B------:R-:W-:Y:S01]  /*81c0*/  FMUL.FTZ R21, R16, R21 ;  /* 0x0000001510157220 */ /* 0x000fe20000410000 */
[----:B------:R-:W-:Y:S01]  /*81d0*/  FFMA.FTZ R16, -R72, R72, 1 ;  /* 0x3f80000048107423 */ /* 0x000fe20000010148 */
[----:B------:R2:W5:Y:S01]  /*81e0*/  LDL.LU R79, [R1+0xe4] ;  /* 0x0000e400014f7983 */ /* 0x0005620000300800 */
[----:B------:R-:W-:Y:S01]  /*81f0*/  FMUL.FTZ R32, R5, R32 ;  /* 0x0000002005207220 */ /* 0x000fe20000410000 */
[----:B------:R-:W-:Y:S01]  /*8200*/  FFMA.FTZ R5, -R71, R71, 1 ;  /* 0x3f80000047057423 */ /* 0x000fe20000010147 */
[----:B------:R-:W-:Y:S01]  /*8210*/  F2FP.F16.F32.PACK_AB R64, R33, R36 ;  /* 0x000000242140723e */ /* 0x000fe200000000ff */
[----:B------:R2:W5:Y:S01]  /*8220*/  LDL.LU R78, [R1+0xe0] ;  /* 0x0000e000014e7983 */ /* 0x0005620000300800 */
[----:B------:R-:W-:Y:S01]  /*8230*/  FFMA.FTZ R33, -R70, R70, 1 ;  /* 0x3f80000046217423 */ /* 0x000fe20000010146 */
[----:B------:R-:W-:Y:S01]  /*8240*/  FFMA.FTZ R36, -R69, R69, 1 ;  /* 0x3f80000045247423 */ /* 0x000fe20000010145 */
[----:B------:R-:W-:Y:S01]  /*8250*/  FMUL.FTZ R16, R16, UR6 ;  /* 0x0000000610107c20 */ /* 0x000fe20008410000 */
[----:B------:R2:W5:Y:S01]  /*8260*/  LDL.LU R77, [R1+0xdc] ;  /* 0x0000dc00014d7983 */ /* 0x0005620000300800 */
[----:B------:R-:W-:Y:S01]  /*8270*/  FMUL.FTZ R20, R20, UR6 ;  /* 0x0000000614147c20 */ /* 0x000fe20008410000 */
[----:B------:R-:W-:Y:S01]  /*8280*/  FMUL.FTZ R17, R17, UR6 ;  /* 0x0000000611117c20 */ /* 0x000fe20008410000 */
[----:B------:R-:W-:Y:S01]  /*8290*/  FMUL.FTZ R16, R48, R16 ;  /* 0x0000001030107220 */ /* 0x000fe20000410000 */
[----:B------:R2:W5:Y:S01]  /*82a0*/  LDL.LU R76, [R1+0xd8] ;  /* 0x0000d800014c7983 */ /* 0x0005620000300800 */
[----:B------:R-:W-:Y:S01]  /*82b0*/  FMUL.FTZ R5, R5, UR6 ;  /* 0x0000000605057c20 */ /* 0x000fe20008410000 */
[----:B------:R-:W-:Y:S01]  /*82c0*/  FMUL.FTZ R20, R52, R20 ;  /* 0x0000001434147220 */ /* 0x000fe20000410000 */
[----:B------:R-:W-:Y:S01]  /*82d0*/  FMUL.FTZ R17, R53, R17 ;  /* 0x0000001135117220 */ /* 0x000fe20000410000 */
[----:B------:R2:W5:Y:S01]  /*82e0*/  LDL.LU R75, [R1+0xd4] ;  /* 0x0000d400014b7983 */ /* 0x0005620000300800 */
[----:B------:R-:W-:Y:S01]  /*82f0*/  FMUL.FTZ R5, R49, R5 ;  /* 0x0000000531057220 */ /* 0x000fe20000410000 */
[----:B------:R-:W-:Y:S01]  /*8300*/  F2FP.F16.F32.PACK_AB R53, R21, R32 ;  /* 0x000000201535723e */ /* 0x000fe200000000ff */
[----:B------:R-:W-:Y:S01]  /*8310*/  FMUL.FTZ R33, R33, UR6 ;  /* 0x0000000621217c20 */ /* 0x000fe20008410000 */
[----:B------:R2:W5:Y:S01]  /*8320*/  LDL.LU R74, [R1+0xd0] ;  /* 0x0000d000014a7983 */ /* 0x0005620000300800 */
[----:B------:R-:W-:Y:S01]  /*8330*/  F2FP.F16.F32.PACK_AB R52, R17, R20 ;  /* 0x000000141134723e */ /* 0x000fe200000000ff */
[----:B------:R-:W-:Y:S01]  /*8340*/  FMUL.FTZ R36, R36, UR6 ;  /* 0x0000000624247c20 */ /* 0x000fe20008410000 */
[----:B------:R-:W-:Y:S01]  /*8350*/  F2FP.F16.F32.PACK_AB R49, R5, R16 ;  /* 0x000000100531723e */ /* 0x000fe200000000ff */
[----:B------:R2:W5:Y:S04]  /*8360*/  LDL.LU R73, [R1+0xcc] ;  /* 0x0000cc0001497983 */ /* 0x0005680000300800 */
[----:B------:R2:W5:Y:S04]  /*8370*/  LDL.LU R72, [R1+0xc8] ;  /* 0x0000c80001487983 */ /* 0x0005680000300800 */
[----:B------:R2:W5:Y:S04]  /*8380*/  LDL.LU R71, [R1+0xc4] ;  /* 0x0000c40001477983 */ /* 0x0005680000300800 */
[----:B------:R2:W5:Y:S04]  /*8390*/  LDL.LU R70, [R1+0xc0] ;  /* 0x0000c00001467983 */ /* 0x0005680000300800 */
[----:B------:R2:W5:Y:S01]  /*83a0*/  LDL.LU R69, [R1+0xbc] ;  /* 0x0000bc0001457983 */ /* 0x0005620000300800 */
[C---:B---3--:R-:W-:Y:S01]  /*83b0*/  FADD.FTZ R6, -R4.reuse, R6 ;  /* 0x0000000604067221 */ /* 0x048fe20000010100 */
[----:B------:R-:W-:Y:S03]  /*83c0*/  FADD.FTZ R7, -R4, R7 ;  /* 0x0000000704077221 */ /* 0x000fe60000010100 */
[----:B------:R-:W-:Y:S01]  /*83d0*/  FMUL.FTZ R48, R68, R6 ;  /* 0x0000000644307220 */ /* 0x000fe20000410000 */
[----:B------:R-:W-:Y:S01]  /*83e0*/  FMUL.FTZ R37, R3, R7 ;  /* 0x0000000703257220 */ /* 0x000fe20000410000 */
[----:B------:R2:W5:Y:S04]  /*83f0*/  LDL.LU R68, [R1+0xb8] ;  /* 0x0000b80001447983 */ /* 0x0005680000300800 */
[----:B------:R2:W5:Y:S01]  /*8400*/  LDL.LU R3, [R1+0xb4] ;  /* 0x0000b40001037983 */ /* 0x0005620000300800 */
[----:B------:R-:W-:Y:S05]  /*8410*/  @!P0 BRA `(.L_x_958) ;  /* 0x0000000400188947 */ /* 0x000fea0003800000 */
[----:B------:R-:W3:Y:S01]  /*8420*/  LDL.LU R138, [R1+0x40] ;  /* 0x00004000018a7983 */ /* 0x000ee20000300800 */
[----:B------:R-:W1:Y:S01]  /*8430*/  LDC R65, c[0x0][0x240] ;  /* 0x00009000ff417b82 */ /* 0x000e620000000800 */
[----:B------:R-:W-:Y:S01]  /*8440*/  ISETP.GE.AND P1, PT, R194, UR22, PT ;  /* 0x00000016c2007c0c */ /* 0x000fe2000bf26270 */
[----:B------:R-:W-:Y:S01]  /*8450*/  ULOP3.LUT UR11, UR10, 0x1, URZ, 0xc0, !UPT ;  /* 0x000000010a0b7892 */ /* 0x000fe2000f8ec03f */
[----:B------:R-:W4:Y:S03]  /*8460*/  LDL.LU R137, [R1+0x3c] ;  /* 0x00003c0001897983 */ /* 0x000f260000300800 */
[----:B------:R-:W-:Y:S01]  /*8470*/  UISETP.NE.U32.AND UP0, UPT, UR11, 0x1, UPT ;  /* 0x000000010b00788c */ /* 0x000fe2000bf05070 */
[----:B------:R-:W2:Y:S03]  /*8480*/  LDL.LU R136, [R1+0x34] ;  /* 0x0000340001887983 */ /* 0x000ea60000300800 */
[----:B------:R-:W-:Y:S04]  /*8490*/  USEL UR11, UR61, 0x4000, !UP0 ;  /* 0x000040003d0b7887 */ /* 0x000fe8000c000000 */
[----:B------:R-:W4:Y:S02]  /*84a0*/  @!P1 LDC R21, c[0x0][0x244] ;  /* 0x00009100ff159b82 */ /* 0x000f240000000800 */
[----:B------:R-:W-:Y:S02]  /*84b0*/  VIADD R195, R195, UR11 ;  /* 0x0000000bc3c37c36 */ /* 0x000fe40008000000 */
[----:B------:R-:W-:Y:S03]  /*84c0*/  VIADD R190, R190, UR11 ;  /* 0x0000000bbebe7c36 */ /* 0x000fe60008000000 */
[----:B------:R1:W-:Y:S04]  /*84d0*/  @P1 STS [R195], RZ ;  /* 0x000000ffc3001388 */ /* 0x0003e80000000800 */
[----:B------:R1:W-:Y:S04]  /*84e0*/  @P1 STS [R195+0x4], RZ ;  /* 0x000004ffc3001388 */ /* 0x0003e80000000800 */
[----:B------:R1:W-:Y:S04]  /*84f0*/  @P1 STS [R195+0x8], RZ ;  /* 0x000008ffc3001388 */ /* 0x0003e80000000800 */
[----:B------:R1:W-:Y:S01]  /*8500*/  @P1 STS [R195+0xc], RZ ;  /* 0x00000cffc3001388 */ /* 0x0003e20000000800 */
[----:B--2---:R-:W-:Y:S02]  /*8510*/  VIADD R32, R136, UR11 ;  /* 0x0000000b88207c36 */ /* 0x004fe40008000000 */
[C---:B-1----:R-:W-:Y:S03]  /*8520*/  IMAD.U32 R6, R65.reuse, -0x80, RZ ;  /* 0xffffff8041067824 */ /* 0x042fe600078e00ff */
[----:B------:R1:W-:Y:S02]  /*8530*/  STL [R1+0x34], R32 ;  /* 0x0000342001007387 */ /* 0x0003e40000100800 */
[C---:B---3--:R-:W-:Y:S02]  /*8540*/  LEA R16, P2, R6.reuse, R138, 0x1 ;  /* 0x0000008a06107211 */ /* 0x048fe400078408ff */
[--C-:B------:R-:W-:Y:S02]  /*8550*/  SHF.R.S32.HI R7, RZ, 0x1f, R6.reuse ;  /* 0x0000001fff077819 */ /* 0x100fe40000011406 */
[----:B------:R-:W-:Y:S02]  /*8560*/  @!P1 LEA R5, P3, R65, R6, 0x5 ;  /* 0x0000000641059211 */ /* 0x000fe400078628ff */
[----:B----4-:R-:W-:Y:S02]  /*8570*/  LEA.HI.X R17, R6, R137, R7, 0x1, P2 ;  /* 0x0000008906117211 */ /* 0x010fe400010f0c07 */
[----:B------:R-:W-:Y:S02]  /*8580*/  @!P1 LEA R20, P2, R5, R138, 0x1 ;  /* 0x0000008a05149211 */ /* 0x000fe400078408ff */
[----:B------:R-:W-:Y:S01]  /*8590*/  @!P1 LEA.HI.X R21, R65, R7, R21, 0x5, P3 ;  /* 0x0000000741159211 */ /* 0x000fe200018f2c15 */
[----:B------:R-:W-:Y:S01]  /*85a0*/  @!PT LDS RZ, [RZ] ;  /* 0x00000000fffff984 */ /* 0x000fe20000000800 */
[----:B------:R-:W-:Y:S01]  /*85b0*/  @!PT LDS RZ, [RZ] ;  /* 0x00000000fffff984 */ /* 0x000fe20000000800 */
[----:B------:R-:W-:Y:S01]  /*85c0*/  @!PT LDS RZ, [RZ] ;  /* 0x00000000fffff984 */ /* 0x000fe20000000800 */
[----:B------:R-:W-:Y:S03]  /*85d0*/  @!P1 LDGSTS.E.BYPASS.LTC128B.128 [R32], desc[UR8][R16.64] ;  /* 0x0000000010209fae */ /* 0x000fe6000b901d48 */
[----:B------:R-:W-:Y:S01]  /*85e0*/  @!P1 LEA.HI.X R21, R5, R137, R21, 0x1, P2 ;  /* 0x0000008905159211 */ /* 0x000fe200010f0c15 */
[----:B------:R1:W-:Y:S01]  /*85f0*/  @P1 STS [R195+0x1000], RZ ;  /* 0x001000ffc3001388 */ /* 0x0003e20000000800 */
[C---:B------:R-:W-:Y:S03]  /*8600*/  @!P1 VIADD R5, R136.reuse, UR11 ;  /* 0x0000000b88059c36 */ /* 0x040fe60008000000 */
[----:B------:R1:W-:Y:S04]  /*8610*/  @P1 STS [R195+0x1004], RZ ;  /* 0x001004ffc3001388 */ /* 0x0003e80000000800 */
[----:B------:R1:W-:Y:S04]  /*8620*/  @P1 STS [R195+0x1008], RZ ;  /* 0x001008ffc3001388 */ /* 0x0003e80000000800 */
[----:B------:R1:W-:Y:S04]  /*8630*/  @P1 STS [R195+0x100c], RZ ;  /* 0x00100cffc3001388 */ /* 0x0003e80000000800 */
[----:B------:R-:W-:Y:S01]  /*8640*/  @!PT LDS RZ, [RZ] ;  /* 0x00000000fffff984 */ /* 0x000fe20000000800 */
[----:B------:R-:W-:Y:S01]  /*8650*/  @!PT LDS RZ, [RZ] ;  /* 0x00000000fffff984 */ /* 0x000fe20000000800 */
[----:B------:R-:W-:Y:S01]  /*8660*/  @!PT LDS RZ, [RZ] ;  /* 0x00000000fffff984 */ /* 0x000fe20000000800 */
[----:B------:R2:W-:Y:S04]  /*8670*/  @!P1 LDGSTS.E.BYPASS.LTC128B.128 [R5+0x1000], desc[UR8][R20.64] ;  /* 0x0100000014059fae */ /* 0x0005e8000b901d48 */
[----:B------:R1:W-:Y:S04]  /*8680*/  @P1 STS [R195+0x2000], RZ ;  /* 0x002000ffc3001388 */ /* 0x0003e80000000800 */
[----:B------:R1:W-:Y:S04]  /*8690*/  @P1 STS [R195+0x2004], RZ ;  /* 0x002004ffc3001388 */ /* 0x0003e80000000800 */
[----:B------:R1:W-:Y:S04]  /*86a0*/  @P1 STS [R195+0x2008], RZ ;  /* 0x002008ffc3001388 */ /* 0x0003e80000000800 */
[----:B------:R1:W-:Y:S04]  /*86b0*/  @P1 STS [R195+0x200c], RZ ;  /* 0x00200cffc3001388 */ /* 0x0003e80000000800 */
[----:B------:R1:W-:Y:S04]  /*86c0*/  STL [R1+0x40], R16 ;  /* 0x0000401001007387 */ /* 0x0003e80000100800 */
[----:B------:R1:W-:Y:S01]  /*86d0*/  STL [R1+0x3c], R17 ;  /* 0x00003c1101007387 */ /* 0x0003e20000100800 */
[----:B--2---:R-:W2:Y:S01]  /*86e0*/  @!P1 LDC R21, c[0x0][0x244] ;  /* 0x00009100ff159b82 */ /* 0x004ea20000000800 */
[C---:B------:R-:W-:Y:S04]  /*86f0*/  @!P1 LEA R5, P2, R65.reuse, R6, 0x6 ;  /* 0x0000000641059211 */ /* 0x040fe800078430ff */
[C---:B--2---:R-:W-:Y:S01]  /*8700*/  @!P1 LEA.HI.X R21, R65.reuse, R7, R21, 0x6, P2 ;  /* 0x0000000741159211 */ /* 0x044fe200010f3415 */
[----:B------:R-:W-:Y:S01]  /*8710*/  @!P1 IMAD.WIDE.U32 R6, R65, 0x60, R6 ;  /* 0x0000006041069825 */ /* 0x000fe200078e0006 */
[CC--:B------:R-:W-:Y:S04]  /*8720*/  @!P1 LEA R20, P2, R5.reuse, R138.reuse, 0x1 ;  /* 0x0000008a05149211 */ /* 0x0c0fe800078408ff */
[-C--:B------:R-:W-:Y:S01]  /*8730*/  @!P1 LEA.HI.X R21, R5, R137.reuse, R21, 0x1, P2 ;  /* 0x0000008905159211 */ /* 0x080fe200010f0c15 */
[----:B------:R-:W-:Y:S05]  /*8740*/  @!P1 VIADD R5, R136, UR11 ;  /* 0x0000000b88059c36 */ /* 0x000fea0008000000 */
[----:B------:R-:W-:Y:S01]  /*8750*/  @!PT LDS RZ, [RZ] ;  /* 0x00000000fffff984 */ /* 0x000fe20000000800 */
[----:B------:R-:W-:Y:S01]  /*8760*/  @!PT LDS RZ, [RZ] ;  /* 0x00000000fffff984 */ /* 0x000fe20000000800 */
[----:B------:R-:W-:Y:S01]  /*8770*/  @!PT LDS RZ, [RZ] ;  /* 0x00000000fffff984 */ /* 0x000fe20000000800 */
[----:B------:R2:W-:Y:S04]  /*8780*/  @!P1 LDGSTS.E.BYPASS.LTC128B.128 [R5+0x2000], desc[UR8][R20.64] ;  /* 0x0200000014059fae */ /* 0x0005e8000b901d48 */
[----:B------:R1:W-:Y:S04]  /*8790*/  @P1 STS [R195+0x3000], RZ ;  /* 0x003000ffc3001388 */ /* 0x0003e80000000800 */
[----:B------:R1:W-:Y:S04]  /*87a0*/  @P1 STS [R195+0x3004], RZ ;  /* 0x003004ffc3001388 */ /* 0x0003e80000000800 */
[----:B------:R1:W-:Y:S04]  /*87b0*/  @P1 STS [R195+0x3008], RZ ;  /* 0x003008ffc3001388 */ /* 0x0003e80000000800 */
[----:B------:R1:W-:Y:S01]  /*87c0*/  @P1 STS [R195+0x300c], RZ ;  /* 0x00300cffc3001388 */ /* 0x0003e20000000800 */
[----:B--2---:R-:W2:Y:S01]  /*87d0*/  @!P1 LDC R5, c[0x0][0x244] ;  /* 0x00009100ff059b82 */ /* 0x004ea20000000800 */
[C---:B------:R-:W-:Y:S01]  /*87e0*/  @!P1 LEA R20, P2, R6.reuse, R138, 0x1 ;  /* 0x0000008a06149211 */ /* 0x040fe200078408ff */
[----:B--2---:R-:W-:Y:S04]  /*87f0*/  @!P1 IMAD R5, R5, 0x60, RZ ;  /* 0x0000006005059824 */ /* 0x004fe800078e02ff */
[----:B------:R-:W-:Y:S05]  /*8800*/  @!P1 IMAD.IADD R5, R7, 0x1, R5 ;  /* 0x0000000107059824 */ /* 0x000fea00078e0205 */
[----:B------:R-:W-:Y:S01]  /*8810*/  @!P1 LEA.HI.X R21, R6, R137, R5, 0x1, P2 ;  /* 0x0000008906159211 */ /* 0x000fe200010f0c05 */
[----:B------:R-:W-:Y:S05]  /*8820*/  @!P1 VIADD R5, R136, UR11 ;  /* 0x0000000b88059c36 */ /* 0x000fea0008000000 */
[----:B------:R-:W-:Y:S01]  /*8830*/  @!PT LDS RZ, [RZ] ;  /* 0x00000000fffff984 */ /* 0x000fe20000000800 */
[----:B------:R-:W-:Y:S01]  /*8840*/  @!PT LDS RZ, [RZ] ;  /* 0x00000000fffff984 */ /* 0x000fe20000000800 */
[----:B------:R-:W-:Y:S01]  /*8850*/  @!PT LDS RZ, [RZ] ;  /* 0x00000000fffff984 */ /* 0x000fe20000000800 */
[----:B------:R1:W-:Y:S04]  /*8860*/  @!P1 LDGSTS.E.BYPASS.LTC128B.128 [R5+0x3000], desc[UR8][R20.64] ;  /* 0x0300000014059fae */ /* 0x0003e8000b901d48 */
[----:B------:R-:W0:Y:S02]  /*8870*/  LDGDEPBAR ;  /* 0x00000000000079af */ /* 0x000e240000000000 */
.L_x_958:
[----:B------:R-:W3:Y:S01]  /*8880*/  LDL.LU R137, [R1+0x8] ;  /* 0x0000080001897983 */ /* 0x000ee20000300800 */
[C---:B-----5:R-:W-:Y:S01]  /*8890*/  FADD.FTZ R10, -R0.reuse, R10 ;  /* 0x0000000a000a7221 */ /* 0x060fe20000010100 */
[C---:B------:R-:W-:Y:S01]  /*88a0*/  FADD.FTZ R11, -R0.reuse, R11 ;  /* 0x0000000b000b7221 */ /* 0x040fe20000010100 */
[----:B------:R-:W-:Y:S01]  /*88b0*/  FADD.FTZ R14, -R0, R14 ;  /* 0x0000000e000e7221 */ /* 0x000fe20000010100 */
[----:B------:R-:W4:Y:S01]  /*88c0*/  LDL.LU R136, [R1+0x4] ;  /* 0x0000040001887983 */ /* 0x000f220000300800 */
[----:B-1----:R-:W-:Y:S01]  /*88d0*/  FFMA.FTZ R16, -R181, R181, 1 ;  /* 0x3f800000b5107423 */ /* 0x002fe200000101b5 */
[C---:B------:R-:W-:Y:S01]  /*88e0*/  FADD.FTZ R19, -R4.reuse, R19 ;  /* 0x0000001304137221 */ /* 0x040fe20000010100 */
[----:B------:R-:W-:Y:S01]  /*88f0*/  FADD.FTZ R18, -R4, R18 ;  /* 0x0000001204127221 */ /* 0x000fe20000010100 */
[----:B------:R-:W2:Y:S01]  /*8900*/  LDL.LU R65, [R1] ;  /* 0x0000000001417983 */ /* 0x000ea20000300800 */
[----:B------:R-:W-:Y:S01]  /*8910*/  FFMA.FTZ R7, -R180, R180, 1 ;  /* 0x3f800000b4077423 */ /* 0x000fe200000101b4 */
[----:B------:R-:W-:Y:S01]  /*8920*/  FFMA.FTZ R6, -R171, R171, 1 ;  /* 0x3f800000ab067423 */ /* 0x000fe200000101ab */
[----:B------:R-:W-:Y:S01]  /*8930*/  FADD.FTZ R22, -R4, R22 ;  /* 0x0000001604167221 */ /* 0x000fe20000010100 */
[----:B------:R-:W2:Y:S01]  /*8940*/  LDL R142, [R1+0x10] ;  /* 0x00001000018e7983 */ /* 0x000ea20000100800 */
[----:B------:R-:W-:Y:S01]  /*8950*/  FFMA.FTZ R5, -R170, R170, 1 ;  /* 0x3f800000aa057423 */ /* 0x000fe200000101aa */
[----:B------:R-:W-:Y:S01]  /*8960*/  FMUL.FTZ R21, R16, UR6 ;  /* 0x0000000610157c20 */ /* 0x000fe20008410000 */
[----:B------:R-:W-:Y:S01]  /*8970*/  FMUL.FTZ R19, R232, R19 ;  /* 0x00000013e8137220 */ /* 0x000fe20000410000 */
[----:B------:R-:W2:Y:S01]  /*8980*/  LDL R141, [R1+0x18] ;  /* 0x00001800018d7983 */ /* 0x000ea20000100800 */
[----:B------:R-:W-:Y:S01]  /*8990*/  FMUL.FTZ R18, R233, R18 ;  /* 0x00000012e9127220 */ /* 0x000fe20000410000 */
[----:B------:R-:W-:Y:S01]  /*89a0*/  FMUL.FTZ R16, R7, UR6 ;  /* 0x0000000607107c20 */ /* 0x000fe20008410000 */
[----:B------:R-:W-:Y:S01]  /*89b0*/  FADD.FTZ R23, -R4, R23 ;  /* 0x0000001704177221 */ /* 0x000fe20000010100 */
[----:B------:R-:W2:Y:S01]  /*89c0*/  LDL R140, [R1+0x28] ;  /* 0x00002800018c7983 */ /* 0x000ea20000100800 */
[----:B------:R-:W-:Y:S01]  /*89d0*/  FMUL.FTZ R22, R223, R22 ;  /* 0x00000016df167220 */ /* 0x000fe20000410000 */
[----:B------:R-:W-:Y:S01]  /*89e0*/  FMUL.FTZ R7, R6, UR6 ;  /* 0x0000000606077c20 */ /* 0x000fe20008410000 */
[----:B------:R-:W-:Y:S01]  /*89f0*/  FMUL.FTZ R6, R5, UR6 ;  /* 0x0000000605067c20 */ /* 0x000fe20008410000 */
[----:B------:R-:W2:Y:S01]  /*8a00*/  LDL R139, [R1+0x24] ;  /* 0x00002400018b7983 */ /* 0x000ea20000100800 */
[----:B------:R-:W-:Y:S01]  /*8a10*/  FMUL.FTZ R18, R18, R21 ;  /* 0x0000001512127220 */ /* 0x000fe20000410000 */
[----:B------:R-:W-:Y:S01]  /*8a20*/  FMUL.FTZ R5, R19, R16 ;  /* 0x0000001013057220 */ /* 0x000fe20000410000 */
[----:B------:R-:W-:Y:S01]  /*8a30*/  FMUL.FTZ R17, R37, R36 ;  /* 0x0000002425117220 */ /* 0x000fe20000410000 */
[----:B------:R-:W2:Y:S01]  /*8a40*/  LDL R138, [R1+0xc] ;  /* 0x00000c00018a7983 */ /* 0x000ea20000100800 */
[----:B------:R-:W-:Y:S01]  /*8a50*/  FMUL.FTZ R20, R48, R33 ;  /* 0x0000002130147220 */ /* 0x000fe20000410000 */
[----:B------:R-:W-:Y:S01]  /*8a60*/  FMUL.FTZ R23, R222, R23 ;  /* 0x00000017de177220 */ /* 0x000fe20000410000 */
[----:B------:R-:W-:Y:S01]  /*8a70*/  FMUL.FTZ R22, R22, R7 ;  /* 0x0000000716167220 */ /* 0x000fe20000410000 */
[----:B------:R-:W-:Y:S01]  /*8a80*/  FFMA.FTZ R16, -R166, R166, 1 ;  /* 0x3f800000a6107423 */ /* 0x000fe200000101a6 */
[----:B------:R-:W-:Y:S01]  /*8a90*/  FFMA.FTZ R7, -R164, R164, 1 ;  /* 0x3f800000a4077423 */ /* 0x000fe200000101a4 */
[----:B------:R-:W-:Y:S01]  /*8aa0*/  F2FP.F16.F32.PACK_AB R5, R5, R18 ;  /* 0x000000120505723e */ /* 0x000fe200000000ff */
[----:B------:R-:W-:Y:S01]  /*8ab0*/  FMUL.FTZ R23, R23, R6 ;  /* 0x0000000617177220 */ /* 0x000fe20000410000 */
[----:B------:R-:W-:Y:S01]  /*8ac0*/  F2FP.F16.F32.PACK_AB R6, R17, R20 ;  /* 0x000000141106723e */ /* 0x000fe200000000ff */
[----:B------:R-:W-:Y:S01]  /*8ad0*/  FMUL.FTZ R18, R16, UR6 ;  /* 0x0000000610127c20 */ /* 0x000fe20008410000 */
[----:B------:R-:W-:Y:S01]  /*8ae0*/  FMUL.FTZ R17, R7, UR6 ;  /* 0x0000000607117c20 */ /* 0x000fe20008410000 */
[C---:B------:R-:W-:Y:S01]  /*8af0*/  FADD.FTZ R38, -R4.reuse, R38 ;  /* 0x0000002604267221 */ /* 0x040fe20000010100 */
[----:B------:R-:W-:Y:S01]  /*8b00*/  FFMA.FTZ R16, -R161, R161, 1 ;  /* 0x3f800000a1107423 */ /* 0x000fe200000101a1 */
[----:B------:R-:W-:Y:S01]  /*8b10*/  FADD.FTZ R39, -R4, R39 ;  /* 0x0000002704277221 */ /* 0x000fe20000010100 */
[----:B------:R-:W-:Y:S01]  /*8b20*/  FFMA.FTZ R7, -R160, R160, 1 ;  /* 0x3f800000a0077423 */ /* 0x000fe200000101a0 */
[----:B------:R-:W-:Y:S01]  /*8b30*/  FMUL.FTZ R38, R205, R38 ;  /* 0x00000026cd267220 */ /* 0x000fe20000410000 */
[----:B------:R-:W-:Y:S01]  /*8b40*/  FMUL.FTZ R16, R16, UR6 ;  /* 0x0000000610107c20 */ /* 0x000fe20008410000 */
[----:B------:R-:W-:Y:S01]  /*8b50*/  FMUL.FTZ R39, R204, R39 ;  /* 0x00000027cc277220 */ /* 0x000fe20000410000 */
[----:B------:R-:W-:Y:S01]  /*8b60*/  FMUL.FTZ R7, R7, UR6 ;  /* 0x0000000607077c20 */ /* 0x000fe20008410000 */
[----:B------:R-:W-:Y:S01]  /*8b70*/  F2FP.F16.F32.PACK_AB R36, R23, R22 ;  /* 0x000000161724723e */ /* 0x000fe200000000ff */
[----:B------:R-:W-:Y:S01]  /*8b80*/  FMUL.FTZ R38, R38, R16 ;  /* 0x0000001026267220 */ /* 0x000fe20000410000 */
[C---:B------:R-:W-:Y:S01]  /*8b90*/  FADD.FTZ R50, -R4.reuse, R50 ;  /* 0x0000003204327221 */ /* 0x040fe20000010100 */
[----:B------:R-:W-:Y:S01]  /*8ba0*/  FMUL.FTZ R22, R39, R7 ;  /* 0x0000000727167220 */ /* 0x000fe20000410000 */
[----:B------:R-:W-:Y:S01]  /*8bb0*/  FFMA.FTZ R16, -R157, R157, 1 ;  /* 0x3f8000009d107423 */ /* 0x000fe2000001019d */
[----:B------:R-:W-:Y:S01]  /*8bc0*/  FADD.FTZ R51, -R4, R51 ;  /* 0x0000003304337221 */ /* 0x000fe20000010100 */
[----:B------:R-:W-:Y:S01]  /*8bd0*/  FFMA.FTZ R7, -R156, R156, 1 ;  /* 0x3f8000009c077423 */ /* 0x000fe2000001019c */
[C---:B------:R-:W-:Y:S01]  /*8be0*/  FADD.FTZ R34, -R4.reuse, R34 ;  /* 0x0000002204227221 */ /* 0x040fe20000010100 */
[----:B------:R-:W-:Y:S01]  /*8bf0*/  FADD.FTZ R35, -R4, R35 ;  /* 0x0000002304237221 */ /* 0x000fe20000010100 */
[----:B------:R-:W-:Y:S01]  /*8c00*/  FMUL.FTZ R50, R177, R50 ;  /* 0x00000032b1327220 */ /* 0x000fe20000410000 */
[----:B------:R-:W-:Y:S01]  /*8c10*/  FMUL.FTZ R16, R16, UR6 ;  /* 0x0000000610107c20 */ /* 0x000fe20008410000 */
[C---:B------:R-:W-:Y:S01]  /*8c20*/  FADD.FTZ R54, -R4.reuse, R54 ;  /* 0x0000003604367221 */ /* 0x040fe20000010100 */
[C---:B------:R-:W-:Y:S01]  /*8c30*/  FADD.FTZ R55, -R4.reuse, R55 ;  /* 0x0000003704377221 */ /* 0x040fe20000010100 */
[C---:B------:R-:W-:Y:S01]  /*8c40*/  FADD.FTZ R66, -R4.reuse, R66 ;  /* 0x0000004204427221 */ /* 0x040fe20000010100 */
[----:B------:R-:W-:Y:S01]  /*8c50*/  FADD.FTZ R67, -R4, R67 ;  /* 0x0000004304437221 */ /* 0x000fe20000010100 */
[----:B------:R-:W-:Y:S01]  /*8c60*/  FMUL.FTZ R51, R176, R51 ;  /* 0x00000033b0337220 */ /* 0x000fe20000410000 */
[----:B------:R-:W-:Y:S01]  /*8c70*/  FMUL.FTZ R7, R7, UR6 ;  /* 0x0000000607077c20 */ /* 0x000fe20008410000 */
[----:B------:R-:W-:Y:S01]  /*8c80*/  FFMA.FTZ R4, -R152, R152, 1 ;  /* 0x3f80000098047423 */ /* 0x000fe20000010198 */
[----:B------:R-:W-:Y:S01]  /*8c90*/  FMUL.FTZ R50, R50, R16 ;  /* 0x0000001032327220 */ /* 0x000fe20000410000 */
[----:B------:R-:W-:Y:S01]  /*8ca0*/  FMUL.FTZ R67, R165, R67 ;  /* 0x00000043a5437220 */ /* 0x000fe20000410000 */
[----:B------:R-:W-:Y:S01]  /*8cb0*/  FMUL.FTZ R21, R51, R7 ;  /* 0x0000000733157220 */ /* 0x000fe20000410000 */
[----:B------:R-:W-:Y:S01]  /*8cc0*/  FMUL.FTZ R4, R4, UR6 ;  /* 0x0000000604047c20 */ /* 0x000fe20008410000 */
[----:B------:R-:W-:Y:S01]  /*8cd0*/  FFMA.FTZ R16, -R154, R154, 1 ;  /* 0x3f8000009a107423 */ /* 0x000fe2000001019a */
[----:B------:R-:W-:Y:S01]  /*8ce0*/  FFMA.FTZ R7, -R153, R153, 1 ;  /* 0x3f80000099077423 */ /* 0x000fe20000010199 */
[----:B------:R-:W-:Y:S01]  /*8cf0*/  FMUL.FTZ R55, R172, R55 ;  /* 0x00000037ac377220 */ /* 0x000fe20000410000 */
[----:B------:R-:W-:Y:S01]  /*8d00*/  FMUL.FTZ R33, R67, R4 ;  /* 0x0000000443217220 */ /* 0x000fe20000410000 */
[----:B------:R-:W-:Y:S01]  /*8d10*/  FMUL.FTZ R16, R16, UR6 ;  /* 0x0000000610107c20 */ /* 0x000fe20008410000 */
[----:B------:R-:W-:Y:S01]  /*8d20*/  FMUL.FTZ R66, R167, R66 ;  /* 0x00000042a7427220 */ /* 0x000fe20000410000 */
[----:B------:R-:W-:Y:S01]  /*8d30*/  FMUL.FTZ R7, R7, UR6 ;  /* 0x0000000607077c20 */ /* 0x000fe20008410000 */
[C---:B------:R-:W-:Y:S01]  /*8d40*/  FADD.FTZ R8, -R2.reuse, R8 ;  /* 0x0000000802087221 */ /* 0x040fe20000010100 */
[----:B------:R-:W-:Y:S01]  /*8d50*/  FADD.FTZ R13, -R2, R13 ;  /* 0x0000000d020d7221 */ /* 0x000fe20000010100 */
[----:B------:R-:W-:Y:S01]  /*8d60*/  FFMA.FTZ R4, -R208, R208, 1 ;  /* 0x3f800000d0047423 */ /* 0x000fe200000101d0 */
[----:B------:R-:W-:Y:S01]  /*8d70*/  FMUL.FTZ R32, R55, R16 ;  /* 0x0000001037207220 */ /* 0x000fe20000410000 */
[----:B------:R-:W-:Y:S01]  /*8d80*/  FMUL.FTZ R66, R66, R7 ;  /* 0x0000000742427220 */ /* 0x000fe20000410000 */
[----:B------:R-:W-:Y:S01]  /*8d90*/  FMUL.FTZ R16, R249, R8 ;  /* 0x00000008f9107220 */ /* 0x000fe20000410000 */
[----:B------:R-:W-:Y:S01]  /*8da0*/  FMUL.FTZ R13, R244, R13 ;  /* 0x0000000df40d7220 */ /* 0x000fe20000410000 */
[----:B------:R-:W-:Y:S01]  /*8db0*/  FMUL.FTZ R4, R4, UR6 ;  /* 0x0000000604047c20 */ /* 0x000fe20008410000 */
[----:B------:R-:W-:Y:S01]  /*8dc0*/  FADD.FTZ R9, -R2, R9 ;  /* 0x0000000902097221 */ /* 0x000fe20000010100 */
[----:B------:R-:W-:Y:S01]  /*8dd0*/  FFMA.FTZ R8, -R213, R213, 1 ;  /* 0x3f800000d5087423 */ /* 0x000fe200000101d5 */
[----:B------:R-:W-:Y:S01]  /*8de0*/  FFMA.FTZ R7, -R212, R212, 1 ;  /* 0x3f800000d4077423 */ /* 0x000fe200000101d4 */
[----:B------:R-:W-:Y:S01]  /*8df0*/  FMUL.FTZ R34, R211, R34 ;  /* 0x00000022d3227220 */ /* 0x000fe20000410000 */
[----:B------:R-:W-:Y:S01]  /*8e00*/  FMUL.FTZ R35, R210, R35 ;  /* 0x00000023d2237220 */ /* 0x000fe20000410000 */
[----:B------:R-:W-:Y:S01]  /*8e10*/  FMUL.FTZ R13, R13, R4 ;  /* 0x000000040d0d7220 */ /* 0x000fe20000410000 */
[----:B------:R-:W-:Y:S01]  /*8e20*/  FADD.FTZ R29, -R2, R29 ;  /* 0x0000001d021d7221 */ /* 0x000fe20000010100 */
[----:B------:R-:W-:Y:S01]  /*8e30*/  FMUL.FTZ R9, R248, R9 ;  /* 0x00000009f8097220 */ /* 0x000fe20000410000 */
[----:B------:R-:W-:Y:S01]  /*8e40*/  FMUL.FTZ R8, R8, UR6 ;  /* 0x0000000608087c20 */ /* 0x000fe20008410000 */
[----:B------:R-:W-:Y:S01]  /*8e50*/  FMUL.FTZ R7, R7, UR6 ;  /* 0x0000000607077c20 */ /* 0x000fe20008410000 */
[----:B------:R-:W-:Y:S01]  /*8e60*/  FFMA.FTZ R4, -R198, R198, 1 ;  /* 0x3f800000c6047423 */ /* 0x000fe200000101c6 */
[----:B------:R-:W-:Y:S01]  /*8e70*/  FMUL.FTZ R18, R34, R18 ;  /* 0x0000001222127220 */ /* 0x000fe20000410000 */
[----:B------:R-:W-:Y:S01]  /*8e80*/  FMUL.FTZ R23, R35, R17 ;  /* 0x0000001123177220 */ /* 0x000fe20000410000 */
[----:B------:R-:W-:Y:S01]  /*8e90*/  FMUL.FTZ R29, R236, R29 ;  /* 0x0000001dec1d7220 */ /* 0x000fe20000410000 */
[----:B------:R-:W-:Y:S01]  /*8ea0*/  FMUL.FTZ R16, R16, R8 ;  /* 0x0000000810107220 */ /* 0x000fe20000410000 */
[----:B------:R-:W-:Y:S01]  /*8eb0*/  FMUL.FTZ R9, R9, R7 ;  /* 0x0000000709097220 */ /* 0x000fe20000410000 */
[----:B------:R-:W-:Y:S01]  /*8ec0*/  FMUL.FTZ R4, R4, UR6 ;  /* 0x0000000604047c20 */ /* 0x000fe20008410000 */
[----:B------:R-:W-:Y:S01]  /*8ed0*/  F2FP.F16.F32.PACK_AB R23, R23, R18 ;  /* 0x000000121717723e */ /* 0x000fe200000000ff */
[C---:B------:R-:W-:Y:S01]  /*8ee0*/  FADD.FTZ R12, -R2.reuse, R12 ;  /* 0x0000000c020c7221 */ /* 0x040fe20000010100 */
[----:B------:R-:W-:Y:S01]  /*8ef0*/  FADD.FTZ R25, -R2, R25 ;  /* 0x0000001902197221 */ /* 0x000fe20000010100 */
[----:B------:R-:W-:Y:S01]  /*8f00*/  FMUL.FTZ R18, R29, R4 ;  /* 0x000000041d127220 */ /* 0x000fe20000410000 */
[----:B------:R-:W-:Y:S01]  /*8f10*/  F2FP.F16.F32.PACK_AB R4, R9, R16 ;  /* 0x000000100904723e */ /* 0x000fe200000000ff */
[----:B------:R-:W-:Y:S01]  /*8f20*/  FMUL.FTZ R12, R245, R12 ;  /* 0x0000000cf50c7220 */ /* 0x000fe20000410000 */
[----:B------:R-:W-:Y:S01]  /*8f30*/  FFMA.FTZ R7, -R202, R202, 1 ;  /* 0x3f800000ca077423 */ /* 0x000fe200000101ca */
[----:B------:R-:W-:Y:S01]  /*8f40*/  FMUL.FTZ R25, R240, R25 ;  /* 0x00000019f0197220 */ /* 0x000fe20000410000 */
[C---:B------:R-:W-:Y:S01]  /*8f50*/  FADD.FTZ R28, -R2.reuse, R28 ;  /* 0x0000001c021c7221 */ /* 0x040fe20000010100 */
[C---:B------:R-:W-:Y:S01]  /*8f60*/  FADD.FTZ R41, -R2.reuse, R41 ;  /* 0x0000002902297221 */ /* 0x040fe20000010100 */
[----:B------:R-:W-:Y:S01]  /*8f70*/  FMUL.FTZ R7, R7, UR6 ;  /* 0x0000000607077c20 */ /* 0x000fe20008410000 */
[----:B------:R-:W-:Y:S01]  /*8f80*/  FADD.FTZ R24, -R2, R24 ;  /* 0x0000001802187221 */ /* 0x000fe20000010100 */
[----:B------:R-:W-:Y:S01]  /*8f90*/  FMUL.FTZ R28, R237, R28 ;  /* 0x0000001ced1c7220 */ /* 0x000fe20000410000 */
[----:B------:R-:W-:Y:S01]  /*8fa0*/  FMUL.FTZ R41, R229, R41 ;  /* 0x00000029e5297220 */ /* 0x000fe20000410000 */
[----:B------:R-:W-:Y:S01]  /*8fb0*/  FMUL.FTZ R19, R25, R7 ;  /* 0x0000000719137220 */ /* 0x000fe20000410000 */
[----:B------:R-:W-:Y:S01]  /*8fc0*/  FFMA.FTZ R7, -R182, R182, 1 ;  /* 0x3f800000b6077423 */ /* 0x000fe200000101b6 */
[C---:B------:R-:W-:Y:S01]  /*8fd0*/  FADD.FTZ R40, -R2.reuse, R40 ;  /* 0x0000002802287221 */ /* 0x040fe20000010100 */
[C---:B------:R-:W-:Y:S01]  /*8fe0*/  FADD.FTZ R44, -R2.reuse, R44 ;  /* 0x0000002c022c7221 */ /* 0x040fe20000010100 */
[C---:B------:R-:W-:Y:S01]  /*8ff0*/  FADD.FTZ R45, -R2.reuse, R45 ;  /* 0x0000002d022d7221 */ /* 0x040fe20000010100 */
[----:B------:R-:W-:Y:S01]  /*9000*/  FMUL.FTZ R7, R7, UR6 ;  /* 0x0000000607077c20 */ /* 0x000fe20008410000 */
[C---:B------:R-:W-:Y:S01]  /*9010*/  FADD.FTZ R56, -R2.reuse, R56 ;  /* 0x0000003802387221 */ /* 0x040fe20000010100 */
[C---:B------:R-:W-:Y:S01]  /*9020*/  FADD.FTZ R57, -R2.reuse, R57 ;  /* 0x0000003902397221 */ /* 0x040fe20000010100 */
[C---:B------:R-:W-:Y:S01]  /*9030*/  FADD.FTZ R60, -R2.reuse, R60 ;  /* 0x0000003c023c7221 */ /* 0x040fe20000010100 */
[----:B------:R-:W-:Y:S01]  /*9040*/  FADD.FTZ R61, -R2, R61 ;  /* 0x0000003d023d7221 */ /* 0x000fe20000010100 */
[----:B------:R-:W-:Y:S01]  /*9050*/  FFMA.FTZ R2, -R162, R162, 1 ;  /* 0x3f800000a2027423 */ /* 0x000fe200000101a2 */
[----:B------:R-:W-:Y:S01]  /*9060*/  FMUL.FTZ R44, R221, R44 ;  /* 0x0000002cdd2c7220 */ /* 0x000fe20000410000 */
[----:B------:R-:W-:Y:S01]  /*9070*/  FMUL.FTZ R45, R220, R45 ;  /* 0x0000002ddc2d7220 */ /* 0x000fe20000410000 */
[----:B------:R-:W-:Y:S01]  /*9080*/  FFMA.FTZ R8, -R203, R203, 1 ;  /* 0x3f800000cb087423 */ /* 0x000fe200000101cb */
[----:B------:R-:W-:Y:S01]  /*9090*/  FFMA.FTZ R17, -R155, R155, 1 ;  /* 0x3f8000009b117423 */ /* 0x000fe2000001019b */
[----:B------:R-:W-:Y:S01]  /*90a0*/  FMUL.FTZ R61, R178, R61 ;  /* 0x0000003db23d7220 */ /* 0x000fe20000410000 */
[----:B------:R-:W-:Y:S01]  /*90b0*/  FMUL.FTZ R24, R241, R24 ;  /* 0x00000018f1187220 */ /* 0x000fe20000410000 */
[----:B------:R-:W-:Y:S01]  /*90c0*/  FMUL.FTZ R8, R8, UR6 ;  /* 0x0000000608087c20 */ /* 0x000fe20008410000 */
[----:B------:R-:W-:Y:S01]  /*90d0*/  FMUL.FTZ R54, R175, R54 ;  /* 0x00000036af367220 */ /* 0x000fe20000410000 */
[----:B------:R-:W-:Y:S01]  /*90e0*/  FMUL.FTZ R17, R17, UR6 ;  /* 0x0000000611117c20 */ /* 0x000fe20008410000 */
[----:B------:R-:W-:Y:S01]  /*90f0*/  FMUL.FTZ R57, R214, R57 ;  /* 0x00000039d6397220 */ /* 0x000fe20000410000 */
[----:B------:R-:W-:Y:S01]  /*9100*/  FMUL.FTZ R60, R179, R60 ;  /* 0x0000003cb33c7220 */ /* 0x000fe20000410000 */
[----:B------:R-:W-:Y:S01]  /*9110*/  FMUL.FTZ R24, R24, R8 ;  /* 0x0000000818187220 */ /* 0x000fe20000410000 */
[----:B------:R-:W-:Y:S01]  /*9120*/  FMUL.FTZ R54, R54, R17 ;  /* 0x0000001136367220 */ /* 0x000fe20000410000 */
[----:B------:R-:W-:Y:S01]  /*9130*/  FFMA.FTZ R8, -R183, R183, 1 ;  /* 0x3f800000b7087423 */ /* 0x000fe200000101b7 */
[----:B------:R-:W-:Y:S01]  /*9140*/  FMUL.FTZ R40, R230, R40 ;  /* 0x00000028e6287220 */ /* 0x000fe20000410000 */
[C---:B------:R-:W-:Y:S01]  /*9150*/  FADD.FTZ R15, -R0.reuse, R15 ;  /* 0x0000000f000f7221 */ /* 0x040fe20000010100 */
[----:B------:R-:W-:Y:S01]  /*9160*/  FADD.FTZ R26, -R0, R26 ;  /* 0x0000001a001a7221 */ /* 0x000fe20000010100 */
[----:B------:R-:W-:Y:S01]  /*9170*/  FMUL.FTZ R8, R8, UR6 ;  /* 0x0000000608087c20 */ /* 0x000fe20008410000 */
[----:B------:R-:W-:Y:S01]  /*9180*/  FADD.FTZ R30, -R0, R30 ;  /* 0x0000001e001e7221 */ /* 0x000fe20000010100 */
[----:B------:R-:W-:Y:S01]  /*9190*/  FMUL.FTZ R15, R252, R15 ;  /* 0x0000000ffc0f7220 */ /* 0x000fe20000410000 */
[----:B------:R-:W-:Y:S01]  /*91a0*/  FMUL.FTZ R26, R251, R26 ;  /* 0x0000001afb1a7220 */ /* 0x000fe20000410000 */
[----:B------:R-:W-:Y:S01]  /*91b0*/  FMUL.FTZ R8, R40, R8 ;  /* 0x0000000828087220 */ /* 0x000fe20000410000 */
[----:B------:R-:W-:Y:S01]  /*91c0*/  FMUL.FTZ R30, R247, R30 ;  /* 0x0000001ef71e7220 */ /* 0x000fe20000410000 */
[----:B------:R-:W-:Y:S01]  /*91d0*/  FMUL.FTZ R56, R215, R56 ;  /* 0x00000038d7387220 */ /* 0x000fe20000410000 */
[C---:B------:R-:W-:Y:S01]  /*91e0*/  FADD.FTZ R27, -R0.reuse, R27 ;  /* 0x0000001b001b7221 */ /* 0x040fe20000010100 */
[C---:B------:R-:W-:Y:S01]  /*91f0*/  FADD.FTZ R43, -R0.reuse, R43 ;  /* 0x0000002b002b7221 */ /* 0x040fe20000010100 */
[C---:B------:R-:W-:Y:S01]  /*9200*/  FADD.FTZ R46, -R0.reuse, R46 ;  /* 0x0000002e002e7221 */ /* 0x040fe20000010100 */
[----:B------:R-:W-:Y:S01]  /*9210*/  FADD.FTZ R31, -R0, R31 ;  /* 0x0000001f001f7221 */ /* 0x000fe20000010100 */
[----:B------:R-:W-:Y:S01]  /*9220*/  FMUL.FTZ R27, R250, R27 ;  /* 0x0000001bfa1b7220 */ /* 0x000fe20000410000 */
[----:B------:R-:W-:Y:S01]  /*9230*/  FMUL.FTZ R43, R242, R43 ;  /* 0x0000002bf22b7220 */ /* 0x000fe20000410000 */
[----:B------:R-:W-:Y:S01]  /*9240*/  FMUL.FTZ R46, R239, R46 ;  /* 0x0000002eef2e7220 */ /* 0x000fe20000410000 */
[----:B------:R-:W-:Y:S01]  /*9250*/  F2FP.F16.F32.PACK_AB R19, R19, R24 ;  /* 0x000000181313723e */ /* 0x000fe200000000ff */
[----:B------:R-:W-:Y:S01]  /*9260*/  FADD.FTZ R58, -R0, R58 ;  /* 0x0000003a003a7221 */ /* 0x000fe20000010100 */
[----:B------:R-:W-:Y:S01]  /*9270*/  FMUL.FTZ R31, R246, R31 ;  /* 0x0000001ff61f7220 */ /* 0x000fe20000410000 */
[C---:B------:R-:W-:Y:S01]  /*9280*/  FADD.FTZ R59, -R0.reuse, R59 ;  /* 0x0000003b003b7221 */ /* 0x040fe20000010100 */
[----:B------:R-:W-:Y:S01]  /*9290*/  FADD.FTZ R47, -R0, R47 ;  /* 0x0000002f002f7221 */ /* 0x000fe20000010100 */
[----:B------:R-:W-:Y:S01]  /*92a0*/  FMUL.FTZ R58, R235, R58 ;  /* 0x0000003aeb3a7220 */ /* 0x000fe20000410000 */
[----:B------:R-:W-:Y:S01]  /*92b0*/  F2FP.F16.F32.PACK_AB R22, R22, R38 ;  /* 0x000000261616723e */ /* 0x000fe200000000ff */
[----:B------:R-:W-:Y:S01]  /*92c0*/  FMUL.FTZ R59, R234, R59 ;  /* 0x0000003bea3b7220 */ /* 0x000fe20000410000 */
[----:B------:R-:W-:Y:S01]  /*92d0*/  FMUL.FTZ R47, R238, R47 ;  /* 0x0000002fee2f7220 */ /* 0x000fe20000410000 */
[C---:B------:R-:W-:Y:S01]  /*92e0*/  FADD.FTZ R42, -R0.reuse, R42 ;  /* 0x0000002a002a7221 */ /* 0x040fe20000010100 */
[C---:B------:R-:W-:Y:S01]  /*92f0*/  FADD.FTZ R62, -R0.reuse, R62 ;  /* 0x0000003e003e7221 */ /* 0x040fe20000010100 */
[----:B------:R-:W-:Y:S01]  /*9300*/  F2FP.F16.F32.PACK_AB R21, R21, R50 ;  /* 0x000000321515723e */ /* 0x000fe200000000ff */
[----:B------:R-:W-:Y:S01]  /*9310*/  FADD.FTZ R63, -R0, R63 ;  /* 0x0000003f003f7221 */ /* 0x000fe20000010100 */
[----:B------:R-:W-:Y:S01]  /*9320*/  FMUL.FTZ R42, R243, R42 ;  /* 0x0000002af32a7220 */ /* 0x000fe20000410000 */
[----:B------:R-:W-:Y:S01]  /*9330*/  FMUL.FTZ R62, R228, R62 ;  /* 0x0000003ee43e7220 */ /* 0x000fe20000410000 */
[----:B------:R-:W-:Y:S01]  /*9340*/  FFMA.FTZ R0, -R173, R173, 1 ;  /* 0x3f800000ad007423 */ /* 0x000fe200000101ad */
[----:B------:R-:W-:Y:S01]  /*9350*/  FMUL.FTZ R63, R224, R63 ;  /* 0x0000003fe03f7220 */ /* 0x000fe20000410000 */
[----:B------:R-:W-:Y:S01]  /*9360*/  F2FP.F16.F32.PACK_AB R32, R32, R54 ;  /* 0x000000362020723e */ /* 0x000fe200000000ff */
[----:B------:R-:W3:Y:S01]  /*9370*/  LDL R39, [R1+0x70] ;  /* 0x0000700001277983 */ /* 0x000ee20000100800 */
[----:B------:R-:W-:Y:S01]  /*9380*/  FMUL.FTZ R0, R0, UR6 ;  /* 0x0000000600007c20 */ /* 0x000fe20008410000 */
[----:B------:R-:W-:Y:S02]  /*9390*/  F2FP.F16.F32.PACK_AB R33, R33, R66 ;  /* 0x000000422121723e */ /* 0x000fe400000000ff */
[----:B---3--:R-:W-:Y:S01]  /*93a0*/  LEA R145, R39, UR4, 0x1 ;  /* 0x0000000427917c11 */ /* 0x008fe2000f8e08ff */
[----:B------:R-:W-:Y:S01]  /*93b0*/  FMUL.FTZ R10, R137, R10 ;  /* 0x0000000a890a7220 */ /* 0x000fe20000410000 */
[----:B----4-:R-:W-:Y:S01]  /*93c0*/  FMUL.FTZ R11, R136, R11 ;  /* 0x0000000b880b7220 */ /* 0x010fe20000410000 */
[----:B------:R-:W3:Y:S01]  /*93d0*/  LDL R137, [R1+0x14] ;  /* 0x0000140001897983 */ /* 0x000ee20000100800 */
[----:B--2---:R-:W-:Y:S03]  /*93e0*/  FMUL.FTZ R14, R65, R14 ;  /* 0x0000000e410e7220 */ /* 0x004fe60000410000 */
[----:B------:R-:W2:Y:S04]  /*93f0*/  LDL R136, [R1+0x20] ;  /* 0x0000200001887983 */ /* 0x000ea80000100800 */
[----:B------:R-:W4:Y:S04]  /*9400*/  LDL R65, [R1+0x1c] ;  /* 0x00001c0001417983 */ /* 0x000f280000100800 */
[----:B------:R-:W-:Y:S04]  /*9410*/  STS [R142+0x14000], R132 ;  /* 0x014000848e007388 */ /* 0x000fe80000000800 */
[----:B------:R1:W-:Y:S04]  /*9420*/  STS [R142+0x14400], R6 ;  /* 0x014400068e007388 */ /* 0x0003e80000000800 */
[----:B------:R-:W-:Y:S04]  /*9430*/  STS [R141+0x14000], R134 ;  /* 0x014000868d007388 */ /* 0x000fe80000000800 */
[----:B------:R1:W-:Y:S04]  /*9440*/  STS [R141+0x14400], R5 ;  /* 0x014400058d007388 */ /* 0x0003e80000000800 */
[----:B------:R1:W-:Y:S04]  /*9450*/  STS [R142+0x16000], R4 ;  /* 0x016000048e007388 */ /* 0x0003e80000000800 */
[----:B------:R-:W4:Y:S04]  /*9460*/  LDL.LU R38, [R1+0x2c] ;  /* 0x00002c0001267983 */ /* 0x000f280000300800 */
[----:B------:R-:W4:Y:S01]  /*9470*/  LDL.LU R37, [R1+0x30] ;  /* 0x0000300001257983 */ /* 0x000f220000300800 */
[----:B-1----:R-:W-:Y:S04]  /*9480*/  FFMA.FTZ R6, -R209, R209, 1 ;  /* 0x3f800000d1067423 */ /* 0x002fe800000101d1 */
[----:B------:R-:W-:Y:S04]  /*9490*/  FMUL.FTZ R6, R6, UR6 ;  /* 0x0000000606067c20 */ /* 0x000fe80008410000 */
[----:B------:R-:W-:Y:S01]  /*94a0*/  FMUL.FTZ R12, R12, R6 ;  /* 0x000000060c0c7220 */ /* 0x000fe20000410000 */
[----:B------:R-:W-:Y:S01]  /*94b0*/  FFMA.FTZ R6, -R199, R199, 1 ;  /* 0x3f800000c7067423 */ /* 0x000fe200000101c7 */
[----:B------:R-:W-:Y:S01]  /*94c0*/  FFMA.FTZ R5, -R168, R168, 1 ;  /* 0x3f800000a8057423 */ /* 0x000fe200000101a8 */
[----:B------:R-:W-:Y:S02]  /*94d0*/  FFMA.FTZ R4, -R231, R231, 1 ;  /* 0x3f800000e7047423 */ /* 0x000fe400000101e7 */
[----:B------:R-:W-:Y:S01]  /*94e0*/  FMUL.FTZ R6, R6, UR6 ;  /* 0x0000000606067c20 */ /* 0x000fe20008410000 */
[----:B------:R-:W-:Y:S01]  /*94f0*/  F2FP.F16.F32.PACK_AB R20, R13, R12 ;  /* 0x0000000c0d14723e */ /* 0x000fe200000000ff */
[----:B------:R-:W-:Y:S01]  /*9500*/  FMUL.FTZ R13, R41, R7 ;  /* 0x00000007290d7220 */ /* 0x000fe20000410000 */
[----:B------:R-:W-:Y:S01]  /*9510*/  FMUL.FTZ R5, R5, UR6 ;  /* 0x0000000605057c20 */ /* 0x000fe20008410000 */
[----:B------:R-:W-:Y:S01]  /*9520*/  FMUL.FTZ R28, R28, R6 ;  /* 0x000000061c1c7220 */ /* 0x000fe20000410000 */
[----:B------:R-:W-:Y:S01]  /*9530*/  FFMA.FTZ R6, -R169, R169, 1 ;  /* 0x3f800000a9067423 */ /* 0x000fe200000101a9 */
[----:B------:R-:W-:Y:S01]  /*9540*/  FMUL.FTZ R7, R2, UR6 ;  /* 0x0000000602077c20 */ /* 0x000fe20008410000 */
[----:B------:R-:W-:Y:S01]  /*9550*/  FFMA.FTZ R2, -R158, R158, 1 ;  /* 0x3f8000009e027423 */ /* 0x000fe2000001019e */
[----:B------:R-:W-:Y:S01]  /*9560*/  FMUL.FTZ R12, R45, R5 ;  /* 0x000000052d0c7220 */ /* 0x000fe20000410000 */
[----:B------:R-:W-:Y:S01]  /*9570*/  FMUL.FTZ R6, R6, UR6 ;  /* 0x0000000606067c20 */ /* 0x000fe20008410000 */
[----:B------:R-:W-:Y:S01]  /*9580*/  FFMA.FTZ R5, -R159, R159, 1 ;  /* 0x3f8000009f057423 */ /* 0x000fe2000001019f */
[----:B------:R-:W-:Y:S01]  /*9590*/  FMUL.FTZ R2, R2, UR6 ;  /* 0x0000000602027c20 */ /* 0x000fe20008410000 */
[----:B------:R-:W-:Y:S01]  /*95a0*/  F2FP.F16.F32.PACK_AB R13, R13, R8 ;  /* 0x000000080d0d723e */ /* 0x000fe200000000ff */
[----:B------:R-:W-:Y:S01]  /*95b0*/  FMUL.FTZ R44, R44, R6 ;  /* 0x000000062c2c7220 */ /* 0x000fe20000410000 */
[----:B------:R-:W-:Y:S01]  /*95c0*/  FFMA.FTZ R6, -R163, R163, 1 ;  /* 0x3f800000a3067423 */ /* 0x000fe200000101a3 */
[----:B------:R-:W-:Y:S01]  /*95d0*/  FMUL.FTZ R16, R61, R2 ;  /* 0x000000023d107220 */ /* 0x000fe20000410000 */
[----:B------:R-:W-:Y:S01]  /*95e0*/  FMUL.FTZ R5, R5, UR6 ;  /* 0x0000000605057c20 */ /* 0x000fe20008410000 */
[----:B------:R-:W-:Y:S01]  /*95f0*/  FFMA.FTZ R2, -R227, R227, 1 ;  /* 0x3f800000e3027423 */ /* 0x000fe200000101e3 */
[----:B------:R-:W-:Y:S01]  /*9600*/  FMUL.FTZ R6, R6, UR6 ;  /* 0x0000000606067c20 */ /* 0x000fe20008410000 */
[----:B------:R-:W-:Y:S01]  /*9610*/  FMUL.FTZ R56, R56, R7 ;  /* 0x0000000738387220 */ /* 0x000fe20000410000 */
[----:B------:R-:W-:Y:S01]  /*9620*/  FMUL.FTZ R60, R60, R5 ;  /* 0x000000053c3c7220 */ /* 0x000fe20000410000 */
[----:B------:R-:W-:Y:S01]  /*9630*/  FMUL.FTZ R5, R2, UR6 ;  /* 0x0000000602057c20 */ /* 0x000fe20008410000 */
[----:B------:R-:W-:Y:S01]  /*9640*/  FMUL.FTZ R17, R57, R6 ;  /* 0x0000000639117220 */ /* 0x000fe20000410000 */
[----:B------:R-:W-:Y:S01]  /*9650*/  FMUL.FTZ R6, R4, UR6 ;  /* 0x0000000604067c20 */ /* 0x000fe20008410000 */
[----:B------:R-:W-:Y:S01]  /*9660*/  FFMA.FTZ R4, -R226, R226, 1 ;  /* 0x3f800000e2047423 */ /* 0x000fe200000101e2 */
[----:B------:R-:W-:Y:S01]  /*9670*/  FMUL.FTZ R9, R11, R5 ;  /* 0x000000050b097220 */ /* 0x000fe20000410000 */
[----:B------:R-:W-:Y:S01]  /*9680*/  FFMA.FTZ R2, -R225, R225, 1 ;  /* 0x3f800000e1027423 */ /* 0x000fe200000101e1 */
[----:B------:R-:W-:Y:S01]  /*9690*/  FMUL.FTZ R6, R10, R6 ;  /* 0x000000060a067220 */ /* 0x000fe20000410000 */
[----:B------:R-:W-:Y:S01]  /*96a0*/  FMUL.FTZ R4, R4, UR6 ;  /* 0x0000000604047c20 */ /* 0x000fe20008410000 */
[----:B------:R-:W-:Y:S01]  /*96b0*/  F2FP.F16.F32.PACK_AB R18, R18, R28 ;  /* 0x0000001c1212723e */ /* 0x000fe200000000ff */
[----:B------:R-:W-:Y:S01]  /*96c0*/  FMUL.FTZ R2, R2, UR6 ;  /* 0x0000000602027c20 */ /* 0x000fe20008410000 */
[----:B------:R-:W-:Y:S01]  /*96d0*/  F2FP.F16.F32.PACK_AB R12, R12, R44 ;  /* 0x0000002c0c0c723e */ /* 0x000fe200000000ff */
[----:B------:R-:W-:Y:S01]  /*96e0*/  FMUL.FTZ R14, R14, R4 ;  /* 0x000000040e0e7220 */ /* 0x000fe20000410000 */
[----:B------:R-:W-:Y:S01]  /*96f0*/  F2FP.F16.F32.PACK_AB R9, R9, R6 ;  /* 0x000000060909723e */ /* 0x000fe200000000ff */
[----:B------:R-:W-:Y:S01]  /*9700*/  FMUL.FTZ R8, R15, R2 ;  /* 0x000000020f087220 */ /* 0x000fe20000410000 */
[----:B------:R-:W-:Y:S01]  /*9710*/  FFMA.FTZ R4, -R219, R219, 1 ;  /* 0x3f800000db047423 */ /* 0x000fe200000101db */
[----:B------:R-:W-:Y:S01]  /*9720*/  FFMA.FTZ R2, -R218, R218, 1 ;  /* 0x3f800000da027423 */ /* 0x000fe200000101da */
[----:B------:R-:W-:Y:S01]  /*9730*/  FFMA.FTZ R6, -R207, R207, 1 ;  /* 0x3f800000cf067423 */ /* 0x000fe200000101cf */
[----:B------:R-:W-:Y:S01]  /*9740*/  STS [R142+0x16400], R9 ;  /* 0x016400098e007388 */ /* 0x000fe20000000800 */
[----:B------:R-:W-:Y:S01]  /*9750*/  F2FP.F16.F32.PACK_AB R8, R8, R14 ;  /* 0x0000000e0808723e */ /* 0x000fe200000000ff */
[----:B------:R-:W-:Y:S01]  /*9760*/  FMUL.FTZ R5, R4, UR6 ;  /* 0x0000000604057c20 */ /* 0x000fe20008410000 */
[----:B------:R-:W-:Y:S01]  /*9770*/  FFMA.FTZ R4, -R217, R217, 1 ;  /* 0x3f800000d9047423 */ /* 0x000fe200000101d9 */
[----:B------:R-:W-:Y:S01]  /*9780*/  STS [R141+0x16000], R20 ;  /* 0x016000148d007388 */ /* 0x000fe20000000800 */
[----:B------:R-:W-:Y:S01]  /*9790*/  FMUL.FTZ R7, R2, UR6 ;  /* 0x0000000602077c20 */ /* 0x000fe20008410000 */
[----:B------:R-:W-:Y:S01]  /*97a0*/  FMUL.FTZ R26, R26, R5 ;  /* 0x000000051a1a7220 */ /* 0x000fe20000410000 */
[----:B------:R-:W-:Y:S01]  /*97b0*/  FMUL.FTZ R4, R4, UR6 ;  /* 0x0000000604047c20 */ /* 0x000fe20008410000 */
[----:B------:R-:W-:Y:S01]  /*97c0*/  STS [R141+0x16400], R8 ;  /* 0x016400088d007388 */ /* 0x000fe20000000800 */
[----:B------:R-:W-:Y:S01]  /*97d0*/  FFMA.FTZ R5, -R206, R206, 1 ;  /* 0x3f800000ce057423 */ /* 0x000fe200000101ce */
[----:B------:R-:W-:Y:S01]  /*97e0*/  FMUL.FTZ R7, R27, R7 ;  /* 0x000000071b077220 */ /* 0x000fe20000410000 */
[----:B------:R-:W-:Y:S01]  /*97f0*/  FMUL.FTZ R30, R30, R4 ;  /* 0x000000041e1e7220 */ /* 0x000fe20000410000 */
[----:B------:R-:W-:Y:S01]  /*9800*/  STS [R140+0x14000], R135 ;  /* 0x014000878c007388 */ /* 0x000fe20000000800 */
[----:B------:R-:W-:Y:S01]  /*9810*/  FFMA.FTZ R4, -R201, R201, 1 ;  /* 0x3f800000c9047423 */ /* 0x000fe200000101c9 */
[----:B------:R-:W-:Y:S01]  /*9820*/  FMUL.FTZ R5, R5, UR6 ;  /* 0x0000000605057c20 */ /* 0x000fe20008410000 */
[----:B------:R-:W-:Y:S01]  /*9830*/  FFMA.FTZ R2, -R216, R216, 1 ;  /* 0x3f800000d8027423 */ /* 0x000fe200000101d8 */
[----:B------:R1:W-:Y:S01]  /*9840*/  STS [R140+0x14400], R36 ;  /* 0x014400248c007388 */ /* 0x0003e20000000800 */
[----:B------:R-:W-:Y:S01]  /*9850*/  FMUL.FTZ R4, R4, UR6 ;  /* 0x0000000604047c20 */ /* 0x000fe20008410000 */
[----:B------:R-:W-:Y:S01]  /*9860*/  FMUL.FTZ R43, R43, R5 ;  /* 0x000000052b2b7220 */ /* 0x000fe20000410000 */
[----:B------:R-:W-:Y:S01]  /*9870*/  FFMA.FTZ R5, -R197, R197, 1 ;  /* 0x3f800000c5057423 */ /* 0x000fe200000101c5 */
[----:B------:R-:W-:Y:S01]  /*9880*/  STS [R139+0x14000], R133 ;  /* 0x014000858b007388 */ /* 0x000fe20000000800 */
[----:B------:R-:W-:Y:S01]  /*9890*/  FMUL.FTZ R46, R46, R4 ;  /* 0x000000042e2e7220 */ /* 0x000fe20000410000 */
[----:B------:R-:W-:Y:S01]  /*98a0*/  FMUL.FTZ R2, R2, UR6 ;  /* 0x0000000602027c20 */ /* 0x000fe20008410000 */
[----:B------:R-:W-:Y:S01]  /*98b0*/  FFMA.FTZ R4, -R196, R196, 1 ;  /* 0x3f800000c4047423 */ /* 0x000fe200000101c4 */
[----:B------:R-:W-:Y:S01]  /*98c0*/  STS [R139+0x14400], R23 ;  /* 0x014400178b007388 */ /* 0x000fe20000000800 */
[----:B------:R-:W-:Y:S01]  /*98d0*/  F2FP.F16.F32.PACK_AB R7, R7, R26 ;  /* 0x0000001a0707723e */ /* 0x000fe200000000ff */
[----:B------:R-:W-:Y:S01]  /*98e0*/  FMUL.FTZ R5, R5, UR6 ;  /* 0x0000000605057c20 */ /* 0x000fe20008410000 */
[----:B------:R-:W-:Y:S01]  /*98f0*/  FMUL.FTZ R31, R31, R2 ;  /* 0x000000021f1f7220 */ /* 0x000fe20000410000 */
[----:B------:R-:W-:Y:S01]  /*9900*/  STS [R140+0x16000], R19 ;  /* 0x016000138c007388 */ /* 0x000fe20000000800 */
[----:B------:R-:W-:Y:S01]  /*9910*/  FMUL.FTZ R4, R4, UR6 ;  /* 0x0000000604047c20 */ /* 0x000fe20008410000 */
[----:B------:R-:W-:Y:S01]  /*9920*/  FMUL.FTZ R58, R58, R5 ;  /* 0x000000053a3a7220 */ /* 0x000fe20000410000 */
[----:B------:R-:W-:Y:S01]  /*9930*/  FFMA.FTZ R2, -R200, R200, 1 ;  /* 0x3f800000c8027423 */ /* 0x000fe200000101c8 */
[----:B------:R-:W-:Y:S01]  /*9940*/  STS [R140+0x16400], R7 ;  /* 0x016400078c007388 */ /* 0x000fe20000000800 */
[----:B------:R-:W-:Y:S01]  /*9950*/  FMUL.FTZ R5, R59, R4 ;  /* 0x000000043b057220 */ /* 0x000fe20000410000 */
[----:B------:R-:W-:Y:S01]  /*9960*/  F2FP.F16.F32.PACK_AB R4, R31, R30 ;  /* 0x0000001e1f04723e */ /* 0x000fe200000000ff */
[----:B------:R-:W-:Y:S01]  /*9970*/  FMUL.FTZ R2, R2, UR6 ;  /* 0x0000000602027c20 */ /* 0x000fe20008410000 */
[----:B------:R-:W-:Y:S01]  /*9980*/  STS [R139+0x16000], R18 ;  /* 0x016000128b007388 */ /* 0x000fe20000000800 */
[----:B------:R-:W-:Y:S01]  /*9990*/  FMUL.FTZ R6, R6, UR6 ;  /* 0x0000000606067c20 */ /* 0x000fe20008410000 */
[----:B------:R-:W-:Y:S01]  /*99a0*/  F2FP.F16.F32.PACK_AB R17, R17, R56 ;  /* 0x000000381111723e */ /* 0x000fe200000000ff */
[----:B------:R-:W-:Y:S01]  /*99b0*/  FMUL.FTZ R47, R47, R2 ;  /* 0x000000022f2f7220 */ /* 0x000fe20000410000 */
[----:B------:R-:W-:Y:S01]  /*99c0*/  STS [R139+0x16400], R4 ;  /* 0x016400048b007388 */ /* 0x000fe20000000800 */
[----:B------:R-:W-:Y:S01]  /*99d0*/  FFMA.FTZ R2, -R174, R174, 1 ;  /* 0x3f800000ae027423 */ /* 0x000fe200000101ae */
[----:B------:R-:W-:Y:S01]  /*99e0*/  FMUL.FTZ R42, R42, R6 ;  /* 0x000000062a2a7220 */ /* 0x000fe20000410000 */
[----:B------:R-:W-:Y:S01]  /*99f0*/  FMUL.FTZ R6, R63, R0 ;  /* 0x000000003f067220 */ /* 0x000fe20000410000 */
[----:B------:R-:W-:Y:S01]  /*9a00*/  STS [R138+0x14000], R64 ;  /* 0x014000408a007388 */ /* 0x000fe20000000800 */
[----:B------:R-:W-:Y:S01]  /*9a10*/  FMUL.FTZ R2, R2, UR6 ;  /* 0x0000000602027c20 */ /* 0x000fe20008410000 */
[----:B------:R-:W-:Y:S02]  /*9a20*/  F2FP.F16.F32.PACK_AB R0, R47, R46 ;  /* 0x0000002e2f00723e */ /* 0x000fe400000000ff */
[----:B------:R-:W-:Y:S01]  /*9a30*/  STS [R138+0x14400], R22 ;  /* 0x014400168a007388 */ /* 0x000fe20000000800 */
[----:B------:R-:W-:Y:S01]  /*9a40*/  FMUL.FTZ R62, R62, R2 ;  /* 0x000000023e3e7220 */ /* 0x000fe20000410000 */
[----:B------:R-:W-:Y:S02]  /*9a50*/  F2FP.F16.F32.PACK_AB R2, R43, R42 ;  /* 0x0000002a2b02723e */ /* 0x000fe400000000ff */
[----:B------:R-:W-:Y:S02]  /*9a60*/  F2FP.F16.F32.PACK_AB R5, R5, R58 ;  /* 0x0000003a0505723e */ /* 0x000fe400000000ff */
[----:B------:R-:W-:Y:S02]  /*9a70*/  F2FP.F16.F32.PACK_AB R16, R16, R60 ;  /* 0x0000003c1010723e */ /* 0x000fe400000000ff */
[----:B------:R-:W-:Y:S02]  /*9a80*/  F2FP.F16.F32.PACK_AB R6, R6, R62 ;  /* 0x0000003e0606723e */ /* 0x000fe400000000ff */
[----:B-1----:R-:W-:Y:S01]  /*9a90*/  SHF.L.U32 R36, R192, 0x1, RZ ;  /* 0x00000001c0247819 */ /* 0x002fe200000006ff */
[----:B---3--:R-:W-:Y:S04]  /*9aa0*/  STS [R137+0x14000], R53 ;  /* 0x0140003589007388 */ /* 0x008fe80000000800 */
[----:B------:R-:W-:Y:S04]  /*9ab0*/  STS [R137+0x14400], R21 ;  /* 0x0144001589007388 */ /* 0x000fe80000000800 */
[----:B------:R-:W-:Y:S04]  /*9ac0*/  STS [R138+0x16000], R13 ;  /* 0x0160000d8a007388 */ /* 0x000fe80000000800 */
[----:B------:R1:W-:Y:S04]  /*9ad0*/  STS [R138+0x16400], R2 ;  /* 0x016400028a007388 */ /* 0x0003e80000000800 */
[----:B------:R-:W-:Y:S04]  /*9ae0*/  STS [R137+0x16000], R12 ;  /* 0x0160000c89007388 */ /* 0x000fe80000000800 */
[----:B------:R3:W-:Y:S04]  /*9af0*/  STS [R137+0x16400], R0 ;  /* 0x0164000089007388 */ /* 0x0007e80000000800 */
[----:B--2---:R-:W-:Y:S04]  /*9b00*/  STS [R136+0x14000], R52 ;  /* 0x0140003488007388 */ /* 0x004fe80000000800 */
[----:B------:R-:W-:Y:S04]  /*9b10*/  STS [R136+0x14400], R32 ;  /* 0x0144002088007388 */ /* 0x000fe80000000800 */
[----:B----4-:R-:W-:Y:S01]  /*9b20*/  STS [R65+0x14000], R49 ;  /* 0x0140003141007388 */ /* 0x010fe20000000800 */
[----:B------:R-:W-:Y:S03]  /*9b30*/  MOV R147, R38 ;  /* 0x0000002600937202 */ /* 0x000fe60000000f00 */
[----:B------:R-:W-:Y:S01]  /*9b40*/  STS [R65+0x14400], R33 ;  /* 0x0144002141007388 */ /* 0x000fe20000000800 */
[----:B-1----:R-:W-:Y:S02]  /*9b50*/  MOV R2, UR4 ;  /* 0x0000000400027c02 */ /* 0x002fe40008000f00 */
[----:B------:R-:W-:Y:S01]  /*9b60*/  MOV R146, R37 ;  /* 0x0000002500927202 */ /* 0x000fe20000000f00 */
        /* <DEDUP_REMOVED lines=107> */
[----:B------:R-:W2:Y:S01]  /*a220*/  LDL.LU R38, [R1+0x44] ;  /* 0x0000440001267983 */ /* 0x000ea20000300800 */
[----:B------:R-:W1:Y:S01]  /*a230*/  LDC R6, c[0x0][0x420] ;  /* 0x00010800ff067b82 */ /* 0x000e620000000800 */
[----:B------:R-:W-:Y:S02]  /*a240*/  ISETP.GE.AND P1, PT, R194, UR22, PT ;  /* 0x00000016c2007c0c */ /* 0x000fe4000bf26270 */
[----:B------:R-:W3:Y:S11]  /*a250*/  LDL.LU R37, [R1+0x38] ;  /* 0x0000380001257983 */ /* 0x000ef60000300800 */
[----:B------:R4:W-:Y:S01]  /*a260*/  @P1 STS.128 [R145+0x8000], RZ ;  /* 0x008000ff91001388 */ /* 0x0009e20000000c00 */
[----:B------:R-:W5:Y:S08]  /*a270*/  @!P1 LDC R13, c[0x0][0x424] ;  /* 0x00010900ff0d9b82 */ /* 0x000f700000000800 */
[----:B------:R-:W4:Y:S08]  /*a280*/  @!P1 LDC R14, c[0x0][0x424] ;  /* 0x00010900ff0e9b82 */ /* 0x000f300000000800 */
[----:B------:R-:W4:Y:S01]  /*a290*/  @!P1 LDC R15, c[0x0][0x424] ;  /* 0x00010900ff0f9b82 */ /* 0x000f220000000800 */
[C---:B-1----:R-:W-:Y:S05]  /*a2a0*/  IMAD.U32 R4, R6.reuse, -0x80, RZ ;  /* 0xffffff8006047824 */ /* 0x042fea00078e00ff */
[--C-:B------:R-:W-:Y:S02]  /*a2b0*/  SHF.R.S32.HI R5, RZ, 0x1f, R4.reuse ;  /* 0x0000001fff057819 */ /* 0x100fe40000011404 */
[CC--:B------:R-:W-:Y:S02]  /*a2c0*/  @!P1 LEA R0, P3, R6.reuse, R4.reuse, 0x5 ;  /* 0x0000000406009211 */ /* 0x0c0fe400078628ff */
[C---:B------:R-:W-:Y:S01]  /*a2d0*/  @!P1 LEA R11, P2, R6.reuse, R4, 0x6 ;  /* 0x00000004060b9211 */ /* 0x040fe200078430ff */
[C---:B------:R-:W-:Y:S01]  /*a2e0*/  @!P1 IMAD.WIDE.U32 R8, R6.reuse, 0x60, R4 ;  /* 0x0000006006089825 */ /* 0x040fe200078e0004 */
[CC--:B-----5:R-:W-:Y:S02]  /*a2f0*/  @!P1 LEA.HI.X R13, R6.reuse, R5.reuse, R13, 0x5, P3 ;  /* 0x00000005060d9211 */ /* 0x0e0fe400018f2c0d */
[----:B----4-:R-:W-:Y:S01]  /*a300*/  @!P1 LEA.HI.X R14, R6, R5, R14, 0x6, P2 ;  /* 0x00000005060e9211 */ /* 0x010fe200010f340e */
[----:B------:R-:W-:Y:S01]  /*a310*/  @!P1 IMAD R15, R15, 0x60, RZ ;  /* 0x000000600f0f9824 */ /* 0x000fe200078e02ff */
[-C--:B--2---:R-:W-:Y:S02]  /*a320*/  LEA R6, P4, R4, R38.reuse, 0x1 ;  /* 0x0000002604067211 */ /* 0x084fe400078808ff */
[-C--:B------:R-:W-:Y:S02]  /*a330*/  @!P1 LEA R12, P3, R0, R38.reuse, 0x1 ;  /* 0x00000026000c9211 */ /* 0x080fe400078608ff */
[-C--:B---3--:R-:W-:Y:S02]  /*a340*/  LEA.HI.X R7, R4, R37.reuse, R5, 0x1, P4 ;  /* 0x0000002504077211 */ /* 0x088fe400020f0c05 */
        /* <DEDUP_REMOVED lines=9> */
[C---:B------:R-:W-:Y:S03]  /*a3e0*/  @!P1 LEA R4, P2, R8.reuse, R38, 0x1 ;  /* 0x0000002608049211 */ /* 0x040fe600078408ff */
[----:B------:R-:W-:Y:S01]  /*a3f0*/  @!PT LDS RZ, [RZ] ;  /* 0x00000000fffff984 */ /* 0x000fe20000000800 */
[----:B------:R-:W-:Y:S01]  /*a400*/  @!PT LDS RZ, [RZ] ;  /* 0x00000000fffff984 */ /* 0x000fe20000000800 */
[----:B------:R-:W-:Y:S01]  /*a410*/  @!PT LDS RZ, [RZ] ;  /* 0x00000000fffff984 */ /* 0x000fe20000000800 */
[----:B------:R1:W-:Y:S01]  /*a420*/  @!P1 LDGSTS.E.BYPASS.LTC128B.128 [R145+0x9000], desc[UR8][R12.64] ;  /* 0x090000000c919fae */ /* 0x0003e2000b901d48 */
[----:B------:R-:W-:Y:S03]  /*a430*/  @!P1 LEA.HI.X R5, R8, R37, R0, 0x1, P2 ;  /* 0x0000002508059211 */ /* 0x000fe600010f0c00 */
        /* <DEDUP_REMOVED lines=10> */
[----:B------:R1:W-:Y:S04]  /*a4e0*/  STL [R1+0x44], R6 ;  /* 0x0000440601007387 */ /* 0x0003e80000100800 */
[----:B------:R-:W0:Y:S04]  /*a4f0*/  LDGDEPBAR ;  /* 0x00000000000079af */ /* 0x000e280000000000 */
[----:B------:R1:W-:Y:S02]  /*a500*/  STL [R1+0x38], R7 ;  /* 0x0000380701007387 */ /* 0x0003e40000100800 */
.L_x_959:
[----:B------:R-:W-:Y:S01]  /*a510*/  LDSM.16.M88.4 R32, [R148+0x14000] ;  /* 0x014000009420783b */ /* 0x000fe20000000200 */
[----:B------:R-:W-:Y:S01]  /*a520*/  VIADD R0, R36, UR5 ;  /* 0x0000000524007c36 */ /* 0x000fe20008000000 */
[----:B------:R-:W-:Y:S01]  /*a530*/  ULOP3.LUT UR11, UR10, 0x1, URZ, 0xc0, !UPT ;  /* 0x000000010a0b7892 */ /* 0x000fe2000f8ec03f */
[----:B------:R-:W-:Y:S01]  /*a540*/  IMAD.IADD R144, R185, 0x1, R150 ;  /* 0x00000001b9907824 */ /* 0x000fe200078e0296 */
[----:B------:R-:W1:Y:S01]  /*a550*/  LDSM.16.MT88.4 R16, [R2+0x4000] ;  /* 0x004000000210783b */ /* 0x000e620000004200 */
[----:B------:R-:W-:Y:S01]  /*a560*/  IMAD.IADD R0, R0, 0x1, R185 ;  /* 0x0000000100007824 */ /* 0x000fe200078e02b9 */
[----:B------:R-:W-:Y:S02]  /*a570*/  UISETP.NE.U32.AND UP0, UPT, UR11, 0x1, UPT ;  /* 0x000000010b00788c */ /* 0x000fe4000bf05070 */
[----:B------:R-:W2:Y:S01]  /*a580*/  LDSM.16.M88.4 R28, [R148+0x16000] ;  /* 0x01600000941c783b */ /* 0x000ea20000000200 */
[----:B------:R-:W-:Y:S02]  /*a590*/  UISETP.GT.AND UP2, UPT, UR10, UR19, UPT ;  /* 0x000000130a00728c */ /* 0x000fe4000bf44270 */
[----:B------:R-:W-:Y:S01]  /*a5a0*/  UIADD3 UR10, UR10, -0x1, URZ ;  /* 0xffffffff0a0a7890 */ /* 0x000fe2000fffe03f */
[----:B------:R-:W3:Y:S04]  /*a5b0*/  LDSM.16.MT88.4 R36, [R0] ;  /* 0x000000000024783b */ /* 0x000ee80000004200 */
[----:B------:R-:W4:Y:S04]  /*a5c0*/  LDL R156, [R1+0x5c] ;  /* 0x00005c00019c7983 */ /* 0x000f280000100800 */
[----:B------:R-:W-:Y:S04]  /*a5d0*/  LDSM.16.M88.4 R40, [R150+0x14000] ;  /* 0x014000009628783b */ /* 0x000fe80000000200 */
[----:B------:R-:W5:Y:S04]  /*a5e0*/  LDL R155, [R1+0x60] ;  /* 0x00006000019b7983 */ /* 0x000f680000100800 */
[----:B------:R-:W3:Y:S04]  /*a5f0*/  LDSM.16.MT88.4 R44, [R2+0x4800] ;  /* 0x00480000022c783b */ /* 0x000ee80000004200 */
[----:B------:R-:W5:Y:S04]  /*a600*/  LDL R151, [R1+0x4c] ;  /* 0x00004c0001977983 */ /* 0x000f680000100800 */
[----:B------:R-:W3:Y:S04]  /*a610*/  LDSM.16.M88.4 R48, [R150+0x16000] ;  /* 0x016000009630783b */ /* 0x000ee80000000200 */
[----:B------:R-:W5:Y:S01]  /*a620*/  LDL R152, [R1+0x48] ;  /* 0x0000480001987983 */ /* 0x000f620000100800 */
[-C--:B-1----:R-:W-:Y:S03]  /*a630*/  HMMA.16816.F32 R4, R32, R16.reuse, RZ ;  /* 0x000000102004723c */ /* 0x082fe600000018ff */
[----:B------:R-:W1:Y:S04]  /*a640*/  LDSM.16.MT88.4 R52, [R0+0x800] ;  /* 0x000800000034783b */ /* 0x000e680000004200 */
[----:B------:R-:W5:Y:S01]  /*a650*/  LDL R153, [R1+0x54] ;  /* 0x0000540001997983 */ /* 0x000f620000100800 */
[C---:B--2---:R-:W-:Y:S03]  /*a660*/  HMMA.16816.F32 R8, R28.reuse, R16, RZ ;  /* 0x000000101c08723c */ /* 0x044fe600000018ff */
[----:B------:R-:W-:Y:S03]  /*a670*/  LDSM.16.M88.4 R56, [R149+0x14000] ;  /* 0x014000009538783b */ /* 0x000fe60000000200 */
[-C--:B------:R-:W-:Y:S01]  /*a680*/  HMMA.16816.F32 R12, R28, R18.reuse, RZ ;  /* 0x000000121c0c723c */ /* 0x080fe200000018ff */
[----:B------:R-:W2:Y:S04]  /*a690*/  LDL R154, [R1+0x50] ;  /* 0x00005000019a7983 */ /* 0x000ea80000100800 */
[----:B------:R-:W1:Y:S01]  /*a6a0*/  LDSM.16.MT88.4 R60, [R2+0x5000] ;  /* 0x00500000023c783b */ /* 0x000e620000004200 */
[C---:B------:R-:W-:Y:S03]  /*a6b0*/  HMMA.16816.F32 R16, R32.reuse, R18, RZ ;  /* 0x000000122010723c */ /* 0x040fe600000018ff */
[----:B------:R-:W1:Y:S03]  /*a6c0*/  LDSM.16.M88.4 R64, [R149+0x16000] ;  /* 0x016000009540783b */ /* 0x000e660000000200 */
[-C--:B---3--:R-:W-:Y:S01]  /*a6d0*/  HMMA.16816.F32 R20, R32, R36.reuse, RZ ;  /* 0x000000242014723c */ /* 0x088fe200000018ff */
[----:B------:R-:W3:Y:S04]  /*a6e0*/  LDSM.16.MT88.4 R132, [R0+0x1000] ;  /* 0x001000000084783b */ /* 0x000ee80000004200 */
[----:B------:R-:W-:Y:S01]  /*a6f0*/  LDSM.16.M88.4 R136, [R144+0x16000] ;  /* 0x016000009088783b */ /* 0x000fe20000000200 */
[C---:B------:R-:W-:Y:S03]  /*a700*/  HMMA.16816.F32 R24, R28.reuse, R36, RZ ;  /* 0x000000241c18723c */ /* 0x040fe600000018ff */
[----:B------:R-:W-:Y:S03]  /*a710*/  LDSM.16.MT88.4 R140, [R0+0x1800] ;  /* 0x00180000008c783b */ /* 0x000fe60000004200 */
[-C--:B------:R-:W-:Y:S06]  /*a720*/  HMMA.16816.F32 R28, R28, R38.reuse, RZ ;  /* 0x000000261c1c723c */ /* 0x080fec00000018ff */
[----:B------:R-:W-:Y:S01]  /*a730*/  HMMA.16816.F32 R32, R32, R38, RZ ;  /* 0x000000262020723c */ /* 0x000fe200000018ff */
[----:B------:R-:W-:Y:S05]  /*a740*/  LDSM.16.M88.4 R36, [R144+0x14000] ;  /* 0x014000009024783b */ /* 0x000fea0000000200 */
[-C--:B------:R-:W-:Y:S06]  /*a750*/  HMMA.16816.F32 R4, R40, R44.reuse, R4 ;  /* 0x0000002c2804723c */ /* 0x080fec0000001804 */
[C---:B------:R-:W-:Y:S06]  /*a760*/  HMMA.16816.F32 R8, R48.reuse, R44, R8 ;  /* 0x0000002c3008723c */ /* 0x040fec0000001808 */
[-C--:B------:R-:W-:Y:S06]  /*a770*/  HMMA.16816.F32 R12, R48, R46.reuse, R12 ;  /* 0x0000002e300c723c */ /* 0x080fec000000180c */
[C---:B------:R-:W-:Y:S01]  /*a780*/  HMMA.16816.F32 R16, R40.reuse, R46, R16 ;  /* 0x0000002e2810723c */ /* 0x040fe20000001810 */
[----:B------:R-:W3:Y:S05]  /*a790*/  LDSM.16.MT88.4 R44, [R2+0x5800] ;  /* 0x00580000022c783b */ /* 0x000eea0000004200 */
[-C--:B-1----:R-:W-:Y:S06]  /*a7a0*/  HMMA.16816.F32 R20, R40, R52.reuse, R20 ;  /* 0x000000342814723c */ /* 0x082fec0000001814 */
[C---:B------:R-:W-:Y:S06]  /*a7b0*/  HMMA.16816.F32 R24, R48.reuse, R52, R24 ;  /* 0x000000343018723c */ /* 0x040fec0000001818 */
[-C--:B------:R-:W-:Y:S01]  /*a7c0*/  HMMA.16816.F32 R28, R48, R54.reuse, R28 ;  /* 0x00000036301c723c */ /* 0x080fe2000000181c */
[----:B------:R-:W-:Y:S05]  /*a7d0*/  LDSM.16.MT88.4 R48, [R2+0x6000] ;  /* 0x006000000230783b */ /* 0x000fea0000004200 */
[----:B------:R-:W-:Y:S01]  /*a7e0*/  HMMA.16816.F32 R32, R40, R54, R32 ;  /* 0x000000362820723c */ /* 0x000fe20000001820 */
[----:B------:R-:W1:Y:S04]  /*a7f0*/  LDSM.16.M88.4 R40, [R148+0x18000] ;  /* 0x018000009428783b */ /* 0x000e680000000200 */
[----:B------:R-:W1:Y:S01]  /*a800*/  LDSM.16.M88.4 R52, [R148+0x1a000] ;  /* 0x01a000009434783b */ /* 0x000e620000000200 */
[-C--:B------:R-:W-:Y:S06]  /*a810*/  HMMA.16816.F32 R4, R56, R60.reuse, R4 ;  /* 0x0000003c3804723c */ /* 0x080fec0000001804 */
[C---:B------:R-:W-:Y:S06]  /*a820*/  HMMA.16816.F32 R8, R64.reuse, R60, R8 ;  /* 0x0000003c4008723c */ /* 0x040fec0000001808 */
[-C--:B------:R-:W-:Y:S06]  /*a830*/  HMMA.16816.F32 R12, R64, R62.reuse, R12 ;  /* 0x0000003e400c723c */ /* 0x080fec000000180c */
[C---:B------:R-:W-:Y:S01]  /*a840*/  HMMA.16816.F32 R16, R56.reuse, R62, R16 ;  /* 0x0000003e3810723c */ /* 0x040fe20000001810 */
[----:B------:R-:W1:Y:S05]  /*a850*/  LDSM.16.MT88.4 R60, [R0+0x2000] ;  /* 0x00200000003c783b */ /* 0x000e6a0000004200 */
[-C--:B---3--:R-:W-:Y:S06]  /*a860*/  HMMA.16816.F32 R20, R56, R132.reuse, R20 ;  /* 0x000000843814723c */ /* 0x088fec0000001814 */
[C---:B------:R-:W-:Y:S06]  /*a870*/  HMMA.16816.F32 R24, R64.reuse, R132, R24 ;  /* 0x000000844018723c */ /* 0x040fec0000001818 */
[-C--:B------:R-:W-:Y:S01]  /*a880*/  HMMA.16816.F32 R28, R64, R134.reuse, R28 ;  /* 0x00000086401c723c */ /* 0x080fe2000000181c */
[----:B------:R-:W-:Y:S05]  /*a890*/  LDSM.16.M88.4 R64, [R150+0x1a000] ;  /* 0x01a000009640783b */ /* 0x000fea0000000200 */
[----:B------:R-:W-:Y:S01]  /*a8a0*/  HMMA.16816.F32 R32, R56, R134, R32 ;  /* 0x000000863820723c */ /* 0x000fe20000001820 */
[----:B------:R-:W-:Y:S04]  /*a8b0*/  LDSM.16.MT88.4 R56, [R2+0x6800] ;  /* 0x006800000238783b */ /* 0x000fe80000004200 */
[----:B------:R-:W-:Y:S01]  /*a8c0*/  LDSM.16.MT88.4 R132, [R0+0x2800] ;  /* 0x002800000084783b */ /* 0x000fe20000004200 */
[-C--:B------:R-:W-:Y:S06]  /*a8d0*/  HMMA.16816.F32 R4, R36, R44.reuse, R4 ;  /* 0x0000002c2404723c */ /* 0x080fec0000001804 */
[C---:B------:R-:W-:Y:S06]  /*a8e0*/  HMMA.16816.F32 R8, R136.reuse, R44, R8 ;  /* 0x0000002c8808723c */ /* 0x040fec0000001808 */
[-C--:B------:R-:W-:Y:S06]  /*a8f0*/  HMMA.16816.F32 R12, R136, R46.reuse, R12 ;  /* 0x0000002e880c723c */ /* 0x080fec000000180c */
[C---:B------:R-:W-:Y:S01]  /*a900*/  HMMA.16816.F32 R16, R36.reuse, R46, R16 ;  /* 0x0000002e2410723c */ /* 0x040fe20000001810 */
[----:B------:R-:W3:Y:S05]  /*a910*/  LDSM.16.M88.4 R44, [R150+0x18000] ;  /* 0x01800000962c783b */ /* 0x000eea0000000200 */
[-C--:B------:R-:W-:Y:S06]  /*a920*/  HMMA.16816.F32 R20, R36, R140.reuse, R20 ;  /* 0x0000008c2414723c */ /* 0x080fec0000001814 */
[C---:B------:R-:W-:Y:S06]  /*a930*/  HMMA.16816.F32 R24, R136.reuse, R140, R24 ;  /* 0x0000008c8818723c */ /* 0x040fec0000001818 */
[-C--:B------:R-:W-:Y:S01]  /*a940*/  HMMA.16816.F32 R28, R136, R142.reuse, R28 ;  /* 0x0000008e881c723c */ /* 0x080fe2000000181c */
[----:B------:R-:W-:Y:S05]  /*a950*/  LDSM.16.M88.4 R136, [R149+0x1a000] ;  /* 0x01a000009588783b */ /* 0x000fea0000000200 */
[----:B------:R-:W-:Y:S01]  /*a960*/  HMMA.16816.F32 R32, R36, R142, R32 ;  /* 0x0000008e2420723c */ /* 0x000fe20000001820 */
[----:B------:R-:W-:Y:S04]  /*a970*/  LDSM.16.M88.4 R36, [R149+0x18000] ;  /* 0x018000009524783b */ /* 0x000fe80000000200 */
        /* <DEDUP_REMOVED lines=9> */
[----:B------:R-:W-:Y:S05]  /*aa10*/  LDSM.16.MT88.4 R52, [R2+0x7800] ;  /* 0x007800000234783b */ /* 0x000fea0000004200 */
[----:B------:R-:W-:Y:S01]  /*aa20*/  HMMA.16816.F32 R32, R40, R62, R32 ;  /* 0x0000003e2820723c */ /* 0x000fe20000001820 */
[----:B------:R4:W-:Y:S04]  /*aa30*/  LDSM.16.MT88.4 R60, [R0+0x3800] ;  /* 0x00380000003c783b */ /* 0x0009e80000004200 */
[----:B------:R-:W4:Y:S01]  /*aa40*/  LDSM.16.M88.4 R40, [R144+0x18000] ;  /* 0x018000009028783b */ /* 0x000f220000000200 */
[-C--:B---3--:R-:W-:Y:S06]  /*aa50*/  HMMA.16816.F32 R4, R44, R56.reuse, R4 ;  /* 0x000000382c04723c */ /* 0x088fec0000001804 */
[C---:B------:R-:W-:Y:S06]  /*aa60*/  HMMA.16816.F32 R8, R64.reuse, R56, R8 ;  /* 0x000000384008723c */ /* 0x040fec0000001808 */
[-C--:B------:R-:W-:Y:S06]  /*aa70*/  HMMA.16816.F32 R12, R64, R58.reuse, R12 ;  /* 0x0000003a400c723c */ /* 0x080fec000000180c */
[C---:B------:R-:W-:Y:S01]  /*aa80*/  HMMA.16816.F32 R16, R44.reuse, R58, R16 ;  /* 0x0000003a2c10723c */ /* 0x040fe20000001810 */
[----:B------:R-:W3:Y:S05]  /*aa90*/  LDSM.16.M88.4 R56, [R144+0x1a000] ;  /* 0x01a000009038783b */ /* 0x000eea0000000200 */
[-C--:B------:R-:W-:Y:S06]  /*aaa0*/  HMMA.16816.F32 R20, R44, R132.reuse, R20 ;  /* 0x000000842c14723c */ /* 0x080fec0000001814 */
[C---:B------:R-:W-:Y:S06]  /*aab0*/  HMMA.16816.F32 R24, R64.reuse, R132, R24 ;  /* 0x000000844018723c */ /* 0x040fec0000001818 */
[-C--:B------:R-:W-:Y:S06]  /*aac0*/  HMMA.16816.F32 R28, R64, R134.reuse, R28 ;  /* 0x00000086401c723c */ /* 0x080fec000000181c */
[----:B------:R-:W-:Y:S01]  /*aad0*/  HMMA.16816.F32 R32, R44, R134, R32 ;  /* 0x000000862c20723c */ /* 0x000fe20000001820 */
[----:B------:R-:W4:Y:S05]  /*aae0*/  LDC R44, c[0x0][0x270] ;  /* 0x00009c00ff2c7b82 */ /* 0x000f2a0000000800 */
[-C--:B-1----:R-:W-:Y:S06]  /*aaf0*/  HMMA.16816.F32 R4, R36, R48.reuse, R4 ;  /* 0x000000302404723c */ /* 0x082fec0000001804 */
[C---:B------:R-:W-:Y:S06]  /*ab00*/  HMMA.16816.F32 R8, R136.reuse, R48, R8 ;  /* 0x000000308808723c */ /* 0x040fec0000001808 */
[-C--:B------:R-:W-:Y:S06]  /*ab10*/  HMMA.16816.F32 R12, R136, R50.reuse, R12 ;  /* 0x00000032880c723c */ /* 0x080fec000000180c */
[C---:B------:R-:W-:Y:S05]  /*ab20*/  HMMA.16816.F32 R16, R36.reuse, R50, R16 ;  /* 0x000000322410723c */ /* 0x040fea0000001810 */
[----:B----4-:R-:W-:Y:S01]  /*ab30*/  IMAD R44, R44, UR23, RZ ;  /* 0x000000172c2c7c24 */ /* 0x010fe2000f8e02ff */
[-C--:B------:R-:W-:Y:S05]  /*ab40*/  HMMA.16816.F32 R20, R36, R140.reuse, R20 ;  /* 0x0000008c2414723c */ /* 0x080fea0000001814 */
[C---:B------:R-:W-:Y:S01]  /*ab50*/  IMAD.U32 R0, R44.reuse, -0x80, RZ ;  /* 0xffffff802c007824 */ /* 0x040fe200078e00ff */
[C---:B------:R-:W-:Y:S05]  /*ab60*/  HMMA.16816.F32 R24, R136.reuse, R140, R24 ;  /* 0x0000008c8818723c */ /* 0x040fea0000001818 */
[----:B------:R-:W-:Y:S01]  /*ab70*/  IMAD.SHL.U32 R45, R44, 0x10, RZ ;  /* 0x000000102c2d7824 */ /* 0x000fe200078e00ff */
[-C--:B------:R-:W-:Y:S06]  /*ab80*/  HMMA.16816.F32 R28, R136, R142.reuse, R28 ;  /* 0x0000008e881c723c */ /* 0x080fec000000181c */
[----:B------:R-:W-:Y:S06]  /*ab90*/  HMMA.16816.F32 R32, R36, R142, R32 ;  /* 0x0000008e2420723c */ /* 0x000fec0000001820 */
[-C--:B------:R-:W-:Y:S05]  /*aba0*/  HMMA.16816.F32 R4, R40, R52.reuse, R4 ;  /* 0x000000342804723c */ /* 0x080fea0000001804 */
[----:B------:R-:W-:Y:S01]  /*abb0*/  @P0 IADD3 R38, P1, R156, UR14, RZ ;  /* 0x0000000e9c260c10 */ /* 0x000fe2000ff3e0ff */
[C---:B---3--:R-:W-:Y:S01]  /*abc0*/  HMMA.16816.F32 R8, R56.reuse, R52, R8 ;  /* 0x000000343808723c */ /* 0x048fe20000001808 */
[----:B------:R-:W-:Y:S04]  /*abd0*/  @UP3 UIADD3 UR14, UP1, UR14, -0x200, URZ ;  /* 0xfffffe000e0e3890 */ /* 0x000fe8000ff3e03f */
[----:B-----5:R-:W-:Y:S01]  /*abe0*/  @P0 IADD3.X R39, R155, UR13, RZ, P1, !PT ;  /* 0x0000000d9b270c10 */ /* 0x020fe20008ffe4ff */
[-C--:B------:R-:W-:Y:S01]  /*abf0*/  HMMA.16816.F32 R12, R56, R54.reuse, R12 ;  /* 0x00000036380c723c */ /* 0x080fe2000000180c */
[----:B------:R-:W-:Y:S03]  /*ac00*/  @UP3 UIADD3.X UR13, UR13, -0x1, URZ, UP1, !UPT ;  /* 0xffffffff0d0d3890 */ /* 0x000fe60008ffe43f */
[----:B------:R-:W3:Y:S01]  /*ac10*/  @P0 LDG.E R151, desc[UR8][R38.64+0x120] ;  /* 0x0001200826970981 */ /* 0x000ee2000c1e1900 */
[C---:B------:R-:W-:Y:S01]  /*ac20*/  LEA R2, P1, R0.reuse, R146, 0x2 ;  /* 0x0000009200027211 */ /* 0x040fe200078210ff */
[C---:B------:R-:W-:Y:S02]  /*ac30*/  HMMA.16816.F32 R16, R40.reuse, R54, R16 ;  /* 0x000000362810723c */ /* 0x040fe40000001810 */
[----:B------:R-:W4:Y:S03]  /*ac40*/  @P0 LDG.E R152, desc[UR8][R38.64+0x100] ;  /* 0x0001000826980981 */ /* 0x000f26000c1e1900 */
[----:B------:R-:W-:Y:S01]  /*ac50*/  LEA.HI.X.SX32 R36, R0, R147, 0x2, P1 ;  /* 0x0000009300247211 */ /* 0x000fe200008f16ff */
[-C--:B------:R-:W-:Y:S01]  /*ac60*/  HMMA.16816.F32 R20, R40, R60.reuse, R20 ;  /* 0x0000003c2814723c */ /* 0x080fe20000001814 */
[----:B------:R-:W5:Y:S04]  /*ac70*/  @P0 LDG.E R153, desc[UR8][R38.64+0x20] ;  /* 0x0000200826990981 */ /* 0x000f68000c1e1900 */
[----:B--2---:R1:W2:Y:S01]  /*ac80*/  @P0 LDG.E R154, desc[UR8][R38.64] ;  /* 0x00000008269a0981 */ /* 0x0042a2000c1e1900 */
[C---:B------:R-:W-:Y:S03]  /*ac90*/  HMMA.16816.F32 R24, R56.reuse, R60, R24 ;  /* 0x0000003c3818723c */ /* 0x040fe60000001818 */
[----:B------:R-:W-:Y:S02]  /*aca0*/  STL [R1+0x30], R2 ;  /* 0x0000300201007387 */ /* 0x000fe40000100800 */
[----:B------:R-:W-:Y:S01]  /*acb0*/  IMAD.MOV.U32 R37, RZ, RZ, R36 ;  /* 0x000000ffff257224 */ /* 0x000fe200078e0024 */
[-C--:B------:R-:W-:Y:S01]  /*acc0*/  HMMA.16816.F32 R28, R56, R62.reuse, R28 ;  /* 0x0000003e381c723c */ /* 0x080fe2000000181c */
[----:B------:R1:W-:Y:S04]  /*acd0*/  STL [R1+0x2c], R36 ;  /* 0x00002c2401007387 */ /* 0x0003e80000100800 */
[C---:B------:R-:W-:Y:S01]  /*ace0*/  IMAD.SHL.U32 R0, R44.reuse, 0x8, RZ ;  /* 0x000000082c007824 */ /* 0x040fe200078e00ff */
[----:B------:R-:W-:Y:S07]  /*acf0*/  HMMA.16816.F32 R32, R40, R62, R32 ;  /* 0x0000003e2820723c */ /* 0x000fee0000001820 */
[C---:B------:R-:W-:Y:S04]  /*ad00*/  IMAD R43, R44.reuse, 0x28, RZ ;  /* 0x000000282c2b7824 */ /* 0x040fe800078e02ff */
[C---:B------:R-:W-:Y:S02]  /*ad10*/  IMAD R42, R44.reuse, 0x30, RZ ;  /* 0x000000302c2a7824 */ /* 0x040fe400078e02ff */
[C---:B-1----:R-:W-:Y:S02]  /*ad20*/  IMAD.SHL.U32 R39, R44.reuse, 0x20, RZ ;  /* 0x000000202c277824 */ /* 0x042fe400078e00ff */
[----:B------:R-:W-:Y:S02]  /*ad30*/  IMAD.MOV.U32 R36, RZ, RZ, R2 ;  /* 0x000000ffff247224 */ /* 0x000fe400078e0002 */
[----:B------:R-:W-:Y:S03]  /*ad40*/  IMAD R2, R44, 0x18, RZ ;  /* 0x000000182c027824 */ /* 0x000fe600078e02ff */
[CC--:B------:R-:W-:Y:S01]  /*ad50*/  LEA R52, P1, R0.reuse, R36.reuse, 0x2 ;  /* 0x0000002400347211 */ /* 0x0c0fe200078210ff */
[----:B------:R1:W-:Y:S01]  /*ad60*/  REDG.E.ADD.F32.FTZ.RN.STRONG.GPU desc[UR8][R36.64], R4 ;  /* 0x00000004240079a6 */ /* 0x0003e2000c10f388 */
[CC--:B------:R-:W-:Y:S02]  /*ad70*/  LEA R38, P2, R39.reuse, R36.reuse, 0x2 ;  /* 0x0000002427267211 */ /* 0x0c0fe400078410ff */
[-C--:B------:R-:W-:Y:S02]  /*ad80*/  LEA.HI.X.SX32 R53, R0, R37.reuse, 0x2, P1 ;  /* 0x0000002500357211 */ /* 0x080fe400008f16ff */
[-C--:B------:R-:W-:Y:S03]  /*ad90*/  LEA.HI.X.SX32 R39, R39, R37.reuse, 0x2, P2 ;  /* 0x0000002527277211 */ /* 0x080fe600010f16ff */
[----:B------:R1:W-:Y:S02]  /*ada0*/  REDG.E.ADD.F32.FTZ.RN.STRONG.GPU desc[UR8][R52.64], R5 ;  /* 0x00000005340079a6 */ /* 0x0003e4000c10f388 */
[CC--:B-1----:R-:W-:Y:S04]  /*adb0*/  LEA R4, P1, R45.reuse, R36.reuse, 0x2 ;  /* 0x000000242d047211 */ /* 0x0c2fe800078210ff */
[-C--:B------:R-:W-:Y:S05]  /*adc0*/  LEA.HI.X.SX32 R5, R45, R37.reuse, 0x2, P1 ;  /* 0x000000252d057211 */ /* 0x080fea00008f16ff */
[----:B------:R1:W-:Y:S02]  /*add0*/  REDG.E.ADD.F32.FTZ.RN.STRONG.GPU desc[UR8][R4.64], R6 ;  /* 0x00000006040079a6 */ /* 0x0003e4000c10f388 */
[CC--:B-1----:R-:W-:Y:S02]  /*ade0*/  LEA R6, P1, R43.reuse, R36.reuse, 0x2 ;  /* 0x000000242b067211 */ /* 0x0c2fe400078210ff */
[----:B---3--:R-:W-:Y:S04]  /*adf0*/  @P0 STL [R1+0x4c], R151 ;  /* 0x00004c9701000387 */ /* 0x008fe80000100800 */
[----:B----4-:R-:W-:Y:S04]  /*ae00*/  @P0 STL [R1+0x48], R152 ;  /* 0x0000489801000387 */ /* 0x010fe80000100800 */
[----:B-----5:R-:W-:Y:S04]  /*ae10*/  @P0 STL [R1+0x54], R153 ;  /* 0x0000549901000387 */ /* 0x020fe80000100800 */
[----:B--2---:R-:W-:Y:S01]  /*ae20*/  @P0 STL [R1+0x50], R154 ;  /* 0x0000509a01000387 */ /* 0x004fe20000100800 */
[CC--:B------:R-:W-:Y:S03]  /*ae30*/  LEA R40, P0, R2.reuse, R36.reuse, 0x2 ;  /* 0x0000002402287211 */ /* 0x0c0fe600078010ff */
[----:B------:R-:W2:Y:S01]  /*ae40*/  LDL R185, [R1+0x58] ;  /* 0x0000580001b97983 */ /* 0x000ea20000100800 */
[-C--:B------:R-:W-:Y:S01]  /*ae50*/  LEA.HI.X.SX32 R41, R2, R37.reuse, 0x2, P0 ;  /* 0x0000002502297211 */ /* 0x080fe200000f16ff */
[----:B------:R-:W-:Y:S01]  /*ae60*/  IMAD R2, R44, 0x48, RZ ;  /* 0x000000482c027824 */ /* 0x000fe200078e02ff */
[CC--:B------:R-:W-:Y:S03]  /*ae70*/  LEA R4, P0, R42.reuse, R36.reuse, 0x2 ;  /* 0x000000242a047211 */ /* 0x0c0fe600078010ff */
[----:B------:R1:W-:Y:S01]  /*ae80*/  REDG.E.ADD.F32.FTZ.RN.STRONG.GPU desc[UR8][R40.64], R7 ;  /* 0x00000007280079a6 */ /* 0x0003e2000c10f388 */
[-C--:B------:R-:W-:Y:S03]  /*ae90*/  LEA.HI.X.SX32 R5, R42, R37.reuse, 0x2, P0 ;  /* 0x000000252a057211 */ /* 0x080fe600000f16ff */
[----:B------:R3:W-:Y:S01]  /*aea0*/  REDG.E.ADD.F32.FTZ.RN.STRONG.GPU desc[UR8][R38.64], R8 ;  /* 0x00000008260079a6 */ /* 0x0007e2000c10f388 */
[-C--:B-1----:R-:W-:Y:S01]  /*aeb0*/  LEA.HI.X.SX32 R7, R43, R37.reuse, 0x2, P1 ;  /* 0x000000252b077211 */ /* 0x082fe200008f16ff */
[C---:B------:R-:W-:Y:S02]  /*aec0*/  IMAD R40, R44.reuse, 0x50, RZ ;  /* 0x000000502c287824 */ /* 0x040fe400078e02ff */
[C---:B---3--:R-:W-:Y:S02]  /*aed0*/  IMAD R8, R44.reuse, 0x38, RZ ;  /* 0x000000382c087824 */ /* 0x048fe400078e02ff */
[----:B------:R1:W-:Y:S04]  /*aee0*/  REDG.E.ADD.F32.FTZ.RN.STRONG.GPU desc[UR8][R6.64], R9 ;  /* 0x00000009060079a6 */ /* 0x0003e8000c10f388 */
[----:B------:R3:W-:Y:S01]  /*aef0*/  REDG.E.ADD.F32.FTZ.RN.STRONG.GPU desc[UR8][R4.64], R10 ;  /* 0x0000000a040079a6 */ /* 0x0007e2000c10f388 */
[----:B-1----:R-:W-:Y:S01]  /*af00*/  IMAD.SHL.U32 R7, R44, 0x40, RZ ;  /* 0x000000402c077824 */ /* 0x002fe200078e00ff */
[-C--:B---3--:R-:W-:Y:S01]  /*af10*/  LEA R4, P0, R8, R36.reuse, 0x2 ;  /* 0x0000002408047211 */ /* 0x088fe200078010ff */
[----:B------:R-:W-:Y:S03]  /*af20*/  IMAD R10, R44, 0x58, RZ ;  /* 0x000000582c0a7824 */ /* 0x000fe600078e02ff */
[CC--:B------:R-:W-:Y:S02]  /*af30*/  LEA R38, P2, R7.reuse, R36.reuse, 0x2 ;  /* 0x0000002407267211 */ /* 0x0c0fe400078410ff */
[-C--:B------:R-:W-:Y:S02]  /*af40*/  LEA.HI.X.SX32 R5, R8, R37.reuse, 0x2, P0 ;  /* 0x0000002508057211 */ /* 0x080fe400000f16ff */
[-C--:B------:R-:W-:Y:S02]  /*af50*/  LEA R8, P1, R2, R36.reuse, 0x2 ;  /* 0x0000002402087211 */ /* 0x080fe400078210ff */
[-C--:B------:R-:W-:Y:S01]  /*af60*/  LEA.HI.X.SX32 R39, R7, R37.reuse, 0x2, P2 ;  /* 0x0000002507277211 */ /* 0x080fe200010f16ff */
[----:B------:R1:W-:Y:S01]  /*af70*/  REDG.E.ADD.F32.FTZ.RN.STRONG.GPU desc[UR8][R4.64], R11 ;  /* 0x0000000b040079a6 */ /* 0x0003e2000c10f388 */
[-C--:B------:R-:W-:Y:S02]  /*af80*/  LEA R6, P0, R40, R36.reuse, 0x2 ;  /* 0x0000002428067211 */ /* 0x080fe400078010ff */
[-C--:B------:R-:W-:Y:S01]  /*af90*/  LEA.HI.X.SX32 R9, R2, R37.reuse, 0x2, P1 ;  /* 0x0000002502097211 */ /* 0x080fe200008f16ff */
[----:B------:R3:W-:Y:S01]  /*afa0*/  REDG.E.ADD.F32.FTZ.RN.STRONG.GPU desc[UR8][R38.64], R16 ;  /* 0x00000010260079a6 */ /* 0x0007e2000c10f388 */
[-C--:B------:R-:W-:Y:S01]  /*afb0*/  LEA.HI.X.SX32 R7, R40, R37.reuse, 0x2, P0 ;  /* 0x0000002528077211 */ /* 0x080fe200000f16ff */
[----:B------:R-:W-:Y:S02]  /*afc0*/  VIADD R2, R45, 0x20 ;  /* 0x000000202d027836 */ /* 0x000fe40000000000 */
[----:B------:R4:W-:Y:S04]  /*afd0*/  REDG.E.ADD.F32.FTZ.RN.STRONG.GPU desc[UR8][R8.64], R17 ;  /* 0x00000011080079a6 */ /* 0x0009e8000c10f388 */
[----:B------:R5:W-:Y:S01]  /*afe0*/  REDG.E.ADD.F32.FTZ.RN.STRONG.GPU desc[UR8][R6.64], R18 ;  /* 0x00000012060079a6 */ /* 0x000be2000c10f388 */
[CC--:B-1----:R-:W-:Y:S04]  /*aff0*/  LEA R4, P1, R10.reuse, R36.reuse, 0x2 ;  /* 0x000000240a047211 */ /* 0x0c2fe800078210ff */
[-C--:B------:R-:W-:Y:S01]  /*b000*/  LEA.HI.X.SX32 R5, R10, R37.reuse, 0x2, P1 ;  /* 0x000000250a057211 */ /* 0x080fe200008f16ff */
[----:B---3--:R-:W-:Y:S02]  /*b010*/  IMAD.IADD R38, R0, 0x1, R2 ;  /* 0x0000000100267824 */ /* 0x008fe400078e0202 */
[C---:B----4-:R-:W-:Y:S02]  /*b020*/  IMAD R9, R44.reuse, 0x60, RZ ;  /* 0x000000602c097824 */ /* 0x050fe400078e02ff */
[----:B------:R1:W-:Y:S01]  /*b030*/  REDG.E.ADD.F32.FTZ.RN.STRONG.GPU desc[UR8][R4.64], R19 ;  /* 0x00000013040079a6 */ /* 0x0003e2000c10f388 */
[----:B-----5:R-:W-:Y:S02]  /*b040*/  IMAD R7, R44, 0x68, RZ ;  /* 0x000000682c077824 */ /* 0x020fe400078e02ff */
[-C--:B------:R-:W-:Y:S01]  /*b050*/  LEA R10, P0, R9, R36.reuse, 0x2 ;  /* 0x00000024090a7211 */ /* 0x080fe200078010ff */
[----:B------:R-:W-:Y:S02]  /*b060*/  IMAD.IADD R6, R0, 0x1, R38 ;  /* 0x0000000100067824 */ /* 0x000fe400078e0226 */
[-C--:B------:R-:W-:Y:S02]  /*b070*/  LEA R8, P2, R7, R36.reuse, 0x2 ;  /* 0x0000002407087211 */ /* 0x080fe400078410ff */
[-C--:B------:R-:W-:Y:S02]  /*b080*/  LEA.HI.X.SX32 R11, R9, R37.reuse, 0x2, P0 ;  /* 0x00000025090b7211 */ /* 0x080fe400000f16ff */
[-C--:B------:R-:W-:Y:S02]  /*b090*/  LEA.HI.X.SX32 R9, R7, R37.reuse, 0x2, P2 ;  /* 0x0000002507097211 */ /* 0x080fe400010f16ff */
[CC--:B------:R-:W-:Y:S01]  /*b0a0*/  LEA R48, P2, R38.reuse, R36.reuse, 0x2 ;  /* 0x0000002426307211 */ /* 0x0c0fe200078410ff */
[----:B------:R3:W-:Y:S03]  /*b0b0*/  REDG.E.ADD.F32.FTZ.RN.STRONG.GPU desc[UR8][R10.64], R12 ;  /* 0x0000000c0a0079a6 */ /* 0x0007e6000c10f388 */
[-C--:B------:R-:W-:Y:S01]  /*b0c0*/  LEA.HI.X.SX32 R49, R38, R37.reuse, 0x2, P2 ;  /* 0x0000002526317211 */ /* 0x080fe200010f16ff */
[----:B------:R4:W-:Y:S01]  /*b0d0*/  REDG.E.ADD.F32.FTZ.RN.STRONG.GPU desc[UR8][R8.64], R13 ;  /* 0x0000000d080079a6 */ /* 0x0009e2000c10f388 */
[C---:B-1----:R-:W-:Y:S02]  /*b0e0*/  IMAD R4, R44.reuse, 0x70, RZ ;  /* 0x000000702c047824 */ /* 0x042fe400078e02ff */
[----:B------:R-:W-:Y:S02]  /*b0f0*/  IMAD R44, R44, 0x78, RZ ;  /* 0x000000782c2c7824 */ /* 0x000fe400078e02ff */
[----:B------:R-:W-:Y:S01]  /*b100*/  IMAD.IADD R5, R0, 0x1, R6 ;  /* 0x0000000100057824 */ /* 0x000fe200078e0206 */
[-C--:B------:R-:W-:Y:S02]  /*b110*/  LEA R16, P1, R4, R36.reuse, 0x2 ;  /* 0x0000002404107211 */ /* 0x080fe400078210ff */
[-C--:B------:R-:W-:Y:S02]  /*b120*/  LEA R18, P0, R44, R36.reuse, 0x2 ;  /* 0x000000242c127211 */ /* 0x080fe400078010ff */
[-C--:B------:R-:W-:Y:S02]  /*b130*/  LEA.HI.X.SX32 R17, R4, R37.reuse, 0x2, P1 ;  /* 0x0000002504117211 */ /* 0x080fe400008f16ff */
[-C--:B------:R-:W-:Y:S02]  /*b140*/  LEA.HI.X.SX32 R19, R44, R37.reuse, 0x2, P0 ;  /* 0x000000252c137211 */ /* 0x080fe400000f16ff */
[-C--:B------:R-:W-:Y:S01]  /*b150*/  LEA R50, P0, R2, R36.reuse, 0x2 ;  /* 0x0000002402327211 */ /* 0x080fe200078010ff */
[----:B------:R1:W-:Y:S01]  /*b160*/  REDG.E.ADD.F32.FTZ.RN.STRONG.GPU desc[UR8][R16.64], R14 ;  /* 0x0000000e100079a6 */ /* 0x0003e2000c10f388 */
[-C--:B------:R-:W-:Y:S01]  /*b170*/  LEA R46, P1, R6, R36.reuse, 0x2 ;  /* 0x00000024062e7211 */ /* 0x080fe200078210ff */
[----:B---3--:R-:W-:Y:S01]  /*b180*/  IMAD.IADD R10, R0, 0x1, R5 ;  /* 0x00000001000a7824 */ /* 0x008fe200078e0205 */
[-C--:B------:R-:W-:Y:S01]  /*b190*/  LEA.HI.X.SX32 R51, R2, R37.reuse, 0x2, P0 ;  /* 0x0000002502337211 */ /* 0x080fe200000f16ff */
[----:B------:R3:W-:Y:S01]  /*b1a0*/  REDG.E.ADD.F32.FTZ.RN.STRONG.GPU desc[UR8][R18.64], R15 ;  /* 0x0000000f120079a6 */ /* 0x0007e2000c10f388 */
[CC--:B------:R-:W-:Y:S01]  /*b1b0*/  LEA R44, P0, R5.reuse, R36.reuse, 0x2 ;  /* 0x00000024052c7211 */ /* 0x0c0fe200078010ff */
[----:B----4-:R-:W-:Y:S01]  /*b1c0*/  IMAD.IADD R9, R0, 0x1, R10 ;  /* 0x0000000100097824 */ /* 0x010fe200078e020a */
[-C--:B------:R-:W-:Y:S01]  /*b1d0*/  LEA.HI.X.SX32 R47, R6, R37.reuse, 0x2, P1 ;  /* 0x00000025062f7211 */ /* 0x080fe200008f16ff */
[----:B------:R-:W-:Y:S01]  /*b1e0*/  REDG.E.ADD.F32.FTZ.RN.STRONG.GPU desc[UR8][R36.64+0x80], R20 ;  /* 0x00008014240079a6 */ /* 0x000fe2000c10f388 */
[-C--:B------:R-:W-:Y:S01]  /*b1f0*/  LEA.HI.X.SX32 R45, R5, R37.reuse, 0x2, P0 ;  /* 0x00000025052d7211 */ /* 0x080fe200000f16ff */
[----:B------:R-:W-:Y:S01]  /*b200*/  IMAD.IADD R4, R0, 0x1, R9 ;  /* 0x0000000100047824 */ /* 0x000fe200078e0209 */
[-C--:B------:R-:W-:Y:S01]  /*b210*/  LEA R42, P2, R10, R36.reuse, 0x2 ;  /* 0x000000240a2a7211 */ /* 0x080fe200078410ff */
[----:B------:R-:W-:Y:S01]  /*b220*/  REDG.E.ADD.F32.FTZ.RN.STRONG.GPU desc[UR8][R52.64+0x80], R21 ;  /* 0x00008015340079a6 */ /* 0x000fe2000c10f388 */
[CC--:B------:R-:W-:Y:S01]  /*b230*/  LEA R40, P1, R9.reuse, R36.reuse, 0x2 ;  /* 0x0000002409287211 */ /* 0x0c0fe200078210ff */
[----:B------:R-:W-:Y:S01]  /*b240*/  IMAD.IADD R8, R0, 0x1, R4 ;  /* 0x0000000100087824 */ /* 0x000fe200078e0204 */
[-C--:B------:R-:W-:Y:S01]  /*b250*/  LEA.HI.X.SX32 R43, R10, R37.reuse, 0x2, P2 ;  /* 0x000000250a2b7211 */ /* 0x080fe200010f16ff */
[----:B------:R-:W-:Y:S01]  /*b260*/  REDG.E.ADD.F32.FTZ.RN.STRONG.GPU desc[UR8][R50.64], R22 ;  /* 0x00000016320079a6 */ /* 0x000fe2000c10f388 */
[-C--:B------:R-:W-:Y:S01]  /*b270*/  LEA R38, P0, R4, R36.reuse, 0x2 ;  /* 0x0000002404267211 */ /* 0x080fe200078010ff */
[----:B------:R-:W-:Y:S01]  /*b280*/  IMAD.IADD R7, R0, 0x1, R8 ;  /* 0x0000000100077824 */ /* 0x000fe200078e0208 */
[-C--:B------:R-:W-:Y:S01]  /*b290*/  LEA.HI.X.SX32 R41, R9, R37.reuse, 0x2, P1 ;  /* 0x0000002509297211 */ /* 0x080fe200008f16ff */
[----:B------:R-:W-:Y:S01]  /*b2a0*/  REDG.E.ADD.F32.FTZ.RN.STRONG.GPU desc[UR8][R48.64], R23 ;  /* 0x00000017300079a6 */ /* 0x000fe2000c10f388 */
[-C--:B------:R-:W-:Y:S01]  /*b2b0*/  LEA.HI.X.SX32 R39, R4, R37.reuse, 0x2, P0 ;  /* 0x0000002504277211 */ /* 0x080fe200000f16ff */
[C---:B------:R-:W-:Y:S02]  /*b2c0*/  IMAD.IADD R6, R0.reuse, 0x1, R7 ;  /* 0x0000000100067824 */ /* 0x040fe400078e0207 */
[----:B------:R-:W-:Y:S02]  /*b2d0*/  REDG.E.ADD.F32.FTZ.RN.STRONG.GPU desc[UR8][R46.64], R24 ;  /* 0x000000182e0079a6 */ /* 0x000fe4000c10f388 */
[----:B------:R-:W-:Y:S01]  /*b2e0*/  IMAD.IADD R5, R0, 0x1, R6 ;  /* 0x0000000100057824 */ /* 0x000fe200078e0206 */
[CC--:B-1----:R-:W-:Y:S01]  /*b2f0*/  LEA R16, P1, R7.reuse, R36.reuse, 0x2 ;  /* 0x0000002407107211 */ /* 0x0c2fe200078210ff */
[----:B------:R-:W-:Y:S01]  /*b300*/  REDG.E.ADD.F32.FTZ.RN.STRONG.GPU desc[UR8][R44.64], R25 ;  /* 0x000000192c0079a6 */ /* 0x000fe2000c10f388 */
[-C--:B------:R-:W-:Y:S01]  /*b310*/  LEA R14, P0, R6, R36.reuse, 0x2 ;  /* 0x00000024060e7211 */ /* 0x080fe200078010ff */
[----:B------:R-:W-:Y:S01]  /*b320*/  IMAD.IADD R4, R0, 0x1, R5 ;  /* 0x0000000100047824 */ /* 0x000fe200078e0205 */
[-C--:B---3--:R-:W-:Y:S01]  /*b330*/  LEA R18, P2, R8, R36.reuse, 0x2 ;  /* 0x0000002408127211 */ /* 0x088fe200078410ff */
[----:B------:R-:W-:Y:S01]  /*b340*/  REDG.E.ADD.F32.FTZ.RN.STRONG.GPU desc[UR8][R42.64], R26 ;  /* 0x0000001a2a0079a6 */ /* 0x000fe2000c10f388 */
[-C--:B------:R-:W-:Y:S01]  /*b350*/  LEA.HI.X.SX32 R17, R7, R37.reuse, 0x2, P1 ;  /* 0x0000002507117211 */ /* 0x080fe200008f16ff */
[----:B------:R-:W-:Y:S01]  /*b360*/  IMAD.IADD R2, R0, 0x1, R4 ;  /* 0x0000000100027824 */ /* 0x000fe200078e0204 */
[-C--:B------:R-:W-:Y:S01]  /*b370*/  LEA.HI.X.SX32 R19, R8, R37.reuse, 0x2, P2 ;  /* 0x0000002508137211 */ /* 0x080fe200010f16ff */
[----:B------:R-:W-:Y:S01]  /*b380*/  REDG.E.ADD.F32.FTZ.RN.STRONG.GPU desc[UR8][R40.64], R27 ;  /* 0x0000001b280079a6 */ /* 0x000fe2000c10f388 */
[-C--:B------:R-:W-:Y:S01]  /*b390*/  LEA.HI.X.SX32 R15, R6, R37.reuse, 0x2, P0 ;  /* 0x00000025060f7211 */ /* 0x080fe200000f16ff */
[----:B------:R-:W-:Y:S01]  /*b3a0*/  IMAD.IADD R0, R0, 0x1, R2 ;  /* 0x0000000100007824 */ /* 0x000fe200078e0202 */
[CC--:B------:R-:W-:Y:S01]  /*b3b0*/  LEA R12, P3, R5.reuse, R36.reuse, 0x2 ;  /* 0x00000024050c7211 */ /* 0x0c0fe200078610ff */
[----:B------:R-:W-:Y:S01]  /*b3c0*/  REDG.E.ADD.F32.FTZ.RN.STRONG.GPU desc[UR8][R38.64], R32 ;  /* 0x00000020260079a6 */ /* 0x000fe2000c10f388 */
[-C--:B------:R-:W-:Y:S02]  /*b3d0*/  LEA R10, P2, R4, R36.reuse, 0x2 ;  /* 0x00000024040a7211 */ /* 0x080fe400078410ff */
[-C--:B------:R-:W-:Y:S01]  /*b3e0*/  LEA.HI.X.SX32 R13, R5, R37.reuse, 0x2, P3 ;  /* 0x00000025050d7211 */ /* 0x080fe200018f16ff */
[----:B------:R-:W-:Y:S01]  /*b3f0*/  REDG.E.ADD.F32.FTZ.RN.STRONG.GPU desc[UR8][R18.64], R33 ;  /* 0x00000021120079a6 */ /* 0x000fe2000c10f388 */
[-C--:B------:R-:W-:Y:S02]  /*b400*/  LEA R8, P1, R2, R36.reuse, 0x2 ;  /* 0x0000002402087211 */ /* 0x080fe400078210ff */
[-C--:B------:R-:W-:Y:S01]  /*b410*/  LEA.HI.X.SX32 R11, R4, R37.reuse, 0x2, P2 ;  /* 0x00000025040b7211 */ /* 0x080fe200010f16ff */
[----:B------:R-:W-:Y:S01]  /*b420*/  REDG.E.ADD.F32.FTZ.RN.STRONG.GPU desc[UR8][R16.64], R34 ;  /* 0x00000022100079a6 */ /* 0x000fe2000c10f388 */
[----:B------:R-:W-:Y:S02]  /*b430*/  LEA R6, P0, R0, R36, 0x2 ;  /* 0x0000002400067211 */ /* 0x000fe400078010ff */
[-C--:B------:R-:W-:Y:S01]  /*b440*/  LEA.HI.X.SX32 R9, R2, R37.reuse, 0x2, P1 ;  /* 0x0000002502097211 */ /* 0x080fe200008f16ff */
[----:B------:R-:W-:Y:S01]  /*b450*/  REDG.E.ADD.F32.FTZ.RN.STRONG.GPU desc[UR8][R14.64], R35 ;  /* 0x000000230e0079a6 */ /* 0x000fe2000c10f388 */
[----:B------:R-:W-:Y:S02]  /*b460*/  LEA.HI.X.SX32 R7, R0, R37, 0x2, P0 ;  /* 0x0000002500077211 */ /* 0x000fe400000f16ff */
[----:B------:R-:W-:Y:S01]  /*b470*/  PLOP3.LUT P1, PT, PT, PT, UP0, 0x80, 0x0 ;  /* 0x000000000000781c */ /* 0x000fe20003f2f008 */
[----:B------:R-:W-:Y:S01]  /*b480*/  REDG.E.ADD.F32.FTZ.RN.STRONG.GPU desc[UR8][R12.64], R28 ;  /* 0x0000001c0c0079a6 */ /* 0x000fe2000c10f388 */
[----:B------:R-:W-:Y:S01]  /*b490*/  PLOP3.LUT P0, PT, PT, PT, UP2, 0x80, 0x0 ;  /* 0x000000000000781c */ /* 0x000fe20003f0f028 */
[----:B------:R-:W-:Y:S02]  /*b4a0*/  @UP3 UIADD3 UR16, UP0, UR16, -0x200, URZ ;  /* 0xfffffe0010103890 */ /* 0x000fe4000ff1e03f */
[----:B------:R-:W-:Y:S02]  /*b4b0*/  REDG.E.ADD.F32.FTZ.RN.STRONG.GPU desc[UR8][R10.64], R29 ;  /* 0x0000001d0a0079a6 */ /* 0x000fe4000c10f388 */
[----:B------:R-:W-:Y:S02]  /*b4c0*/  @UP3 UIADD3.X UR15, UR15, -0x1, URZ, UP0, !UPT ;  /* 0xffffffff0f0f3890 */ /* 0x000fe400087fe43f */
[----:B------:R-:W-:Y:S04]  /*b4d0*/  REDG.E.ADD.F32.FTZ.RN.STRONG.GPU desc[UR8][R8.64], R30 ;  /* 0x0000001e080079a6 */ /* 0x000fe8000c10f388 */
[----:B------:R-:W-:Y:S04]  /*b4e0*/  REDG.E.ADD.F32.FTZ.RN.STRONG.GPU desc[UR8][R6.64], R31 ;  /* 0x0000001f060079a6 */ /* 0x000fe8000c10f388 */
[----:B------:R-:W-:Y:S04]  /*b4f0*/  LDSM.16.MT88.4 R4, [R3+0x14000] ;  /* 0x014000000304783b */ /* 0x000fe80000004200 */
[----:B------:R-:W1:Y:S04]  /*b500*/  LDSM.16.MT88.4 R8, [R184] ;  /* 0x00000000b808783b */ /* 0x000e680000004200 */
[----:B------:R-:W3:Y:S04]  /*b510*/  LDSM.16.MT88.4 R12, [R3+0x18000] ;  /* 0x01800000030c783b */ /* 0x000ee80000004200 */
[----:B------:R-:W-:Y:S04]  /*b520*/  LDSM.16.MT88.4 R20, [R3+0x14800] ;  /* 0x014800000314783b */ /* 0x000fe80000004200 */
[----:B------:R-:W-:Y:S04]  /*b530*/  LDSM.16.MT88.4 R24, [R184+0x800] ;  /* 0x00080000b818783b */ /* 0x000fe80000004200 */
[----:B------:R-:W-:Y:S04]  /*b540*/  LDSM.16.MT88.4 R32, [R3+0x18800] ;  /* 0x018800000320783b */ /* 0x000fe80000004200 */
[----:B------:R-:W-:Y:S04]  /*b550*/  LDSM.16.MT88.4 R36, [R184+0x1000] ;  /* 0x00100000b824783b */ /* 0x000fe80000004200 */
[----:B------:R-:W-:Y:S01]  /*b560*/  LDSM.16.MT88.4 R40, [R3+0x19000] ;  /* 0x019000000328783b */ /* 0x000fe20000004200 */
[-C--:B-1----:R-:W-:Y:S06]  /*b570*/  HMMA.16816.F32 R100, R4, R8.reuse, R100 ;  /* 0x000000080464723c */ /* 0x082fec0000001864 */
[C---:B---3--:R-:W-:Y:S06]  /*b580*/  HMMA.16816.F32 R104, R12.reuse, R8, R104 ;  /* 0x000000080c68723c */ /* 0x048fec0000001868 */
[-C--:B------:R-:W-:Y:S06]  /*b590*/  HMMA.16816.F32 R108, R12, R10.reuse, R108 ;  /* 0x0000000a0c6c723c */ /* 0x080fec000000186c */
[C---:B------:R-:W-:Y:S01]  /*b5a0*/  HMMA.16816.F32 R112, R4.reuse, R10, R112 ;  /* 0x0000000a0470723c */ /* 0x040fe20000001870 */
[----:B------:R-:W-:Y:S04]  /*b5b0*/  LDSM.16.MT88.4 R8, [R3+0x15000] ;  /* 0x015000000308783b */ /* 0x000fe80000004200 */
[----:B--2---:R-:W-:Y:S05]  /*b5c0*/  IMAD.IADD R0, R185, 0x1, R184 ;  /* 0x00000001b9007824 */ /* 0x004fea00078e02b8 */
[----:B------:R-:W1:Y:S04]  /*b5d0*/  LDSM.16.MT88.4 R16, [R0] ;  /* 0x000000000010783b */ /* 0x000e680000004200 */
[----:B------:R-:W2:Y:S01]  /*b5e0*/  LDSM.16.MT88.4 R28, [R0+0x800] ;  /* 0x00080000001c783b */ /* 0x000ea20000004200 */
[-C--:B-1----:R-:W-:Y:S06]  /*b5f0*/  HMMA.16816.F32 R116, R4, R16.reuse, R116 ;  /* 0x000000100474723c */ /* 0x082fec0000001874 */
[C---:B------:R-:W-:Y:S06]  /*b600*/  HMMA.16816.F32 R120, R12.reuse, R16, R120 ;  /* 0x000000100c78723c */ /* 0x040fec0000001878 */
[-C--:B------:R-:W-:Y:S01]  /*b610*/  HMMA.16816.F32 R124, R12, R18.reuse, R124 ;  /* 0x000000120c7c723c */ /* 0x080fe2000000187c */
[----:B------:R-:W1:Y:S05]  /*b620*/  LDSM.16.MT88.4 R12, [R0+0x1000] ;  /* 0x00100000000c783b */ /* 0x000e6a0000004200 */
[----:B------:R-:W-:Y:S01]  /*b630*/  HMMA.16816.F32 R128, R4, R18, R128 ;  /* 0x000000120480723c */ /* 0x000fe20000001880 */
[----:B------:R-:W-:Y:S04]  /*b640*/  LDSM.16.MT88.4 R4, [R3+0x15800] ;  /* 0x015800000304783b */ /* 0x000fe80000004200 */
[----:B------:R-:W3:Y:S01]  /*b650*/  LDSM.16.MT88.4 R16, [R184+0x1800] ;  /* 0x00180000b810783b */ /* 0x000ee20000004200 */
        /* <DEDUP_REMOVED lines=11> */
[----:B------:R-:W5:Y:S01]  /*b710*/  LDSM.16.MT88.4 R28, [R184+0x2000] ;  /* 0x00200000b81c783b */ /* 0x000f620000004200 */
[-C--:B------:R-:W-:Y:S06]  /*b720*/  HMMA.16816.F32 R100, R8, R36.reuse, R100 ;  /* 0x000000240864723c */ /* 0x080fec0000001864 */
[C---:B------:R-:W-:Y:S06]  /*b730*/  HMMA.16816.F32 R104, R40.reuse, R36, R104 ;  /* 0x000000242868723c */ /* 0x040fec0000001868 */
[-C--:B------:R-:W-:Y:S06]  /*b740*/  HMMA.16816.F32 R108, R40, R38.reuse, R108 ;  /* 0x00000026286c723c */ /* 0x080fec000000186c */
[C---:B------:R-:W-:Y:S01]  /*b750*/  HMMA.16816.F32 R112, R8.reuse, R38, R112 ;  /* 0x000000260870723c */ /* 0x040fe20000001870 */
[----:B------:R-:W5:Y:S05]  /*b760*/  LDSM.16.MT88.4 R36, [R3+0x1a000] ;  /* 0x01a000000324783b */ /* 0x000f6a0000004200 */
[-C--:B-1----:R-:W-:Y:S06]  /*b770*/  HMMA.16816.F32 R116, R8, R12.reuse, R116 ;  /* 0x0000000c0874723c */ /* 0x082fec0000001874 */
[C---:B------:R-:W-:Y:S06]  /*b780*/  HMMA.16816.F32 R120, R40.reuse, R12, R120 ;  /* 0x0000000c2878723c */ /* 0x040fec0000001878 */
[-C--:B------:R-:W-:Y:S01]  /*b790*/  HMMA.16816.F32 R124, R40, R14.reuse, R124 ;  /* 0x0000000e287c723c */ /* 0x080fe2000000187c */
[----:B------:R-:W1:Y:S05]  /*b7a0*/  LDSM.16.MT88.4 R40, [R0+0x2000] ;  /* 0x002000000028783b */ /* 0x000e6a0000004200 */
[----:B------:R-:W-:Y:S01]  /*b7b0*/  HMMA.16816.F32 R128, R8, R14, R128 ;  /* 0x0000000e0880723c */ /* 0x000fe20000001880 */
[----:B------:R-:W-:Y:S04]  /*b7c0*/  LDSM.16.MT88.4 R8, [R3+0x16800] ;  /* 0x016800000308783b */ /* 0x000fe80000004200 */
[----:B------:R-:W1:Y:S01]  /*b7d0*/  LDSM.16.MT88.4 R12, [R184+0x2800] ;  /* 0x00280000b80c783b */ /* 0x000e620000004200 */
[-C--:B---3--:R-:W-:Y:S06]  /*b7e0*/  HMMA.16816.F32 R100, R4, R16.reuse, R100 ;  /* 0x000000100464723c */ /* 0x088fec0000001864 */
[C---:B----4-:R-:W-:Y:S06]  /*b7f0*/  HMMA.16816.F32 R104, R24.reuse, R16, R104 ;  /* 0x000000101868723c */ /* 0x050fec0000001868 */
[-C--:B------:R-:W-:Y:S06]  /*b800*/  HMMA.16816.F32 R108, R24, R18.reuse, R108 ;  /* 0x00000012186c723c */ /* 0x080fec000000186c */
[C---:B------:R-:W-:Y:S01]  /*b810*/  HMMA.16816.F32 R112, R4.reuse, R18, R112 ;  /* 0x000000120470723c */ /* 0x040fe20000001870 */
[----:B------:R-:W3:Y:S05]  /*b820*/  LDSM.16.MT88.4 R16, [R3+0x1a800] ;  /* 0x01a800000310783b */ /* 0x000eea0000004200 */
[-C--:B--2---:R-:W-:Y:S06]  /*b830*/  HMMA.16816.F32 R116, R4, R32.reuse, R116 ;  /* 0x000000200474723c */ /* 0x084fec0000001874 */
[C---:B------:R-:W-:Y:S06]  /*b840*/  HMMA.16816.F32 R120, R24.reuse, R32, R120 ;  /* 0x000000201878723c */ /* 0x040fec0000001878 */
[-C--:B------:R-:W-:Y:S01]  /*b850*/  HMMA.16816.F32 R124, R24, R34.reuse, R124 ;  /* 0x00000022187c723c */ /* 0x080fe2000000187c */
[----:B------:R-:W2:Y:S05]  /*b860*/  LDSM.16.MT88.4 R24, [R0+0x2800] ;  /* 0x002800000018783b */ /* 0x000eaa0000004200 */
[----:B------:R-:W-:Y:S01]  /*b870*/  HMMA.16816.F32 R128, R4, R34, R128 ;  /* 0x000000220480723c */ /* 0x000fe20000001880 */
[----:B------:R-:W-:Y:S04]  /*b880*/  LDSM.16.MT88.4 R4, [R3+0x17000] ;  /* 0x017000000304783b */ /* 0x000fe80000004200 */
[----:B------:R-:W-:Y:S01]  /*b890*/  LDSM.16.MT88.4 R32, [R3+0x1b000] ;  /* 0x01b000000320783b */ /* 0x000fe20000004200 */
[-C--:B-----5:R-:W-:Y:S06]  /*b8a0*/  HMMA.16816.F32 R100, R20, R28.reuse, R100 ;  /* 0x0000001c1464723c */ /* 0x0a0fec0000001864 */
[C---:B------:R-:W-:Y:S06]  /*b8b0*/  HMMA.16816.F32 R104, R36.reuse, R28, R104 ;  /* 0x0000001c2468723c */ /* 0x040fec0000001868 */
[-C--:B------:R-:W-:Y:S06]  /*b8c0*/  HMMA.16816.F32 R108, R36, R30.reuse, R108 ;  /* 0x0000001e246c723c */ /* 0x080fec000000186c */
[C---:B------:R-:W-:Y:S01]  /*b8d0*/  HMMA.16816.F32 R112, R20.reuse, R30, R112 ;  /* 0x0000001e1470723c */ /* 0x040fe20000001870 */
[----:B------:R-:W4:Y:S05]  /*b8e0*/  LDSM.16.MT88.4 R28, [R184+0x3000] ;  /* 0x00300000b81c783b */ /* 0x000f2a0000004200 */
[-C--:B-1----:R-:W-:Y:S06]  /*b8f0*/  HMMA.16816.F32 R116, R20, R40.reuse, R116 ;  /* 0x000000281474723c */ /* 0x082fec0000001874 */
[C---:B------:R-:W-:Y:S06]  /*b900*/  HMMA.16816.F32 R120, R36.reuse, R40, R120 ;  /* 0x000000282478723c */ /* 0x040fec0000001878 */
[-C--:B------:R-:W-:Y:S01]  /*b910*/  HMMA.16816.F32 R124, R36, R42.reuse, R124 ;  /* 0x0000002a247c723c */ /* 0x080fe2000000187c */
[----:B------:R-:W1:Y:S05]  /*b920*/  LDSM.16.MT88.4 R36, [R0+0x3000] ;  /* 0x003000000024783b */ /* 0x000e6a0000004200 */
        /* <DEDUP_REMOVED lines=8> */
[-C--:B--2---:R-:W-:Y:S06]  /*b9b0*/  HMMA.16816.F32 R116, R8, R24.reuse, R116 ;  /* 0x000000180874723c */ /* 0x084fec0000001874 */
[C---:B------:R-:W-:Y:S06]  /*b9c0*/  HMMA.16816.F32 R120, R16.reuse, R24, R120 ;  /* 0x000000181078723c */ /* 0x040fec0000001878 */
[-C--:B------:R-:W-:Y:S01]  /*b9d0*/  HMMA.16816.F32 R124, R16, R26.reuse, R124 ;  /* 0x0000001a107c723c */ /* 0x080fe2000000187c */
[----:B------:R2:W5:Y:S05]  /*b9e0*/  LDSM.16.MT88.4 R16, [R0+0x3800] ;  /* 0x003800000010783b */ /* 0x00056a0000004200 */
[----:B------:R-:W-:Y:S06]  /*b9f0*/  HMMA.16816.F32 R128, R8, R26, R128 ;  /* 0x0000001a0880723c */ /* 0x000fec0000001880 */
[-C--:B----4-:R-:W-:Y:S06]  /*ba00*/  HMMA.16816.F32 R100, R4, R28.reuse, R100 ;  /* 0x0000001c0464723c */ /* 0x090fec0000001864 */
[C---:B------:R-:W-:Y:S06]  /*ba10*/  HMMA.16816.F32 R104, R32.reuse, R28, R104 ;  /* 0x0000001c2068723c */ /* 0x040fec0000001868 */
[-C--:B------:R-:W-:Y:S05]  /*ba20*/  HMMA.16816.F32 R108, R32, R30.reuse, R108 ;  /* 0x0000001e206c723c */ /* 0x080fea000000186c */
[C---:B--2---:R-:W-:Y:S01]  /*ba30*/  VIADD R0, R184.reuse, 0xffffc000 ;  /* 0xffffc000b8007836 */ /* 0x044fe20000000000 */
[C---:B------:R-:W-:Y:S05]  /*ba40*/  HMMA.16816.F32 R112, R4.reuse, R30, R112 ;  /* 0x0000001e0470723c */ /* 0x040fea0000001870 */
[----:B------:R-:W-:Y:S01]  /*ba50*/  @P1 VIADD R0, R184, 0x4000 ;  /* 0x00004000b8001836 */ /* 0x000fe20000000000 */
[-C--:B-1----:R-:W-:Y:S05]  /*ba60*/  HMMA.16816.F32 R116, R4, R36.reuse, R116 ;  /* 0x000000240474723c */ /* 0x082fea0000001874 */
        /* <DEDUP_REMOVED lines=8> */
[-C--:B-----5:R-:W-:Y:S06]  /*baf0*/  HMMA.16816.F32 R116, R12, R16.reuse, R116 ;  /* 0x000000100c74723c */ /* 0x0a0fec0000001874 */
        /* <DEDUP_REMOVED lines=10> */
[----:B------:R-:W5:Y:S04]  /*bba0*/  LDL R53, [R1+0x84] ;  /* 0x0000840001357983 */ /* 0x000f680000100800 */
        /* <DEDUP_REMOVED lines=8> */
[----:B------:R-:W5:Y:S01]  /*bc30*/  LDL R44, [R1+0xa0] ;  /* 0x0000a000012c7983 */ /* 0x000f620000100800 */
        /* <DEDUP_REMOVED lines=79> */
[----:B-----5:R-:W-:Y:S04]  /*c130*/  STS [R53], R11 ;  /* 0x0000000b35007388 */ /* 0x020fe80000000800 */
        /* <DEDUP_REMOVED lines=40> */
.L_x_961:
        /* <DEDUP_REMOVED lines=23> */
.L_x_962:
        /* <DEDUP_REMOVED lines=37> */
[----:B------:R-:W5:Y:S01]  /*c780*/  LDS.128 R12, [R145+0xc000] ;  /* 0x00c00000910c7984 */ /* 0x000f620000000c00 */
        /* <DEDUP_REMOVED lines=9> */
[----:B-----5:R1:W-:Y:S04]  /*c820*/  STG.E.128 desc[UR8][R8.64], R12 ;  /* 0x0000000c08007986 */ /* 0x0203e8000c101d08 */
.L_x_964:
[----:B------:R-:W-:Y:S05]  /*c830*/  BSYNC B0 ;  /* 0x0000000000007941 */ /* 0x000fea0003800000 */
.L_x_963:
        /* <DEDUP_REMOVED lines=13> */
[----:B--2---:R1:W-:Y:S02]  /*c910*/  STG.E.128 desc[UR8][R8.64], R16 ;  /* 0x0000001008007986 */ /* 0x0043e4000c101d08 */
.L_x_966:
[----:B------:R-:W-:Y:S05]  /*c920*/  BSYNC B0 ;  /* 0x0000000000007941 */ /* 0x000fea0003800000 */
.L_x_965:
[----:B-1----:R1:W1:Y:S01]  /*c930*/  LDS.128 R12, [R145+0xe000] ;  /* 0x00e00000910c7984 */ /* 0x0022620000000c00 */
        /* <DEDUP_REMOVED lines=14> */
.L_x_968:
[----:B------:R-:W-:Y:S05]  /*ca20*/  BSYNC B0 ;  /* 0x0000000000007941 */ /* 0x000fea0003800000 */
.L_x_967:
        /* <DEDUP_REMOVED lines=15> */
.L_x_970:
[----:B------:R-:W-:Y:S05]  /*cb20*/  BSYNC B0 ;  /* 0x0000000000007941 */ /* 0x000fea0003800000 */
.L_x_969:
        /* <DEDUP_REMOVED lines=27> */
.L_x_972:
[----:B------:R-:W-:Y:S05]  /*cce0*/  BSYNC B0 ;  /* 0x0000000000007941 */ /* 0x000fea0003800000 */
.L_x_971:
        /* <DEDUP_REMOVED lines=13> */
[----:B---3--:R1:W-:Y:S02]  /*cdc0*/  STG.E.128 desc[UR8][R8.64], R24 ;  /* 0x0000001808007986 */ /* 0x0083e4000c101d08 */
.L_x_974:
[----:B------:R-:W-:Y:S05]  /*cdd0*/  BSYNC B0 ;  /* 0x0000000000007941 */ /* 0x000fea0003800000 */
.L_x_973:
        /* <DEDUP_REMOVED lines=13> */
[----:B----4-:R1:W-:Y:S02]  /*ceb0*/  STG.E.128 desc[UR8][R8.64], R28 ;  /* 0x0000001c08007986 */ /* 0x0103e4000c101d08 */
.L_x_976:
[----:B------:R-:W-:Y:S05]  /*cec0*/  BSYNC B0 ;  /* 0x0000000000007941 */ /* 0x000fea0003800000 */
.L_x_975:
        /* <DEDUP_REMOVED lines=13> */
.L_x_925:
[----:B------:R-:W-:Y:S05]  /*cfa0*/  BSYNC B1 ;  /* 0x0000000000017941 */ /* 0x000fea0003800000 */
.L_x_903:
        /* <DEDUP_REMOVED lines=11> */
.L_x_977:
[----:B------:R-:W-:Y:S05]  /*d060*/  EXIT ;  /* 0x000000000000794d */ /* 0x000fea0003800000 */
.L_x_979:
        /* <DEDUP_REMOVED lines=9> */
.L_x_1276:


//--------------------- .text._ZN5flash44flash_bwd_dq_dk_dv_loop_seqk_parallel_kernelI23Flash_bwd_kernel_traitsILi64ELi128ELi128ELi8ELi4ELi4ELi4ELb0ELb0EN7cutlass6half_tE19Flash_kernel_traitsILi64ELi128ELi128ELi8ES3_EELb1ELb1ELb0ELb0ELb1ELb1ELb0EEEvNS_16Flash_bwd_paramsE --------------------------
	.section	.text._ZN5flash44flash_bwd_dq_dk_dv_loop_seqk_parallel_kernelI23Flash_bwd_kernel_traitsILi64ELi128ELi128ELi8ELi4ELi4ELi4ELb0ELb0EN7cutlass6half_tE19Flash_kernel_traitsILi64ELi128ELi128ELi8ES3_EELb1ELb1ELb0ELb0ELb1ELb1ELb0EEEvNS_16Flash_bwd_paramsE,"ax",@progbits
	.align	128
        .global         _ZN5flash44flash_bwd_dq_dk_dv_loop_seqk_parallel_kernelI23Flash_bwd_kernel_traitsILi64ELi128ELi128ELi8ELi4ELi4ELi4ELb0ELb0EN7cutlass6half_tE19Flash_kernel_traitsILi64ELi128ELi128ELi8ES3_EELb1ELb1ELb0ELb0ELb1ELb1ELb0EEEvNS_16Flash_bwd_paramsE
        .type           _ZN5flash44flash_bwd_dq_dk_dv_loop_seqk_parallel_kernelI23Flash_bwd_kernel_traitsILi64ELi128ELi128ELi8ELi4ELi4ELi4ELb0ELb0EN7cutlass6half_tE19Flash_kernel_traitsILi64ELi128ELi128ELi8ES3_EELb1ELb1ELb0ELb0ELb1ELb1ELb0EEEvNS_16Flash_bwd_paramsE,@function
        .size           _ZN5flash44flash_bwd_dq_dk_dv_loop_seqk_parallel_kernelI23Flash_bwd_kernel_traitsILi64ELi128ELi128ELi8ELi4ELi4ELi4ELb0ELb0EN7cutlass6half_tE19Flash_kernel_traitsILi64ELi128ELi128ELi8ES3_EELb1ELb1ELb0ELb0ELb1ELb1ELb0EEEvNS_16Flash_bwd_paramsE,(.L_x_1277 - _ZN5flash44flash_bwd_dq_dk_dv_loop_seqk_parallel_kernelI23Flash_bwd_kernel_traitsILi64ELi128ELi128ELi8ELi4ELi4ELi4ELb0ELb0EN7cutlass6half_tE19Flash_kernel_traitsILi64ELi128ELi128ELi8ES3_EELb1ELb1ELb0ELb0ELb1ELb1ELb0EEEvNS_16Flash_bwd_paramsE)
        .other          _ZN5flash44flash_bwd_dq_dk_dv_loop_seqk_parallel_kernelI23Flash_bwd_kernel_traitsILi64ELi128ELi128ELi8ELi4ELi4ELi4ELb0ELb0EN7cutlass6half_tE19Flash_kernel_traitsILi64ELi128ELi128ELi8ES3_EELb1ELb1ELb0ELb0ELb1ELb1ELb0EEEvNS_16Flash_bwd_paramsE,@"STO_CUDA_ENTRY STV_DEFAULT"
_ZN5flash44flash_bwd_dq_dk_dv_loop_seqk_parallel_kernelI23Flash_bwd_kernel_traitsILi64ELi128ELi128ELi8ELi4ELi4ELi4ELb0ELb0EN7cutlass6half_tE19Flash_kernel_traitsILi64ELi128ELi128ELi8ES3_EELb1ELb1ELb0ELb0ELb1ELb1ELb0EEEvNS_16Flash_bwd_paramsE:
.text._ZN5flash44flash_bwd_dq_dk_dv_loop_seqk_parallel_kernelI23Flash_bwd_kernel_traitsILi64ELi128ELi128ELi8ELi4ELi4ELi4ELb0ELb0EN7cutlass6half_tE19Flash_kernel_traitsILi64ELi128ELi128ELi8ES3_EELb1ELb1ELb0ELb0ELb1ELb1ELb0EEEvNS_16Flash_bwd_paramsE:
        /* <DEDUP_REMOVED lines=19> */
[----:B------:R-:W4:Y:S01]  /*0130*/  S2UR UR23, SR_CTAID.Z ;  /* 0x00000000001779c3 */ /* 0x000f220000002700 */
[----:B--2---:R-:W-:-:S07]  /*0140*/  ULEA UR5, UR5, UR4, 0x18 ;  /* 0x0000000405057291 */ /* 0x004fce000f8ec03f */
[----:B------:R-:W2:Y:S01]  /*0150*/  S2UR UR21, SR_CTAID.Z ;  /* 0x00000000001579c3 */ /* 0x000ea20000002700 */
[----:B------:R-:W-:Y:S01]  /*0160*/  UIADD3 UR4, UR5, 0xc000, URZ ;  /* 0x0000c00005047890 */ /* 0x000fe2000fffe03f */
[----:B-1----:R-:W-:Y:S01]  /*0170*/  SHF.R.S32.HI R6, RZ, 0x1f, R11 ;  /* 0x0000001fff067819 */ /* 0x002fe2000001140b */
[----:B---3--:R-:W-:-:S05]  /*0180*/  USHF.R.S32.HI UR28, URZ, 0x1f, UR22 ;  /* 0x0000001f3f1c7899 */ /* 0x008fca0008011416 */
[----:B------:R-:W1:Y:S01]  /*0190*/  S2UR UR20, SR_CTAID.Y ;  /* 0x00000000001479c3 */ /* 0x000e620000002600 */
[----:B------:R-:W-:Y:S01]  /*01a0*/  UIMAD.WIDE UR34, UR22, 0x80, URZ ;  /* 0x00000080162278a5 */ /* 0x000fe2000f8e023f */
[CC--:B------:R-:W-:Y:S02]  /*01b0*/  LEA.HI R7, R6.reuse, R11.reuse, RZ, 0x4 ;  /* 0x0000000b06077211 */ /* 0x0c0fe400078f20ff */
[----:B------:R-:W-:Y:S02]  /*01c0*/  LEA.HI R0, R6, R11, RZ, 0x5 ;  /* 0x0000000b06007211 */ /* 0x000fe400078f28ff */
[----:B------:R-:W-:Y:S01]  /*01d0*/  SHF.R.S32.HI R5, RZ, 0x4, R7 ;  /* 0x00000004ff057819 */ /* 0x000fe20000011407 */
[----:B----4-:R-:W-:Y:S01]  /*01e0*/  USHF.R.S32.HI UR27, URZ, 0x1f, UR23 ;  /* 0x0000001f3f1b7899 */ /* 0x010fe20008011417 */
[----:B------:R-:W-:Y:S02]  /*01f0*/  LOP3.LUT R2, R7, 0xfffffff0, RZ, 0xc0, !PT ;  /* 0xfffffff007027812 */ /* 0x000fe400078ec0ff */
[----:B------:R-:W-:-:S02]  /*0200*/  LOP3.LUT R3, R0, 0xffffffe0, RZ, 0xc0, !PT ;  /* 0xffffffe000037812 */ /* 0x000fc400078ec0ff */
[----:B------:R-:W-:Y:S01]  /*0210*/  SHF.R.S32.HI R8, RZ, 0x5, R0 ;  /* 0x00000005ff087819 */ /* 0x000fe20000011400 */
[C---:B------:R-:W-:Y:S01]  /*0220*/  IMAD.IADD R9, R11.reuse, 0x1, -R2 ;  /* 0x000000010b097824 */ /* 0x040fe200078e0a02 */
[----:B------:R-:W-:Y:S01]  /*0230*/  SHF.R.S32.HI R4, RZ, 0x1f, R0 ;  /* 0x0000001fff047819 */ /* 0x000fe20000011400 */
[----:B------:R-:W-:Y:S01]  /*0240*/  IMAD.IADD R3, R11, 0x1, -R3 ;  /* 0x000000010b037824 */ /* 0x000fe200078e0a03 */
[CC--:B------:R-:W-:Y:S01]  /*0250*/  LEA.HI R249, R6.reuse, R11.reuse, RZ, 0x7 ;  /* 0x0000000b06f97211 */ /* 0x0c0fe200078f38ff */
[----:B--2---:R-:W-:Y:S01]  /*0260*/  USHF.R.S32.HI UR26, URZ, 0x1f, UR21 ;  /* 0x0000001f3f1a7899 */ /* 0x004fe20008011415 */
[CC--:B------:R-:W-:Y:S02]  /*0270*/  LEA.HI R10, R6.reuse, R11.reuse, RZ, 0x3 ;  /* 0x0000000b060a7211 */ /* 0x0c0fe400078f18ff */
[----:B------:R-:W-:Y:S02]  /*0280*/  LEA.HI R13, R6, R11, RZ, 0x6 ;  /* 0x0000000b060d7211 */ /* 0x000fe400078f30ff */
[----:B------:R-:W-:-:S02]  /*0290*/  LEA.HI R0, R7, R5, RZ, 0x1 ;  /* 0x0000000507007211 */ /* 0x000fc400078f08ff */
[----:B------:R-:W-:Y:S01]  /*02a0*/  LEA.HI R6, R6, R11, RZ, 0x2 ;  /* 0x0000000b06067211 */ /* 0x000fe200078f10ff */
[----:B-1----:R-:W-:Y:S01]  /*02b0*/  USHF.R.S32.HI UR25, URZ, 0x1f, UR20 ;  /* 0x0000001f3f197899 */ /* 0x002fe20008011414 */
[----:B------:R-:W-:Y:S02]  /*02c0*/  LOP3.LUT R12, R10, 0xfffffff8, RZ, 0xc0, !PT ;  /* 0xfffffff80a0c7812 */ /* 0x000fe400078ec0ff */
[----:B------:R-:W-:Y:S02]  /*02d0*/  LOP3.LUT R2, R0, 0xfffffffe, RZ, 0xc0, !PT ;  /* 0xfffffffe00027812 */ /* 0x000fe400078ec0ff */
[----:B------:R-:W-:Y:S01]  /*02e0*/  LOP3.LUT R7, R6, 0x7ffffffc, RZ, 0xc0, !PT ;  /* 0x7ffffffc06077812 */ /* 0x000fe200078ec0ff */
[----:B------:R-:W-:Y:S01]  /*02f0*/  IMAD.IADD R0, R11, 0x1, -R12 ;  /* 0x000000010b007824 */ /* 0x000fe200078e0a0c */
[----:B------:R-:W-:Y:S01]  /*0300*/  LEA.HI R4, R4, R8, RZ, 0x2 ;  /* 0x0000000804047211 */ /* 0x000fe200078f10ff */
[----:B------:R-:W-:Y:S01]  /*0310*/  IMAD.IADD R185, R5, 0x1, -R2 ;  /* 0x0000000105b97824 */ /* 0x000fe200078e0a02 */
[----:B------:R-:W-:Y:S01]  /*0320*/  SHF.R.S32.HI R5, RZ, 0x1f, R3 ;  /* 0x0000001fff057819 */ /* 0x000fe20000011403 */
[----:B------:R-:W-:Y:S01]  /*0330*/  IMAD.IADD R12, R11, 0x1, -R7 ;  /* 0x000000010b0c7824 */ /* 0x000fe200078e0a07 */
[----:B------:R-:W-:Y:S01]  /*0340*/  LOP3.LUT R2, R4, 0xfffffffc, RZ, 0xc0, !PT ;  /* 0xfffffffc04027812 */ /* 0x000fe200078ec0ff */
[----:B------:R-:W-:Y:S01]  /*0350*/  IMAD.SHL.U32 R172, R185, 0x200, RZ ;  /* 0x00000200b9ac7824 */ /* 0x000fe200078e00ff */
[----:B------:R-:W-:-:S02]  /*0360*/  SHF.R.S32.HI R11, RZ, 0x3, R10 ;  /* 0x00000003ff0b7819 */ /* 0x000fc4000001140a */
[----:B------:R-:W-:Y:S01]  /*0370*/  SHF.R.S32.HI R7, RZ, 0x2, R6 ;  /* 0x00000002ff077819 */ /* 0x000fe20000011406 */
[----:B------:R-:W-:Y:S01]  /*0380*/  IMAD.IADD R14, R8, 0x1, -R2 ;  /* 0x00000001080e7824 */ /* 0x000fe200078e0a02 */
[----:B------:R-:W-:Y:S01]  /*0390*/  SHF.R.S32.HI R4, RZ, 0x1f, R6 ;  /* 0x0000001fff047819 */ /* 0x000fe20000011406 */
[----:B------:R-:W-:Y:S01]  /*03a0*/  IMAD.SHL.U32 R2, R11, 0x40, RZ ;  /* 0x000000400b027824 */ /* 0x000fe200078e00ff */
[----:B------:R-:W-:Y:S01]  /*03b0*/  LEA.HI R241, R5, R3, RZ, 0x2 ;  /* 0x0000000305f17211 */ /* 0x000fe200078f10ff */
[----:B------:R-:W-:Y:S01]  /*03c0*/  IMAD.SHL.U32 R5, R0, 0x8, RZ ;  /* 0x0000000800057824 */ /* 0x000fe200078e00ff */
[----:B------:R-:W-:Y:S01]  /*03d0*/  LEA.HI R3, R4, R7, RZ, 0x3 ;  /* 0x0000000704037211 */ /* 0x000fe200078f18ff */
[----:B------:R-:W-:Y:S01]  /*03e0*/  STL [R1], R14 ;  /* 0x0000000e01007387 */ /* 0x000fe20000100800 */
[----:B------:R-:W-:Y:S02]  /*03f0*/  SHF.R.S32.HI R4, RZ, 0x1f, R9 ;  /* 0x0000001fff047819 */ /* 0x000fe40000011409 */
[----:B------:R-:W-:-:S02]  /*0400*/  LOP3.LUT R2, R2, 0x1c0, RZ, 0xc0, !PT ;  /* 0x000001c002027812 */ /* 0x000fc400078ec0ff */
[----:B------:R-:W-:Y:S02]  /*0410*/  LEA.HI R11, R4, R9, RZ, 0x3 ;  /* 0x00000009040b7211 */ /* 0x000fe400078f18ff */
[----:B------:R-:W-:Y:S02]  /*0420*/  LOP3.LUT R3, R3, 0xfffffff8, RZ, 0xc0, !PT ;  /* 0xfffffff803037812 */ /* 0x000fe400078ec0ff */
[----:B------:R-:W-:Y:S02]  /*0430*/  LOP3.LUT R5, R2, 0x38, R5, 0xf8, !PT ;  /* 0x0000003802057812 */ /* 0x000fe400078ef805 */
[----:B------:R-:W-:Y:S01]  /*0440*/  SHF.R.U32.HI R4, RZ, 0x3, R2 ;  /* 0x00000003ff047819 */ /* 0x000fe20000011602 */
[----:B------:R-:W-:Y:S01]  /*0450*/  IMAD.IADD R3, R7, 0x1, -R3 ;  /* 0x0000000107037824 */ /* 0x000fe200078e0a03 */
[----:B------:R-:W-:Y:S02]  /*0460*/  LOP3.LUT R2, R11, 0xfffffff8, RZ, 0xc0, !PT ;  /* 0xfffffff80b027812 */ /* 0x000fe400078ec0ff */
[----:B------:R-:W-:-:S02]  /*0470*/  LOP3.LUT P4, RZ, R0, 0x2, RZ, 0xc0, !PT ;  /* 0x0000000200ff7812 */ /* 0x000fc4000788c0ff */
[C---:B------:R-:W-:Y:S01]  /*0480*/  LOP3.LUT P3, RZ, R0.reuse, 0x4, RZ, 0xc0, !PT ;  /* 0x0000000400ff7812 */ /* 0x040fe2000786c0ff */
[----:B------:R-:W-:Y:S01]  /*0490*/  IMAD.SHL.U32 R0, R0, 0x40, RZ ;  /* 0x0000004000007824 */ /* 0x000fe200078e00ff */
[----:B------:R-:W-:Y:S01]  /*04a0*/  LOP3.LUT R7, R5, R4, RZ, 0x3c, !PT ;  /* 0x0000000405077212 */ /* 0x000fe200078e3cff */
[----:B------:R-:W-:Y:S01]  /*04b0*/  IMAD.IADD R9, R9, 0x1, -R2 ;  /* 0x0000000109097824 */ /* 0x000fe200078e0a02 */
[----:B------:R-:W-:Y:S01]  /*04c0*/  LOP3.LUT R4, R3, 0x1, RZ, 0xc0, !PT ;  /* 0x0000000103047812 */ /* 0x000fe200078ec0ff */
[----:B------:R-:W-:Y:S01]  /*04d0*/  IMAD.SHL.U32 R2, R14, 0x10, RZ ;  /* 0x000000100e027824 */ /* 0x000fe200078e00ff */
[----:B------:R-:W-:Y:S01]  /*04e0*/  LOP3.LUT R0, R0, 0x1c0, RZ, 0xc0, !PT ;  /* 0x000001c000007812 */ /* 0x000fe200078ec0ff */
[----:B------:R-:W-:Y:S01]  /*04f0*/  IMAD.SHL.U32 R5, R13, 0x8, RZ ;  /* 0x000000080d057824 */ /* 0x000fe200078e00ff */
[----:B------:R-:W-:Y:S02]  /*0500*/  SHF.R.S32.HI R249, RZ, 0x7, R249 ;  /* 0x00000007fff97819 */ /* 0x000fe400000114f9 */
[----:B------:R-:W-:-:S02]  /*0510*/  LOP3.LUT R175, R0, 0x8, R10, 0xf8, !PT ;  /* 0x0000000800af7812 */ /* 0x000fc400078ef80a */
[----:B------:R-:W-:Y:S02]  /*0520*/  LOP3.LUT R6, R0, 0x30, R2, 0xf8, !PT ;  /* 0x0000003000067812 */ /* 0x000fe400078ef802 */
[----:B------:R-:W-:Y:S02]  /*0530*/  SHF.R.U32.HI R0, RZ, 0x3, R0 ;  /* 0x00000003ff007819 */ /* 0x000fe40000011600 */
[----:B------:R-:W-:Y:S02]  /*0540*/  ISETP.NE.U32.AND P0, PT, R4, 0x1, PT ;  /* 0x000000010400780c */ /* 0x000fe40003f05070 */
[----:B------:R-:W-:Y:S01]  /*0550*/  LEA.HI.SX32 R241, R241, R2, 0x1e ;  /* 0x00000002f1f17211 */ /* 0x000fe200078ff2ff */
[----:B------:R-:W-:Y:S01]  /*0560*/  IMAD R2, R249, 0x1000, R172 ;  /* 0x00001000f9027824 */ /* 0x000fe200078e02ac */
[----:B------:R-:W-:Y:S02]  /*0570*/  LOP3.LUT R175, R175, R0, RZ, 0x3c, !PT ;  /* 0x00000000afaf7212 */ /* 0x000fe400078e3cff */
        /* <DEDUP_REMOVED lines=10> */
[----:B------:R-:W-:Y:S01]  /*0620*/  LOP3.LUT R2, R2, 0x8, RZ, 0xc0, !PT ;  /* 0x0000000802027812 */ /* 0x000fe200078ec0ff */
[----:B------:R-:W-:Y:S01]  /*0630*/  IMAD.SHL.U32 R185, R185, 0x8, RZ ;  /* 0x00000008b9b97824 */ /* 0x000fe200078e00ff */
[----:B------:R-:W-:Y:S01]  /*0640*/  SHF.R.U32.HI R3, RZ, 0x3, R0 ;  /* 0x00000003ff037819 */ /* 0x000fe20000011600 */
[----:B------:R-:W-:Y:S01]  /*0650*/  IMAD.SHL.U32 R6, R11, 0x40, RZ ;  /* 0x000000400b067824 */ /* 0x000fe200078e00ff */
[----:B------:R-:W-:Y:S01]  /*0660*/  LOP3.LUT R8, R2, 0x10, R4, 0xf8, !PT ;  /* 0x0000001002087812 */ /* 0x000fe200078ef804 */
[--C-:B------:R-:W-:Y:S01]  /*0670*/  IMAD R4, R14, 0x400, R5.reuse ;  /* 0x000004000e047824 */ /* 0x100fe200078e0205 */
[-C--:B------:R-:W-:Y:S01]  /*0680*/  LOP3.LUT R7, R3, R0.reuse, R2, 0x1e, !PT ;  /* 0x0000000003077212 */ /* 0x080fe200078e1e02 */
[----:B------:R-:W-:Y:S01]  /*0690*/  IMAD.SHL.U32 R2, R9, 0x40, RZ ;  /* 0x0000004009027824 */ /* 0x000fe200078e00ff */
[----:B------:R-:W-:Y:S01]  /*06a0*/  LOP3.LUT R3, R3, R0, RZ, 0xfc, !PT ;  /* 0x0000000003037212 */ /* 0x000fe200078efcff */
[----:B------:R-:W-:Y:S01]  /*06b0*/  IMAD R0, R249, 0x2000, R5 ;  /* 0x00002000f9007824 */ /* 0x000fe200078e0205 */
[----:B------:R-:W-:Y:S01]  /*06c0*/  SEL R177, R232, 0xffffffe0, !P4 ;  /* 0xffffffe0e8b17807 */ /* 0x000fe20006000000 */
[----:B------:R-:W-:Y:S01]  /*06d0*/  IMAD.IADD R7, R4, 0x1, R7 ;  /* 0x0000000104077824 */ /* 0x000fe200078e0207 */
[----:B------:R-:W-:Y:S01]  /*06e0*/  LOP3.LUT R2, R2, 0x1c0, RZ, 0xc0, !PT ;  /* 0x000001c002027812 */ /* 0x000fe200078ec0ff */
[----:B------:R-:W-:Y:S01]  /*06f0*/  IMAD R0, R14, 0x400, R0 ;  /* 0x000004000e007824 */ /* 0x000fe200078e0200 */
[----:B------:R-:W-:-:S02]  /*0700*/  SEL R232, R232, 0xffffffe0, !P1 ;  /* 0xffffffe0e8e87807 */ /* 0x000fc40004800000 */
[----:B------:R-:W-:Y:S01]  /*0710*/  LOP3.LUT R185, R2, 0x8, R185, 0xf8, !PT ;  /* 0x0000000802b97812 */ /* 0x000fe200078ef8b9 */
[----:B------:R-:W-:Y:S01]  /*0720*/  IMAD.IADD R228, R3, 0x1, R0 ;  /* 0x0000000103e47824 */ /* 0x000fe200078e0200 */
[--C-:B------:R-:W-:Y:S02]  /*0730*/  SHF.R.U32.HI R3, RZ, 0x3, R2.reuse ;  /* 0x00000003ff037819 */ /* 0x100fe40000011602 */
[----:B------:R-:W-:Y:S02]  /*0740*/  LOP3.LUT R0, R6, 0xfffffe00, RZ, 0xc0, !PT ;  /* 0xfffffe0006007812 */ /* 0x000fe400078ec0ff */
[----:B------:R-:W-:Y:S02]  /*0750*/  LOP3.LUT R2, R3, R8, R2, 0x1e, !PT ;  /* 0x0000000803027212 */ /* 0x000fe400078e1e02 */
[----:B------:R-:W-:Y:S01]  /*0760*/  LOP3.LUT R185, R185, R3, RZ, 0x3c, !PT ;  /* 0x00000003b9b97212 */ /* 0x000fe200078e3cff */
[----:B------:R-:W-:Y:S01]  /*0770*/  IMAD.MOV.U32 R3, RZ, RZ, 0x440 ;  /* 0x00000440ff037424 */ /* 0x000fe200078e00ff */
[----:B------:R-:W-:Y:S01]  /*0780*/  LOP3.LUT R183, R2, R0, RZ, 0xfc, !PT ;  /* 0x0000000002b77212 */ /* 0x000fe200078efcff */
[----:B------:R-:W-:Y:S01]  /*0790*/  IMAD.MOV.U32 R2, RZ, RZ, 0x40 ;  /* 0x00000040ff027424 */ /* 0x000fe200078e00ff */
[----:B------:R-:W-:Y:S01]  /*07a0*/  LEA R7, R7, UR4, 0x1 ;  /* 0x0000000407077c11 */ /* 0x000fe2000f8e08ff */
[----:B------:R-:W-:Y:S01]  /*07b0*/  IMAD R4, R14, 0x400, R0 ;  /* 0x000004000e047824 */ /* 0x000fe200078e0200 */
[----:B------:R-:W-:-:S02]  /*07c0*/  SEL R3, R3, 0x3c0, !P2 ;  /* 0x000003c003037807 */ /* 0x000fc40005000000 */
[----:B------:R-:W-:Y:S01]  /*07d0*/  SEL R176, R2, 0xffffffc0, !P3 ;  /* 0xffffffc002b07807 */ /* 0x000fe20005800000 */
[----:B------:R-:W-:Y:S01]  /*07e0*/  IMAD.IADD R185, R4, 0x1, R185 ;  /* 0x0000000104b97824 */ /* 0x000fe200078e02b9 */
[----:B------:R-:W-:Y:S01]  /*07f0*/  SEL R2, R2, 0xffffffc0, !P2 ;  /* 0xffffffc002027807 */ /* 0x000fe20005000000 */
[--C-:B------:R-:W-:Y:S01]  /*0800*/  IMAD.IADD R4, R232, 0x1, R7.reuse ;  /* 0x00000001e8047824 */ /* 0x100fe200078e0207 */
[----:B------:R-:W-:Y:S01]  /*0810*/  STL [R1+0x4], R7 ;  /* 0x0000040701007387 */ /* 0x000fe20000100800 */
[C---:B------:R-:W-:Y:S01]  /*0820*/  VIADD R10, R7.reuse, 0x420 ;  /* 0x00000420070a7836 */ /* 0x040fe20000000000 */
[----:B------:R-:W-:Y:S01]  /*0830*/  LEA R228, R228, UR5, 0x1 ;  /* 0x00000005e4e47c11 */ /* 0x000fe2000f8e08ff */
[----:B------:R-:W-:Y:S01]  /*0840*/  IMAD.IADD R6, R2, 0x1, R7 ;  /* 0x0000000102067824 */ /* 0x000fe200078e0207 */
[----:B------:R-:W-:Y:S01]  /*0850*/  SEL R230, R230, 0x10, !P0 ;  /* 0x00000010e6e67807 */ /* 0x000fe20004000000 */
[----:B------:R-:W-:Y:S01]  /*0860*/  IMAD.IADD R0, R7, 0x1, R3 ;  /* 0x0000000107007824 */ /* 0x000fe200078e0203 */
[----:B------:R-:W-:Y:S01]  /*0870*/  LEA R175, R175, UR4, 0x1 ;  /* 0x00000004afaf7c11 */ /* 0x000fe2000f8e08ff */
[C---:B------:R-:W-:Y:S01]  /*0880*/  VIADD R5, R7.reuse, 0x2020 ;  /* 0x0000202007057836 */ /* 0x040fe20000000000 */
[----:B------:R-:W-:Y:S01]  /*0890*/  STL [R1+0x18], R6 ;  /* 0x0000180601007387 */ /* 0x000fe20000100800 */
[C---:B------:R-:W-:Y:S01]  /*08a0*/  @P1 VIADD R10, R7.reuse, 0x3e0 ;  /* 0x000003e0070a1836 */ /* 0x040fe20000000000 */
[----:B------:R-:W-:Y:S01]  /*08b0*/  LEA R172, R172, UR5, 0x1 ;  /* 0x00000005acac7c11 */ /* 0x000fe2000f8e08ff */
[C---:B------:R-:W-:Y:S01]  /*08c0*/  VIADD R9, R7.reuse, 0x2420 ;  /* 0x0000242007097836 */ /* 0x040fe20000000000 */
[----:B------:R1:W-:Y:S01]  /*08d0*/  STL [R1+0x34], R4 ;  /* 0x0000340401007387 */ /* 0x0003e20000100800 */
[----:B------:R-:W-:-:S02]  /*08e0*/  @P1 VIADD R5, R7, 0x1fe0 ;  /* 0x00001fe007051836 */ /* 0x000fc40000000000 */
[C---:B------:R-:W-:Y:S01]  /*08f0*/  VIADD R8, R7.reuse, 0x2040 ;  /* 0x0000204007087836 */ /* 0x040fe20000000000 */
[----:B------:R-:W-:Y:S01]  /*0900*/  STL [R1+0x14], R0 ;  /* 0x0000140001007387 */ /* 0x000fe20000100800 */
[C---:B------:R-:W-:Y:S02]  /*0910*/  @P1 VIADD R9, R7.reuse, 0x23e0 ;  /* 0x000023e007091836 */ /* 0x040fe40000000000 */
[----:B------:R-:W-:Y:S01]  /*0920*/  @P2 VIADD R8, R7, 0x1fc0 ;  /* 0x00001fc007082836 */ /* 0x000fe20000000000 */
[----:B------:R-:W-:Y:S01]  /*0930*/  STL [R1+0x20], R10 ;  /* 0x0000200a01007387 */ /* 0x000fe20000100800 */
[C---:B------:R-:W-:Y:S02]  /*0940*/  IMAD.IADD R229, R228.reuse, 0x1, R2 ;  /* 0x00000001e4e57824 */ /* 0x040fe400078e0202 */
[----:B------:R-:W-:Y:S01]  /*0950*/  IMAD.IADD R231, R228, 0x1, R230 ;  /* 0x00000001e4e77824 */ /* 0x000fe200078e02e6 */
        /* <DEDUP_REMOVED lines=14> */
[C---:B------:R-:W-:Y:S02]  /*0a40*/  IMAD.IADD R6, R232.reuse, 0x1, R0 ;  /* 0x00000001e8067824 */ /* 0x040fe400078e0200 */
[----:B------:R-:W-:Y:S01]  /*0a50*/  IMAD.SHL.U32 R0, R183, 0x2, RZ ;  /* 0x00000002b7007824 */ /* 0x000fe200078e00ff */
[----:B------:R1:W-:Y:S01]  /*0a60*/  STL [R1+0x30], R4 ;  /* 0x0000300401007387 */ /* 0x0003e20000100800 */
[----:B------:R-:W-:Y:S02]  /*0a70*/  IMAD.IADD R232, R232, 0x1, R230 ;  /* 0x00000001e8e87824 */ /* 0x000fe400078e02e6 */
[----:B------:R-:W-:Y:S01]  /*0a80*/  VIADD R184, R0, UR4 ;  /* 0x0000000400b87c36 */ /* 0x000fe20008000000 */
[----:B------:R2:W-:Y:S01]  /*0a90*/  STL [R1+0x2c], R6 ;  /* 0x00002c0601007387 */ /* 0x0005e20000100800 */
[----:B-1----:R-:W-:-:S02]  /*0aa0*/  IMAD.IADD R4, R2, 0x1, R5 ;  /* 0x0000000102047824 */ /* 0x002fc400078e0205 */
[----:B------:R-:W-:-:S03]  /*0ab0*/  IMAD.IADD R2, R3, 0x1, R5 ;  /* 0x0000000103027824 */ /* 0x000fc600078e0205 */
[----:B------:R2:W-:Y:S04]  /*0ac0*/  STL [R1+0x28], R4 ;  /* 0x0000280401007387 */ /* 0x0005e80000100800 */
[----:B------:R2:W-:Y:S02]  /*0ad0*/  STL [R1+0x24], R2 ;  /* 0x0000240201007387 */ /* 0x0005e40000100800 */
.L_x_988:
        /* <DEDUP_REMOVED lines=9> */
[----:B--23--:R-:W2:Y:S01]  /*0b70*/  @P1 LDC.64 R4, c[0x0][0x300] ;  /* 0x0000c000ff041b82 */ /* 0x00cea20000000a00 */
        /* <DEDUP_REMOVED lines=95> */
.L_x_981:
[----:B------:R-:W-:Y:S01]  /*1170*/  UIMAD UR32, UR22, UR30, UR23 ;  /* 0x0000001e162072a4 */ /* 0x000fe2000f8e0217 */
[----:B------:R-:W-:-:S03]  /*1180*/  ULDC UR50, c[0x0][0x2d4] ;  /* 0x0000b50000327ab9 */ /* 0x000fc60000000800 */
[----:B------:R-:W-:-:S12]  /*1190*/  UIMAD UR32, UR32, UR50, URZ ;  /* 0x00000032202072a4 */ /* 0x000fd8000f8e023f */
.L_x_982:
[----:B------:R-:W1:Y:S01]  /*11a0*/  S2R R27, SR_TID.X ;  /* 0x00000000001b7919 */ /* 0x000e620000002100 */
[----:B------:R-:W-:Y:S01]  /*11b0*/  UIMAD UR8, UR30, UR12, URZ ;  /* 0x0000000c1e0872a4 */ /* 0x000fe2000f8e023f */
[----:B------:R-:W-:Y:S01]  /*11c0*/  IMAD.U32 R10, RZ, RZ, UR9 ;  /* 0x00000009ff0a7e24 */ /* 0x000fe2000f8e00ff */
[----:B------:R-:W2:Y:S01]  /*11d0*/  LDC.64 R18, c[0x0][0x418] ;  /* 0x00010600ff127b82 */ /* 0x000ea20000000a00 */
[----:B------:R-:W-:Y:S01]  /*11e0*/  IMAD.U32 R4, RZ, RZ, UR6 ;  /* 0x00000006ff047e24 */ /* 0x000fe2000f8e00ff */
[----:B------:R-:W-:Y:S01]  /*11f0*/  USHF.L.U32 UR7, UR8, 0x7, URZ ;  /* 0x0000000708077899 */ /* 0x000fe2000800063f */
[----:B------:R-:W-:Y:S01]  /*1200*/  CS2R R126, SRZ ;  /* 0x00000000007e7805 */ /* 0x000fe2000001ff00 */
[----:B------:R-:W-:Y:S01]  /*1210*/  UIADD3 UR4, UP1, UR37, UR4, URZ ;  /* 0x0000000425047290 */ /* 0x000fe2000ff3e03f */
[----:B------:R-:W-:Y:S01]  /*1220*/  CS2R R124, SRZ ;  /* 0x00000000007c7805 */ /* 0x000fe2000001ff00 */
[----:B------:R-:W-:Y:S01]  /*1230*/  USHF.R.S32.HI UR6, URZ, 0x1f, UR7 ;  /* 0x0000001f3f067899 */ /* 0x000fe20008011407 */
[----:B------:R-:W-:Y:S01]  /*1240*/  CS2R R130, SRZ ;  /* 0x0000000000827805 */ /* 0x000fe2000001ff00 */
[----:B------:R-:W3:Y:S01]  /*1250*/  LDC.64 R20, c[0x0][0x228] ;  /* 0x00008a00ff147b82 */ /* 0x000ee20000000a00 */
[----:B------:R-:W-:Y:S01]  /*1260*/  UIMAD.WIDE UR50, UR22, UR50, UR42 ;  /* 0x00000032163272a5 */ /* 0x000fe2000f8e022a */
[----:B------:R-:W-:Y:S01]  /*1270*/  CS2R R128, SRZ ;  /* 0x0000000000807805 */ /* 0x000fe2000001ff00 */
[----:B------:R-:W-:Y:S01]  /*1280*/  UIMAD.WIDE.U32 UR48, UR12, UR30, URZ ;  /* 0x0000001e0c3072a5 */ /* 0x000fe2000f8e003f */
[----:B------:R-:W-:Y:S01]  /*1290*/  CS2R R122, SRZ ;  /* 0x00000000007a7805 */ /* 0x000fe2000001ff00 */
[----:B------:R-:W-:Y:S01]  /*12a0*/  ULDC.64 UR18, c[0x0][0x240] ;  /* 0x0000900000127ab9 */ /* 0x000fe20000000a00 */
[----:B------:R-:W-:Y:S01]  /*12b0*/  UIADD3 UR13, UP0, UR50, UR13, URZ ;  /* 0x0000000d320d7290 */ /* 0x000fe2000ff1e03f */
[----:B------:R-:W-:Y:S01]  /*12c0*/  CS2R R120, SRZ ;  /* 0x0000000000787805 */ /* 0x000fe2000001ff00 */
[----:B------:R-:W-:Y:S01]  /*12d0*/  ULDC.64 UR14, c[0x0][0x420] ;  /* 0x00010800000e7ab9 */ /* 0x000fe20000000a00 */
[----:B------:R-:W-:Y:S01]  /*12e0*/  IMAD.U32 R16, RZ, RZ, UR48 ;  /* 0x00000030ff107e24 */ /* 0x000fe2000f8e00ff */
[----:B------:R-:W-:Y:S01]  /*12f0*/  ULDC.64 UR10, c[0x0][0x428] ;  /* 0x00010a00000a7ab9 */ /* 0x000fe20000000a00 */
[----:B------:R-:W-:Y:S01]  /*1300*/  IMAD.U32 R17, RZ, RZ, UR49 ;  /* 0x00000031ff117e24 */ /* 0x000fe2000f8e00ff */
[----:B------:R-:W-:Y:S01]  /*1310*/  ULDC.64 UR16, c[0x0][0x258] ;  /* 0x0000960000107ab9 */ /* 0x000fe20000000a00 */
[----:B------:R-:W-:Y:S01]  /*1320*/  UIADD3.X UR39, UR44, UR39, URZ, UP1, !UPT ;  /* 0x000000272c277290 */ /* 0x000fe20008ffe43f */
[----:B------:R-:W-:Y:S01]  /*1330*/  CS2R R118, SRZ ;  /* 0x0000000000767805 */ /* 0x000fe2000001ff00 */
[----:B------:R-:W-:Y:S01]  /*1340*/  UIADD3 UR33, UR42, UR33, URZ ;  /* 0x000000212a217290 */ /* 0x000fe2000fffe03f */
[----:B------:R-:W-:Y:S01]  /*1350*/  CS2R R116, SRZ ;  /* 0x0000000000747805 */ /* 0x000fe2000001ff00 */
[----:B------:R-:W-:Y:S01]  /*1360*/  UIADD3 UR32, UR42, UR32, URZ ;  /* 0x000000202a207290 */ /* 0x000fe2000fffe03f */
[----:B------:R-:W-:-:S02]  /*1370*/  CS2R R110, SRZ ;  /* 0x00000000006e7805 */ /* 0x000fc4000001ff00 */
[----:B------:R-:W-:Y:S02]  /*1380*/  CS2R R108, SRZ ;  /* 0x00000000006c7805 */ /* 0x000fe4000001ff00 */
[----:B------:R-:W-:Y:S02]  /*1390*/  CS2R R114, SRZ ;  /* 0x0000000000727805 */ /* 0x000fe4000001ff00 */
[----:B-1----:R-:W-:Y:S02]  /*13a0*/  SHF.R.S32.HI R28, RZ, 0x1f, R27 ;  /* 0x0000001fff1c7819 */ /* 0x002fe4000001141b */
[----:B------:R-:W-:Y:S02]  /*13b0*/  CS2R R112, SRZ ;  /* 0x0000000000707805 */ /* 0x000fe4000001ff00 */
[----:B------:R-:W-:Y:S02]  /*13c0*/  CS2R R106, SRZ ;  /* 0x00000000006a7805 */ /* 0x000fe4000001ff00 */
[----:B------:R-:W-:-:S02]  /*13d0*/  CS2R R104, SRZ ;  /* 0x0000000000687805 */ /* 0x000fc4000001ff00 */
[CC--:B------:R-:W-:Y:S02]  /*13e0*/  LEA.HI R2, R28.reuse, R27.reuse, RZ, 0x5 ;  /* 0x0000001b1c027211 */ /* 0x0c0fe400078f28ff */
[----:B------:R-:W-:Y:S02]  /*13f0*/  CS2R R102, SRZ ;  /* 0x0000000000667805 */ /* 0x000fe4000001ff00 */
[----:B------:R-:W-:Y:S02]  /*1400*/  LEA.HI R8, R28, R27, RZ, 0x3 ;  /* 0x0000001b1c087211 */ /* 0x000fe400078f18ff */
[----:B------:R-:W-:Y:S02]  /*1410*/  CS2R R100, SRZ ;  /* 0x0000000000647805 */ /* 0x000fe4000001ff00 */
[----:B------:R-:W-:Y:S02]  /*1420*/  LOP3.LUT R0, R2, 0xffffffe0, RZ, 0xc0, !PT ;  /* 0xffffffe002007812 */ /* 0x000fe400078ec0ff */
[----:B------:R-:W-:-:S02]  /*1430*/  CS2R R94, SRZ ;  /* 0x00000000005e7805 */ /* 0x000fc4000001ff00 */
[----:B------:R-:W-:Y:S02]  /*1440*/  SHF.R.S32.HI R2, RZ, 0x5, R2 ;  /* 0x00000005ff027819 */ /* 0x000fe40000011402 */
[----:B------:R-:W-:Y:S02]  /*1450*/  CS2R R92, SRZ ;  /* 0x00000000005c7805 */ /* 0x000fe4000001ff00 */
[----:B------:R-:W-:Y:S01]  /*1460*/  CS2R R98, SRZ ;  /* 0x0000000000627805 */ /* 0x000fe2000001ff00 */
[----:B------:R-:W-:Y:S01]  /*1470*/  IMAD.IADD R242, R27, 0x1, -R0 ;  /* 0x000000011bf27824 */ /* 0x000fe200078e0a00 */
[----:B------:R-:W-:Y:S02]  /*1480*/  CS2R R96, SRZ ;  /* 0x0000000000607805 */ /* 0x000fe4000001ff00 */
[----:B------:R-:W-:Y:S02]  /*1490*/  CS2R R90, SRZ ;  /* 0x00000000005a7805 */ /* 0x000fe4000001ff00 */
[----:B------:R-:W-:Y:S01]  /*14a0*/  CS2R R88, SRZ ;  /* 0x0000000000587805 */ /* 0x000fe2000001ff00 */
[----:B------:R-:W-:Y:S01]  /*14b0*/  IMAD R0, R2, UR8, R242 ;  /* 0x0000000802007c24 */ /* 0x000fe2000f8e02f2 */
[----:B------:R-:W-:Y:S01]  /*14c0*/  SHF.R.S32.HI R2, RZ, 0x3, R8 ;  /* 0x00000003ff027819 */ /* 0x000fe20000011408 */
[----:B------:R-:W-:Y:S01]  /*14d0*/  ULDC.64 UR8, c[0x0][0x248] ;  /* 0x0000920000087ab9 */ /* 0x000fe20000000a00 */
[----:B------:R-:W-:Y:S01]  /*14e0*/  LOP3.LUT R8, R8, 0xfffffff8, RZ, 0xc0, !PT ;  /* 0xfffffff808087812 */ /* 0x000fe200078ec0ff */
[----:B------:R-:W-:Y:S01]  /*14f0*/  IMAD.U32 R22, RZ, RZ, UR8 ;  /* 0x00000008ff167e24 */ /* 0x000fe2000f8e00ff */
[----:B------:R-:W-:Y:S01]  /*1500*/  IADD3 R10, P2, P0, R0, UR7, R10 ;  /* 0x00000007000a7c10 */ /* 0x000fe2000f85e00a */
[----:B------:R-:W-:Y:S01]  /*1510*/  IMAD.WIDE.U32 R6, R2, UR8, RZ ;  /* 0x0000000802067c25 */ /* 0x000fe2000f8e00ff */
[----:B------:R-:W-:-:S02]  /*1520*/  SHF.R.S32.HI R0, RZ, 0x1f, R0 ;  /* 0x0000001fff007819 */ /* 0x000fc40000011400 */
[----:B------:R-:W-:Y:S02]  /*1530*/  CS2R R86, SRZ ;  /* 0x0000000000567805 */ /* 0x000fe4000001ff00 */
[----:B------:R-:W-:Y:S02]  /*1540*/  SHF.R.S32.HI R12, RZ, 0x1f, R2 ;  /* 0x0000001fff0c7819 */ /* 0x000fe40000011402 */
[----:B------:R-:W-:Y:S02]  /*1550*/  CS2R R84, SRZ ;  /* 0x0000000000547805 */ /* 0x000fe4000001ff00 */
[----:B------:R-:W-:Y:S01]  /*1560*/  IADD3.X R0, R0, UR6, R4, P2, P0 ;  /* 0x0000000600007c10 */ /* 0x000fe200097e0404 */
[----:B------:R-:W-:Y:S01]  /*1570*/  ULDC.64 UR6, c[0x0][0x250] ;  /* 0x0000940000067ab9 */ /* 0x000fe20000000a00 */
[----:B------:R-:W-:Y:S01]  /*1580*/  IADD3 R10, P0, R10, R11, RZ ;  /* 0x0000000b0a0a7210 */ /* 0x000fe20007f1e0ff */
[----:B------:R-:W-:Y:S01]  /*1590*/  IMAD.WIDE.U32 R4, R2, UR6, RZ ;  /* 0x0000000602047c25 */ /* 0x000fe2000f8e00ff */
[----:B------:R-:W-:-:S02]  /*15a0*/  CS2R R78, SRZ ;  /* 0x00000000004e7805 */ /* 0x000fc4000001ff00 */
[----:B------:R-:W-:Y:S02]  /*15b0*/  CS2R R76, SRZ ;  /* 0x00000000004c7805 */ /* 0x000fe4000001ff00 */
[----:B------:R-:W-:Y:S01]  /*15c0*/  CS2R R82, SRZ ;  /* 0x0000000000527805 */ /* 0x000fe2000001ff00 */
[----:B------:R-:W-:Y:S01]  /*15d0*/  IMAD.X R11, R0, 0x1, R3, P0 ;  /* 0x00000001000b7824 */ /* 0x000fe200000e0603 */
[----:B------:R-:W-:Y:S01]  /*15e0*/  CS2R R80, SRZ ;  /* 0x0000000000507805 */ /* 0x000fe2000001ff00 */
[C---:B------:R-:W-:Y:S01]  /*15f0*/  IMAD R3, R12.reuse, UR6, RZ ;  /* 0x000000060c037c24 */ /* 0x040fe2000f8e02ff */
[----:B------:R-:W-:Y:S01]  /*1600*/  CS2R R74, SRZ ;  /* 0x00000000004a7805 */ /* 0x000fe2000001ff00 */
[----:B------:R-:W-:Y:S01]  /*1610*/  IMAD R0, R12, UR8, RZ ;  /* 0x000000080c007c24 */ /* 0x000fe2000f8e02ff */
[----:B------:R-:W-:Y:S01]  /*1620*/  CS2R R72, SRZ ;  /* 0x0000000000487805 */ /* 0x000fe2000001ff00 */
[C---:B------:R-:W-:Y:S01]  /*1630*/  IMAD R3, R2.reuse, UR7, R3 ;  /* 0x0000000702037c24 */ /* 0x040fe2000f8e0203 */
[----:B------:R-:W-:Y:S01]  /*1640*/  CS2R R70, SRZ ;  /* 0x0000000000467805 */ /* 0x000fe2000001ff00 */
[----:B------:R-:W-:Y:S01]  /*1650*/  IMAD R0, R2, UR9, R0 ;  /* 0x0000000902007c24 */ /* 0x000fe2000f8e0200 */
[----:B------:R-:W-:Y:S01]  /*1660*/  CS2R R68, SRZ ;  /* 0x0000000000447805 */ /* 0x000fe2000001ff00 */
[----:B------:R-:W-:-:S02]  /*1670*/  IMAD.IADD R5, R5, 0x1, R3 ;  /* 0x0000000105057824 */ /* 0x000fc400078e0203 */
[----:B------:R-:W-:Y:S01]  /*1680*/  IMAD.IADD R7, R7, 0x1, R0 ;  /* 0x0000000107077824 */ /* 0x000fe200078e0200 */
[----:B------:R-:W-:Y:S01]  /*1690*/  @P1 BAR.SYNC.DEFER_BLOCKING 0x0 ;  /* 0x0000000000001b1d */ /* 0x000fe20000010000 */
[----:B------:R-:W-:Y:S01]  /*16a0*/  IMAD.IADD R3, R27, 0x1, -R8 ;  /* 0x000000011b037824 */ /* 0x000fe200078e0a08 */
[----:B------:R-:W-:Y:S01]  /*16b0*/  IADD3 R0, P0, R2, UR42, RZ ;  /* 0x0000002a02007c10 */ /* 0x000fe2000ff1e0ff */
[----:B------:R-:W-:Y:S02]  /*16c0*/  IMAD.U32 R24, RZ, RZ, UR6 ;  /* 0x00000006ff187e24 */ /* 0x000fe4000f8e00ff */
[----:B------:R-:W-:Y:S01]  /*16d0*/  IMAD.SHL.U32 R2, R3, 0x8, RZ ;  /* 0x0000000803027824 */ /* 0x000fe200078e00ff */
[----:B------:R-:W-:Y:S01]  /*16e0*/  IADD3.X R12, R12, UR43, RZ, P0, !PT ;  /* 0x0000002b0c0c7c10 */ /* 0x000fe200087fe4ff */
[----:B------:R-:W-:Y:S01]  /*16f0*/  IMAD.WIDE.U32 R22, R22, UR4, R6 ;  /* 0x0000000416167c25 */ /* 0x000fe2000f8e0006 */
[----:B------:R-:W-:Y:S02]  /*1700*/  USHF.R.S32.HI UR43, URZ, 0x1f, UR12 ;  /* 0x0000001f3f2b7899 */ /* 0x000fe4000801140c */
[----:B------:R-:W-:Y:S01]  /*1710*/  SHF.R.S32.HI R3, RZ, 0x1f, R2 ;  /* 0x0000001fff037819 */ /* 0x000fe20000011402 */
[----:B------:R-:W-:Y:S01]  /*1720*/  IMAD R6, R12, UR18, RZ ;  /* 0x000000120c067c24 */ /* 0x000fe2000f8e02ff */
[----:B------:R-:W-:Y:S01]  /*1730*/  UIMAD UR43, UR43, UR30, URZ ;  /* 0x0000001e2b2b72a4 */ /* 0x000fe2000f8e023f */
[----:B------:R-:W-:-:S03]  /*1740*/  IMAD.WIDE.U32 R24, R24, UR4, R4 ;  /* 0x0000000418187c25 */ /* 0x000fc6000f8e0004 */
[----:B------:R-:W-:Y:S01]  /*1750*/  UIMAD UR45, UR45, UR12, UR43 ;  /* 0x0000000c2d2d72a4 */ /* 0x000fe2000f8e022b */
[----:B--2---:R-:W-:Y:S01]  /*1760*/  IMAD R4, R18, UR28, RZ ;  /* 0x0000001c12047c24 */ /* 0x004fe2000f8e02ff */
[----:B------:R-:W-:Y:S01]  /*1770*/  UIMAD UR12, UR27, UR10, URZ ;  /* 0x0000000a1b0c72a4 */ /* 0x000fe2000f8e023f */
[C---:B------:R-:W-:Y:S01]  /*1780*/  IMAD R6, R0.reuse, UR19, R6 ;  /* 0x0000001300067c24 */ /* 0x040fe2000f8e0206 */
[----:B------:R-:W-:Y:S01]  /*1790*/  UIADD3 UR45, UR49, UR45, URZ ;  /* 0x0000002d312d7290 */ /* 0x000fe2000fffe03f */
[----:B------:R-:W-:Y:S01]  /*17a0*/  IMAD.WIDE.U32 R8, R0, UR18, R2 ;  /* 0x0000001200087c25 */ /* 0x000fe2000f8e0002 */
[----:B------:R-:W-:Y:S02]  /*17b0*/  UIADD3.X UR43, UR51, UR46, URZ, UP0, !UPT ;  /* 0x0000002e332b7290 */ /* 0x000fe400087fe43f */
[----:B------:R-:W-:Y:S01]  /*17c0*/  UIMAD UR45, UR45, UR13, URZ ;  /* 0x0000000d2d2d72a4 */ /* 0x000fe2000f8e023f */
[----:B------:R-:W-:Y:S01]  /*17d0*/  IMAD.WIDE.U32 R16, R16, UR13, R10 ;  /* 0x0000000d10107c25 */ /* 0x000fe2000f8e000a */
[----:B------:R-:W-:-:S02]  /*17e0*/  UIMAD UR46, UR23, UR11, UR12 ;  /* 0x0000000b172e72a4 */ /* 0x000fc4000f8e020c */
[----:B------:R-:W-:Y:S01]  /*17f0*/  UIMAD UR43, UR43, UR48, UR45 ;  /* 0x000000302b2b72a4 */ /* 0x000fe2000f8e022d */
[----:B------:R-:W-:Y:S01]  /*1800*/  IMAD R10, R19, UR22, R4 ;  /* 0x00000016130a7c24 */ /* 0x000fe2000f8e0204 */
[----:B------:R-:W-:Y:S01]  /*1810*/  ULDC.64 UR12, c[0x0][0x3e0] ;  /* 0x0000f800000c7ab9 */ /* 0x000fe20000000a00 */
[----:B------:R-:W-:Y:S01]  /*1820*/  IMAD.IADD R5, R9, 0x1, R6 ;  /* 0x0000000109057824 */ /* 0x000fe200078e0206 */
[----:B------:R-:W-:Y:S01]  /*1830*/  USHF.L.U64.HI UR19, UR18, 0x6, UR19 ;  /* 0x0000000612137899 */ /* 0x000fe20008010213 */
[----:B------:R-:W-:Y:S01]  /*1840*/  IMAD.MOV.U32 R4, RZ, RZ, R8 ;  /* 0x000000ffff047224 */ /* 0x000fe200078e0008 */
[----:B------:R-:W-:Y:S01]  /*1850*/  USHF.L.U32 UR18, UR18, 0x6, URZ ;  /* 0x0000000612127899 */ /* 0x000fe2000800063f */
[----:B------:R-:W-:-:S04]  /*1860*/  IMAD.WIDE.U32 R6, R18, UR22, R2 ;  /* 0x0000001612067c25 */ /* 0x000fc8000f8e0002 */
[----:B---3--:R-:W-:-:S04]  /*1870*/  IMAD.WIDE.U32 R8, R20, UR22, R4 ;  /* 0x0000001614087c25 */ /* 0x008fc8000f8e0004 */
        /* <DEDUP_REMOVED lines=30> */
[----:B------:R-:W2:Y:S01]  /*1a60*/  LDC.64 R16, c[0x0][0x238] ;  /* 0x00008e00ff107b82 */ /* 0x000ea20000000a00 */
        /* <DEDUP_REMOVED lines=25> */
[----:B---3--:R-:W-:Y:S02]  /*1c00*/  IMAD.IADD R5, R7, 0x1, R10 ;  /* 0x0000000107057824 */ /* 0x008fe400078e020a */
[----:B------:R-:W-:Y:S02]  /*1c10*/  IMAD.MOV.U32 R4, RZ, RZ, R6 ;  /* 0x000000ffff047224 */ /* 0x000fe400078e0006 */
[----:B------:R-:W-:Y:S02]  /*1c20*/  IMAD R6, R26, UR10, RZ ;  /* 0x0000000a1a067c24 */ /* 0x000fe4000f8e02ff */
[----:B----4-:R-:W-:Y:S01]  /*1c30*/  IMAD.WIDE.U32 R8, R14, UR10, R4 ;  /* 0x0000000a0e087c25 */ /* 0x010fe2000f8e0004 */
[----:B------:R-:W-:Y:S01]  /*1c40*/  UIMAD UR10, UR39, UR8, URZ ;  /* 0x00000008270a72a4 */ /* 0x000fe2000f8e023f */
[----:B------:R-:W-:Y:S02]  /*1c50*/  IADD3 R4, P0, R236, UR18, RZ ;  /* 0x00000012ec047c10 */ /* 0x000fe4000ff1e0ff */
[----:B------:R-:W-:Y:S01]  /*1c60*/  VIADD R5, R251, 0x2000 ;  /* 0x00002000fb057836 */ /* 0x000fe20000000000 */
[----:B------:R-:W-:Y:S01]  /*1c70*/  UIMAD UR10, UR4, UR9, UR10 ;  /* 0x00000009040a72a4 */ /* 0x000fe2000f8e020a */
[----:B--2---:R-:W-:-:S02]  /*1c80*/  IMAD R7, R16, UR28, RZ ;  /* 0x0000001c10077c24 */ /* 0x004fc4000f8e02ff */
        /* <DEDUP_REMOVED lines=11> */
[----:B------:R-:W-:Y:S01]  /*1d40*/  ULDC.64 UR10, c[0x0][0x268] ;  /* 0x00009a00000a7ab9 */ /* 0x000fe20000000a00 */
[----:B------:R1:W-:Y:S01]  /*1d50*/  LDGSTS.E.BYPASS.LTC128B.128 [R15+0x1000], desc[UR40][R4.64] ;  /* 0x01000000040f7fae */ /* 0x0003e2000b901d68 */
[----:B------:R-:W-:Y:S01]  /*1d60*/  IADD3 R2, P0, R4, UR18, RZ ;  /* 0x0000001204027c10 */ /* 0x000fe2000ff1e0ff */
[----:B------:R-:W-:-:S03]  /*1d70*/  IMAD.WIDE.U32 R6, R14, UR10, R6 ;  /* 0x0000000a0e067c25 */ /* 0x000fc6000f8e0006 */
[----:B------:R-:W-:Y:S02]  /*1d80*/  IADD3.X R3, R5, UR19, RZ, P0, !PT ;  /* 0x0000001305037c10 */ /* 0x000fe400087fe4ff */
[C---:B------:R-:W-:Y:S01]  /*1d90*/  LEA R12, P0, R8.reuse, UR12, 0x1 ;  /* 0x0000000c080c7c11 */ /* 0x040fe2000f8008ff */
[----:B------:R-:W-:Y:S02]  /*1da0*/  USHF.L.U32 UR12, UR8, 0x6, URZ ;  /* 0x00000006080c7899 */ /* 0x000fe4000800063f */
[----:B------:R2:W-:Y:S01]  /*1db0*/  LDGSTS.E.BYPASS.LTC128B.128 [R15+0x2000], desc[UR40][R2.64] ;  /* 0x02000000020f7fae */ /* 0x0005e2000b901d68 */
[----:B------:R-:W-:Y:S01]  /*1dc0*/  LEA.HI.X R13, R8, UR13, R9, 0x1, P0 ;  /* 0x0000000d080d7c11 */ /* 0x000fe200080f0c09 */
[----:B-1----:R-:W-:Y:S01]  /*1dd0*/  IMAD R4, R26, UR10, RZ ;  /* 0x0000000a1a047c24 */ /* 0x002fe2000f8e02ff */
[----:B------:R-:W-:-:S03]  /*1de0*/  UIMAD UR10, UR39, UR6, URZ ;  /* 0x00000006270a72a4 */ /* 0x000fc6000f8e023f */
[----:B------:R-:W-:Y:S01]  /*1df0*/  IMAD R4, R14, UR11, R4 ;  /* 0x0000000b0e047c24 */ /* 0x000fe2000f8e0204 */
[----:B------:R-:W-:Y:S02]  /*1e00*/  UIMAD UR10, UR4, UR7, UR10 ;  /* 0x00000007040a72a4 */ /* 0x000fe4000f8e020a */
[----:B------:R-:W-:Y:S01]  /*1e10*/  USHF.L.U64.HI UR11, UR8, 0x6, UR9 ;  /* 0x00000006080b7899 */ /* 0x000fe20008010209 */
[----:B------:R-:W-:Y:S01]  /*1e20*/  IMAD.IADD R4, R7, 0x1, R4 ;  /* 0x0000000107047824 */ /* 0x000fe200078e0204 */
[----:B------:R-:W-:Y:S01]  /*1e30*/  IADD3 R7, P0, R6, R24, RZ ;  /* 0x0000001806077210 */ /* 0x000fe20007f1e0ff */
[----:B------:R-:W-:Y:S01]  /*1e40*/  ULDC.64 UR8, c[0x0][0x220] ;  /* 0x0000880000087ab9 */ /* 0x000fe20000000a00 */
[----:B--2---:R-:W-:Y:S02]  /*1e50*/  IADD3 R2, P2, R2, UR18, RZ ;  /* 0x0000001202027c10 */ /* 0x004fe4000ff5e0ff */
[----:B------:R-:W-:Y:S01]  /*1e60*/  IADD3.X R4, R4, UR10, R25, P0, !PT ;  /* 0x0000000a04047c10 */ /* 0x000fe200087fe419 */
[----:B------:R-:W-:Y:S01]  /*1e70*/  USHF.L.U32 UR10, UR6, 0x6, URZ ;  /* 0x00000006060a7899 */ /* 0x000fe2000800063f */
[----:B------:R-:W-:Y:S01]  /*1e80*/  IADD3.X R3, R3, UR19, RZ, P2, !PT ;  /* 0x0000001303037c10 */ /* 0x000fe200097fe4ff */
[----:B------:R-:W-:Y:S01]  /*1e90*/  USHF.L.U64.HI UR6, UR6, 0x6, UR7 ;  /* 0x0000000606067899 */ /* 0x000fe20008010207 */
[----:B------:R-:W-:-:S02]  /*1ea0*/  LEA R6, P0, R7, UR8, 0x1 ;  /* 0x0000000807067c11 */ /* 0x000fc4000f8008ff */
[----:B------:R-:W-:Y:S01]  /*1eb0*/  IADD3 R10, P2, R12, UR12, RZ ;  /* 0x0000000c0c0a7c10 */ /* 0x000fe2000ff5e0ff */
[----:B------:R1:W-:Y:S01]  /*1ec0*/  LDGSTS.E.BYPASS.LTC128B.128 [R15+0x3000], desc[UR40][R2.64] ;  /* 0x03000000020f7fae */ /* 0x0003e2000b901d68 */
[----:B------:R-:W-:Y:S01]  /*1ed0*/  LEA.HI.X R7, R7, UR9, R4, 0x1, P0 ;  /* 0x0000000907077c11 */ /* 0x000fe200080f0c04 */
[----:B------:R-:W-:Y:S01]  /*1ee0*/  ULDC UR7, c[0x0][0x398] ;  /* 0x0000e60000077ab9 */ /* 0x000fe20000000800 */
[----:B------:R-:W-:Y:S01]  /*1ef0*/  IADD3.X R11, R13, UR11, RZ, P2, !PT ;  /* 0x0000000b0d0b7c10 */ /* 0x000fe200097fe4ff */
[----:B------:R2:W-:Y:S01]  /*1f00*/  LDGSTS.E.BYPASS.LTC128B.128 [R0+0xc000], desc[UR40][R12.64] ;  /* 0x0c0000000c007fae */ /* 0x0005e2000b901d68 */
[----:B------:R-:W-:Y:S01]  /*1f10*/  IADD3 R8, P2, R10, UR12, RZ ;  /* 0x0000000c0a087c10 */ /* 0x000fe2000ff5e0ff */
[----:B------:R-:W-:Y:S01]  /*1f20*/  ULDC.64 UR8, c[0x0][0x478] ;  /* 0x00011e0000087ab9 */ /* 0x000fe20000000a00 */
[----:B------:R-:W-:Y:S01]  /*1f30*/  IADD3 R4, P0, R6, UR10, RZ ;  /* 0x0000000a06047c10 */ /* 0x000fe2000ff1e0ff */
[----:B------:R-:W-:Y:S01]  /*1f40*/  LDGSTS.E.BYPASS.LTC128B.128 [R0+0xd000], desc[UR40][R10.64] ;  /* 0x0d0000000a007fae */ /* 0x000fe2000b901d68 */
[----:B------:R-:W-:-:S02]  /*1f50*/  IADD3.X R9, R11, UR11, RZ, P2, !PT ;  /* 0x0000000b0b097c10 */ /* 0x000fc400097fe4ff */
[----:B------:R-:W-:-:S03]  /*1f60*/  IADD3.X R5, R7, UR6, RZ, P0, !PT ;  /* 0x0000000607057c10 */ /* 0x000fc600087fe4ff */
[----:B------:R3:W-:Y:S01]  /*1f70*/  LDGSTS.E.BYPASS.LTC128B.128 [R0+0xe000], desc[UR40][R8.64] ;  /* 0x0e00000008007fae */ /* 0x0007e2000b901d68 */
[----:B-1----:R-:W-:Y:S02]  /*1f80*/  IADD3 R2, P0, R4, UR10, RZ ;  /* 0x0000000a04027c10 */ /* 0x002fe4000ff1e0ff */
[----:B--2---:R-:W-:Y:S02]  /*1f90*/  IADD3 R12, P2, R8, UR12, RZ ;  /* 0x0000000c080c7c10 */ /* 0x004fe4000ff5e0ff */
[----:B------:R-:W-:Y:S02]  /*1fa0*/  IADD3.X R3, R5, UR6, RZ, P0, !PT ;  /* 0x0000000605037c10 */ /* 0x000fe400087fe4ff */
[----:B------:R-:W-:-:S05]  /*1fb0*/  IADD3.X R13, R9, UR11, RZ, P2, !PT ;  /* 0x0000000b090d7c10 */ /* 0x000fca00097fe4ff */
[----:B------:R1:W-:Y:S01]  /*1fc0*/  LDGSTS.E.BYPASS.LTC128B.128 [R0+0xf000], desc[UR40][R12.64] ;  /* 0x0f0000000c007fae */ /* 0x0003e2000b901d68 */
[----:B---3--:R-:W-:Y:S01]  /*1fd0*/  IADD3 R8, P0, R2, UR10, RZ ;  /* 0x0000000a02087c10 */ /* 0x008fe2000ff1e0ff */
[----:B------:R-:W-:Y:S02]  /*1fe0*/  ULDC.64 UR10, c[0x0][0x2b0] ;  /* 0x0000ac00000a7ab9 */ /* 0x000fe40000000a00 */
[----:B------:R1:W-:Y:S01]  /*1ff0*/  LDGSTS.E.BYPASS.LTC128B.128 [R0+0x10000], desc[UR40][R6.64] ;  /* 0x1000000006007fae */ /* 0x0003e2000b901d68 */
[----:B------:R-:W-:Y:S01]  /*2000*/  IADD3.X R9, R3, UR6, RZ, P0, !PT ;  /* 0x0000000603097c10 */ /* 0x000fe200087fe4ff */
[----:B------:R-:W-:Y:S02]  /*2010*/  UIADD3 UR6, -UR38, UR31, UR37 ;  /* 0x0000001f26067290 */ /* 0x000fe4000fffe125 */
[----:B------:R1:W-:Y:S01]  /*2020*/  LDGSTS.E.BYPASS.LTC128B.128 [R0+0x11000], desc[UR40][R4.64] ;  /* 0x1100000004007fae */ /* 0x0003e2000b901d68 */
[----:B------:R-:W-:Y:S02]  /*2030*/  UIMAD.WIDE UR46, UR33, 0x4, UR10 ;  /* 0x00000004212e78a5 */ /* 0x000fe4000f8e020a */
[----:B------:R-:W-:Y:S01]  /*2040*/  UIADD3 UR7, UR6, -UR7, URZ ;  /* 0x8000000706077290 */ /* 0x000fe2000fffe03f */
[----:B------:R1:W-:Y:S01]  /*2050*/  LDGSTS.E.BYPASS.LTC128B.128 [R0+0x12000], desc[UR40][R2.64] ;  /* 0x1200000002007fae */ /* 0x0003e2000b901d68 */
[----:B------:R-:W-:-:S02]  /*2060*/  UIMAD.WIDE UR32, UR32, 0x4, UR8 ;  /* 0x00000004202078a5 */ /* 0x000fc4000f8e0208 */
[----:B------:R-:W-:Y:S01]  /*2070*/  USHF.R.S32.HI UR6, URZ, 0x1f, UR7 ;  /* 0x0000001f3f067899 */ /* 0x000fe20008011407 */
[----:B------:R1:W-:Y:S03]  /*2080*/  LDGSTS.E.BYPASS.LTC128B.128 [R0+0x13000], desc[UR40][R8.64] ;  /* 0x1300000008007fae */ /* 0x0003e6000b901d68 */
[----:B------:R-:W-:Y:S01]  /*2090*/  ULEA.HI UR6, UR6, UR7, URZ, 0x7 ;  /* 0x0000000706067291 */ /* 0x000fe2000f8f383f */
[----:B------:R-:W0:Y:S03]  /*20a0*/  LDGDEPBAR ;  /* 0x00000000000079af */ /* 0x000e260000000000 */
[----:B------:R-:W-:-:S04]  /*20b0*/  USHF.R.S32.HI UR6, URZ, 0x7, UR6 ;  /* 0x000000073f067899 */ /* 0x000fc80008011406 */
[----:B------:R-:W-:-:S04]  /*20c0*/  UISETP.LT.AND UP0, UPT, URZ, UR6, UPT ;  /* 0x000000063f00728c */ /* 0x000fc8000bf01270 */
[----:B------:R-:W-:-:S04]  /*20d0*/  USEL UR6, URZ, UR6, !UP0 ;  /* 0x000000063f067287 */ /* 0x000fc8000c000000 */
[----:B------:R-:W-:-:S06]  /*20e0*/  UISETP.GT.AND UP0, UPT, UR36, UR6, UPT ;  /* 0x000000062400728c */ /* 0x000fcc000bf04270 */
[----:B------:R-:W-:-:S13]  /*20f0*/  PLOP3.LUT P0, PT, PT, PT, UP0, 0x80, 0x0 ;  /* 0x000000000000781c */ /* 0x000fda0003f0f008 */
[----:B-1----:R-:W-:Y:S05]  /*2100*/  @!P0 BRA `(.L_x_983) ;  /* 0x0000006c00f88947 */ /* 0x002fea0003800000 */
[----:B------:R-:W1:Y:S01]  /*2110*/  LDC.64 R6, c[0x0][0x3b8] ;  /* 0x0000ee00ff067b82 */ /* 0x000e620000000a00 */
[----:B------:R-:W-:Y:S01]  /*2120*/  LEA.HI R0, R28, R27, RZ, 0x4 ;  /* 0x0000001b1c007211 */ /* 0x000fe200078f20ff */
[----:B------:R-:W-:Y:S01]  /*2130*/  IMAD.MOV.U32 R2, RZ, RZ, 0x4 ;  /* 0x00000004ff027424 */ /* 0x000fe200078e00ff */
[----:B------:R-:W-:Y:S01]  /*2140*/  UIMAD UR8, UR22, UR30, UR23 ;  /* 0x0000001e160872a4 */ /* 0x000fe2000f8e0217 */
[----:B------:R-:W-:Y:S01]  /*2150*/  IMAD.MOV.U32 R240, RZ, RZ, R15 ;  /* 0x000000fffff07224 */ /* 0x000fe200078e000f */
[----:B------:R-:W-:Y:S01]  /*2160*/  UIADD3 UR13, UR37, UR31, URZ ;  /* 0x0000001f250d7290 */ /* 0x000fe2000fffe03f */
[----:B------:R-:W-:Y:S02]  /*2170*/  ULDC UR10, c[0x0][0x270] ;  /* 0x00009c00000a7ab9 */ /* 0x000fe40000000800 */
[----:B------:R-:W2:Y:S01]  /*2180*/  LDC R250, c[0x0][0x2dc] ;  /* 0x0000b700fffa7b82 */ /* 0x000ea20000000800 */
[----:B-1----:R-:W3:Y:S04]  /*2190*/  LDG.E.64 R4, desc[UR40][R6.64+0x8] ;  /* 0x0000082806047981 */ /* 0x002ee8000c1e1b00 */
[----:B------:R-:W4:Y:S01]  /*21a0*/  LDG.E.64 R6, desc[UR40][R6.64] ;  /* 0x0000002806067981 */ /* 0x000f22000c1e1b00 */
[----:B------:R-:W-:Y:S01]  /*21b0*/  LOP3.LUT R0, R0, 0xfffffff0, RZ, 0xc0, !PT ;  /* 0xfffffff000007812 */ /* 0x000fe200078ec0ff */
[----:B------:R-:W-:-:S04]  /*21c0*/  IMAD.WIDE R2, R241, R2, UR46 ;  /* 0x0000002ef1027e25 */ /* 0x000fc8000f8e0202 */
[----:B------:R-:W-:Y:S01]  /*21d0*/  IMAD.IADD R0, R27, 0x1, -R0 ;  /* 0x000000011b007824 */ /* 0x000fe200078e0a00 */
[----:B------:R-:W5:Y:S04]  /*21e0*/  LDG.E R247, desc[UR40][R2.64] ;  /* 0x0000002802f77981 */ /* 0x000f68000c1e1900 */
[----:B------:R-:W5:Y:S04]  /*21f0*/  LDG.E R246, desc[UR40][R2.64+0x20] ;  /* 0x0000202802f67981 */ /* 0x000f68000c1e1900 */
[----:B------:R-:W5:Y:S04]  /*2200*/  LDG.E R245, desc[UR40][R2.64+0x100] ;  /* 0x0001002802f57981 */ /* 0x000f68000c1e1900 */
[----:B------:R1:W5:Y:S01]  /*2210*/  LDG.E R244, desc[UR40][R2.64+0x120] ;  /* 0x0001202802f47981 */ /* 0x000362000c1e1900 */
[----:B------:R-:W-:Y:S01]  /*2220*/  USHF.L.U32 UR8, UR8, 0x5, URZ ;  /* 0x0000000508087899 */ /* 0x000fe2000800063f */
[----:B------:R-:W-:Y:S01]  /*2230*/  IMAD.MOV.U32 R181, RZ, RZ, 0x20 ;  /* 0x00000020ffb57424 */ /* 0x000fe200078e00ff */
[----:B------:R-:W-:Y:S01]  /*2240*/  UIADD3 UR13, -UR38, 0x80, UR13 ;  /* 0x00000080260d7890 */ /* 0x000fe2000fffe10d */
[----:B------:R-:W-:Y:S01]  /*2250*/  IMAD.MOV.U32 R174, RZ, RZ, 0x40 ;  /* 0x00000040ffae7424 */ /* 0x000fe200078e00ff */
[----:B------:R-:W-:Y:S01]  /*2260*/  USHF.R.S32.HI UR7, URZ, 0x1f, UR8 ;  /* 0x0000001f3f077899 */ /* 0x000fe20008011408 */
[----:B------:R-:W-:-:S02]  /*2270*/  IMAD.MOV.U32 R252, RZ, RZ, 0x40 ;  /* 0x00000040fffc7424 */ /* 0x000fc400078e00ff */
[C---:B------:R-:W-:Y:S02]  /*2280*/  IMAD.SHL.U32 R182, R185.reuse, 0x2, RZ ;  /* 0x00000002b9b67824 */ /* 0x040fe400078e00ff */
[----:B------:R-:W-:Y:S02]  /*2290*/  IMAD.SHL.U32 R180, R185, 0x2, RZ ;  /* 0x00000002b9b47824 */ /* 0x000fe400078e00ff */
[----:B------:R-:W-:Y:S01]  /*22a0*/  IMAD.MOV.U32 R127, RZ, RZ, RZ ;  /* 0x000000ffff7f7224 */ /* 0x000fe200078e00ff */
[----:B-1----:R-:W-:-:S04]  /*22b0*/  SHF.R.S32.HI R2, RZ, 0x1f, R0 ;  /* 0x0000001fff027819 */ /* 0x002fc80000011400 */
[----:B------:R-:W-:-:S04]  /*22c0*/  LEA.HI R2, R2, R0, RZ, 0x3 ;  /* 0x0000000002027211 */ /* 0x000fc800078f18ff */
[----:B------:R-:W-:-:S05]  /*22d0*/  LOP3.LUT R2, R2, 0xfffffff8, RZ, 0xc0, !PT ;  /* 0xfffffff802027812 */ /* 0x000fca00078ec0ff */
[----:B------:R-:W-:Y:S01]  /*22e0*/  IMAD.IADD R0, R0, 0x1, -R2 ;  /* 0x0000000100007824 */ /* 0x000fe200078e0a02 */
[----:B------:R-:W-:-:S04]  /*22f0*/  SHF.R.S32.HI R2, RZ, 0x1f, R242 ;  /* 0x0000001fff027819 */ /* 0x000fc800000114f2 */
[C---:B------:R-:W-:Y:S02]  /*2300*/  LOP3.LUT P0, RZ, R0.reuse, 0x2, RZ, 0xc0, !PT ;  /* 0x0000000200ff7812 */ /* 0x040fe4000780c0ff */
[----:B------:R-:W-:Y:S01]  /*2310*/  LOP3.LUT P4, RZ, R0, 0x4, RZ, 0xc0, !PT ;  /* 0x0000000400ff7812 */ /* 0x000fe2000788c0ff */
[----:B------:R-:W-:-:S05]  /*2320*/  VIADD R0, R183, 0x2000 ;  /* 0x00002000b7007836 */ /* 0x000fca0000000000 */
[----:B------:R-:W-:Y:S02]  /*2330*/  SEL R0, R0, R183, !P1 ;  /* 0x000000b700007207 */ /* 0x000fe40004800000 */
[----:B---3--:R-:W-:Y:S01]  /*2340*/  IADD3 R242, P3, P2, R4, UR8, R242 ;  /* 0x0000000804f27c10 */ /* 0x008fe2000fa7e0f2 */
[----:B------:R-:W-:-:S03]  /*2350*/  UMOV UR8, UR32 ;  /* 0x0000002000087c82 */ /* 0x000fc60008000000 */
[----:B------:R-:W-:Y:S01]  /*2360*/  IADD3.X R4, R5, UR7, R2, P3, P2 ;  /* 0x0000000705047c10 */ /* 0x000fe20009fe4402 */
[----:B------:R-:W-:Y:S01]  /*2370*/  VIADD R2, R185, 0x2000 ;  /* 0x00002000b9027836 */ /* 0x000fe20000000000 */
[----:B------:R-:W-:-:S04]  /*2380*/  UMOV UR7, UR33 ;  /* 0x0000002100077c82 */ /* 0x000fc80008000000 */
[----:B------:R-:W-:Y:S02]  /*2390*/  SEL R2, R2, R185, !P1 ;  /* 0x000000b902027207 */ /* 0x000fe40004800000 */
[----:B----4-:R-:W-:Y:S02]  /*23a0*/  R2UR UR9, R7 ;  /* 0x00000000070972ca */ /* 0x010fe400000e0000 */
[----:B------:R-:W-:-:S11]  /*23b0*/  R2UR UR11, R6 ;  /* 0x00000000060b72ca */ /* 0x000fd600000e0000 */
[----:B------:R-:W-:Y:S02]  /*23c0*/  UIADD3 UR43, UR9, -0x4498517b, URZ ;  /* 0xbb67ae85092b7890 */ /* 0x000fe4000fffe03f */
[----:B------:R-:W-:Y:S02]  /*23d0*/  UIADD3 UR44, UR11, -0x61c88647, URZ ;  /* 0x9e3779b90b2c7890 */ /* 0x000fe4000fffe03f */
[----:B------:R-:W-:Y:S02]  /*23e0*/  UIADD3 UR42, UR11, 0x3c6ef372, URZ ;  /* 0x3c6ef3720b2a7890 */ /* 0x000fe4000fffe03f */
[----:B------:R-:W-:Y:S02]  /*23f0*/  UIADD3 UR37, UR9, 0x76cf5d0a, URZ ;  /* 0x76cf5d0a09257890 */ /* 0x000fe4000fffe03f */
[----:B------:R-:W-:Y:S02]  /*2400*/  UIADD3 UR36, UR11, -0x255992d5, URZ ;  /* 0xdaa66d2b0b247890 */ /* 0x000fe4000fffe03f */
[----:B------:R-:W-:-:S02]  /*2410*/  UIADD3 UR33, UR9, 0x32370b8f, URZ ;  /* 0x32370b8f09217890 */ /* 0x000fc4000fffe03f */
[----:B------:R-:W-:Y:S02]  /*2420*/  UIADD3 UR32, UR11, 0x78dde6e4, URZ ;  /* 0x78dde6e40b207890 */ /* 0x000fe4000fffe03f */
[----:B------:R-:W-:Y:S02]  /*2430*/  UIADD3 UR31, UR9, -0x126145ec, URZ ;  /* 0xed9eba14091f7890 */ /* 0x000fe4000fffe03f */
[----:B------:R-:W-:Y:S01]  /*2440*/  UIADD3 UR30, UR11, 0x1715609d, URZ ;  /* 0x1715609d0b1e7890 */ /* 0x000fe2000fffe03f */
[----:B------:R-:W-:Y:S01]  /*2450*/  LEA R173, R0, UR5, 0x1 ;  /* 0x0000000500ad7c11 */ /* 0x000fe2000f8e08ff */
[----:B------:R-:W-:Y:S01]  /*2460*/  IMAD.WIDE.U32 R242, R242, -0x2daee0ad, RZ ;  /* 0xd2511f53f2f27825 */ /* 0x000fe200078e00ff */
[----:B------:R-:W-:Y:S01]  /*2470*/  LEA R179, R2, UR5, 0x1 ;  /* 0x0000000502b37c11 */ /* 0x000fe2000f8e08ff */
[----:B------:R-:W-:Y:S01]  /*2480*/  UIADD3 UR19, UR9, -0x56f99767, URZ ;  /* 0xa906689909137890 */ /* 0x000fe2000fffe03f */
[----:B------:R-:W-:Y:S01]  /*2490*/  LOP3.LUT R248, R4, UR11, RZ, 0x3c, !PT ;  /* 0x0000000b04f87c12 */ /* 0x000fe2000f8e3cff */
[----:B------:R-:W-:Y:S01]  /*24a0*/  UIADD3 UR18, UR11, -0x4ab325aa, URZ ;  /* 0xb54cda560b127890 */ /* 0x000fe2000fffe03f */
[----:B------:R-:W-:Y:S01]  /*24b0*/  SEL R181, R181, 0xffffffe0, !P0 ;  /* 0xffffffe0b5b57807 */ /* 0x000fe20004000000 */
[----:B------:R-:W-:Y:S01]  /*24c0*/  UIADD3 UR17, UR9, 0x646e171e, URZ ;  /* 0x646e171e09117890 */ /* 0x000fe2000fffe03f */
[----:B------:R-:W-:Y:S01]  /*24d0*/  SEL R174, R174, 0xffffffc0, !P4 ;  /* 0xffffffc0aeae7807 */ /* 0x000fe20006000000 */
[----:B------:R-:W-:Y:S01]  /*24e0*/  ULDC.U8 UR16, c[0x0][0x388] ;  /* 0x0000e20000107ab9 */ /* 0x000fe20000000000 */
[----:B------:R-:W-:Y:S01]  /*24f0*/  SEL R252, R252, 0xffffffc0, !P4 ;  /* 0xffffffc0fcfc7807 */ /* 0x000fe20006000000 */
[----:B--2---:R-:W-:-:S08]  /*2500*/  ULDC UR15, c[0x0][0x2ec] ;  /* 0x0000bb00000f7ab9 */ /* 0x004fd00000000800 */
.L_x_986:
[----:B-----5:R-:W-:Y:S01]  /*2510*/  FSETP.NEU.FTZ.AND P0, PT, R247, -INF , PT ;  /* 0xff800000f700780b */ /* 0x020fe20003f1d000 */
[----:B------:R-:W0:Y:S01]  /*2520*/  LDGDEPBAR ;  /* 0x00000000000079af */ /* 0x000e220000000000 */
[----:B------:R-:W-:Y:S01]  /*2530*/  FSETP.NEU.FTZ.AND P2, PT, R246, -INF , PT ;  /* 0xff800000f600780b */ /* 0x000fe20003f5d000 */
[C---:B------:R-:W-:Y:S01]  /*2540*/  IMAD.IADD R0, R179.reuse, 0x1, R181 ;  /* 0x00000001b3007824 */ /* 0x040fe200078e02b5 */
[----:B------:R-:W-:Y:S05]  /*2550*/  USHF.L.U32 UR12, UR14, 0x7, URZ ;  /* 0x000000070e0c7899 */ /* 0x000fea000800063f */
[----:B------:R-:W2:Y:S01]  /*2560*/  LDL R188, [R1] ;  /* 0x0000000001bc7983 */ /* 0x000ea20000100800 */
[----:B------:R-:W-:Y:S01]  /*2570*/  IMAD.IADD R168, R179, 0x1, R174 ;  /* 0x00000001b3a87824 */ /* 0x000fe200078e02ae */
[----:B------:R-:W-:Y:S01]  /*2580*/  UISETP.GT.AND UP3, UPT, UR14, UR6, UPT ;  /* 0x000000060e00728c */ /* 0x000fe2000bf64270 */
[----:B------:R-:W-:Y:S01]  /*2590*/  IMAD.U32 R3, RZ, RZ, UR24 ;  /* 0x00000018ff037e24 */ /* 0x000fe2000f8e00ff */
[----:B------:R-:W-:Y:S01]  /*25a0*/  UISETP.GE.AND UP0, UPT, UR12, UR13, UPT ;  /* 0x0000000d0c00728c */ /* 0x000fe2000bf06270 */
[----:B------:R-:W-:Y:S02]  /*25b0*/  IMAD.MOV.U32 R194, RZ, RZ, 0x8 ;  /* 0x00000008ffc27424 */ /* 0x000fe400078e00ff */
[----:B------:R-:W-:Y:S03]  /*25c0*/  IMAD.MOV.U32 R195, RZ, RZ, 0x40 ;  /* 0x00000040ffc37424 */ /* 0x000fe600078e00ff */
[----:B------:R-:W-:Y:S05]  /*25d0*/  PLOP3.LUT P3, PT, PT, PT, UP0, 0x80, 0x0 ;  /* 0x000000000000781c */ /* 0x000fea0003f6f008 */
[----:B------:R-:W-:Y:S02]  /*25e0*/  @!UP0 ULDC UR11, c[0x0][0x2c4] ;  /* 0x0000b100000b8ab9 */ /* 0x000fe40000000800 */
[----:B------:R-:W-:Y:S06]  /*25f0*/  IMAD.U32 R2, RZ, RZ, UR11 ;  /* 0x0000000bff027e24 */ /* 0x000fec000f8e00ff */
[----:B------:R-:W-:Y:S01]  /*2600*/  @!P3 IADD3 R2, R241, 0x1, -R2 ;  /* 0x00000001f102b810 */ /* 0x000fe20007ffe802 */
[----:B------:R-:W-:Y:S04]  /*2610*/  DEPBAR.LE SB0, 0x0 ;  /* 0x000080000000791a */ /* 0x000fe80000000000 */
[----:B------:R-:W-:Y:S06]  /*2620*/  BAR.SYNC.DEFER_BLOCKING 0x0 ;  /* 0x0000000000007b1d */ /* 0x000fec0000010000 */
[----:B------:R-:W-:Y:S08]  /*2630*/  LDSM.16.M88.4 R64, [R179] ;  /* 0x00000000b340783b */ /* 0x000ff00000000200 */
[----:B------:R-:W1:Y:S08]  /*2640*/  LDSM.16.M88.4 R16, [R175] ;  /* 0x00000000af10783b */ /* 0x000e700000000200 */
[----:B------:R-:W3:Y:S08]  /*2650*/  LDSM.16.M88.4 R60, [R179+0x2000] ;  /* 0x00200000b33c783b */ /* 0x000ef00000000200 */
[----:B------:R-:W4:Y:S08]  /*2660*/  LDSM.16.M88.4 R32, [R175+0x800] ;  /* 0x00080000af20783b */ /* 0x000f300000000200 */
[----:B------:R-:W4:Y:S08]  /*2670*/  LDSM.16.M88.4 R48, [R175+0x1000] ;  /* 0x00100000af30783b */ /* 0x000f300000000200 */
[----:B------:R-:W4:Y:S01]  /*2680*/  LDSM.16.M88.4 R132, [R175+0x1800] ;  /* 0x00180000af84783b */ /* 0x000f220000000200 */
[-C--:B-1----:R-:W-:Y:S07]  /*2690*/  HMMA.16816.F32 R4, R64, R16.reuse, RZ ;  /* 0x000000104004723c */ /* 0x082fee00000018ff */
[----:B------:R-:W-:Y:S01]  /*26a0*/  LDSM.16.M88.4 R136, [R0] ;  /* 0x000000000088783b */ /* 0x000fe20000000200 */
[C---:B---3--:R-:W-:Y:S07]  /*26b0*/  HMMA.16816.F32 R8, R60.reuse, R16, RZ ;  /* 0x000000103c08723c */ /* 0x048fee00000018ff */
[----:B------:R-:W1:Y:S01]  /*26c0*/  LDSM.16.M88.4 R140, [R178] ;  /* 0x00000000b28c783b */ /* 0x000e620000000200 */
[-C--:B------:R-:W-:Y:S07]  /*26d0*/  HMMA.16816.F32 R12, R60, R18.reuse, RZ ;  /* 0x000000123c0c723c */ /* 0x080fee00000018ff */
[----:B------:R-:W3:Y:S01]  /*26e0*/  LDSM.16.M88.4 R144, [R0+0x2000] ;  /* 0x002000000090783b */ /* 0x000ee20000000200 */
[C---:B------:R-:W-:Y:S07]  /*26f0*/  HMMA.16816.F32 R16, R64.reuse, R18, RZ ;  /* 0x000000124010723c */ /* 0x040fee00000018ff */
[----:B------:R-:W3:Y:S01]  /*2700*/  LDSM.16.M88.4 R148, [R178+0x800] ;  /* 0x00080000b294783b */ /* 0x000ee20000000200 */
[-C--:B----4-:R-:W-:Y:S06]  /*2710*/  HMMA.16816.F32 R20, R64, R32.reuse, RZ ;  /* 0x000000204014723c */ /* 0x090fec00000018ff */
        /* <DEDUP_REMOVED lines=11> */
[C---:B------:R-:W-:Y:S06]  /*27d0*/  HMMA.16816.F32 R48, R64.reuse, R50, RZ ;  /* 0x000000324030723c */ /* 0x040fec00000018ff */
[-C--:B------:R-:W-:Y:S06]  /*27e0*/  HMMA.16816.F32 R52, R64, R132.reuse, RZ ;  /* 0x000000844034723c */ /* 0x080fec00000018ff */
[C---:B------:R-:W-:Y:S06]  /*27f0*/  HMMA.16816.F32 R56, R60.reuse, R132, RZ ;  /* 0x000000843c38723c */ /* 0x040fec00000018ff */
[-C--:B------:R-:W-:Y:S06]  /*2800*/  HMMA.16816.F32 R60, R60, R134.reuse, RZ ;  /* 0x000000863c3c723c */ /* 0x080fec00000018ff */
[----:B------:R-:W-:Y:S01]  /*2810*/  HMMA.16816.F32 R64, R64, R134, RZ ;  /* 0x000000864040723c */ /* 0x000fe200000018ff */
[----:B------:R-:W4:Y:S05]  /*2820*/  LDSM.16.M88.4 R132, [R176+0x800] ;  /* 0x00080000b084783b */ /* 0x000f2a0000000200 */
[-C--:B-1----:R-:W-:Y:S06]  /*2830*/  HMMA.16816.F32 R4, R136, R140.reuse, R4 ;  /* 0x0000008c8804723c */ /* 0x082fec0000001804 */
[C---:B---3--:R-:W-:Y:S06]  /*2840*/  HMMA.16816.F32 R8, R144.reuse, R140, R8 ;  /* 0x0000008c9008723c */ /* 0x048fec0000001808 */
[-C--:B------:R-:W-:Y:S06]  /*2850*/  HMMA.16816.F32 R12, R144, R142.reuse, R12 ;  /* 0x0000008e900c723c */ /* 0x080fec000000180c */
[C---:B------:R-:W-:Y:S01]  /*2860*/  HMMA.16816.F32 R16, R136.reuse, R142, R16 ;  /* 0x0000008e8810723c */ /* 0x040fe20000001810 */
[----:B------:R-:W1:Y:S05]  /*2870*/  LDSM.16.M88.4 R140, [R176+0x1000] ;  /* 0x00100000b08c783b */ /* 0x000e6a0000000200 */
[-C--:B------:R-:W-:Y:S06]  /*2880*/  HMMA.16816.F32 R20, R136, R148.reuse, R20 ;  /* 0x000000948814723c */ /* 0x080fec0000001814 */
[C---:B------:R-:W-:Y:S06]  /*2890*/  HMMA.16816.F32 R24, R144.reuse, R148, R24 ;  /* 0x000000949018723c */ /* 0x040fec0000001818 */
[-C--:B------:R-:W-:Y:S06]  /*28a0*/  HMMA.16816.F32 R28, R144, R150.reuse, R28 ;  /* 0x00000096901c723c */ /* 0x080fec000000181c */
[C---:B------:R-:W-:Y:S01]  /*28b0*/  HMMA.16816.F32 R32, R136.reuse, R150, R32 ;  /* 0x000000968820723c */ /* 0x040fe20000001820 */
[----:B------:R-:W3:Y:S05]  /*28c0*/  @!P3 S2R R151, SR_TID.X ;  /* 0x000000000097b919 */ /* 0x000eea0000002100 */
[-C--:B----4-:R-:W-:Y:S01]  /*28d0*/  HMMA.16816.F32 R36, R136, R152.reuse, R36 ;  /* 0x000000988824723c */ /* 0x090fe20000001824 */
[----:B------:R-:W-:Y:S05]  /*28e0*/  IMAD.U32 R150, RZ, RZ, UR12 ;  /* 0x0000000cff967e24 */ /* 0x000fea000f8e00ff */
[----:B------:R-:W-:Y:S01]  /*28f0*/  @!P3 IADD3 R150, R150, UR38, R2 ;  /* 0x000000269696bc10 */ /* 0x000fe2000fffe002 */
[C---:B------:R-:W-:Y:S04]  /*2900*/  HMMA.16816.F32 R40, R144.reuse, R152, R40 ;  /* 0x000000989028723c */ /* 0x040fe80000001828 */
[----:B------:R-:W-:Y:S02]  /*2910*/  IMAD R2, R3, 0x2, R249 ;  /* 0x0000000203027824 */ /* 0x000fe400078e02f9 */
[-C--:B------:R-:W-:Y:S01]  /*2920*/  HMMA.16816.F32 R44, R144, R154.reuse, R44 ;  /* 0x0000009a902c723c */ /* 0x080fe2000000182c */
[----:B------:R-:W-:Y:S04]  /*2930*/  IMAD.U32 R152, RZ, RZ, UR14 ;  /* 0x0000000eff987e24 */ /* 0x000fe8000f8e00ff */
[----:B------:R-:W-:Y:S01]  /*2940*/  IMAD.SHL.U32 R2, R2, 0x2, RZ ;  /* 0x0000000202027824 */ /* 0x000fe200078e00ff */
[C---:B------:R-:W-:Y:S06]  /*2950*/  HMMA.16816.F32 R48, R136.reuse, R154, R48 ;  /* 0x0000009a8830723c */ /* 0x040fec0000001830 */
[-C--:B------:R-:W-:Y:S05]  /*2960*/  HMMA.16816.F32 R52, R136, R156.reuse, R52 ;  /* 0x0000009c8834723c */ /* 0x080fea0000001834 */
[----:B---3--:R-:W-:Y:S01]  /*2970*/  @!P3 IMAD.SHL.U32 R151, R151, 0x2, RZ ;  /* 0x000000029797b824 */ /* 0x008fe200078e00ff */
[C---:B------:R-:W-:Y:S05]  /*2980*/  HMMA.16816.F32 R56, R144.reuse, R156, R56 ;  /* 0x0000009c9038723c */ /* 0x040fea0000001838 */
[----:B------:R-:W-:Y:S01]  /*2990*/  @!P3 LOP3.LUT R151, R151, 0x6, RZ, 0xc0, !PT ;  /* 0x000000069797b812 */ /* 0x000fe200078ec0ff */
[-C--:B------:R-:W-:Y:S06]  /*29a0*/  HMMA.16816.F32 R60, R144, R158.reuse, R60 ;  /* 0x0000009e903c723c */ /* 0x080fec000000183c */
[----:B------:R-:W-:Y:S05]  /*29b0*/  HMMA.16816.F32 R64, R136, R158, R64 ;  /* 0x0000009e8840723c */ /* 0x000fea0000001840 */
[----:B------:R-:W-:Y:S01]  /*29c0*/  IMAD.IADD R144, R0, 0x1, R174 ;  /* 0x0000000100907824 */ /* 0x000fe200078e02ae */
[-C--:B------:R-:W-:Y:S04]  /*29d0*/  HMMA.16816.F32 R4, R160, R164.reuse, R4 ;  /* 0x000000a4a004723c */ /* 0x080fe80000001804 */
[----:B------:R-:W-:Y:S01]  /*29e0*/  LDSM.16.M88.4 R136, [R144] ;  /* 0x000000009088783b */ /* 0x000fe20000000200 */
[----:B------:R-:W-:Y:S01]  /*29f0*/  VIADD R0, R2, 0x1 ;  /* 0x0000000102007836 */ /* 0x000fe20000000000 */
[C---:B------:R-:W-:Y:S01]  /*2a00*/  LOP3.LUT R2, R243.reuse, UR9, R2, 0x96, !PT ;  /* 0x00000009f3027c12 */ /* 0x040fe2000f8e9602 */
[C---:B------:R-:W-:Y:S04]  /*2a10*/  HMMA.16816.F32 R8, R168.reuse, R164, R8 ;  /* 0x000000a4a808723c */ /* 0x040fe80000001808 */
[----:B------:R-:W-:Y:S01]  /*2a20*/  LOP3.LUT R0, R243, UR9, R0, 0x96, !PT ;  /* 0x00000009f3007c12 */ /* 0x000fe2000f8e9600 */
[----:B------:R-:W-:Y:S01]  /*2a30*/  LDSM.16.M88.4 R144, [R144+0x2000] ;  /* 0x002000009090783b */ /* 0x000fe20000000200 */
[-C--:B------:R-:W-:Y:S05]  /*2a40*/  HMMA.16816.F32 R12, R168, R166.reuse, R12 ;  /* 0x000000a6a80c723c */ /* 0x080fea000000180c */
[----:B------:R-:W-:Y:S01]  /*2a50*/  LOP3.LUT R164, R242, UR43, RZ, 0x3c, !PT ;  /* 0x0000002bf2a47c12 */ /* 0x000fe2000f8e3cff */
[C---:B------:R-:W-:Y:S05]  /*2a60*/  HMMA.16816.F32 R16, R160.reuse, R166, R16 ;  /* 0x000000a6a010723c */ /* 0x040fea0000001810 */
[----:B------:R-:W-:Y:S01]  /*2a70*/  IMAD.WIDE.U32 R148, R0, -0x326172a9, RZ ;  /* 0xcd9e8d5700947825 */ /* 0x000fe200078e00ff */
[-C--:B------:R-:W-:Y:S05]  /*2a80*/  HMMA.16816.F32 R20, R160, R132.reuse, R20 ;  /* 0x00000084a014723c */ /* 0x080fea0000001814 */
[----:B------:R-:W-:Y:S01]  /*2a90*/  IMAD.U32 R0, RZ, RZ, UR24 ;  /* 0x00000018ff007e24 */ /* 0x000fe2000f8e00ff */
[C---:B------:R-:W-:Y:S05]  /*2aa0*/  HMMA.16816.F32 R24, R168.reuse, R132, R24 ;  /* 0x00000084a818723c */ /* 0x040fea0000001818 */
[----:B--2---:R-:W-:Y:S01]  /*2ab0*/  IMAD R152, R152, 0x8, R188 ;  /* 0x0000000898987824 */ /* 0x004fe200078e02bc */
[-C--:B------:R-:W-:Y:S05]  /*2ac0*/  HMMA.16816.F32 R28, R168, R134.reuse, R28 ;  /* 0x00000086a81c723c */ /* 0x080fea000000181c */
[C---:B------:R-:W-:Y:S01]  /*2ad0*/  VIADD R154, R152.reuse, 0x4 ;  /* 0x00000004989a7836 */ /* 0x040fe20000000000 */
[C---:B------:R-:W-:Y:S01]  /*2ae0*/  HMMA.16816.F32 R32, R160.reuse, R134, R32 ;  /* 0x00000086a020723c */ /* 0x040fe20000001820 */
[----:B------:R-:W2:Y:S04]  /*2af0*/  LDSM.16.M88.4 R132, [R176+0x1800] ;  /* 0x00180000b084783b */ /* 0x000ea80000000200 */
[----:B------:R-:W-:Y:S01]  /*2b00*/  IMAD.WIDE.U32 R152, R152, -0x326172a9, RZ ;  /* 0xcd9e8d5798987825 */ /* 0x000fe200078e00ff */
[-C--:B-1----:R-:W-:Y:S05]  /*2b10*/  HMMA.16816.F32 R36, R160, R140.reuse, R36 ;  /* 0x0000008ca024723c */ /* 0x082fea0000001824 */
[-C--:B------:R-:W-:Y:S01]  /*2b20*/  LOP3.LUT R156, R153, R248.reuse, RZ, 0x3c, !PT ;  /* 0x000000f8999c7212 */ /* 0x080fe200078e3cff */
[C---:B------:R-:W-:Y:S05]  /*2b30*/  HMMA.16816.F32 R40, R168.reuse, R140, R40 ;  /* 0x0000008ca828723c */ /* 0x040fea0000001828 */
[--C-:B------:R-:W-:Y:S01]  /*2b40*/  LOP3.LUT R190, R149, UR44, R152.reuse, 0x96, !PT ;  /* 0x0000002c95be7c12 */ /* 0x100fe2000f8e9698 */
[-C--:B------:R-:W-:Y:S05]  /*2b50*/  HMMA.16816.F32 R44, R168, R142.reuse, R44 ;  /* 0x0000008ea82c723c */ /* 0x080fea000000182c */
[----:B------:R-:W-:Y:S01]  /*2b60*/  IMAD.WIDE.U32 R154, R154, -0x326172a9, RZ ;  /* 0xcd9e8d579a9a7825 */ /* 0x000fe200078e00ff */
[C---:B------:R-:W-:Y:S01]  /*2b70*/  HMMA.16816.F32 R48, R160.reuse, R142, R48 ;  /* 0x0000008ea030723c */ /* 0x040fe20000001830 */
[----:B------:R-:W1:Y:S04]  /*2b80*/  LDSM.16.M88.4 R140, [R177] ;  /* 0x00000000b18c783b */ /* 0x000e680000000200 */
[----:B------:R-:W-:Y:S01]  /*2b90*/  LOP3.LUT R158, R155, R248, RZ, 0x3c, !PT ;  /* 0x000000f89b9e7212 */ /* 0x000fe200078e3cff */
[----:B------:R-:W-:Y:S05]  /*2ba0*/  IMAD.WIDE.U32 R156, R156, -0x2daee0ad, RZ ;  /* 0xd2511f539c9c7825 */ /* 0x000fea00078e00ff */
[----:B------:R-:W-:Y:S01]  /*2bb0*/  LOP3.LUT R166, R164, R157, RZ, 0x3c, !PT ;  /* 0x0000009da4a67212 */ /* 0x000fe200078e3cff */
[----:B------:R-:W-:Y:S04]  /*2bc0*/  IMAD.WIDE.U32 R158, R158, -0x2daee0ad, RZ ;  /* 0xd2511f539e9e7825 */ /* 0x000fe800078e00ff */
[----:B------:R-:W-:Y:S01]  /*2bd0*/  IMAD.WIDE.U32 R2, R2, -0x326172a9, RZ ;  /* 0xcd9e8d5702027825 */ /* 0x000fe200078e00ff */
[----:B------:R-:W-:Y:S01]  /*2be0*/  LOP3.LUT R164, R164, R159, RZ, 0x3c, !PT ;  /* 0x0000009fa4a47212 */ /* 0x000fe200078e3cff */
[-C--:B--2---:R-:W-:Y:S03]  /*2bf0*/  HMMA.16816.F32 R52, R160, R132.reuse, R52 ;  /* 0x00000084a034723c */ /* 0x084fe60000001834 */
[C---:B------:R-:W-:Y:S01]  /*2c00*/  LOP3.LUT R153, R3.reuse, UR44, R152, 0x96, !PT ;  /* 0x0000002c03997c12 */ /* 0x040fe2000f8e9698 */
[----:B------:R-:W-:Y:S01]  /*2c10*/  IMAD.WIDE.U32 R190, R190, -0x2daee0ad, RZ ;  /* 0xd2511f53bebe7825 */ /* 0x000fe200078e00ff */
[--C-:B------:R-:W-:Y:S01]  /*2c20*/  LOP3.LUT R3, R3, UR44, R154.reuse, 0x96, !PT ;  /* 0x0000002c03037c12 */ /* 0x100fe2000f8e969a */
[C---:B------:R-:W-:Y:S05]  /*2c30*/  HMMA.16816.F32 R56, R168.reuse, R132, R56 ;  /* 0x00000084a838723c */ /* 0x040fea0000001838 */
[----:B------:R-:W-:Y:S01]  /*2c40*/  LOP3.LUT R154, R149, UR44, R154, 0x96, !PT ;  /* 0x0000002c959a7c12 */ /* 0x000fe2000f8e969a */
[-C--:B------:R-:W-:Y:S05]  /*2c50*/  HMMA.16816.F32 R60, R168, R134.reuse, R60 ;  /* 0x00000086a83c723c */ /* 0x080fea000000183c */
[C---:B------:R-:W-:Y:S01]  /*2c60*/  @!P3 VIADDMNMX R152, R150.reuse, R194, UR38, PT ;  /* 0x000000269698be46 */ /* 0x040fe2000b8001c2 */
[----:B------:R-:W-:Y:S01]  /*2c70*/  @!P3 IMAD R132, R249, 0x40, R151 ;  /* 0x00000040f984b824 */ /* 0x000fe200078e0297 */
[----:B------:R-:W-:Y:S01]  /*2c80*/  @!P3 VIADDMNMX R151, R150, R195, UR38, PT ;  /* 0x000000269697be46 */ /* 0x000fe2000b8001c3 */
[----:B------:R-:W-:Y:S03]  /*2c90*/  HMMA.16816.F32 R64, R160, R134, R64 ;  /* 0x00000086a040723c */ /* 0x000fe60000001840 */
[----:B------:R-:W-:Y:S02]  /*2ca0*/  IMAD.MOV.U32 R194, RZ, RZ, 0x48 ;  /* 0x00000048ffc27424 */ /* 0x000fe400078e00ff */
[----:B------:R-:W-:Y:S01]  /*2cb0*/  FMUL.FTZ R149, R247, 1.4426950216293334961 ;  /* 0x3fb8aa3bf7957820 */ /* 0x000fe20000410000 */
[----:B------:R-:W-:Y:S01]  /*2cc0*/  @!P3 IMAD R0, R0, 0x80, R132 ;  /* 0x000000800000b824 */ /* 0x000fe200078e0284 */
[-C--:B-1----:R-:W-:Y:S01]  /*2cd0*/  HMMA.16816.F32 R4, R136, R140.reuse, R4 ;  /* 0x0000008c8804723c */ /* 0x082fe20000001804 */
[----:B------:R-:W1:Y:S04]  /*2ce0*/  LDSM.16.M88.4 R132, [R177+0x800] ;  /* 0x00080000b184783b */ /* 0x000e680000000200 */
[----:B------:R-:W-:Y:S01]  /*2cf0*/  FSEL R149, R149, RZ, P0 ;  /* 0x000000ff95957208 */ /* 0x000fe20000000000 */
[C---:B------:R-:W-:Y:S04]  /*2d00*/  HMMA.16816.F32 R8, R144.reuse, R140, R8 ;  /* 0x0000008c9008723c */ /* 0x040fe80000001808 */
[----:B------:R-:W-:Y:S01]  /*2d10*/  FSETP.NEU.FTZ.AND P0, PT, R245, -INF , PT ;  /* 0xff800000f500780b */ /* 0x000fe20003f1d000 */
[----:B------:R-:W-:Y:S01]  /*2d20*/  IMAD.WIDE.U32 R166, R166, -0x326172a9, RZ ;  /* 0xcd9e8d57a6a67825 */ /* 0x000fe200078e00ff */
[-C--:B------:R-:W-:Y:S05]  /*2d30*/  HMMA.16816.F32 R12, R144, R142.reuse, R12 ;  /* 0x0000008e900c723c */ /* 0x080fea000000180c */
[C---:B------:R-:W-:Y:S01]  /*2d40*/  LOP3.LUT R192, R167.reuse, UR42, R2, 0x96, !PT ;  /* 0x0000002aa7c07c12 */ /* 0x040fe2000f8e9602 */
[----:B------:R-:W-:Y:S01]  /*2d50*/  IMAD.WIDE.U32 R164, R164, -0x326172a9, RZ ;  /* 0xcd9e8d57a4a47825 */ /* 0x000fe200078e00ff */
[----:B------:R-:W-:Y:S01]  /*2d60*/  LOP3.LUT R157, R167, UR42, R148, 0x96, !PT ;  /* 0x0000002aa79d7c12 */ /* 0x000fe2000f8e9694 */
[C---:B------:R-:W-:Y:S04]  /*2d70*/  HMMA.16816.F32 R16, R136.reuse, R142, R16 ;  /* 0x0000008e8810723c */ /* 0x040fe80000001810 */
[----:B------:R-:W-:Y:S01]  /*2d80*/  LOP3.LUT R193, R165, UR42, R2, 0x96, !PT ;  /* 0x0000002aa5c17c12 */ /* 0x000fe2000f8e9602 */
[----:B------:R-:W-:Y:S01]  /*2d90*/  IMAD.WIDE.U32 R168, R153, -0x2daee0ad, RZ ;  /* 0xd2511f5399a87825 */ /* 0x000fe200078e00ff */
[----:B------:R-:W-:Y:S02]  /*2da0*/  LOP3.LUT R159, R165, UR42, R148, 0x96, !PT ;  /* 0x0000002aa59f7c12 */ /* 0x000fe4000f8e9694 */
[C---:B------:R-:W-:Y:S03]  /*2db0*/  @!P3 VIMNMX R153, R150.reuse, UR38, PT ;  /* 0x000000269699bc48 */ /* 0x040fe6000bfe0100 */
[----:B------:R-:W-:Y:S01]  /*2dc0*/  @!P3 VIADDMNMX R150, R150, R194, UR38, PT ;  /* 0x000000269696be46 */ /* 0x000fe2000b8001c2 */
[----:B------:R-:W-:Y:S01]  /*2dd0*/  IMAD.WIDE.U32 R188, R3, -0x2daee0ad, RZ ;  /* 0xd2511f5303bc7825 */ /* 0x000fe200078e00ff */
[--C-:B------:R-:W-:Y:S02]  /*2de0*/  LOP3.LUT R165, R169, UR37, R156.reuse, 0x96, !PT ;  /* 0x00000025a9a57c12 */ /* 0x100fe4000f8e969c */
[----:B------:R-:W-:Y:S01]  /*2df0*/  LOP3.LUT R156, R191, UR37, R156, 0x96, !PT ;  /* 0x00000025bf9c7c12 */ /* 0x000fe2000f8e969c */
[----:B------:R-:W-:Y:S01]  /*2e00*/  @!P3 VIADD R2, R0, 0x1 ;  /* 0x000000010002b836 */ /* 0x000fe20000000000 */
[----:B------:R-:W-:Y:S01]  /*2e10*/  LOP3.LUT R155, R189, UR37, R158, 0x96, !PT ;  /* 0x00000025bd9b7c12 */ /* 0x000fe2000f8e969e */
[----:B------:R-:W-:Y:S01]  /*2e20*/  FMUL.FTZ R148, R246, 1.4426950216293334961 ;  /* 0x3fb8aa3bf6947820 */ /* 0x000fe20000410000 */
[----:B------:R-:W-:Y:S01]  /*2e30*/  FMUL.FTZ R3, R245, 1.4426950216293334961 ;  /* 0x3fb8aa3bf5037820 */ /* 0x000fe20000410000 */
[----:B------:R-:W-:Y:S01]  /*2e40*/  @!P3 VIADD R140, R0, 0x8 ;  /* 0x00000008008cb836 */ /* 0x000fe20000000000 */
[C---:B------:R-:W-:Y:S01]  /*2e50*/  @!P3 ISETP.GE.AND P4, PT, R2.reuse, R153, PT ;  /* 0x000000990200b20c */ /* 0x040fe20003f86270 */
[-C--:B-1----:R-:W-:Y:S03]  /*2e60*/  HMMA.16816.F32 R20, R136, R132.reuse, R20 ;  /* 0x000000848814723c */ /* 0x082fe60000001814 */
[----:B------:R-:W-:Y:S01]  /*2e70*/  @!P3 ISETP.GE.AND P1, PT, R2, R152, PT ;  /* 0x000000980200b20c */ /* 0x000fe20003f26270 */
[----:B------:R-:W-:Y:S01]  /*2e80*/  IMAD.WIDE.U32 R170, R154, -0x2daee0ad, RZ ;  /* 0xd2511f539aaa7825 */ /* 0x000fe200078e00ff */
[C---:B------:R-:W-:Y:S01]  /*2e90*/  @!P3 ISETP.GE.AND P5, PT, R2.reuse, R151, PT ;  /* 0x000000970200b20c */ /* 0x040fe20003fa6270 */
[C---:B------:R-:W-:Y:S04]  /*2ea0*/  HMMA.16816.F32 R24, R144.reuse, R132, R24 ;  /* 0x000000849018723c */ /* 0x040fe80000001818 */
[----:B------:R-:W-:Y:S01]  /*2eb0*/  @!P3 ISETP.GE.AND P6, PT, R2, R150, PT ;  /* 0x000000960200b20c */ /* 0x000fe20003fc6270 */
[----:B------:R-:W-:Y:S01]  /*2ec0*/  FMUL.FTZ R2, R244, 1.4426950216293334961 ;  /* 0x3fb8aa3bf4027820 */ /* 0x000fe20000410000 */
[----:B------:R-:W-:Y:S01]  /*2ed0*/  FSEL R148, R148, RZ, P2 ;  /* 0x000000ff94947208 */ /* 0x000fe20001000000 */
[-C--:B------:R-:W-:Y:S03]  /*2ee0*/  HMMA.16816.F32 R28, R144, R134.reuse, R28 ;  /* 0x00000086901c723c */ /* 0x080fe6000000181c */
[----:B------:R-:W-:Y:S01]  /*2ef0*/  FSETP.NEU.FTZ.AND P2, PT, R244, -INF , PT ;  /* 0xff800000f400780b */ /* 0x000fe20003f5d000 */
[C---:B------:R-:W-:Y:S01]  /*2f00*/  @!P3 VIADD R133, R0.reuse, 0x18 ;  /* 0x000000180085b836 */ /* 0x040fe20000000000 */
[----:B------:R-:W-:Y:S01]  /*2f10*/  FSEL R3, R3, RZ, P0 ;  /* 0x000000ff03037208 */ /* 0x000fe20000000000 */
[C---:B------:R-:W-:Y:S04]  /*2f20*/  HMMA.16816.F32 R32, R136.reuse, R134, R32 ;  /* 0x000000868820723c */ /* 0x040fe80000001820 */
[C---:B------:R-:W-:Y:S01]  /*2f30*/  @!P3 ISETP.GE.AND P0, PT, R0.reuse, R153, PT ;  /* 0x000000990000b20c */ /* 0x040fe20003f06270 */
[----:B------:R-:W-:Y:S01]  /*2f40*/  @!P3 VIADD R132, R0, 0x11 ;  /* 0x000000110084b836 */ /* 0x000fe20000000000 */
[----:B------:R-:W-:Y:S01]  /*2f50*/  FSEL R2, R2, RZ, P2 ;  /* 0x000000ff02027208 */ /* 0x000fe20001000000 */
[----:B------:R-:W-:Y:S01]  /*2f60*/  @!P3 VIADD R154, R0, 0x9 ;  /* 0x00000009009ab836 */ /* 0x000fe20000000000 */
[----:B------:R-:W-:Y:S02]  /*2f70*/  @!P3 FSEL R4, R4, -INF , !P0 ;  /* 0xff8000000404b808 */ /* 0x000fe40004000000 */
[C---:B------:R-:W-:Y:S02]  /*2f80*/  @!P3 ISETP.GE.AND P2, PT, R0.reuse, R152, PT ;  /* 0x000000980000b20c */ /* 0x040fe40003f46270 */
[CC--:B------:R-:W-:Y:S02]  /*2f90*/  @!P3 ISETP.GE.AND P0, PT, R0.reuse, R151.reuse, PT ;  /* 0x000000970000b20c */ /* 0x0c0fe40003f06270 */
        /* <DEDUP_REMOVED lines=15> */
[----:B------:R-:W-:Y:S02]  /*3090*/  @!P3 ISETP.GE.AND P5, PT, R140, R152, PT ;  /* 0x000000988c00b20c */ /* 0x000fe40003fa6270 */
[----:B------:R-:W-:Y:S01]  /*30a0*/  @!P3 FSEL R10, R10, -INF , !P4 ;  /* 0xff8000000a0ab808 */ /* 0x000fe20006000000 */
[----:B------:R-:W1:Y:S01]  /*30b0*/  LDSM.16.M88.4 R140, [R177+0x1000] ;  /* 0x00100000b18c783b */ /* 0x000e620000000200 */
        /* <DEDUP_REMOVED lines=14> */
[----:B------:R2:W-:Y:S01]  /*31a0*/  MUFU.EX2 R222, R9 ;  /* 0x0000000900de7308 */ /* 0x0005e20000000800 */
[----:B------:R-:W-:Y:S02]  /*31b0*/  @!P3 FSEL R18, R18, -INF , !P5 ;  /* 0xff8000001212b808 */ /* 0x000fe40006800000 */
[-C--:B------:R-:W-:Y:S01]  /*31c0*/  @!P3 ISETP.GE.AND P1, PT, R154, R153.reuse, PT ;  /* 0x000000999a00b20c */ /* 0x080fe20003f26270 */
[----:B------:R-:W-:Y:S01]  /*31d0*/  FFMA.FTZ R14, R14, UR15, -R2 ;  /* 0x0000000f0e0e7c23 */ /* 0x000fe20008010802 */
[----:B------:R-:W-:Y:S01]  /*31e0*/  @!P3 ISETP.GE.AND P5, PT, R132, R153, PT ;  /* 0x000000998400b20c */ /* 0x000fe20003fa6270 */
[--C-:B------:R-:W-:Y:S01]  /*31f0*/  FFMA.FTZ R18, R18, UR15, -R148.reuse ;  /* 0x0000000f12127c23 */ /* 0x100fe20008010894 */
[----:B------:R-:W-:Y:S03]  /*3200*/  @!P3 FSEL R19, R19, -INF , !P4 ;  /* 0xff8000001313b808 */ /* 0x000fe60006000000 */
[----:B------:R-:W-:Y:S01]  /*3210*/  MUFU.EX2 R227, R10 ;  /* 0x0000000a00e37308 */ /* 0x000fe20000000800 */
[----:B------:R-:W-:Y:S02]  /*3220*/  @!P3 FSEL R20, R20, -INF , !P1 ;  /* 0xff8000001414b808 */ /* 0x000fe40004800000 */
[----:B------:R-:W-:Y:S01]  /*3230*/  @!P3 FSEL R21, R21, -INF , !P5 ;  /* 0xff8000001515b808 */ /* 0x000fe20006800000 */
[--C-:B------:R-:W-:Y:S01]  /*3240*/  FFMA.FTZ R19, R19, UR15, -R148.reuse ;  /* 0x0000000f13137c23 */ /* 0x100fe20008010894 */
[----:B------:R-:W-:Y:S01]  /*3250*/  @!P3 FSEL R15, R15, -INF , !P6 ;  /* 0xff8000000f0fb808 */ /* 0x000fe20007000000 */
[--C-:B------:R-:W-:Y:S01]  /*3260*/  FFMA.FTZ R20, R20, UR15, -R149.reuse ;  /* 0x0000000f14147c23 */ /* 0x100fe20008010895 */
[----:B------:R-:W-:Y:S01]  /*3270*/  @!P3 FSEL R17, R17, -INF , !P2 ;  /* 0xff8000001111b808 */ /* 0x000fe20005000000 */
[--C-:B------:R-:W-:Y:S01]  /*3280*/  FFMA.FTZ R21, R21, UR15, -R149.reuse ;  /* 0x0000000f15157c23 */ /* 0x100fe20008010895 */
[C---:B------:R-:W-:Y:S01]  /*3290*/  @!P3 ISETP.GE.AND P4, PT, R132.reuse, R152, PT ;  /* 0x000000988400b20c */ /* 0x040fe20003f86270 */
[----:B--2---:R-:W-:Y:S01]  /*32a0*/  IMAD.WIDE.U32 R8, R165, -0x326172a9, RZ ;  /* 0xcd9e8d57a5087825 */ /* 0x004fe200078e00ff */
[CC--:B------:R-:W-:Y:S01]  /*32b0*/  @!P3 ISETP.GE.AND P1, PT, R132.reuse, R151.reuse, PT ;  /* 0x000000978400b20c */ /* 0x0c0fe20003f26270 */
[----:B------:R2:W-:Y:S01]  /*32c0*/  MUFU.EX2 R226, R11 ;  /* 0x0000000b00e27308 */ /* 0x0005e20000000800 */
[----:B------:R-:W-:Y:S01]  /*32d0*/  @!P3 ISETP.GE.AND P5, PT, R132, R150, PT ;  /* 0x000000968400b20c */ /* 0x000fe20003fa6270 */
[----:B------:R-:W-:Y:S01]  /*32e0*/  @!P3 VIADD R132, R0, 0x19 ;  /* 0x000000190084b836 */ /* 0x000fe20000000000 */
[C---:B------:R-:W-:Y:S01]  /*32f0*/  @!P3 ISETP.GE.AND P6, PT, R154.reuse, R152, PT ;  /* 0x000000989a00b20c */ /* 0x040fe20003fc6270 */
[-C--:B-1----:R-:W-:Y:S03]  /*3300*/  HMMA.16816.F32 R36, R136, R140.reuse, R36 ;  /* 0x0000008c8824723c */ /* 0x082fe60000001824 */
[-C--:B------:R-:W-:Y:S01]  /*3310*/  @!P3 ISETP.GE.AND P2, PT, R154, R150.reuse, PT ;  /* 0x000000969a00b20c */ /* 0x080fe20003f46270 */
[--C-:B------:R-:W-:Y:S01]  /*3320*/  FFMA.FTZ R17, R17, UR15, -R149.reuse ;  /* 0x0000000f11117c23 */ /* 0x100fe20008010895 */
[----:B------:R-:W-:Y:S01]  /*3330*/  @!P3 FSEL R16, R16, -INF , !P0 ;  /* 0xff8000001010b808 */ /* 0x000fe20004000000 */
[C---:B------:R-:W-:Y:S01]  /*3340*/  HMMA.16816.F32 R40, R144.reuse, R140, R40 ;  /* 0x0000008c9028723c */ /* 0x040fe20000001828 */
[----:B------:R1:W-:Y:S03]  /*3350*/  MUFU.EX2 R221, R12 ;  /* 0x0000000c00dd7308 */ /* 0x0003e60000000800 */
[-C--:B------:R-:W-:Y:S01]  /*3360*/  @!P3 ISETP.GE.AND P0, PT, R154, R151.reuse, PT ;  /* 0x000000979a00b20c */ /* 0x080fe20003f06270 */
[----:B------:R-:W-:Y:S01]  /*3370*/  FFMA.FTZ R16, R16, UR15, -R149 ;  /* 0x0000000f10107c23 */ /* 0x000fe20008010895 */
[----:B------:R-:W-:Y:S01]  /*3380*/  @!P3 FSEL R22, R22, -INF , !P6 ;  /* 0xff8000001616b808 */ /* 0x000fe20007000000 */
[-C--:B------:R-:W-:Y:S04]  /*3390*/  HMMA.16816.F32 R44, R144, R142.reuse, R44 ;  /* 0x0000008e902c723c */ /* 0x080fe8000000182c */
[----:B------:R-:W-:Y:S01]  /*33a0*/  MUFU.EX2 R202, R16 ;  /* 0x0000001000ca7308 */ /* 0x000fe20000000800 */
[-C--:B------:R-:W-:Y:S01]  /*33b0*/  @!P3 ISETP.GE.AND P6, PT, R133, R151.reuse, PT ;  /* 0x000000978500b20c */ /* 0x080fe20003fc6270 */
[----:B------:R-:W-:Y:S01]  /*33c0*/  FFMA.FTZ R22, R22, UR15, -R148 ;  /* 0x0000000f16167c23 */ /* 0x000fe20008010894 */
[----:B------:R-:W-:Y:S01]  /*33d0*/  @!P3 FSEL R26, R26, -INF , !P2 ;  /* 0xff8000001a1ab808 */ /* 0x000fe20005000000 */
[C---:B------:R-:W-:Y:S04]  /*33e0*/  HMMA.16816.F32 R48, R136.reuse, R142, R48 ;  /* 0x0000008e8830723c */ /* 0x040fe80000001830 */
[----:B------:R-:W-:Y:S01]  /*33f0*/  @!P3 ISETP.GE.AND P2, PT, R132, R151, PT ;  /* 0x000000978400b20c */ /* 0x000fe20003f46270 */
[----:B------:R-:W-:Y:S01]  /*3400*/  FFMA.FTZ R26, R26, UR15, -R2 ;  /* 0x0000000f1a1a7c23 */ /* 0x000fe20008010802 */
[----:B------:R-:W-:Y:S01]  /*3410*/  @!P3 FSEL R23, R23, -INF , !P4 ;  /* 0xff8000001717b808 */ /* 0x000fe20006000000 */
[----:B------:R3:W-:Y:S01]  /*3420*/  MUFU.EX2 R225, R14 ;  /* 0x0000000e00e17308 */ /* 0x0007e20000000800 */
[----:B------:R-:W-:Y:S02]  /*3430*/  @!P3 FSEL R24, R24, -INF , !P0 ;  /* 0xff8000001818b808 */ /* 0x000fe40004000000 */
[----:B------:R-:W-:Y:S01]  /*3440*/  @!P3 ISETP.GE.AND P4, PT, R133, R150, PT ;  /* 0x000000968500b20c */ /* 0x000fe20003f86270 */
[----:B------:R-:W-:Y:S01]  /*3450*/  FFMA.FTZ R23, R23, UR15, -R148 ;  /* 0x0000000f17177c23 */ /* 0x000fe20008010894 */
[----:B------:R-:W-:Y:S01]  /*3460*/  @!P3 FSEL R25, R25, -INF , !P1 ;  /* 0xff8000001919b808 */ /* 0x000fe20004800000 */
[--C-:B------:R-:W-:Y:S01]  /*3470*/  FFMA.FTZ R24, R24, UR15, -R3.reuse ;  /* 0x0000000f18187c23 */ /* 0x100fe20008010803 */
[----:B------:R-:W-:Y:S01]  /*3480*/  @!P3 FSEL R27, R27, -INF , !P5 ;  /* 0xff8000001b1bb808 */ /* 0x000fe20006800000 */
[----:B------:R-:W-:Y:S01]  /*3490*/  @!P3 VIADD R141, R0, 0x21 ;  /* 0x00000021008db836 */ /* 0x000fe20000000000 */
[----:B------:R-:W-:Y:S01]  /*34a0*/  @!P3 FSEL R28, R28, -INF , !P6 ;  /* 0xff8000001c1cb808 */ /* 0x000fe20007000000 */
[--C-:B------:R-:W-:Y:S01]  /*34b0*/  FFMA.FTZ R25, R25, UR15, -R3.reuse ;  /* 0x0000000f19197c23 */ /* 0x100fe20008010803 */
[----:B------:R-:W-:Y:S01]  /*34c0*/  @!P3 FSEL R29, R29, -INF , !P2 ;  /* 0xff8000001d1db808 */ /* 0x000fe20005000000 */
[--C-:B------:R-:W-:Y:S01]  /*34d0*/  FFMA.FTZ R27, R27, UR15, -R2.reuse ;  /* 0x0000000f1b1b7c23 */ /* 0x100fe20008010802 */
[CC--:B------:R-:W-:Y:S01]  /*34e0*/  @!P3 ISETP.GE.AND P0, PT, R133.reuse, R153.reuse, PT ;  /* 0x000000998500b20c */ /* 0x0c0fe20003f06270 */
[--C-:B------:R-:W-:Y:S01]  /*34f0*/  FFMA.FTZ R28, R28, UR15, -R3.reuse ;  /* 0x0000000f1c1c7c23 */ /* 0x100fe20008010803 */
[----:B------:R-:W-:Y:S01]  /*3500*/  @!P3 ISETP.GE.AND P1, PT, R133, R152, PT ;  /* 0x000000988500b20c */ /* 0x000fe20003f26270 */
[----:B------:R-:W-:Y:S01]  /*3510*/  FFMA.FTZ R29, R29, UR15, -R3 ;  /* 0x0000000f1d1d7c23 */ /* 0x000fe20008010803 */
[C---:B------:R-:W-:Y:S01]  /*3520*/  @!P3 ISETP.GE.AND P5, PT, R132.reuse, R150, PT ;  /* 0x000000968400b20c */ /* 0x040fe20003fa6270 */
[----:B------:R-:W-:Y:S01]  /*3530*/  MUFU.EX2 R219, R6 ;  /* 0x0000000600db7308 */ /* 0x000fe20000000800 */
[CC--:B------:R-:W-:Y:S01]  /*3540*/  @!P3 ISETP.GE.AND P6, PT, R132.reuse, R153.reuse, PT ;  /* 0x000000998400b20c */ /* 0x0c0fe20003fc6270 */
[----:B--2---:R-:W-:Y:S01]  /*3550*/  IMAD.WIDE.U32 R10, R193, -0x2daee0ad, RZ ;  /* 0xd2511f53c10a7825 */ /* 0x004fe200078e00ff */
[-C--:B------:R-:W-:Y:S02]  /*3560*/  @!P3 ISETP.GE.AND P2, PT, R132, R152.reuse, PT ;  /* 0x000000988400b20c */ /* 0x080fe40003f46270 */
[----:B------:R-:W-:Y:S01]  /*3570*/  @!P3 FSEL R30, R30, -INF , !P4 ;  /* 0xff8000001e1eb808 */ /* 0x000fe20006000000 */
[----:B------:R-:W2:Y:S01]  /*3580*/  LDSM.16.M88.4 R132, [R177+0x1800] ;  /* 0x00180000b184783b */ /* 0x000ea20000000200 */
[----:B------:R-:W-:Y:S01]  /*3590*/  @!P3 FSEL R34, R34, -INF , !P1 ;  /* 0xff8000002222b808 */ /* 0x000fe20004800000 */
[----:B------:R-:W-:Y:S01]  /*35a0*/  @!P3 VIADD R140, R0, 0x20 ;  /* 0x00000020008cb836 */ /* 0x000fe20000000000 */
[-C--:B------:R-:W-:Y:S01]  /*35b0*/  @!P3 ISETP.GE.AND P1, PT, R141, R153.reuse, PT ;  /* 0x000000998d00b20c */ /* 0x080fe20003f26270 */
[----:B------:R-:W-:Y:S01]  /*35c0*/  FFMA.FTZ R30, R30, UR15, -R2 ;  /* 0x0000000f1e1e7c23 */ /* 0x000fe20008010802 */
[----:B------:R-:W-:Y:S01]  /*35d0*/  @!P3 FSEL R35, R35, -INF , !P2 ;  /* 0xff8000002323b808 */ /* 0x000fe20005000000 */
[--C-:B------:R-:W-:Y:S01]  /*35e0*/  FFMA.FTZ R34, R34, UR15, -R148.reuse ;  /* 0x0000000f22227c23 */ /* 0x100fe20008010894 */
[----:B------:R-:W-:Y:S01]  /*35f0*/  @!P3 ISETP.GE.AND P4, PT, R140, R153, PT ;  /* 0x000000998c00b20c */ /* 0x000fe20003f86270 */
[----:B------:R4:W-:Y:S01]  /*3600*/  MUFU.EX2 R218, R7 ;  /* 0x0000000700da7308 */ /* 0x0009e20000000800 */
[----:B------:R-:W-:Y:S01]  /*3610*/  @!P3 FSEL R37, R37, -INF , !P1 ;  /* 0xff8000002525b808 */ /* 0x000fe20004800000 */
[----:B------:R-:W-:Y:S01]  /*3620*/  FFMA.FTZ R35, R35, UR15, -R148 ;  /* 0x0000000f23237c23 */ /* 0x000fe20008010894 */
[----:B------:R-:W-:Y:S02]  /*3630*/  @!P3 FSEL R36, R36, -INF , !P4 ;  /* 0xff8000002424b808 */ /* 0x000fe40006000000 */
[----:B------:R-:W-:Y:S01]  /*3640*/  @!P3 FSEL R31, R31, -INF , !P5 ;  /* 0xff8000001f1fb808 */ /* 0x000fe20006800000 */
[--C-:B------:R-:W-:Y:S01]  /*3650*/  FFMA.FTZ R37, R37, UR15, -R149.reuse ;  /* 0x0000000f25257c23 */ /* 0x100fe20008010895 */
[----:B------:R-:W-:Y:S03]  /*3660*/  @!P3 FSEL R32, R32, -INF , !P0 ;  /* 0xff8000002020b808 */ /* 0x000fe60004000000 */
[----:B------:R-:W-:Y:S01]  /*3670*/  MUFU.EX2 R189, R35 ;  /* 0x0000002300bd7308 */ /* 0x000fe20000000800 */
[----:B------:R-:W-:Y:S01]  /*3680*/  @!P3 FSEL R33, R33, -INF , !P6 ;  /* 0xff8000002121b808 */ /* 0x000fe20007000000 */
[----:B------:R-:W-:Y:S01]  /*3690*/  FFMA.FTZ R31, R31, UR15, -R2 ;  /* 0x0000000f1f1f7c23 */ /* 0x000fe20008010802 */
[C---:B------:R-:W-:Y:S01]  /*36a0*/  @!P3 ISETP.GE.AND P2, PT, R141.reuse, R152, PT ;  /* 0x000000988d00b20c */ /* 0x040fe20003f46270 */
[--C-:B------:R-:W-:Y:S01]  /*36b0*/  FFMA.FTZ R32, R32, UR15, -R149.reuse ;  /* 0x0000000f20207c23 */ /* 0x100fe20008010895 */
[-C--:B------:R-:W-:Y:S01]  /*36c0*/  @!P3 ISETP.GE.AND P4, PT, R141, R151.reuse, PT ;  /* 0x000000978d00b20c */ /* 0x080fe20003f86270 */
[--C-:B------:R-:W-:Y:S01]  /*36d0*/  FFMA.FTZ R33, R33, UR15, -R149.reuse ;  /* 0x0000000f21217c23 */ /* 0x100fe20008010895 */
[----:B------:R-:W-:Y:S01]  /*36e0*/  @!P3 ISETP.GE.AND P1, PT, R141, R150, PT ;  /* 0x000000968d00b20c */ /* 0x000fe20003f26270 */
[--C-:B------:R-:W-:Y:S01]  /*36f0*/  FFMA.FTZ R141, R4, UR15, -R149.reuse ;  /* 0x0000000f048d7c23 */ /* 0x100fe20008010895 */
[C---:B------:R-:W-:Y:S01]  /*3700*/  @!P3 ISETP.GE.AND P5, PT, R140.reuse, R152, PT ;  /* 0x000000988c00b20c */ /* 0x040fe20003fa6270 */
[----:B------:R-:W-:Y:S01]  /*3710*/  MUFU.EX2 R165, R33 ;  /* 0x0000002100a57308 */ /* 0x000fe20000000800 */
[-C--:B------:R-:W-:Y:S01]  /*3720*/  @!P3 ISETP.GE.AND P0, PT, R140, R151.reuse, PT ;  /* 0x000000978c00b20c */ /* 0x080fe20003f06270 */
[----:B------:R-:W-:Y:S01]  /*3730*/  FFMA.FTZ R36, R36, UR15, -R149 ;  /* 0x0000000f24247c23 */ /* 0x000fe20008010895 */
[-C--:B------:R-:W-:Y:S01]  /*3740*/  @!P3 ISETP.GE.AND P6, PT, R140, R150.reuse, PT ;  /* 0x000000968c00b20c */ /* 0x080fe20003fc6270 */
[----:B------:R-:W-:Y:S01]  /*3750*/  @!P3 VIADD R140, R0, 0x28 ;  /* 0x00000028008cb836 */ /* 0x000fe20000000000 */
[----:B------:R-:W-:Y:S01]  /*3760*/  @!P3 FSEL R38, R38, -INF , !P5 ;  /* 0xff8000002626b808 */ /* 0x000fe20006800000 */
[----:B------:R-:W-:Y:S01]  /*3770*/  @!P3 VIADD R4, R0, 0x29 ;  /* 0x000000290004b836 */ /* 0x000fe20000000000 */
[----:B------:R-:W-:Y:S03]  /*3780*/  @!P3 FSEL R42, R42, -INF , !P6 ;  /* 0xff8000002a2ab808 */ /* 0x000fe60007000000 */
[----:B------:R4:W-:Y:S01]  /*3790*/  MUFU.EX2 R220, R13 ;  /* 0x0000000d00dc7308 */ /* 0x0009e20000000800 */
[-C--:B------:R-:W-:Y:S01]  /*37a0*/  @!P3 ISETP.GE.AND P5, PT, R140, R151.reuse, PT ;  /* 0x000000978c00b20c */ /* 0x080fe20003fa6270 */
[----:B------:R-:W-:Y:S01]  /*37b0*/  FFMA.FTZ R38, R38, UR15, -R148 ;  /* 0x0000000f26267c23 */ /* 0x000fe20008010894 */
[----:B------:R-:W-:Y:S01]  /*37c0*/  @!P3 ISETP.GE.AND P6, PT, R4, R151, PT ;  /* 0x000000970400b20c */ /* 0x000fe20003fc6270 */
[--C-:B------:R-:W-:Y:S01]  /*37d0*/  FFMA.FTZ R42, R42, UR15, -R2.reuse ;  /* 0x0000000f2a2a7c23 */ /* 0x100fe20008010802 */
[----:B------:R-:W-:Y:S01]  /*37e0*/  @!P3 FSEL R43, R43, -INF , !P1 ;  /* 0xff8000002b2bb808 */ /* 0x000fe20004800000 */
[-C--:B--2---:R-:W-:Y:S04]  /*37f0*/  HMMA.16816.F32 R52, R136, R132.reuse, R52 ;  /* 0x000000848834723c */ /* 0x084fe80000001834 */
[----:B------:R2:W2:Y:S01]  /*3800*/  MUFU.EX2 R198, R141 ;  /* 0x0000008d00c67308 */ /* 0x0004a20000000800 */
[----:B------:R-:W-:Y:S01]  /*3810*/  @!P3 FSEL R44, R44, -INF , !P5 ;  /* 0xff8000002c2cb808 */ /* 0x000fe20006800000 */
[----:B------:R-:W-:Y:S01]  /*3820*/  FFMA.FTZ R43, R43, UR15, -R2 ;  /* 0x0000000f2b2b7c23 */ /* 0x000fe20008010802 */
[----:B------:R-:W-:Y:S01]  /*3830*/  @!P3 FSEL R45, R45, -INF , !P6 ;  /* 0xff8000002d2db808 */ /* 0x000fe20007000000 */
[C---:B------:R-:W-:Y:S04]  /*3840*/  HMMA.16816.F32 R56, R144.reuse, R132, R56 ;  /* 0x000000849038723c */ /* 0x040fe80000001838 */
[----:B------:R-:W-:Y:S01]  /*3850*/  @!P3 ISETP.GE.AND P1, PT, R4, R150, PT ;  /* 0x000000960400b20c */ /* 0x000fe20003f26270 */
[--C-:B------:R-:W-:Y:S01]  /*3860*/  FFMA.FTZ R44, R44, UR15, -R3.reuse ;  /* 0x0000000f2c2c7c23 */ /* 0x100fe20008010803 */
[----:B------:R-:W-:Y:S01]  /*3870*/  @!P3 FSEL R39, R39, -INF , !P2 ;  /* 0xff8000002727b808 */ /* 0x000fe20005000000 */
[-C--:B------:R-:W-:Y:S01]  /*3880*/  HMMA.16816.F32 R60, R144, R134.reuse, R60 ;  /* 0x00000086903c723c */ /* 0x080fe2000000183c */
[----:B------:R-:W-:Y:S02]  /*3890*/  MUFU.EX2 R213, R18 ;  /* 0x0000001200d57308 */ /* 0x000fe40000000800 */
[-C--:B------:R-:W-:Y:S01]  /*38a0*/  @!P3 ISETP.GE.AND P5, PT, R4, R153.reuse, PT ;  /* 0x000000990400b20c */ /* 0x080fe20003fa6270 */
[----:B------:R-:W-:Y:S01]  /*38b0*/  FFMA.FTZ R39, R39, UR15, -R148 ;  /* 0x0000000f27277c23 */ /* 0x000fe20008010894 */
[----:B------:R-:W-:Y:S01]  /*38c0*/  @!P3 FSEL R40, R40, -INF , !P0 ;  /* 0xff8000002828b808 */ /* 0x000fe20004000000 */
[----:B------:R-:W-:Y:S05]  /*38d0*/  HMMA.16816.F32 R64, R136, R134, R64 ;  /* 0x000000868840723c */ /* 0x000fea0000001840 */
[----:B------:R-:W-:Y:S01]  /*38e0*/  MUFU.EX2 R209, R19 ;  /* 0x0000001300d17308 */ /* 0x000fe20000000800 */
[----:B------:R-:W-:Y:S05]  /*38f0*/  @!P3 ISETP.GE.AND P6, PT, R4, R152, PT ;  /* 0x000000980400b20c */ /* 0x000fea0003fc6270 */
[----:B------:R-:W-:Y:S01]  /*3900*/  IMAD.WIDE.U32 R144, R159, -0x2daee0ad, RZ ;  /* 0xd2511f539f907825 */ /* 0x000fe200078e00ff */
[C---:B------:R-:W-:Y:S02]  /*3910*/  @!P3 ISETP.GE.AND P2, PT, R140.reuse, R150, PT ;  /* 0x000000968c00b20c */ /* 0x040fe40003f46270 */
[-C--:B------:R-:W-:Y:S02]  /*3920*/  @!P3 ISETP.GE.AND P0, PT, R140, R153.reuse, PT ;  /* 0x000000998c00b20c */ /* 0x080fe40003f06270 */
[----:B------:R-:W-:Y:S01]  /*3930*/  @!P3 FSEL R46, R46, -INF , !P2 ;  /* 0xff8000002e2eb808 */ /* 0x000fe20005000000 */
[----:B------:R-:W-:Y:S01]  /*3940*/  @!P3 VIADD R4, R0, 0x30 ;  /* 0x000000300004b836 */ /* 0x000fe20000000000 */
[----:B------:R-:W-:Y:S01]  /*3950*/  @!P3 FSEL R47, R47, -INF , !P1 ;  /* 0xff8000002f2fb808 */ /* 0x000fe20004800000 */
[----:B------:R-:W-:Y:S01]  /*3960*/  FFMA.FTZ R40, R40, UR15, -R3 ;  /* 0x0000000f28287c23 */ /* 0x000fe20008010803 */
[----:B------:R-:W-:Y:S01]  /*3970*/  @!P3 FSEL R48, R48, -INF , !P0 ;  /* 0xff8000003030b808 */ /* 0x000fe20004000000 */
[--C-:B------:R-:W-:Y:S01]  /*3980*/  FFMA.FTZ R46, R46, UR15, -R2.reuse ;  /* 0x0000000f2e2e7c23 */ /* 0x100fe20008010802 */
[----:B------:R-:W-:Y:S01]  /*3990*/  @!P3 FSEL R49, R49, -INF , !P5 ;  /* 0xff8000003131b808 */ /* 0x000fe20006800000 */
[----:B------:R-:W-:Y:S01]  /*39a0*/  FFMA.FTZ R47, R47, UR15, -R2 ;  /* 0x0000000f2f2f7c23 */ /* 0x000fe20008010802 */
[----:B------:R-:W-:Y:S01]  /*39b0*/  @!P3 FSEL R41, R41, -INF , !P4 ;  /* 0xff8000002929b808 */ /* 0x000fe20006000000 */
[--C-:B------:R-:W-:Y:S01]  /*39c0*/  FFMA.FTZ R48, R48, UR15, -R149.reuse ;  /* 0x0000000f30307c23 */ /* 0x100fe20008010895 */
[C---:B------:R-:W-:Y:S01]  /*39d0*/  @!P3 ISETP.GE.AND P2, PT, R4.reuse, R153, PT ;  /* 0x000000990400b20c */ /* 0x040fe20003f46270 */
[----:B------:R-:W-:Y:S01]  /*39e0*/  FFMA.FTZ R49, R49, UR15, -R149 ;  /* 0x0000000f31317c23 */ /* 0x000fe20008010895 */
[C---:B------:R-:W-:Y:S01]  /*39f0*/  @!P3 ISETP.GE.AND P1, PT, R4.reuse, R152, PT ;  /* 0x000000980400b20c */ /* 0x040fe20003f26270 */
[--C-:B------:R-:W-:Y:S01]  /*3a00*/  FFMA.FTZ R41, R41, UR15, -R3.reuse ;  /* 0x0000000f29297c23 */ /* 0x100fe20008010803 */
[C---:B------:R-:W-:Y:S01]  /*3a10*/  @!P3 ISETP.GE.AND P0, PT, R4.reuse, R151, PT ;  /* 0x000000970400b20c */ /* 0x040fe20003f06270 */
[----:B------:R-:W-:Y:S01]  /*3a20*/  FFMA.FTZ R45, R45, UR15, -R3 ;  /* 0x0000000f2d2d7c23 */ /* 0x000fe20008010803 */
[----:B------:R-:W-:Y:S01]  /*3a30*/  @!P3 ISETP.GE.AND P5, PT, R4, R150, PT ;  /* 0x000000960400b20c */ /* 0x000fe20003fa6270 */
[----:B------:R-:W-:Y:S01]  /*3a40*/  IMAD.WIDE.U32 R146, R157, -0x2daee0ad, RZ ;  /* 0xd2511f539d927825 */ /* 0x000fe200078e00ff */
[-C--:B------:R-:W-:Y:S01]  /*3a50*/  @!P3 ISETP.GE.AND P4, PT, R140, R152.reuse, PT ;  /* 0x000000988c00b20c */ /* 0x080fe20003f86270 */
[----:B------:R-:W-:Y:S01]  /*3a60*/  MUFU.EX2 R199, R17 ;  /* 0x0000001100c77308 */ /* 0x000fe20000000800 */
[----:B------:R-:W-:Y:S01]  /*3a70*/  @!P3 FSEL R51, R51, -INF , !P6 ;  /* 0xff8000003333b808 */ /* 0x000fe20007000000 */
[----:B------:R-:W-:Y:S01]  /*3a80*/  @!P3 VIADD R4, R0, 0x31 ;  /* 0x000000310004b836 */ /* 0x000fe20000000000 */
[----:B------:R-:W-:Y:S01]  /*3a90*/  @!P3 FSEL R50, R50, -INF , !P4 ;  /* 0xff8000003232b808 */ /* 0x000fe20006000000 */
[----:B------:R-:W-:Y:S01]  /*3aa0*/  IMAD.WIDE.U32 R132, R192, -0x2daee0ad, RZ ;  /* 0xd2511f53c0847825 */ /* 0x000fe200078e00ff */
[----:B------:R-:W-:Y:S02]  /*3ab0*/  @!P3 FSEL R52, R52, -INF , !P2 ;  /* 0xff8000003434b808 */ /* 0x000fe40005000000 */
[----:B------:R-:W-:Y:S01]  /*3ac0*/  @!P3 ISETP.GE.AND P4, PT, R4, R153, PT ;  /* 0x000000990400b20c */ /* 0x000fe20003f86270 */
[--C-:B------:R-:W-:Y:S01]  /*3ad0*/  FFMA.FTZ R50, R50, UR15, -R148.reuse ;  /* 0x0000000f32327c23 */ /* 0x100fe20008010894 */
[C---:B------:R-:W-:Y:S01]  /*3ae0*/  @!P3 ISETP.GE.AND P6, PT, R4.reuse, R152, PT ;  /* 0x000000980400b20c */ /* 0x040fe20003fc6270 */
[--C-:B------:R-:W-:Y:S01]  /*3af0*/  FFMA.FTZ R51, R51, UR15, -R148.reuse ;  /* 0x0000000f33337c23 */ /* 0x100fe20008010894 */
[----:B------:R-:W-:Y:S01]  /*3b00*/  @!P3 FSEL R53, R53, -INF , !P4 ;  /* 0xff8000003535b808 */ /* 0x000fe20006000000 */
[----:B------:R-:W-:Y:S01]  /*3b10*/  MUFU.EX2 R163, R50 ;  /* 0x0000003200a37308 */ /* 0x000fe20000000800 */
[-C--:B------:R-:W-:Y:S01]  /*3b20*/  @!P3 ISETP.GE.AND P2, PT, R4, R151.reuse, PT ;  /* 0x000000970400b20c */ /* 0x080fe20003f46270 */
[--C-:B------:R-:W-:Y:S01]  /*3b30*/  FFMA.FTZ R52, R52, UR15, -R149.reuse ;  /* 0x0000000f34347c23 */ /* 0x100fe20008010895 */
[-C--:B------:R-:W-:Y:S01]  /*3b40*/  @!P3 ISETP.GE.AND P4, PT, R4, R150.reuse, PT ;  /* 0x000000960400b20c */ /* 0x080fe20003f86270 */
[----:B------:R-:W-:Y:S01]  /*3b50*/  @!P3 VIADD R4, R0, 0x38 ;  /* 0x000000380004b836 */ /* 0x000fe20000000000 */
[----:B------:R-:W-:Y:S01]  /*3b60*/  @!P3 FSEL R54, R54, -INF , !P1 ;  /* 0xff8000003636b808 */ /* 0x000fe20004800000 */
[----:B------:R-:W-:Y:S01]  /*3b70*/  @!P3 VIADD R0, R0, 0x39 ;  /* 0x000000390000b836 */ /* 0x000fe20000000000 */
[----:B------:R-:W-:Y:S03]  /*3b80*/  @!P3 FSEL R55, R55, -INF , !P6 ;  /* 0xff8000003737b808 */ /* 0x000fe60007000000 */
[----:B------:R-:W-:Y:S01]  /*3b90*/  MUFU.EX2 R162, R51 ;  /* 0x0000003300a27308 */ /* 0x000fe20000000800 */
[-C--:B------:R-:W-:Y:S01]  /*3ba0*/  @!P3 ISETP.GE.AND P1, PT, R4, R151.reuse, PT ;  /* 0x000000970400b20c */ /* 0x080fe20003f26270 */
[----:B------:R-:W-:Y:S01]  /*3bb0*/  FFMA.FTZ R53, R53, UR15, -R149 ;  /* 0x0000000f35357c23 */ /* 0x000fe20008010895 */
        /* <DEDUP_REMOVED lines=8> */
[----:B------:R-:W-:Y:S01]  /*3c40*/  @!P3 FSEL R59, R59, -INF , !P4 ;  /* 0xff8000003b3bb808 */ /* 0x000fe20006000000 */
[--C-:B------:R-:W-:Y:S01]  /*3c50*/  FFMA.FTZ R57, R57, UR15, -R3.reuse ;  /* 0x0000000f39397c23 */ /* 0x100fe20008010803 */
[----:B------:R-:W-:Y:S01]  /*3c60*/  @!P3 FSEL R60, R60, -INF , !P1 ;  /* 0xff8000003c3cb808 */ /* 0x000fe20004800000 */
[--C-:B------:R-:W-:Y:S01]  /*3c70*/  FFMA.FTZ R58, R58, UR15, -R2.reuse ;  /* 0x0000000f3a3a7c23 */ /* 0x100fe20008010802 */
[----:B------:R-:W-:Y:S03]  /*3c80*/  @!P3 FSEL R61, R61, -INF , !P6 ;  /* 0xff8000003d3db808 */ /* 0x000fe60007000000 */
[----:B------:R-:W-:Y:S01]  /*3c90*/  MUFU.EX2 R167, R57 ;  /* 0x0000003900a77308 */ /* 0x000fe20000000800 */
[-C--:B------:R-:W-:Y:S01]  /*3ca0*/  @!P3 ISETP.GE.AND P0, PT, R4, R150.reuse, PT ;  /* 0x000000960400b20c */ /* 0x080fe20003f06270 */
[--C-:B------:R-:W-:Y:S01]  /*3cb0*/  FFMA.FTZ R60, R60, UR15, -R3.reuse ;  /* 0x0000000f3c3c7c23 */ /* 0x100fe20008010803 */
[----:B------:R-:W-:Y:S01]  /*3cc0*/  @!P3 ISETP.GE.AND P2, PT, R0, R150, PT ;  /* 0x000000960000b20c */ /* 0x000fe20003f46270 */
[----:B------:R-:W-:Y:S01]  /*3cd0*/  FFMA.FTZ R3, R61, UR15, -R3 ;  /* 0x0000000f3d037c23 */ /* 0x000fe20008010803 */
[-C--:B------:R-:W-:Y:S01]  /*3ce0*/  @!P3 ISETP.GE.AND P5, PT, R4, R153.reuse, PT ;  /* 0x000000990400b20c */ /* 0x080fe20003fa6270 */
[----:B------:R-:W-:Y:S01]  /*3cf0*/  FFMA.FTZ R59, R59, UR15, -R2 ;  /* 0x0000000f3b3b7c23 */ /* 0x000fe20008010802 */
[----:B------:R-:W-:Y:S03]  /*3d00*/  @!P3 ISETP.GE.AND P4, PT, R0, R153, PT ;  /* 0x000000990000b20c */ /* 0x000fe60003f86270 */
[----:B------:R-:W-:Y:S01]  /*3d10*/  MUFU.EX2 R159, R60 ;  /* 0x0000003c009f7308 */ /* 0x000fe20000000800 */
[-C--:B------:R-:W-:Y:S01]  /*3d20*/  @!P3 ISETP.GE.AND P1, PT, R4, R152.reuse, PT ;  /* 0x000000980400b20c */ /* 0x080fe20003f26270 */
[----:B------:R-:W-:Y:S01]  /*3d30*/  IMAD.WIDE.U32 R4, R155, -0x326172a9, RZ ;  /* 0xcd9e8d579b047825 */ /* 0x000fe200078e00ff */
[----:B------:R-:W-:Y:S02]  /*3d40*/  @!P3 ISETP.GE.AND P6, PT, R0, R152, PT ;  /* 0x000000980000b20c */ /* 0x000fe40003fc6270 */
[----:B------:R-:W-:Y:S01]  /*3d50*/  LOP3.LUT R158, R171, UR37, R158, 0x96, !PT ;  /* 0x00000025ab9e7c12 */ /* 0x000fe2000f8e969e */
[----:B------:R-:W-:Y:S01]  /*3d60*/  FFMA.FTZ R0, R15, UR15, -R2 ;  /* 0x0000000f0f007c23 */ /* 0x000fe20008010802 */
[----:B------:R-:W-:Y:S03]  /*3d70*/  LOP3.LUT R150, R133, UR33, R168, 0x96, !PT ;  /* 0x0000002185967c12 */ /* 0x000fe6000f8e96a8 */
[----:B------:R-:W-:Y:S01]  /*3d80*/  MUFU.EX2 R155, R48 ;  /* 0x00000030009b7308 */ /* 0x000fe20000000800 */
[----:B-1----:R-:W-:Y:S01]  /*3d90*/  LOP3.LUT R12, R9, UR36, R166, 0x96, !PT ;  /* 0x00000024090c7c12 */ /* 0x002fe2000f8e96a6 */
[----:B---3--:R-:W-:Y:S01]  /*3da0*/  IMAD.WIDE.U32 R14, R158, -0x326172a9, RZ ;  /* 0xcd9e8d579e0e7825 */ /* 0x008fe200078e00ff */
[----:B------:R-:W-:Y:S02]  /*3db0*/  LOP3.LUT R142, R5, UR36, R164, 0x96, !PT ;  /* 0x00000024058e7c12 */ /* 0x000fe4000f8e96a4 */
[----:B------:R-:W-:Y:S01]  /*3dc0*/  LOP3.LUT R140, R11, UR33, R188, 0x96, !PT ;  /* 0x000000210b8c7c12 */ /* 0x000fe2000f8e96bc */
[----:B------:R-:W-:Y:S01]  /*3dd0*/  IMAD.WIDE.U32 R150, R150, -0x326172a9, RZ ;  /* 0xcd9e8d5796967825 */ /* 0x000fe200078e00ff */
[----:B------:R-:W-:Y:S03]  /*3de0*/  LOP3.LUT R11, R15, UR36, R164, 0x96, !PT ;  /* 0x000000240f0b7c12 */ /* 0x000fe6000f8e96a4 */
[----:B------:R1:W3:Y:S01]  /*3df0*/  MUFU.EX2 R224, R0 ;  /* 0x0000000000e07308 */ /* 0x0002e20000000800 */
[----:B------:R-:W-:Y:S01]  /*3e00*/  LOP3.LUT R152, R147, UR33, R190, 0x96, !PT ;  /* 0x0000002193987c12 */ /* 0x000fe2000f8e96be */
[----:B------:R-:W-:Y:S01]  /*3e10*/  IMAD.WIDE.U32 R142, R142, -0x2daee0ad, RZ ;  /* 0xd2511f538e8e7825 */ /* 0x000fe200078e00ff */
[----:B------:R-:W-:Y:S02]  /*3e20*/  LOP3.LUT R133, R151, UR32, R8, 0x96, !PT ;  /* 0x0000002097857c12 */ /* 0x000fe4000f8e9608 */
[----:B------:R-:W-:Y:S01]  /*3e30*/  LOP3.LUT R154, R145, UR33, R170, 0x96, !PT ;  /* 0x00000021919a7c12 */ /* 0x000fe2000f8e96aa */
[----:B----4-:R-:W-:Y:S01]  /*3e40*/  IMAD.WIDE.U32 R6, R156, -0x326172a9, RZ ;  /* 0xcd9e8d579c067825 */ /* 0x010fe200078e00ff */
[----:B------:R-:W-:Y:S03]  /*3e50*/  LOP3.LUT R145, R143, UR31, R10, 0x96, !PT ;  /* 0x0000001f8f917c12 */ /* 0x000fe6000f8e960a */
[----:B------:R-:W-:Y:S01]  /*3e60*/  MUFU.EX2 R190, R34 ;  /* 0x0000002200be7308 */ /* 0x000fe20000000800 */
[----:B------:R-:W-:Y:S01]  /*3e70*/  @!P3 FSEL R65, R65, -INF , !P4 ;  /* 0xff8000004141b808 */ /* 0x000fe20006000000 */
[----:B------:R-:W-:Y:S01]  /*3e80*/  IMAD.WIDE.U32 R12, R12, -0x2daee0ad, RZ ;  /* 0xd2511f530c0c7825 */ /* 0x000fe200078e00ff */
[----:B------:R-:W-:Y:S02]  /*3e90*/  LOP3.LUT R166, R7, UR36, R166, 0x96, !PT ;  /* 0x0000002407a67c12 */ /* 0x000fe4000f8e96a6 */
[----:B------:R-:W-:Y:S01]  /*3ea0*/  @!P3 FSEL R66, R66, -INF , !P1 ;  /* 0xff8000004242b808 */ /* 0x000fe20004800000 */
[----:B--2---:R-:W-:Y:S01]  /*3eb0*/  IMAD.WIDE.U32 R140, R140, -0x326172a9, RZ ;  /* 0xcd9e8d578c8c7825 */ /* 0x004fe200078e00ff */
        /* <DEDUP_REMOVED lines=14> */
[----:B-1----:R-:W-:Y:S03]  /*3fa0*/  LOP3.LUT R0, R11, UR31, R144, 0x96, !PT ;  /* 0x0000001f0b007c12 */ /* 0x002fe6000f8e9690 */
[----:B------:R-:W-:Y:S01]  /*3fb0*/  MUFU.EX2 R194, R21 ;  /* 0x0000001500c27308 */ /* 0x000fe20000000800 */
[--C-:B------:R-:W-:Y:S01]  /*3fc0*/  FFMA.FTZ R64, R64, UR15, -R149.reuse ;  /* 0x0000000f40407c23 */ /* 0x100fe20008010895 */
[----:B------:R-:W-:Y:S01]  /*3fd0*/  IMAD.WIDE.U32 R4, R166, -0x2daee0ad, RZ ;  /* 0xd2511f53a6047825 */ /* 0x000fe200078e00ff */
[----:B------:R-:W-:Y:S03]  /*3fe0*/  LOP3.LUT R141, R9, UR32, R14, 0x96, !PT ;  /* 0x00000020098d7c12 */ /* 0x000fe6000f8e960e */
[----:B------:R-:W-:Y:S01]  /*3ff0*/  FFMA.FTZ R149, R65, UR15, -R149 ;  /* 0x0000000f41957c23 */ /* 0x000fe20008010895 */
[----:B------:R-:W-:Y:S01]  /*4000*/  IMAD.WIDE.U32 R144, R145, -0x326172a9, RZ ;  /* 0xcd9e8d5791907825 */ /* 0x000fe200078e00ff */
[----:B------:R-:W-:Y:S02]  /*4010*/  LOP3.LUT R16, R5, UR31, R146, 0x96, !PT ;  /* 0x0000001f05107c12 */ /* 0x000fe4000f8e9692 */
[----:B------:R1:W-:Y:S01]  /*4020*/  MUFU.EX2 R196, R20 ;  /* 0x0000001400c47308 */ /* 0x0003e20000000800 */
[----:B------:R-:W-:Y:S01]  /*4030*/  FFMA.FTZ R62, R62, UR15, -R2 ;  /* 0x0000000f3e3e7c23 */ /* 0x000fe20008010802 */
[----:B------:R-:W-:Y:S01]  /*4040*/  IMAD.WIDE.U32 R12, R13, -0x326172a9, RZ ;  /* 0xcd9e8d570d0c7825 */ /* 0x000fe200078e00ff */
[----:B------:R-:W-:Y:S03]  /*4050*/  LOP3.LUT R5, R145, UR30, R140, 0x96, !PT ;  /* 0x0000001e91057c12 */ /* 0x000fe6000f8e968c */
[----:B------:R-:W-:Y:S01]  /*4060*/  FFMA.FTZ R2, R63, UR15, -R2 ;  /* 0x0000000f3f027c23 */ /* 0x000fe20008010802 */
[----:B------:R-:W-:Y:S01]  /*4070*/  IMAD.WIDE.U32 R146, R147, -0x2daee0ad, RZ ;  /* 0xd2511f5393927825 */ /* 0x000fe200078e00ff */
[----:B------:R-:W-:Y:S02]  /*4080*/  LOP3.LUT R9, R13, UR30, R150, 0x96, !PT ;  /* 0x0000001e0d097c12 */ /* 0x000fe4000f8e9696 */
[----:B------:R-:W-:Y:S01]  /*4090*/  MUFU.EX2 R206, R22 ;  /* 0x0000001600ce7308 */ /* 0x000fe20000000800 */
[----:B------:R-:W-:Y:S01]  /*40a0*/  FFMA.FTZ R66, R66, UR15, -R148 ;  /* 0x0000000f42427c23 */ /* 0x000fe20008010894 */
[----:B------:R-:W-:Y:S01]  /*40b0*/  IMAD.WIDE.U32 R18, R0, -0x326172a9, RZ ;  /* 0xcd9e8d5700127825 */ /* 0x000fe200078e00ff */
[----:B------:R-:W-:Y:S03]  /*40c0*/  LOP3.LUT R133, R147, UR19, R4, 0x96, !PT ;  /* 0x0000001393857c12 */ /* 0x000fe6000f8e9604 */
[----:B------:R-:W-:Y:S01]  /*40d0*/  FFMA.FTZ R148, R67, UR15, -R148 ;  /* 0x0000000f43947c23 */ /* 0x000fe20008010894 */
[----:B------:R-:W-:Y:S01]  /*40e0*/  IMAD.WIDE.U32 R14, R15, -0x2daee0ad, RZ ;  /* 0xd2511f530f0e7825 */ /* 0x000fe200078e00ff */
[----:B------:R-:W-:Y:S02]  /*40f0*/  LOP3.LUT R150, R19, UR30, R8, 0x96, !PT ;  /* 0x0000001e13967c12 */ /* 0x000fe4000f8e9608 */
[----:B------:R2:W-:Y:S01]  /*4100*/  MUFU.EX2 R203, R23 ;  /* 0x0000001700cb7308 */ /* 0x0005e20000000800 */
[----:B------:R-:W-:Y:S01]  /*4110*/  IMAD.WIDE.U32 R140, R141, -0x2daee0ad, RZ ;  /* 0xd2511f538d8c7825 */ /* 0x000fe200078e00ff */
[----:B------:R-:W-:Y:S03]  /*4120*/  LOP3.LUT R142, R15, UR19, R142, 0x96, !PT ;  /* 0x000000130f8e7c12 */ /* 0x000fe6000f8e968e */
[----:B------:R-:W-:Y:S01]  /*4130*/  IMAD.WIDE.U32 R16, R16, -0x326172a9, RZ ;  /* 0xcd9e8d5710107825 */ /* 0x000fe200078e00ff */
[----:B------:R-:W-:Y:S04]  /*4140*/  LOP3.LUT R145, R141, UR19, R10, 0x96, !PT ;  /* 0x000000138d917c12 */ /* 0x000fe8000f8e960a */
[----:B------:R4:W-:Y:S01]  /*4150*/  MUFU.EX2 R210, R24 ;  /* 0x0000001800d27308 */ /* 0x0009e20000000800 */
[----:B------:R-:W-:Y:S01]  /*4160*/  IMAD.WIDE.U32 R6, R6, -0x326172a9, RZ ;  /* 0xcd9e8d5706067825 */ /* 0x000fe200078e00ff */
[----:B------:R-:W-:Y:S03]  /*4170*/  LOP3.LUT R152, R17, UR30, R152, 0x96, !PT ;  /* 0x0000001e11987c12 */ /* 0x000fe6000f8e9698 */
[----:B------:R-:W-:Y:S01]  /*4180*/  IMAD.WIDE.U32 R8, R9, -0x2daee0ad, RZ ;  /* 0xd2511f5309087825 */ /* 0x000fe200078e00ff */
[----:B------:R-:W-:Y:S04]  /*4190*/  LOP3.LUT R12, R7, UR18, R12, 0x96, !PT ;  /* 0x00000012070c7c12 */ /* 0x000fe8000f8e960c */
[----:B------:R-:W-:Y:S01]  /*41a0*/  MUFU.EX2 R166, R32 ;  /* 0x0000002000a67308 */ /* 0x000fe20000000800 */
[C---:B------:R-:W-:Y:S01]  /*41b0*/  LOP3.LUT R17, R6.reuse, 0xff, RZ, 0xc0, !PT ;  /* 0x000000ff06117812 */ /* 0x040fe200078ec0ff */
[----:B------:R-:W-:Y:S01]  /*41c0*/  IMAD.WIDE.U32 R4, R5, -0x2daee0ad, RZ ;  /* 0xd2511f5305047825 */ /* 0x000fe200078e00ff */
[----:B-1----:R-:W-:Y:S02]  /*41d0*/  SHF.R.U32.HI R20, RZ, 0x18, R8 ;  /* 0x00000018ff147819 */ /* 0x002fe40000011608 */
[----:B------:R-:W-:Y:S02]  /*41e0*/  SHF.R.U32.HI R15, RZ, 0x18, R6 ;  /* 0x00000018ff0f7819 */ /* 0x000fe40000011606 */
[----:B------:R-:W-:Y:S03]  /*41f0*/  SHF.R.U32.HI R147, RZ, 0x10, R4 ;  /* 0x00000010ff937819 */ /* 0x000fe60000011604 */
[----:B------:R-:W-:Y:S01]  /*4200*/  MUFU.EX2 R154, R49 ;  /* 0x00000031009a7308 */ /* 0x000fe20000000800 */
[----:B------:R-:W-:Y:S02]  /*4210*/  LOP3.LUT R141, R6, 0xffff, RZ, 0xc0, !PT ;  /* 0x0000ffff068d7812 */ /* 0x000fe400078ec0ff */
[----:B------:R-:W-:Y:S01]  /*4220*/  SHF.R.U32.HI R143, RZ, 0x10, R6 ;  /* 0x00000010ff8f7819 */ /* 0x000fe20000011606 */
[----:B------:R-:W-:Y:S01]  /*4230*/  IMAD.WIDE.U32 R6, R133, -0x326172a9, RZ ;  /* 0xcd9e8d5785067825 */ /* 0x000fe200078e00ff */
[----:B------:R-:W-:Y:S02]  /*4240*/  LOP3.LUT R11, R9, UR17, R132, 0x96, !PT ;  /* 0x00000011090b7c12 */ /* 0x000fe4000f8e9684 */
[----:B------:R-:W-:Y:S03]  /*4250*/  LOP3.LUT R13, R5, UR17, R14, 0x96, !PT ;  /* 0x00000011050d7c12 */ /* 0x000fe6000f8e960e */
[----:B------:R-:W-:Y:S01]  /*4260*/  MUFU.EX2 R151, R66 ;  /* 0x0000004200977308 */ /* 0x000fe20000000800 */
[C---:B------:R-:W-:Y:S02]  /*4270*/  LOP3.LUT R14, R4.reuse, 0xff, RZ, 0xc0, !PT ;  /* 0x000000ff040e7812 */ /* 0x040fe400078ec0ff */
[----:B------:R-:W-:Y:S02]  /*4280*/  SHF.R.U32.HI R21, RZ, 0x18, R4 ;  /* 0x00000018ff157819 */ /* 0x000fe40000011604 */
[----:B------:R-:W-:Y:S01]  /*4290*/  LOP3.LUT R132, R4, 0xffff, RZ, 0xc0, !PT ;  /* 0x0000ffff04847812 */ /* 0x000fe200078ec0ff */
[----:B------:R-:W-:Y:S01]  /*42a0*/  IMAD.WIDE.U32 R4, R142, -0x326172a9, RZ ;  /* 0xcd9e8d578e047825 */ /* 0x000fe200078e00ff */
[----:B------:R-:W-:Y:S03]  /*42b0*/  LOP3.LUT R10, R7, UR18, R16, 0x96, !PT ;  /* 0x00000012070a7c12 */ /* 0x000fe6000f8e9610 */
[----:B------:R-:W-:Y:S01]  /*42c0*/  MUFU.EX2 R168, R62 ;  /* 0x0000003e00a87308 */ /* 0x000fe20000000800 */
[C---:B------:R-:W-:Y:S02]  /*42d0*/  LOP3.LUT R19, R8.reuse, 0xff, RZ, 0xc0, !PT ;  /* 0x000000ff08137812 */ /* 0x040fe400078ec0ff */
[----:B------:R-:W-:Y:S01]  /*42e0*/  LOP3.LUT R0, R5, UR18, R144, 0x96, !PT ;  /* 0x0000001205007c12 */ /* 0x000fe2000f8e9690 */
[----:B------:R-:W-:Y:S01]  /*42f0*/  IMAD.U32 R144, RZ, RZ, UR8 ;  /* 0x00000008ff907e24 */ /* 0x000fe2000f8e00ff */
[----:B--2---:R-:W-:Y:S02]  /*4300*/  LOP3.LUT R23, R8, 0xffff, RZ, 0xc0, !PT ;  /* 0x0000ffff08177812 */ /* 0x004fe400078ec0ff */
[----:B------:R-:W-:Y:S03]  /*4310*/  SHF.R.U32.HI R133, RZ, 0x10, R8 ;  /* 0x00000010ff857819 */ /* 0x000fe60000011608 */
[----:B------:R-:W-:Y:S01]  /*4320*/  MUFU.EX2 R164, R2 ;  /* 0x0000000200a47308 */ /* 0x000fe20000000800 */
[----:B------:R-:W-:Y:S02]  /*4330*/  LOP3.LUT R8, R4, 0xff, RZ, 0xc0, !PT ;  /* 0x000000ff04087812 */ /* 0x000fe400078ec0ff */
[C---:B------:R-:W-:Y:S02]  /*4340*/  LOP3.LUT R16, R6.reuse, 0xff, RZ, 0xc0, !PT ;  /* 0x000000ff06107812 */ /* 0x040fe400078ec0ff */
[--C-:B------:R-:W-:Y:S02]  /*4350*/  SHF.R.U32.HI R22, RZ, 0x18, R6.reuse ;  /* 0x00000018ff167819 */ /* 0x100fe40000011606 */
[----:B----4-:R-:W-:Y:S03]  /*4360*/  SHF.R.U32.HI R24, RZ, 0x10, R6 ;  /* 0x00000010ff187819 */ /* 0x010fe60000011606 */
[----:B------:R-:W-:Y:S01]  /*4370*/  MUFU.EX2 R153, R52 ;  /* 0x0000003400997308 */ /* 0x000fe20000000800 */
[----:B------:R-:W-:Y:S02]  /*4380*/  LOP3.LUT R134, R6, 0xffff, RZ, 0xc0, !PT ;  /* 0x0000ffff06867812 */ /* 0x000fe400078ec0ff */
[----:B------:R-:W-:Y:S02]  /*4390*/  LOP3.LUT R6, R4, 0xffff, RZ, 0xc0, !PT ;  /* 0x0000ffff04067812 */ /* 0x000fe400078ec0ff */
[C---:B------:R-:W-:Y:S02]  /*43a0*/  LOP3.LUT R5, R12.reuse, 0xff, RZ, 0xc0, !PT ;  /* 0x000000ff0c057812 */ /* 0x040fe400078ec0ff */
[--C-:B------:R-:W-:Y:S03]  /*43b0*/  SHF.R.U32.HI R9, RZ, 0x10, R4.reuse ;  /* 0x00000010ff097819 */ /* 0x100fe60000011604 */
[----:B------:R-:W-:Y:S01]  /*43c0*/  MUFU.EX2 R158, R54 ;  /* 0x00000036009e7308 */ /* 0x000fe20000000800 */
[----:B------:R-:W-:Y:S02]  /*43d0*/  ISETP.LE.U32.AND P4, PT, R5, UR16, PT ;  /* 0x0000001005007c0c */ /* 0x000fe4000bf83070 */
[----:B------:R-:W-:Y:S02]  /*43e0*/  SHF.R.U32.HI R7, RZ, 0x18, R4 ;  /* 0x00000018ff077819 */ /* 0x000fe40000011604 */
[----:B------:R-:W-:Y:S02]  /*43f0*/  LOP3.LUT R4, R12, 0xffff, RZ, 0xc0, !PT ;  /* 0x0000ffff0c047812 */ /* 0x000fe400078ec0ff */
[----:B------:R-:W-:Y:S03]  /*4400*/  SHF.R.U32.HI R5, RZ, 0x10, R12 ;  /* 0x00000010ff057819 */ /* 0x000fe6000001160c */
[----:B------:R-:W-:Y:S01]  /*4410*/  MUFU.EX2 R169, R56 ;  /* 0x0000003800a97308 */ /* 0x000fe20000000800 */
[----:B------:R-:W-:Y:S02]  /*4420*/  SHF.R.U32.HI R4, RZ, 0x8, R4 ;  /* 0x00000008ff047819 */ /* 0x000fe40000011604 */
[----:B------:R-:W-:Y:S02]  /*4430*/  LOP3.LUT R5, R5, 0xff, RZ, 0xc0, !PT ;  /* 0x000000ff05057812 */ /* 0x000fe400078ec0ff */
[----:B------:R-:W-:Y:S01]  /*4440*/  LOP3.LUT R4, R4, 0xffff, RZ, 0xc0, !PT ;  /* 0x0000ffff04047812 */ /* 0x000fe200078ec0ff */
[----:B------:R-:W-:Y:S01]  /*4450*/  @!P4 FADD.FTZ R198, -R198, -RZ ;  /* 0x800000ffc6c6c221 */ /* 0x000fe20000010100 */
[----:B------:R-:W-:Y:S03]  /*4460*/  SHF.R.U32.HI R12, RZ, 0x18, R12 ;  /* 0x00000018ff0c7819 */ /* 0x000fe6000001160c */
[----:B------:R-:W-:Y:S01]  /*4470*/  MUFU.EX2 R170, R59 ;  /* 0x0000003b00aa7308 */ /* 0x000fe20000000800 */
[----:B------:R-:W-:Y:S02]  /*4480*/  ISETP.LE.U32.AND P1, PT, R4, UR16, PT ;  /* 0x0000001004007c0c */ /* 0x000fe4000bf23070 */
[----:B------:R-:W-:Y:S02]  /*4490*/  ISETP.LE.U32.AND P3, PT, R5, UR16, PT ;  /* 0x0000001005007c0c */ /* 0x000fe4000bf63070 */
[C---:B------:R-:W-:Y:S02]  /*44a0*/  LOP3.LUT R5, R0.reuse, 0xff, RZ, 0xc0, !PT ;  /* 0x000000ff00057812 */ /* 0x040fe400078ec0ff */
[----:B------:R-:W-:Y:S03]  /*44b0*/  LOP3.LUT R4, R0, 0xffff, RZ, 0xc0, !PT ;  /* 0x0000ffff00047812 */ /* 0x000fe600078ec0ff */
[----:B------:R-:W-:Y:S01]  /*44c0*/  MUFU.EX2 R216, R27 ;  /* 0x0000001b00d87308 */ /* 0x000fe20000000800 */
[----:B------:R-:W-:Y:S02]  /*44d0*/  ISETP.LE.U32.AND P4, PT, R5, UR16, PT ;  /* 0x0000001005007c0c */ /* 0x000fe4000bf83070 */
[----:B------:R-:W-:Y:S02]  /*44e0*/  ISETP.LE.U32.AND P6, PT, R12, UR16, PT ;  /* 0x000000100c007c0c */ /* 0x000fe4000bfc3070 */
[----:B------:R-:W-:Y:S01]  /*44f0*/  SHF.R.U32.HI R4, RZ, 0x8, R4 ;  /* 0x00000008ff047819 */ /* 0x000fe20000011604 */
[----:B------:R-:W-:Y:S01]  /*4500*/  @!P1 FADD.FTZ R212, -R212, -RZ ;  /* 0x800000ffd4d49221 */ /* 0x000fe20000010100 */
[--C-:B------:R-:W-:Y:S01]  /*4510*/  SHF.R.U32.HI R5, RZ, 0x10, R0.reuse ;  /* 0x00000010ff057819 */ /* 0x100fe20000011600 */
[----:B------:R-:W-:Y:S01]  /*4520*/  @!P3 FADD.FTZ R219, -R219, -RZ ;  /* 0x800000ffdbdbb221 */ /* 0x000fe20000010100 */
[----:B------:R-:W-:Y:S01]  /*4530*/  LOP3.LUT R4, R4, 0xffff, RZ, 0xc0, !PT ;  /* 0x0000ffff04047812 */ /* 0x000fe200078ec0ff */
[----:B------:R-:W1:Y:S01]  /*4540*/  MUFU.EX2 R208, R28 ;  /* 0x0000001c00d07308 */ /* 0x000e620000000800 */
[----:B------:R-:W-:Y:S02]  /*4550*/  LOP3.LUT R5, R5, 0xff, RZ, 0xc0, !PT ;  /* 0x000000ff05057812 */ /* 0x000fe400078ec0ff */
[----:B------:R-:W-:Y:S01]  /*4560*/  ISETP.LE.U32.AND P1, PT, R4, UR16, PT ;  /* 0x0000001004007c0c */ /* 0x000fe2000bf23070 */
[----:B------:R-:W-:Y:S01]  /*4570*/  @!P4 FADD.FTZ R223, -R223, -RZ ;  /* 0x800000ffdfdfc221 */ /* 0x000fe20000010100 */
[----:B------:R-:W-:Y:S01]  /*4580*/  ISETP.LE.U32.AND P4, PT, R8, UR16, PT ;  /* 0x0000001008007c0c */ /* 0x000fe2000bf83070 */
[----:B------:R-:W-:Y:S01]  /*4590*/  @!P6 FADD.FTZ R218, -R218, -RZ ;  /* 0x800000ffdadae221 */ /* 0x000fe20000010100 */
[----:B------:R-:W-:Y:S03]  /*45a0*/  SHF.R.U32.HI R0, RZ, 0x18, R0 ;  /* 0x00000018ff007819 */ /* 0x000fe60000011600 */
[----:B------:R-:W-:Y:S01]  /*45b0*/  MUFU.EX2 R211, R25 ;  /* 0x0000001900d37308 */ /* 0x000fe20000000800 */
[----:B------:R-:W-:Y:S02]  /*45c0*/  ISETP.LE.U32.AND P3, PT, R5, UR16, PT ;  /* 0x0000001005007c0c */ /* 0x000fe4000bf63070 */
[----:B------:R-:W-:Y:S02]  /*45d0*/  ISETP.LE.U32.AND P6, PT, R0, UR16, PT ;  /* 0x0000001000007c0c */ /* 0x000fe4000bfc3070 */
[----:B------:R-:W-:Y:S02]  /*45e0*/  SHF.R.U32.HI R0, RZ, 0x8, R6 ;  /* 0x00000008ff007819 */ /* 0x000fe40000011606 */
[----:B------:R-:W-:Y:S01]  /*45f0*/  LOP3.LUT R4, R9, 0xff, RZ, 0xc0, !PT ;  /* 0x000000ff09047812 */ /* 0x000fe200078ec0ff */
[----:B------:R-:W-:Y:S01]  /*4600*/  @!P1 FADD.FTZ R222, -R222, -RZ ;  /* 0x800000ffdede9221 */ /* 0x000fe20000010100 */
[----:B------:R-:W-:Y:S01]  /*4610*/  LOP3.LUT R0, R0, 0xffff, RZ, 0xc0, !PT ;  /* 0x0000ffff00007812 */ /* 0x000fe200078ec0ff */
[----:B------:R-:W-:Y:S01]  /*4620*/  @!P4 FADD.FTZ R221, -R221, -RZ ;  /* 0x800000ffddddc221 */ /* 0x000fe20000010100 */
[----:B------:R-:W-:Y:S01]  /*4630*/  ISETP.LE.U32.AND P0, PT, R17, UR16, PT ;  /* 0x0000001011007c0c */ /* 0x000fe2000bf03070 */
[----:B------:R-:W-:Y:S01]  /*4640*/  MUFU.EX2 R207, R29 ;  /* 0x0000001d00cf7308 */ /* 0x000fe20000000800 */
[----:B------:R-:W-:Y:S01]  /*4650*/  ISETP.LE.U32.AND P1, PT, R0, UR16, PT ;  /* 0x0000001000007c0c */ /* 0x000fe2000bf23070 */
[----:B------:R-:W-:Y:S01]  /*4660*/  @!P3 FADD.FTZ R227, -R227, -RZ ;  /* 0x800000ffe3e3b221 */ /* 0x000fe20000010100 */
[----:B------:R-:W-:Y:S01]  /*4670*/  ISETP.LE.U32.AND P3, PT, R4, UR16, PT ;  /* 0x0000001004007c0c */ /* 0x000fe2000bf63070 */
[----:B------:R-:W-:Y:S01]  /*4680*/  @!P6 FADD.FTZ R226, -R226, -RZ ;  /* 0x800000ffe2e2e221 */ /* 0x000fe20000010100 */
[----:B------:R-:W-:Y:S02]  /*4690*/  SHF.R.U32.HI R0, RZ, 0x8, R141 ;  /* 0x00000008ff007819 */ /* 0x000fe4000001168d */
[----:B------:R-:W-:Y:S03]  /*46a0*/  LOP3.LUT R4, R143, 0xff, RZ, 0xc0, !PT ;  /* 0x000000ff8f047812 */ /* 0x000fe600078ec0ff */
[----:B------:R-:W-:Y:S01]  /*46b0*/  MUFU.EX2 R215, R30 ;  /* 0x0000001e00d77308 */ /* 0x000fe20000000800 */
        /* <DEDUP_REMOVED lines=10> */
[----:B------:R-:W2:Y:S01]  /*4760*/  MUFU.EX2 R214, R31 ;  /* 0x0000001f00d67308 */ /* 0x000ea20000000800 */
[----:B------:R-:W-:Y:S01]  /*4770*/  ISETP.LE.U32.AND P5, PT, R14, UR16, PT ;  /* 0x000000100e007c0c */ /* 0x000fe2000bfa3070 */
[----:B------:R-:W-:Y:S01]  /*4780*/  IMAD.U32 R145, RZ, RZ, UR7 ;  /* 0x00000007ff917e24 */ /* 0x000fe2000f8e00ff */
[----:B------:R-:W-:Y:S01]  /*4790*/  SHF.R.U32.HI R0, RZ, 0x8, R0 ;  /* 0x00000008ff007819 */ /* 0x000fe20000011600 */
[----:B---3--:R-:W-:Y:S01]  /*47a0*/  @!P6 FADD.FTZ R224, -R224, -RZ ;  /* 0x800000ffe0e0e221 */ /* 0x008fe20000010100 */
        /* <DEDUP_REMOVED lines=8> */
[----:B------:R-:W-:Y:S01]  /*4830*/  ISETP.LE.U32.AND P0, PT, R20, UR16, PT ;  /* 0x0000001014007c0c */ /* 0x000fe2000bf03070 */
[----:B-1----:R-:W-:Y:S01]  /*4840*/  @!P5 FADD.FTZ R208, -R208, -RZ ;  /* 0x800000ffd0d0d221 */ /* 0x002fe20000010100 */
[C---:B------:R-:W-:Y:S02]  /*4850*/  LOP3.LUT R14, R4.reuse, 0xff, RZ, 0xc0, !PT ;  /* 0x000000ff040e7812 */ /* 0x040fe400078ec0ff */
[----:B------:R-:W-:Y:S01]  /*4860*/  LOP3.LUT R19, R4, 0xffff, RZ, 0xc0, !PT ;  /* 0x0000ffff04137812 */ /* 0x000fe200078ec0ff */
[----:B--2---:R-:W-:Y:S01]  /*4870*/  @!P4 FADD.FTZ R214, -R214, -RZ ;  /* 0x800000ffd6d6c221 */ /* 0x004fe20000010100 */
[--C-:B------:R-:W-:Y:S03]  /*4880*/  SHF.R.U32.HI R21, RZ, 0x18, R4.reuse ;  /* 0x00000018ff157819 */ /* 0x100fe60000011604 */
[----:B------:R-:W-:Y:S01]  /*4890*/  MUFU.EX2 R160, R37 ;  /* 0x0000002500a07308 */ /* 0x000fe20000000800 */
[----:B------:R-:W-:Y:S01]  /*48a0*/  SHF.R.U32.HI R20, RZ, 0x10, R4 ;  /* 0x00000010ff147819 */ /* 0x000fe20000011604 */
[----:B------:R-:W-:Y:S01]  /*48b0*/  @!P6 FADD.FTZ R166, -R166, -RZ ;  /* 0x800000ffa6a6e221 */ /* 0x000fe20000010100 */
[----:B------:R-:W-:Y:S01]  /*48c0*/  LOP3.LUT R4, R13, 0xff, RZ, 0xc0, !PT ;  /* 0x000000ff0d047812 */ /* 0x000fe200078ec0ff */
[----:B------:R-:W-:Y:S01]  /*48d0*/  @!P1 FADD.FTZ R194, -R194, -RZ ;  /* 0x800000ffc2c29221 */ /* 0x000fe20000010100 */
[----:B------:R-:W-:Y:S01]  /*48e0*/  SHF.R.U32.HI R0, RZ, 0x10, R11 ;  /* 0x00000010ff007819 */ /* 0x000fe2000001160b */
[----:B------:R-:W-:Y:S01]  /*48f0*/  @!P0 FADD.FTZ R189, -R189, -RZ ;  /* 0x800000ffbdbd8221 */ /* 0x000fe20000010100 */
[----:B------:R-:W-:Y:S03]  /*4900*/  ISETP.LE.U32.AND P1, PT, R4, UR16, PT ;  /* 0x0000001004007c0c */ /* 0x000fe6000bf23070 */
[----:B------:R-:W-:Y:S01]  /*4910*/  MUFU.EX2 R188, R38 ;  /* 0x0000002600bc7308 */ /* 0x000fe20000000800 */
[----:B------:R-:W-:Y:S02]  /*4920*/  LOP3.LUT R6, R11, 0xff, RZ, 0xc0, !PT ;  /* 0x000000ff0b067812 */ /* 0x000fe400078ec0ff */
[----:B------:R-:W-:Y:S02]  /*4930*/  LOP3.LUT R0, R0, 0xff, RZ, 0xc0, !PT ;  /* 0x000000ff00007812 */ /* 0x000fe400078ec0ff */
[----:B------:R-:W-:Y:S01]  /*4940*/  ISETP.LE.U32.AND P3, PT, R6, UR16, PT ;  /* 0x0000001006007c0c */ /* 0x000fe2000bf63070 */
[----:B------:R-:W-:Y:S01]  /*4950*/  IMAD.WIDE.U32 R6, R152, -0x2daee0ad, RZ ;  /* 0xd2511f5398067825 */ /* 0x000fe200078e00ff */
[----:B------:R-:W-:Y:S03]  /*4960*/  ISETP.LE.U32.AND P2, PT, R0, UR16, PT ;  /* 0x0000001000007c0c */ /* 0x000fe6000bf43070 */
[----:B------:R-:W-:Y:S01]  /*4970*/  MUFU.EX2 R171, R39 ;  /* 0x0000002700ab7308 */ /* 0x000fe20000000800 */
[--C-:B------:R-:W-:Y:S02]  /*4980*/  SHF.R.U32.HI R4, RZ, 0x10, R13.reuse ;  /* 0x00000010ff047819 */ /* 0x100fe4000001160d */
[----:B------:R-:W-:Y:S01]  /*4990*/  LOP3.LUT R0, R13, 0xffff, RZ, 0xc0, !PT ;  /* 0x0000ffff0d007812 */ /* 0x000fe200078ec0ff */
[----:B------:R-:W-:Y:S01]  /*49a0*/  @!P1 FADD.FTZ R210, -R210, -RZ ;  /* 0x800000ffd2d29221 */ /* 0x000fe20000010100 */
[----:B------:R-:W-:Y:S02]  /*49b0*/  SHF.R.U32.HI R13, RZ, 0x18, R13 ;  /* 0x00000018ff0d7819 */ /* 0x000fe4000001160d */
[----:B------:R-:W-:Y:S03]  /*49c0*/  SHF.R.U32.HI R11, RZ, 0x18, R11 ;  /* 0x00000018ff0b7819 */ /* 0x000fe6000001160b */
[----:B------:R-:W-:Y:S01]  /*49d0*/  MUFU.EX2 R195, R41 ;  /* 0x0000002900c37308 */ /* 0x000fe20000000800 */
[----:B------:R-:W-:Y:S01]  /*49e0*/  ISETP.LE.U32.AND P1, PT, R13, UR16, PT ;  /* 0x000000100d007c0c */ /* 0x000fe2000bf23070 */
[----:B------:R-:W-:Y:S01]  /*49f0*/  @!P3 FADD.FTZ R196, -R196, -RZ ;  /* 0x800000ffc4c4b221 */ /* 0x000fe20000010100 */
[----:B------:R-:W-:Y:S01]  /*4a00*/  SHF.R.U32.HI R0, RZ, 0x8, R0 ;  /* 0x00000008ff007819 */ /* 0x000fe20000011600 */
[----:B------:R-:W-:Y:S01]  /*4a10*/  @!P2 FADD.FTZ R206, -R206, -RZ ;  /* 0x800000ffcecea221 */ /* 0x000fe20000010100 */
[----:B------:R-:W-:Y:S02]  /*4a20*/  ISETP.LE.U32.AND P3, PT, R11, UR16, PT ;  /* 0x000000100b007c0c */ /* 0x000fe4000bf63070 */
[----:B------:R-:W-:Y:S03]  /*4a30*/  SHF.R.U32.HI R11, RZ, 0x8, R132 ;  /* 0x00000008ff0b7819 */ /* 0x000fe60000011684 */
[----:B------:R-:W-:Y:S01]  /*4a40*/  MUFU.EX2 R205, R42 ;  /* 0x0000002a00cd7308 */ /* 0x000fe20000000800 */
[----:B------:R-:W-:Y:S02]  /*4a50*/  LOP3.LUT R0, R0, 0xffff, RZ, 0xc0, !PT ;  /* 0x0000ffff00007812 */ /* 0x000fe400078ec0ff */
[----:B------:R-:W-:Y:S02]  /*4a60*/  LOP3.LUT R11, R11, 0xffff, RZ, 0xc0, !PT ;  /* 0x0000ffff0b0b7812 */ /* 0x000fe400078ec0ff */
[----:B------:R-:W-:Y:S01]  /*4a70*/  ISETP.LE.U32.AND P2, PT, R0, UR16, PT ;  /* 0x0000001000007c0c */ /* 0x000fe2000bf43070 */
[----:B------:R-:W-:Y:S01]  /*4a80*/  @!P1 FADD.FTZ R216, -R216, -RZ ;  /* 0x800000ffd8d89221 */ /* 0x000fe20000010100 */
[----:B------:R-:W-:Y:S03]  /*4a90*/  ISETP.LE.U32.AND P1, PT, R11, UR16, PT ;  /* 0x000000100b007c0c */ /* 0x000fe6000bf23070 */
[----:B------:R-:W-:Y:S01]  /*4aa0*/  MUFU.EX2 R197, R40 ;  /* 0x0000002800c57308 */ /* 0x000fe20000000800 */
[----:B------:R-:W-:Y:S01]  /*4ab0*/  LOP3.LUT R11, R147, 0xff, RZ, 0xc0, !PT ;  /* 0x000000ff930b7812 */ /* 0x000fe200078ec0ff */
[----:B------:R-:W-:Y:S01]  /*4ac0*/  @!P3 FADD.FTZ R203, -R203, -RZ ;  /* 0x800000ffcbcbb221 */ /* 0x000fe20000010100 */
[----:B------:R-:W-:Y:S02]  /*4ad0*/  LOP3.LUT R9, R5, UR18, R18, 0x96, !PT ;  /* 0x0000001205097c12 */ /* 0x000fe4000f8e9612 */
[----:B------:R-:W-:Y:S02]  /*4ae0*/  ISETP.LE.U32.AND P5, PT, R11, UR16, PT ;  /* 0x000000100b007c0c */ /* 0x000fe4000bfa3070 */
[----:B------:R-:W-:Y:S01]  /*4af0*/  LOP3.LUT R0, R4, 0xff, RZ, 0xc0, !PT ;  /* 0x000000ff04007812 */ /* 0x000fe200078ec0ff */
[----:B------:R-:W-:Y:S01]  /*4b00*/  IMAD.WIDE.U32 R4, R150, -0x2daee0ad, RZ ;  /* 0xd2511f5396047825 */ /* 0x000fe200078e00ff */
[C---:B------:R-:W-:Y:S01]  /*4b10*/  LOP3.LUT R17, R6.reuse, 0xffff, RZ, 0xc0, !PT ;  /* 0x0000ffff06117812 */ /* 0x040fe200078ec0ff */
[----:B------:R-:W-:Y:S01]  /*4b20*/  MUFU.EX2 R204, R43 ;  /* 0x0000002b00cc7308 */ /* 0x000fe20000000800 */
[--C-:B------:R-:W-:Y:S01]  /*4b30*/  SHF.R.U32.HI R18, RZ, 0x10, R6.reuse ;  /* 0x00000010ff127819 */ /* 0x100fe20000011606 */
[----:B------:R-:W-:Y:S01]  /*4b40*/  @!P2 FADD.FTZ R211, -R211, -RZ ;  /* 0x800000ffd3d3a221 */ /* 0x000fe20000010100 */
[----:B------:R-:W-:Y:S01]  /*4b50*/  LOP3.LUT R13, R6, 0xff, RZ, 0xc0, !PT ;  /* 0x000000ff060d7812 */ /* 0x000fe200078ec0ff */
[----:B------:R-:W-:Y:S01]  /*4b60*/  @!P1 FADD.FTZ R207, -R207, -RZ ;  /* 0x800000ffcfcf9221 */ /* 0x000fe20000010100 */
[----:B------:R-:W-:Y:S02]  /*4b70*/  SHF.R.U32.HI R12, RZ, 0x18, R6 ;  /* 0x00000018ff0c7819 */ /* 0x000fe40000011606 */
[----:B------:R-:W-:Y:S01]  /*4b80*/  SHF.R.U32.HI R6, RZ, 0x8, R23 ;  /* 0x00000008ff067819 */ /* 0x000fe20000011617 */
[----:B------:R-:W-:Y:S01]  /*4b90*/  @!P5 FADD.FTZ R215, -R215, -RZ ;  /* 0x800000ffd7d7d221 */ /* 0x000fe20000010100 */
[----:B------:R-:W-:Y:S01]  /*4ba0*/  ISETP.LE.U32.AND P3, PT, R0, UR16, PT ;  /* 0x0000001000007c0c */ /* 0x000fe2000bf63070 */
[----:B------:R-:W-:Y:S01]  /*4bb0*/  MUFU.EX2 R201, R46 ;  /* 0x0000002e00c97308 */ /* 0x000fe20000000800 */
[----:B------:R-:W-:Y:S02]  /*4bc0*/  ISETP.LE.U32.AND P2, PT, R16, UR16, PT ;  /* 0x0000001010007c0c */ /* 0x000fe4000bf43070 */
[----:B------:R-:W-:Y:S02]  /*4bd0*/  LOP3.LUT R0, R5, UR17, R140, 0x96, !PT ;  /* 0x0000001105007c12 */ /* 0x000fe4000f8e968c */
[C---:B------:R-:W-:Y:S02]  /*4be0*/  LOP3.LUT R16, R4.reuse, 0xffff, RZ, 0xc0, !PT ;  /* 0x0000ffff04107812 */ /* 0x040fe400078ec0ff */
[----:B------:R-:W-:Y:S03]  /*4bf0*/  LOP3.LUT R8, R7, UR17, R146, 0x96, !PT ;  /* 0x0000001107087c12 */ /* 0x000fe6000f8e9692 */
[----:B------:R-:W-:Y:S01]  /*4c00*/  MUFU.EX2 R200, R47 ;  /* 0x0000002f00c87308 */ /* 0x000fe20000000800 */
[----:B------:R-:W-:Y:S02]  /*4c10*/  LOP3.LUT R11, R4, 0xff, RZ, 0xc0, !PT ;  /* 0x000000ff040b7812 */ /* 0x000fe400078ec0ff */
[--C-:B------:R-:W-:Y:S02]  /*4c20*/  SHF.R.U32.HI R15, RZ, 0x18, R4.reuse ;  /* 0x00000018ff0f7819 */ /* 0x100fe40000011604 */
[----:B------:R-:W-:Y:S01]  /*4c30*/  SHF.R.U32.HI R7, RZ, 0x10, R4 ;  /* 0x00000010ff077819 */ /* 0x000fe20000011604 */
[----:B------:R-:W-:Y:S01]  /*4c40*/  @!P2 FADD.FTZ R155, -R155, -RZ ;  /* 0x800000ff9b9ba221 */ /* 0x000fe20000010100 */
[----:B------:R-:W-:Y:S03]  /*4c50*/  LOP3.LUT R5, R6, 0xffff, RZ, 0xc0, !PT ;  /* 0x0000ffff06057812 */ /* 0x000fe600078ec0ff */
[----:B------:R-:W1:Y:S01]  /*4c60*/  MUFU.EX2 R217, R26 ;  /* 0x0000001a00d97308 */ /* 0x000e620000000800 */
[----:B------:R-:W-:Y:S02]  /*4c70*/  LOP3.LUT R4, R133, 0xff, RZ, 0xc0, !PT ;  /* 0x000000ff85047812 */ /* 0x000fe400078ec0ff */
[----:B------:R-:W-:Y:S02]  /*4c80*/  ISETP.LE.U32.AND P1, PT, R5, UR16, PT ;  /* 0x0000001005007c0c */ /* 0x000fe4000bf23070 */
[----:B------:R-:W-:Y:S02]  /*4c90*/  LOP3.LUT R5, R10, 0xff, RZ, 0xc0, !PT ;  /* 0x000000ff0a057812 */ /* 0x000fe400078ec0ff */
[----:B------:R-:W-:Y:S03]  /*4ca0*/  ISETP.LE.U32.AND P5, PT, R4, UR16, PT ;  /* 0x0000001004007c0c */ /* 0x000fe6000bfa3070 */
[----:B------:R-:W-:Y:S01]  /*4cb0*/  MUFU.EX2 R152, R53 ;  /* 0x0000003500987308 */ /* 0x000fe20000000800 */
[----:B------:R-:W-:Y:S02]  /*4cc0*/  LOP3.LUT R4, R10, 0xffff, RZ, 0xc0, !PT ;  /* 0x0000ffff0a047812 */ /* 0x000fe400078ec0ff */
[----:B------:R-:W-:Y:S02]  /*4cd0*/  ISETP.LE.U32.AND P4, PT, R5, UR16, PT ;  /* 0x0000001005007c0c */ /* 0x000fe4000bf83070 */
[----:B------:R-:W-:Y:S02]  /*4ce0*/  SHF.R.U32.HI R5, RZ, 0x18, R10 ;  /* 0x00000018ff057819 */ /* 0x000fe4000001160a */
[----:B------:R-:W-:Y:S03]  /*4cf0*/  SHF.R.U32.HI R4, RZ, 0x8, R4 ;  /* 0x00000008ff047819 */ /* 0x000fe60000011604 */
[----:B------:R-:W-:Y:S01]  /*4d00*/  MUFU.EX2 R193, R44 ;  /* 0x0000002c00c17308 */ /* 0x000fe20000000800 */
[----:B------:R-:W-:Y:S01]  /*4d10*/  ISETP.LE.U32.AND P6, PT, R5, UR16, PT ;  /* 0x0000001005007c0c */ /* 0x000fe2000bfc3070 */
[----:B-1----:R-:W-:Y:S01]  /*4d20*/  @!P3 FADD.FTZ R217, -R217, -RZ ;  /* 0x800000ffd9d9b221 */ /* 0x002fe20000010100 */
[----:B------:R-:W-:Y:S01]  /*4d30*/  SHF.R.U32.HI R5, RZ, 0x10, R10 ;  /* 0x00000010ff057819 */ /* 0x000fe2000001160a */
[----:B------:R-:W-:Y:S01]  /*4d40*/  @!P5 FADD.FTZ R190, -R190, -RZ ;  /* 0x800000ffbebed221 */ /* 0x000fe20000010100 */
[----:B------:R-:W-:Y:S01]  /*4d50*/  LOP3.LUT R4, R4, 0xffff, RZ, 0xc0, !PT ;  /* 0x0000ffff04047812 */ /* 0x000fe200078ec0ff */
[----:B------:R-:W-:Y:S01]  /*4d60*/  @!P1 FADD.FTZ R165, -R165, -RZ ;  /* 0x800000ffa5a59221 */ /* 0x000fe20000010100 */
[----:B------:R-:W-:Y:S01]  /*4d70*/  LOP3.LUT R5, R5, 0xff, RZ, 0xc0, !PT ;  /* 0x000000ff05057812 */ /* 0x000fe200078ec0ff */
[----:B------:R-:W-:Y:S01]  /*4d80*/  @!P4 FADD.FTZ R161, -R161, -RZ ;  /* 0x800000ffa1a1c221 */ /* 0x000fe20000010100 */
[----:B------:R-:W-:Y:S01]  /*4d90*/  ISETP.LE.U32.AND P5, PT, R4, UR16, PT ;  /* 0x0000001004007c0c */ /* 0x000fe2000bfa3070 */
[----:B------:R-:W-:Y:S01]  /*4da0*/  MUFU.EX2 R150, R64 ;  /* 0x0000004000967308 */ /* 0x000fe20000000800 */
[----:B------:R-:W-:Y:S02]  /*4db0*/  LOP3.LUT R4, R9, 0xffff, RZ, 0xc0, !PT ;  /* 0x0000ffff09047812 */ /* 0x000fe400078ec0ff */
[----:B------:R-:W-:Y:S01]  /*4dc0*/  ISETP.LE.U32.AND P0, PT, R5, UR16, PT ;  /* 0x0000001005007c0c */ /* 0x000fe2000bf03070 */
[----:B------:R-:W-:Y:S01]  /*4dd0*/  @!P6 FADD.FTZ R171, -R171, -RZ ;  /* 0x800000ffababe221 */ /* 0x000fe20000010100 */
[----:B------:R-:W-:Y:S02]  /*4de0*/  LOP3.LUT R5, R9, 0xff, RZ, 0xc0, !PT ;  /* 0x000000ff09057812 */ /* 0x000fe400078ec0ff */
[----:B------:R-:W-:Y:S03]  /*4df0*/  SHF.R.U32.HI R4, RZ, 0x8, R4 ;  /* 0x00000008ff047819 */ /* 0x000fe60000011604 */
[----:B------:R-:W-:Y:S01]  /*4e00*/  MUFU.EX2 R149, R149 ;  /* 0x0000009500957308 */ /* 0x000fe20000000800 */
[----:B------:R-:W-:Y:S02]  /*4e10*/  ISETP.LE.U32.AND P4, PT, R5, UR16, PT ;  /* 0x0000001005007c0c */ /* 0x000fe4000bf83070 */
[----:B------:R-:W-:Y:S01]  /*4e20*/  LOP3.LUT R5, R4, 0xffff, RZ, 0xc0, !PT ;  /* 0x0000ffff04057812 */ /* 0x000fe200078ec0ff */
[----:B------:R-:W-:Y:S01]  /*4e30*/  @!P5 FADD.FTZ R160, -R160, -RZ ;  /* 0x800000ffa0a0d221 */ /* 0x000fe20000010100 */
[--C-:B------:R-:W-:Y:S02]  /*4e40*/  SHF.R.U32.HI R6, RZ, 0x10, R9.reuse ;  /* 0x00000010ff067819 */ /* 0x100fe40000011609 */
[----:B------:R-:W-:Y:S01]  /*4e50*/  ISETP.LE.U32.AND P5, PT, R5, UR16, PT ;  /* 0x0000001005007c0c */ /* 0x000fe2000bfa3070 */
[----:B------:R-:W-:Y:S01]  /*4e60*/  @!P0 FADD.FTZ R188, -R188, -RZ ;  /* 0x800000ffbcbc8221 */ /* 0x000fe20000010100 */
[----:B------:R-:W-:Y:S01]  /*4e70*/  LOP3.LUT R4, R6, 0xff, RZ, 0xc0, !PT ;  /* 0x000000ff06047812 */ /* 0x000fe200078ec0ff */
[----:B------:R-:W1:Y:S01]  /*4e80*/  MUFU.EX2 R192, R45 ;  /* 0x0000002d00c07308 */ /* 0x000e620000000800 */
[----:B------:R-:W-:Y:S02]  /*4e90*/  SHF.R.U32.HI R9, RZ, 0x18, R9 ;  /* 0x00000018ff097819 */ /* 0x000fe40000011609 */
[----:B------:R-:W-:Y:S01]  /*4ea0*/  ISETP.LE.U32.AND P0, PT, R4, UR16, PT ;  /* 0x0000001004007c0c */ /* 0x000fe2000bf03070 */
[----:B------:R-:W-:Y:S01]  /*4eb0*/  @!P4 FADD.FTZ R197, -R197, -RZ ;  /* 0x800000ffc5c5c221 */ /* 0x000fe20000010100 */
[----:B------:R-:W-:Y:S02]  /*4ec0*/  SHF.R.U32.HI R4, RZ, 0x8, R19 ;  /* 0x00000008ff047819 */ /* 0x000fe40000011613 */
[----:B------:R-:W-:Y:S03]  /*4ed0*/  ISETP.LE.U32.AND P6, PT, R9, UR16, PT ;  /* 0x0000001009007c0c */ /* 0x000fe6000bfc3070 */
[----:B------:R-:W2:Y:S01]  /*4ee0*/  MUFU.EX2 R148, R148 ;  /* 0x0000009400947308 */ /* 0x000ea20000000800 */
[----:B------:R-:W-:Y:S01]  /*4ef0*/  LOP3.LUT R4, R4, 0xffff, RZ, 0xc0, !PT ;  /* 0x0000ffff04047812 */ /* 0x000fe200078ec0ff */
[----:B------:R-:W-:Y:S01]  /*4f00*/  @!P5 FADD.FTZ R195, -R195, -RZ ;  /* 0x800000ffc3c3d221 */ /* 0x000fe20000010100 */
[----:B------:R-:W-:Y:S02]  /*4f10*/  ISETP.LE.U32.AND P4, PT, R21, UR16, PT ;  /* 0x0000001015007c0c */ /* 0x000fe4000bf83070 */
[----:B------:R-:W-:Y:S02]  /*4f20*/  ISETP.LE.U32.AND P5, PT, R4, UR16, PT ;  /* 0x0000001004007c0c */ /* 0x000fe4000bfa3070 */
[----:B------:R-:W-:Y:S01]  /*4f30*/  LOP3.LUT R4, R20, 0xff, RZ, 0xc0, !PT ;  /* 0x000000ff14047812 */ /* 0x000fe200078ec0ff */
[----:B------:R-:W-:Y:S01]  /*4f40*/  @!P0 FADD.FTZ R205, -R205, -RZ ;  /* 0x800000ffcdcd8221 */ /* 0x000fe20000010100 */
[----:B------:R-:W-:Y:S02]  /*4f50*/  LOP3.LUT R5, R24, 0xff, RZ, 0xc0, !PT ;  /* 0x000000ff18057812 */ /* 0x000fe400078ec0ff */
[----:B------:R-:W-:Y:S01]  /*4f60*/  ISETP.LE.U32.AND P0, PT, R4, UR16, PT ;  /* 0x0000001004007c0c */ /* 0x000fe2000bf03070 */
[----:B------:R-:W-:Y:S01]  /*4f70*/  @!P6 FADD.FTZ R204, -R204, -RZ ;  /* 0x800000ffcccce221 */ /* 0x000fe20000010100 */
[----:B------:R-:W-:Y:S02]  /*4f80*/  SHF.R.U32.HI R4, RZ, 0x8, R134 ;  /* 0x00000008ff047819 */ /* 0x000fe40000011686 */
[----:B------:R-:W-:Y:S01]  /*4f90*/  ISETP.LE.U32.AND P6, PT, R5, UR16, PT ;  /* 0x0000001005007c0c */ /* 0x000fe2000bfc3070 */
[----:B------:R-:W-:Y:S01]  /*4fa0*/  @!P4 FADD.FTZ R200, -R200, -RZ ;  /* 0x800000ffc8c8c221 */ /* 0x000fe20000010100 */
[----:B------:R-:W-:Y:S01]  /*4fb0*/  LOP3.LUT R5, R4, 0xffff, RZ, 0xc0, !PT ;  /* 0x0000ffff04057812 */ /* 0x000fe200078ec0ff */
[----:B-1----:R-:W-:Y:S01]  /*4fc0*/  @!P5 FADD.FTZ R192, -R192, -RZ ;  /* 0x800000ffc0c0d221 */ /* 0x002fe20000010100 */
[----:B------:R-:W-:Y:S02]  /*4fd0*/  LOP3.LUT R4, R8, 0xff, RZ, 0xc0, !PT ;  /* 0x000000ff08047812 */ /* 0x000fe400078ec0ff */
[----:B------:R-:W-:Y:S02]  /*4fe0*/  ISETP.LE.U32.AND P3, PT, R22, UR16, PT ;  /* 0x0000001016007c0c */ /* 0x000fe4000bf63070 */
[----:B------:R-:W-:Y:S01]  /*4ff0*/  ISETP.LE.U32.AND P4, PT, R4, UR16, PT ;  /* 0x0000001004007c0c */ /* 0x000fe2000bf83070 */
[----:B------:R-:W-:Y:S01]  /*5000*/  @!P0 FADD.FTZ R201, -R201, -RZ ;  /* 0x800000ffc9c98221 */ /* 0x000fe20000010100 */
[----:B------:R-:W-:Y:S02]  /*5010*/  ISETP.LE.U32.AND P0, PT, R5, UR16, PT ;  /* 0x0000001005007c0c */ /* 0x000fe4000bf03070 */
        /* <DEDUP_REMOVED lines=10> */
[----:B------:R-:W-:Y:S02]  /*50c0*/  ISETP.LE.U32.AND P0, PT, R4, UR16, PT ;  /* 0x0000001004007c0c */ /* 0x000fe4000bf03070 */
[----:B------:R-:W-:Y:S02]  /*50d0*/  LOP3.LUT R4, R6, 0xffff, RZ, 0xc0, !PT ;  /* 0x0000ffff06047812 */ /* 0x000fe400078ec0ff */
[----:B------:R-:W-:Y:S01]  /*50e0*/  LOP3.LUT R6, R0, 0xffff, RZ, 0xc0, !PT ;  /* 0x0000ffff00067812 */ /* 0x000fe200078ec0ff */
[----:B------:R-:W-:Y:S01]  /*50f0*/  @!P2 FADD.FTZ R157, -R157, -RZ ;  /* 0x800000ff9d9da221 */ /* 0x000fe20000010100 */
[----:B------:R-:W-:Y:S02]  /*5100*/  ISETP.LE.U32.AND P6, PT, R4, UR16, PT ;  /* 0x0000001004007c0c */ /* 0x000fe4000bfc3070 */
        /* <DEDUP_REMOVED lines=35> */
[----:B------:R-:W-:Y:S02]  /*5340*/  F2FP.RELU.F16.F32.PACK_AB R2, R157, R158 ;  /* 0x0000009e9d02723e */ /* 0x000fe400000008ff */
[----:B------:R-:W-:Y:S01]  /*5350*/  ISETP.LE.U32.AND P5, PT, R12, UR16, PT ;  /* 0x000000100c007c0c */ /* 0x000fe2000bfa3070 */
[----:B------:R-:W-:Y:S01]  /*5360*/  @!P2 FADD.FTZ R156, -R156, -RZ ;  /* 0x800000ff9c9ca221 */ /* 0x000fe20000010100 */
[----:B------:R-:W-:Y:S02]  /*5370*/  ISETP.LE.U32.AND P0, PT, R15, UR16, PT ;  /* 0x000000100f007c0c */ /* 0x000fe4000bf03070 */
[----:B------:R-:W-:Y:S01]  /*5380*/  ISETP.LE.U32.AND P3, PT, R11, UR16, PT ;  /* 0x000000100b007c0c */ /* 0x000fe2000bf63070 */
[----:B------:R-:W-:Y:S01]  /*5390*/  @!P1 FADD.FTZ R150, -R150, -RZ ;  /* 0x800000ff96969221 */ /* 0x000fe20000010100 */
[----:B------:R-:W-:Y:S02]  /*53a0*/  ISETP.LE.U32.AND P1, PT, R5, UR16, PT ;  /* 0x0000001005007c0c */ /* 0x000fe4000bf23070 */
[----:B------:R-:W-:Y:S02]  /*53b0*/  F2FP.RELU.F16.F32.PACK_AB R5, R218, R219 ;  /* 0x000000dbda05723e */ /* 0x000fe400000008ff */
[----:B------:R-:W-:Y:S02]  /*53c0*/  FSETP.GE.FTZ.AND P2, PT, R199, RZ, PT ;  /* 0x000000ffc700720b */ /* 0x000fe40003f56000 */
[----:B------:R-:W-:Y:S01]  /*53d0*/  FSETP.GE.FTZ.AND P4, PT, R155, RZ, PT ;  /* 0x000000ff9b00720b */ /* 0x000fe20003f96000 */
[----:B------:R3:W-:Y:S01]  /*53e0*/  STS [R228+0x1c400], R5 ;  /* 0x01c40005e4007388 */ /* 0x0007e20000000800 */
[----:B-1----:R-:W-:Y:S01]  /*53f0*/  F2FP.RELU.F16.F32.PACK_AB R0, R209, R213 ;  /* 0x000000d5d100723e */ /* 0x002fe200000008ff */
[----:B--2---:R-:W-:Y:S01]  /*5400*/  @!P5 FADD.FTZ R148, -R148, -RZ ;  /* 0x800000ff9494d221 */ /* 0x004fe20000010100 */
[----:B------:R-:W-:Y:S01]  /*5410*/  @!P0 FADD.FTZ R164, -R164, -RZ ;  /* 0x800000ffa4a48221 */ /* 0x000fe20000010100 */
[----:B------:R1:W-:Y:S01]  /*5420*/  STS [R231+0x1c000], R4 ;  /* 0x01c00004e7007388 */ /* 0x0003e20000000800 */
[----:B------:R-:W-:Y:S01]  /*5430*/  @!P3 FADD.FTZ R159, -R159, -RZ ;  /* 0x800000ff9f9fb221 */ /* 0x000fe20000010100 */
[----:B------:R-:W-:Y:S01]  /*5440*/  @!P1 FADD.FTZ R168, -R168, -RZ ;  /* 0x800000ffa8a89221 */ /* 0x000fe20000010100 */
[C---:B------:R-:W-:Y:S01]  /*5450*/  LEA R146, P0, R241.reuse, R144, 0x2 ;  /* 0x00000090f1927211 */ /* 0x040fe200078010ff */
[----:B------:R2:W-:Y:S01]  /*5460*/  STS [R231+0x1c400], R0 ;  /* 0x01c40000e7007388 */ /* 0x0005e20000000800 */
[----:B------:R-:W-:Y:S02]  /*5470*/  FSETP.GE.FTZ.AND P3, PT, R202, RZ, PT ;  /* 0x000000ffca00720b */ /* 0x000fe40003f76000 */
[----:B------:R-:W-:Y:S01]  /*5480*/  LEA.HI.X.SX32 R147, R241, R145, 0x2, P0 ;  /* 0x00000091f1937211 */ /* 0x000fe200000f16ff */
[----:B------:R4:W-:Y:S01]  /*5490*/  STS [R228+0x1e000], R6 ;  /* 0x01e00006e4007388 */ /* 0x0009e20000000800 */
[----:B------:R-:W-:Y:S02]  /*54a0*/  FSETP.GE.FTZ.AND P0, PT, R198, RZ, PT ;  /* 0x000000ffc600720b */ /* 0x000fe40003f16000 */
[----:B------:R-:W-:Y:S01]  /*54b0*/  FSETP.GE.FTZ.AND P1, PT, R196, RZ, PT ;  /* 0x000000ffc400720b */ /* 0x000fe20003f36000 */
[----:B------:R-:W4:Y:S01]  /*54c0*/  LDG.E R144, desc[UR40][R146.64] ;  /* 0x0000002892907981 */ /* 0x000f22000c1e1900 */
[----:B---3--:R-:W-:Y:S02]  /*54d0*/  F2FP.RELU.F16.F32.PACK_AB R5, R226, R227 ;  /* 0x000000e3e205723e */ /* 0x008fe400000008ff */
[----:B-1----:R-:W-:Y:S03]  /*54e0*/  F2FP.RELU.F16.F32.PACK_AB R4, R220, R221 ;  /* 0x000000dddc04723e */ /* 0x002fe600000008ff */
[----:B------:R1:W-:Y:S01]  /*54f0*/  STS [R228+0x1e400], R5 ;  /* 0x01e40005e4007388 */ /* 0x0003e20000000800 */
[----:B--2---:R-:W-:Y:S03]  /*5500*/  F2FP.RELU.F16.F32.PACK_AB R0, R224, R225 ;  /* 0x000000e1e000723e */ /* 0x004fe600000008ff */
        /* <DEDUP_REMOVED lines=42> */
[----:B------:R1:W-:Y:S01]  /*57b0*/  STS [R232+0x1c400], R3 ;  /* 0x01c40003e8007388 */ /* 0x0003e20000000800 */
[----:B------:R-:W-:Y:S03]  /*57c0*/  F2FP.RELU.F16.F32.PACK_AB R0, R164, R168 ;  /* 0x000000a8a400723e */ /* 0x000fe600000008ff */
[----:B------:R-:W-:Y:S04]  /*57d0*/  STS [R233+0x1e000], R5 ;  /* 0x01e00005e9007388 */ /* 0x000fe80000000800 */
[----:B------:R-:W-:Y:S04]  /*57e0*/  STS [R233+0x1e400], R4 ;  /* 0x01e40004e9007388 */ /* 0x000fe80000000800 */
[----:B------:R2:W-:Y:S04]  /*57f0*/  STS [R232+0x1e000], R2 ;  /* 0x01e00002e8007388 */ /* 0x0005e80000000800 */
[----:B------:R3:W-:Y:S04]  /*5800*/  STS [R232+0x1e400], R0 ;  /* 0x01e40000e8007388 */ /* 0x0007e80000000800 */
[----:B------:R-:W-:Y:S01]  /*5810*/  LDSM.16.M88.4 R64, [R182+UR5+0x8000] ;  /* 0x00800005b640783b */ /* 0x000fe20008000200 */
[----:B-1----:R-:W-:Y:S07]  /*5820*/  IMAD.SHL.U32 R3, R183, 0x2, RZ ;  /* 0x00000002b7037824 */ /* 0x002fee00078e00ff */
[----:B------:R-:W1:Y:S08]  /*5830*/  LDSM.16.M88.4 R16, [R175+0x4000] ;  /* 0x00400000af10783b */ /* 0x000e700000000200 */
[----:B------:R-:W4:Y:S01]  /*5840*/  LDSM.16.M88.4 R60, [R182+UR5+0xa000] ;  /* 0x00a00005b63c783b */ /* 0x000f220008000200 */
[----:B--2---:R-:W-:Y:S05]  /*5850*/  IMAD.U32 R2, RZ, RZ, UR5 ;  /* 0x00000005ff027e24 */ /* 0x004fea000f8e00ff */
[--C-:B---3--:R-:W-:Y:S02]  /*5860*/  IADD3 R0, R182, 0x8000, R2.reuse ;  /* 0x00008000b6007810 */ /* 0x108fe40007ffe002 */
[----:B------:R-:W2:Y:S01]  /*5870*/  LDSM.16.M88.4 R32, [R175+0x4800] ;  /* 0x00480000af20783b */ /* 0x000ea20000000200 */
[----:B------:R-:W-:Y:S07]  /*5880*/  IADD3 R3, R3, 0x8000, R2 ;  /* 0x0000800003037810 */ /* 0x000fee0007ffe002 */
[----:B------:R-:W3:Y:S08]  /*5890*/  LDSM.16.M88.4 R48, [R175+0x5000] ;  /* 0x00500000af30783b */ /* 0x000ef00000000200 */
[----:B------:R-:W3:Y:S01]  /*58a0*/  LDSM.16.M88.4 R132, [R175+0x5800] ;  /* 0x00580000af84783b */ /* 0x000ee20000000200 */
[-C--:B-1----:R-:W-:Y:S07]  /*58b0*/  HMMA.16816.F32 R4, R64, R16.reuse, RZ ;  /* 0x000000104004723c */ /* 0x082fee00000018ff */
[----:B------:R-:W-:Y:S01]  /*58c0*/  LDSM.16.M88.4 R140, [R178+0x4000] ;  /* 0x00400000b28c783b */ /* 0x000fe20000000200 */
[C---:B----4-:R-:W-:Y:S06]  /*58d0*/  HMMA.16816.F32 R8, R60.reuse, R16, RZ ;  /* 0x000000103c08723c */ /* 0x050fec00000018ff */
[-C--:B------:R-:W-:Y:S06]  /*58e0*/  HMMA.16816.F32 R12, R60, R18.reuse, RZ ;  /* 0x000000123c0c723c */ /* 0x080fec00000018ff */
[C---:B------:R-:W-:Y:S06]  /*58f0*/  HMMA.16816.F32 R16, R64.reuse, R18, RZ ;  /* 0x000000124010723c */ /* 0x040fec00000018ff */
[-C--:B--2---:R-:W-:Y:S06]  /*5900*/  HMMA.16816.F32 R20, R64, R32.reuse, RZ ;  /* 0x000000204014723c */ /* 0x084fec00000018ff */
        /* <DEDUP_REMOVED lines=66> */
[----:B------:R2:W5:Y:S02]  /*5d30*/  LDG.E R4, desc[UR40][R146.64+0x100] ;  /* 0x0001002892047981 */ /* 0x000564000c1e1900 */
[----:B------:R-:W-:Y:S02]  /*5d40*/  FSEL R0, R0, R144, P0 ;  /* 0x0000009000007208 */ /* 0x000fe40000000000 */
[----:B------:R-:W-:Y:S03]  /*5d50*/  FSETP.GE.FTZ.AND P0, PT, R212, RZ, PT ;  /* 0x000000ffd400720b */ /* 0x000fe60003f16000 */
[----:B------:R-:W-:Y:S01]  /*5d60*/  FMUL.FTZ R198, R198, R0 ;  /* 0x00000000c6c67220 */ /* 0x000fe20000410000 */
[----:B------:R-:W-:Y:S02]  /*5d70*/  FADD.FTZ R0, -R144, R5 ;  /* 0x0000000590007221 */ /* 0x000fe40000010100 */
[----:B------:R-:W3:Y:S03]  /*5d80*/  LDG.E R5, desc[UR40][R146.64+0x20] ;  /* 0x0000202892057981 */ /* 0x000ee6000c1e1900 */
[----:B------:R-:W-:Y:S02]  /*5d90*/  FSEL R0, R0, R144, P0 ;  /* 0x0000009000007208 */ /* 0x000fe40000000000 */
[C---:B------:R-:W-:Y:S01]  /*5da0*/  FADD.FTZ R16, -R144.reuse, R16 ;  /* 0x0000001090107221 */ /* 0x040fe20000010100 */
[----:B------:R-:W-:Y:S01]  /*5db0*/  FADD.FTZ R17, -R144, R17 ;  /* 0x0000001190117221 */ /* 0x000fe20000010100 */
[----:B------:R-:W-:Y:S01]  /*5dc0*/  FSETP.GE.FTZ.AND P0, PT, R194, RZ, PT ;  /* 0x000000ffc200720b */ /* 0x000fe20003f16000 */
[----:B------:R-:W-:Y:S02]  /*5dd0*/  FMUL.FTZ R145, R212, R0 ;  /* 0x00000000d4917220 */ /* 0x000fe40000410000 */
[----:B------:R2:W5:Y:S01]  /*5de0*/  LDG.E R0, desc[UR40][R146.64+0x120] ;  /* 0x0001202892007981 */ /* 0x000562000c1e1900 */
        /* <DEDUP_REMOVED lines=11> */
[----:B------:R-:W-:Y:S01]  /*5ea0*/  FMUL.FTZ R21, R194, R21 ;  /* 0x00000015c2157220 */ /* 0x000fe20000410000 */
        /* <DEDUP_REMOVED lines=8> */
[----:B------:R-:W-:Y:S01]  /*5f30*/  FSEL R132, R16, R144, P3 ;  /* 0x0000009010847208 */ /* 0x000fe20001800000 */
[----:B------:R-:W-:Y:S04]  /*5f40*/  HMMA.16816.F32 R64, R140, R134, R64 ;  /* 0x000000868c40723c */ /* 0x000fe80000001840 */
[----:B------:R-:W-:Y:S01]  /*5f50*/  FSETP.GE.FTZ.AND P3, PT, R166, RZ, PT ;  /* 0x000000ffa600720b */ /* 0x000fe20003f76000 */
[----:B------:R-:W-:Y:S01]  /*5f60*/  FMUL.FTZ R2, R202, R132 ;  /* 0x00000084ca027220 */ /* 0x000fe20000410000 */
[----:B------:R-:W-:Y:S01]  /*5f70*/  FSEL R16, R17, R144, P2 ;  /* 0x0000009011107208 */ /* 0x000fe20001000000 */
[----:B------:R-:W-:Y:S01]  /*5f80*/  FMUL.FTZ R133, R196, R20 ;  /* 0x00000014c4857220 */ /* 0x000fe20000410000 */
[----:B------:R-:W-:Y:S03]  /*5f90*/  FSETP.GE.FTZ.AND P2, PT, R165, RZ, PT ;  /* 0x000000ffa500720b */ /* 0x000fe60003f56000 */
[----:B------:R-:W-:Y:S01]  /*5fa0*/  F2FP.F16.F32.PACK_AB R132, R145, R198 ;  /* 0x000000c69184723e */ /* 0x000fe200000000ff */
[----:B------:R-:W-:Y:S01]  /*5fb0*/  FMUL.FTZ R16, R199, R16 ;  /* 0x00000010c7107220 */ /* 0x000fe20000410000 */
[----:B------:R-:W-:Y:S01]  /*5fc0*/  F2FP.F16.F32.PACK_AB R133, R21, R133 ;  /* 0x000000851585723e */ /* 0x000fe200000000ff */
[C---:B------:R-:W-:Y:S01]  /*5fd0*/  FADD.FTZ R20, -R144.reuse, R32 ;  /* 0x0000002090147221 */ /* 0x040fe20000010100 */
[----:B------:R-:W-:Y:S02]  /*5fe0*/  FADD.FTZ R17, -R144, R33 ;  /* 0x0000002190117221 */ /* 0x000fe40000010100 */
[----:B------:R-:W-:Y:S01]  /*5ff0*/  F2FP.F16.F32.PACK_AB R134, R16, R2 ;  /* 0x000000021086723e */ /* 0x000fe200000000ff */
[----:B------:R-:W-:Y:S01]  /*6000*/  FADD.FTZ R2, -R144, R37 ;  /* 0x0000002590027221 */ /* 0x000fe20000010100 */
[-C--:B------:R-:W-:Y:S01]  /*6010*/  FSEL R20, R20, R144.reuse, P3 ;  /* 0x0000009014147208 */ /* 0x080fe20001800000 */
[----:B------:R-:W-:Y:S01]  /*6020*/  FADD.FTZ R16, -R144, R36 ;  /* 0x0000002490107221 */ /* 0x000fe20000010100 */
[-C--:B------:R-:W-:Y:S02]  /*6030*/  FSEL R17, R17, R144.reuse, P2 ;  /* 0x0000009011117208 */ /* 0x080fe40001000000 */
[----:B------:R-:W-:Y:S01]  /*6040*/  FSEL R2, R2, R144, P0 ;  /* 0x0000009002027208 */ /* 0x000fe20000000000 */
[----:B------:R-:W-:Y:S01]  /*6050*/  FMUL.FTZ R32, R166, R20 ;  /* 0x00000014a6207220 */ /* 0x000fe20000410000 */
[----:B------:R-:W-:Y:S01]  /*6060*/  FSETP.GE.FTZ.AND P0, PT, R149, RZ, PT ;  /* 0x000000ff9500720b */ /* 0x000fe20003f16000 */
[----:B------:R-:W-:Y:S01]  /*6070*/  FMUL.FTZ R21, R165, R17 ;  /* 0x00000011a5157220 */ /* 0x000fe20000410000 */
[----:B------:R-:W-:Y:S01]  /*6080*/  FSEL R16, R16, R144, P1 ;  /* 0x0000009010107208 */ /* 0x000fe20000800000 */
[----:B------:R-:W-:Y:S01]  /*6090*/  FMUL.FTZ R33, R160, R2 ;  /* 0x00000002a0217220 */ /* 0x000fe20000410000 */
[----:B------:R-:W-:Y:S01]  /*60a0*/  FSETP.GE.FTZ.AND P1, PT, R152, RZ, PT ;  /* 0x000000ff9800720b */ /* 0x000fe20003f36000 */
[----:B------:R-:W-:Y:S01]  /*60b0*/  FADD.FTZ R2, -R144, R53 ;  /* 0x0000003590027221 */ /* 0x000fe20000010100 */
[----:B------:R-:W-:Y:S01]  /*60c0*/  FSETP.GE.FTZ.AND P3, PT, R154, RZ, PT ;  /* 0x000000ff9a00720b */ /* 0x000fe20003f76000 */
[----:B------:R-:W-:Y:S01]  /*60d0*/  FMUL.FTZ R36, R161, R16 ;  /* 0x00000010a1247220 */ /* 0x000fe20000410000 */
[----:B------:R-:W-:Y:S01]  /*60e0*/  FSETP.GE.FTZ.AND P2, PT, R153, RZ, PT ;  /* 0x000000ff9900720b */ /* 0x000fe20003f56000 */
[----:B------:R-:W-:Y:S01]  /*60f0*/  FADD.FTZ R20, -R144, R48 ;  /* 0x0000003090147221 */ /* 0x000fe20000010100 */
[-C--:B------:R-:W-:Y:S01]  /*6100*/  FSEL R2, R2, R144.reuse, P1 ;  /* 0x0000009002027208 */ /* 0x080fe20000800000 */
[----:B------:R-:W-:Y:S01]  /*6110*/  FADD.FTZ R17, -R144, R49 ;  /* 0x0000003190117221 */ /* 0x000fe20000010100 */
[----:B------:R-:W-:Y:S01]  /*6120*/  FSETP.GE.FTZ.AND P1, PT, R150, RZ, PT ;  /* 0x000000ff9600720b */ /* 0x000fe20003f36000 */
[----:B------:R-:W-:Y:S01]  /*6130*/  FADD.FTZ R16, -R144, R52 ;  /* 0x0000003490107221 */ /* 0x000fe20000010100 */
[-C--:B------:R-:W-:Y:S01]  /*6140*/  FSEL R20, R20, R144.reuse, P4 ;  /* 0x0000009014147208 */ /* 0x080fe20002000000 */
[----:B------:R-:W-:Y:S01]  /*6150*/  FADD.FTZ R64, -R144, R64 ;  /* 0x0000004090407221 */ /* 0x000fe20000010100 */
[----:B------:R-:W-:Y:S01]  /*6160*/  FSEL R17, R17, R144, P3 ;  /* 0x0000009011117208 */ /* 0x000fe20001800000 */
        /* <DEDUP_REMOVED lines=14> */
[----:B------:R-:W-:Y:S02]  /*6250*/  F2FP.F16.F32.PACK_AB R49, R17, R20 ;  /* 0x000000141131723e */ /* 0x000fe400000000ff */
[----:B------:R-:W-:Y:S01]  /*6260*/  F2FP.F16.F32.PACK_AB R48, R2, R16 ;  /* 0x000000100230723e */ /* 0x000fe200000000ff */
[C---:B---3--:R-:W-:Y:S01]  /*6270*/  FADD.FTZ R6, -R5.reuse, R6 ;  /* 0x0000000605067221 */ /* 0x048fe20000010100 */
[----:B------:R-:W-:Y:S04]  /*6280*/  FADD.FTZ R7, -R5, R7 ;  /* 0x0000000705077221 */ /* 0x000fe80000010100 */
[-C--:B------:R-:W-:Y:S02]  /*6290*/  FSEL R37, R6, R5.reuse, P2 ;  /* 0x0000000506257208 */ /* 0x080fe40001000000 */
[----:B------:R-:W-:Y:S01]  /*62a0*/  FSEL R36, R7, R5, P1 ;  /* 0x0000000507247208 */ /* 0x000fe20000800000 */
[----:B--2---:R-:W-:Y:S06]  /*62b0*/  @!P0 BRA `(.L_x_984) ;  /* 0x00000000006c8947 */ /* 0x004fec0003800000 */
        /* <DEDUP_REMOVED lines=27> */
.L_x_984:
[----:B------:R-:W-:Y:S01]  /*6470*/  FMUL.FTZ R2, R219, R37 ;  /* 0x00000025db027220 */ /* 0x000fe20000410000 */
[----:B-1----:R-:W-:Y:S01]  /*6480*/  FMUL.FTZ R6, R218, R36 ;  /* 0x00000024da067220 */ /* 0x002fe20000410000 */
[C---:B------:R-:W-:Y:S01]  /*6490*/  FADD.FTZ R22, -R5.reuse, R22 ;  /* 0x0000001605167221 */ /* 0x040fe20000010100 */
[C---:B------:R-:W-:Y:S01]  /*64a0*/  FADD.FTZ R19, -R5.reuse, R19 ;  /* 0x0000001305137221 */ /* 0x040fe20000010100 */
[----:B------:R-:W-:Y:S01]  /*64b0*/  FSETP.GE.FTZ.AND P1, PT, R206, RZ, PT ;  /* 0x000000ffce00720b */ /* 0x000fe20003f36000 */
[----:B------:R-:W-:Y:S01]  /*64c0*/  FADD.FTZ R18, -R5, R18 ;  /* 0x0000001205127221 */ /* 0x000fe20000010100 */
[----:B------:R-:W-:Y:S01]  /*64d0*/  FSETP.GE.FTZ.AND P2, PT, R209, RZ, PT ;  /* 0x000000ffd100720b */ /* 0x000fe20003f56000 */
[----:B------:R-:W-:Y:S01]  /*64e0*/  FADD.FTZ R7, -R5, R23 ;  /* 0x0000001705077221 */ /* 0x000fe20000010100 */
[----:B------:R-:W-:Y:S01]  /*64f0*/  FSETP.GE.FTZ.AND P3, PT, R213, RZ, PT ;  /* 0x000000ffd500720b */ /* 0x000fe20003f76000 */
[C---:B------:R-:W-:Y:S01]  /*6500*/  FADD.FTZ R35, -R5.reuse, R35 ;  /* 0x0000002305237221 */ /* 0x040fe20000010100 */
[----:B------:R-:W-:Y:S01]  /*6510*/  F2FP.F16.F32.PACK_AB R6, R6, R2 ;  /* 0x000000020606723e */ /* 0x000fe200000000ff */
[C---:B------:R-:W-:Y:S01]  /*6520*/  FADD.FTZ R2, -R5.reuse, R34 ;  /* 0x0000002205027221 */ /* 0x040fe20000010100 */
[-C--:B------:R-:W-:Y:S01]  /*6530*/  FSEL R22, R22, R5.reuse, P1 ;  /* 0x0000000516167208 */ /* 0x080fe20000800000 */
[----:B------:R-:W-:Y:S01]  /*6540*/  FADD.FTZ R17, -R5, R39 ;  /* 0x0000002705117221 */ /* 0x000fe20000010100 */
[-C--:B------:R-:W-:Y:S01]  /*6550*/  FSEL R19, R19, R5.reuse, P2 ;  /* 0x0000000513137208 */ /* 0x080fe20001000000 */
        /* <DEDUP_REMOVED lines=10> */
[----:B------:R-:W-:Y:S01]  /*6600*/  FADD.FTZ R18, -R5, R38 ;  /* 0x0000002605127221 */ /* 0x000fe20000010100 */
[-C--:B------:R-:W-:Y:S01]  /*6610*/  FSEL R7, R7, R5.reuse, P2 ;  /* 0x0000000507077208 */ /* 0x080fe20001000000 */
        /* <DEDUP_REMOVED lines=10> */
[----:B------:R-:W-:Y:S01]  /*66c0*/  FADD.FTZ R54, -R5, R54 ;  /* 0x0000003605367221 */ /* 0x000fe20000010100 */
[----:B------:R-:W-:Y:S01]  /*66d0*/  F2FP.F16.F32.PACK_AB R2, R20, R21 ;  /* 0x000000151402723e */ /* 0x000fe200000000ff */
[----:B-----5:R-:W-:Y:S01]  /*66e0*/  FADD.FTZ R9, -R4, R9 ;  /* 0x0000000904097221 */ /* 0x020fe20000010100 */
[----:B------:R-:W-:Y:S01]  /*66f0*/  F2FP.F16.F32.PACK_AB R33, R7, R16 ;  /* 0x000000100721723e */ /* 0x000fe200000000ff */
[C---:B------:R-:W-:Y:S01]  /*6700*/  FADD.FTZ R16, -R5.reuse, R55 ;  /* 0x0000003705107221 */ /* 0x040fe20000010100 */
[----:B------:R-:W-:Y:S01]  /*6710*/  FSEL R18, R18, R5, P2 ;  /* 0x0000000512127208 */ /* 0x000fe20001000000 */
[----:B------:R-:W-:Y:S01]  /*6720*/  FADD.FTZ R7, -R5, R66 ;  /* 0x0000004205077221 */ /* 0x000fe20000010100 */
[----:B------:R2:W-:Y:S01]  /*6730*/  STS [R231+0x14400], R2 ;  /* 0x01440002e7007388 */ /* 0x0005e20000000800 */
[----:B------:R-:W-:Y:S01]  /*6740*/  FSETP.GE.FTZ.AND P5, PT, R162, RZ, PT ;  /* 0x000000ffa200720b */ /* 0x000fe20003fb6000 */
[----:B------:R-:W-:Y:S01]  /*6750*/  FADD.FTZ R8, -R4, R8 ;  /* 0x0000000804087221 */ /* 0x000fe20000010100 */
[----:B------:R-:W-:Y:S01]  /*6760*/  FSETP.GE.FTZ.AND P6, PT, R163, RZ, PT ;  /* 0x000000ffa300720b */ /* 0x000fe20003fd6000 */
[----:B------:R-:W-:Y:S01]  /*6770*/  FMUL.FTZ R20, R188, R18 ;  /* 0x00000012bc147220 */ /* 0x000fe20000410000 */
[----:B------:R-:W-:Y:S01]  /*6780*/  FSETP.GE.FTZ.AND P4, PT, R158, RZ, PT ;  /* 0x000000ff9e00720b */ /* 0x000fe20003f96000 */
[C---:B------:R-:W-:Y:S01]  /*6790*/  FADD.FTZ R13, -R4.reuse, R13 ;  /* 0x0000000d040d7221 */ /* 0x040fe20000010100 */
[----:B------:R-:W-:Y:S01]  /*67a0*/  FSETP.GE.FTZ.AND P3, PT, R157, RZ, PT ;  /* 0x000000ff9d00720b */ /* 0x000fe20003f76000 */
[C---:B------:R-:W-:Y:S01]  /*67b0*/  FADD.FTZ R24, -R4.reuse, R24 ;  /* 0x0000001804187221 */ /* 0x040fe20000010100 */
[----:B------:R-:W-:Y:S01]  /*67c0*/  FSETP.GE.FTZ.AND P2, PT, R151, RZ, PT ;  /* 0x000000ff9700720b */ /* 0x000fe20003f56000 */
[----:B------:R-:W-:Y:S01]  /*67d0*/  FADD.FTZ R12, -R4, R12 ;  /* 0x0000000c040c7221 */ /* 0x000fe20000010100 */
[----:B------:R-:W-:Y:S01]  /*67e0*/  F2FP.F16.F32.PACK_AB R34, R19, R22 ;  /* 0x000000161322723e */ /* 0x000fe200000000ff */
[----:B------:R-:W-:Y:S01]  /*67f0*/  FMUL.FTZ R19, R171, R17 ;  /* 0x00000011ab137220 */ /* 0x000fe20000410000 */
[-C--:B------:R-:W-:Y:S01]  /*6800*/  FSEL R18, R50, R5.reuse, P6 ;  /* 0x0000000532127208 */ /* 0x080fe20003000000 */
[C---:B------:R-:W-:Y:S01]  /*6810*/  FADD.FTZ R25, -R4.reuse, R25 ;  /* 0x0000001904197221 */ /* 0x040fe20000010100 */
[-C--:B------:R-:W-:Y:S01]  /*6820*/  FSEL R17, R51, R5.reuse, P5 ;  /* 0x0000000533117208 */ /* 0x080fe20002800000 */
[----:B-1----:R-:W-:Y:S01]  /*6830*/  FADD.FTZ R6, -R4, R40 ;  /* 0x0000002804067221 */ /* 0x002fe20000010100 */
[-C--:B------:R-:W-:Y:S01]  /*6840*/  FSEL R54, R54, R5.reuse, P4 ;  /* 0x0000000536367208 */ /* 0x080fe20002000000 */
[----:B------:R-:W-:Y:S01]  /*6850*/  FADD.FTZ R29, -R4, R29 ;  /* 0x0000001d041d7221 */ /* 0x000fe20000010100 */
[-C--:B------:R-:W-:Y:S01]  /*6860*/  FSEL R16, R16, R5.reuse, P3 ;  /* 0x0000000510107208 */ /* 0x080fe20001800000 */
[----:B------:R-:W-:Y:S01]  /*6870*/  FADD.FTZ R44, -R4, R44 ;  /* 0x0000002c042c7221 */ /* 0x000fe20000010100 */
[----:B------:R-:W-:Y:S01]  /*6880*/  FSEL R7, R7, R5, P2 ;  /* 0x0000000507077208 */ /* 0x000fe20001000000 */
[----:B------:R-:W-:Y:S01]  /*6890*/  @P1 FADD.FTZ R5, -R5, R67 ;  /* 0x0000004305051221 */ /* 0x000fe20000010100 */
[----:B------:R-:W-:Y:S01]  /*68a0*/  FSETP.GE.FTZ.AND P3, PT, R222, RZ, PT ;  /* 0x000000ffde00720b */ /* 0x000fe20003f76000 */
[----:B------:R-:W-:Y:S01]  /*68b0*/  FMUL.FTZ R54, R158, R54 ;  /* 0x000000369e367220 */ /* 0x000fe20000410000 */
[----:B------:R-:W-:Y:S01]  /*68c0*/  FSETP.GE.FTZ.AND P1, PT, R223, RZ, PT ;  /* 0x000000ffdf00720b */ /* 0x000fe20003f36000 */
[----:B------:R-:W-:Y:S01]  /*68d0*/  FMUL.FTZ R7, R151, R7 ;  /* 0x0000000797077220 */ /* 0x000fe20000410000 */
[----:B------:R-:W-:Y:S01]  /*68e0*/  FMUL.FTZ R5, R148, R5 ;  /* 0x0000000594057220 */ /* 0x000fe20000410000 */
[----:B------:R-:W-:Y:S01]  /*68f0*/  FSETP.GE.FTZ.AND P2, PT, R221, RZ, PT ;  /* 0x000000ffdd00720b */ /* 0x000fe20003f56000 */
[----:B------:R-:W-:Y:S01]  /*6900*/  FMUL.FTZ R16, R157, R16 ;  /* 0x000000109d107220 */ /* 0x000fe20000410000 */
[----:B------:R-:W-:Y:S01]  /*6910*/  FSEL R8, R8, R4, P1 ;  /* 0x0000000408087208 */ /* 0x000fe20000800000 */
[----:B------:R-:W-:Y:S01]  /*6920*/  FMUL.FTZ R18, R163, R18 ;  /* 0x00000012a3127220 */ /* 0x000fe20000410000 */
[----:B------:R-:W-:Y:S01]  /*6930*/  F2FP.F16.F32.PACK_AB R22, R5, R7 ;  /* 0x000000070516723e */ /* 0x000fe200000000ff */
[----:B------:R-:W-:Y:S01]  /*6940*/  FMUL.FTZ R17, R162, R17 ;  /* 0x00000011a2117220 */ /* 0x000fe20000410000 */
[----:B------:R-:W-:Y:S01]  /*6950*/  FSEL R5, R9, R4, P3 ;  /* 0x0000000409057208 */ /* 0x000fe20001800000 */
[----:B------:R-:W-:Y:S01]  /*6960*/  FMUL.FTZ R8, R223, R8 ;  /* 0x00000008df087220 */ /* 0x000fe20000410000 */
[----:B------:R-:W-:Y:S01]  /*6970*/  FSETP.GE.FTZ.AND P1, PT, R220, RZ, PT ;  /* 0x000000ffdc00720b */ /* 0x000fe20003f36000 */
[----:B------:R-:W-:Y:S01]  /*6980*/  FADD.FTZ R26, -R0, R26 ;  /* 0x0000001a001a7221 */ /* 0x000fe20000010100 */
[----:B------:R-:W-:Y:S01]  /*6990*/  FSETP.GE.FTZ.AND P5, PT, R211, RZ, PT ;  /* 0x000000ffd300720b */ /* 0x000fe20003fb6000 */
[----:B------:R-:W-:Y:S01]  /*69a0*/  FMUL.FTZ R5, R222, R5 ;  /* 0x00000005de057220 */ /* 0x000fe20000410000 */
[----:B------:R-:W-:Y:S01]  /*69b0*/  FSEL R13, R13, R4, P1 ;  /* 0x000000040d0d7208 */ /* 0x000fe20000800000 */
[----:B------:R-:W-:Y:S01]  /*69c0*/  FADD.FTZ R30, -R0, R30 ;  /* 0x0000001e001e7221 */ /* 0x000fe20000010100 */
[----:B------:R-:W-:Y:S01]  /*69d0*/  FSETP.GE.FTZ.AND P1, PT, R210, RZ, PT ;  /* 0x000000ffd200720b */ /* 0x000fe20003f36000 */
[----:B------:R-:W-:Y:S01]  /*69e0*/  STS [R231+0x14000], R134 ;  /* 0x01400086e7007388 */ /* 0x000fe20000000800 */
[----:B--2---:R-:W-:Y:S01]  /*69f0*/  F2FP.F16.F32.PACK_AB R2, R5, R8 ;  /* 0x000000080502723e */ /* 0x004fe200000000ff */
[----:B------:R-:W-:Y:S01]  /*6a00*/  FADD.FTZ R5, -R4, R41 ;  /* 0x0000002904057221 */ /* 0x000fe20000010100 */
[-C--:B------:R-:W-:Y:S01]  /*6a10*/  FSEL R24, R24, R4.reuse, P1 ;  /* 0x0000000418187208 */ /* 0x080fe20000800000 */
[----:B------:R-:W-:Y:S01]  /*6a20*/  FADD.FTZ R8, -R4, R28 ;  /* 0x0000001c04087221 */ /* 0x000fe20000010100 */
[-C--:B------:R-:W-:Y:S01]  /*6a30*/  FSEL R12, R12, R4.reuse, P2 ;  /* 0x000000040c0c7208 */ /* 0x080fe20001000000 */
[----:B------:R-:W-:Y:S01]  /*6a40*/  FMUL.FTZ R13, R220, R13 ;  /* 0x0000000ddc0d7220 */ /* 0x000fe20000410000 */
[----:B------:R-:W-:Y:S01]  /*6a50*/  FSETP.GE.FTZ.AND P1, PT, R195, RZ, PT ;  /* 0x000000ffc300720b */ /* 0x000fe20003f36000 */
[----:B------:R-:W-:Y:S01]  /*6a60*/  FADD.FTZ R42, -R0, R42 ;  /* 0x0000002a002a7221 */ /* 0x000fe20000010100 */
[----:B------:R-:W-:Y:S01]  /*6a70*/  FSEL R7, R25, R4, P5 ;  /* 0x0000000419077208 */ /* 0x000fe20002800000 */
[----:B------:R-:W-:Y:S01]  /*6a80*/  FMUL.FTZ R12, R221, R12 ;  /* 0x0000000cdd0c7220 */ /* 0x000fe20000410000 */
[----:B------:R-:W-:Y:S01]  /*6a90*/  FSETP.GE.FTZ.AND P4, PT, R208, RZ, PT ;  /* 0x000000ffd000720b */ /* 0x000fe20003f96000 */
[----:B------:R1:W-:Y:S01]  /*6aa0*/  STS [R228+0x16000], R2 ;  /* 0x01600002e4007388 */ /* 0x0003e20000000800 */
[----:B------:R-:W-:Y:S01]  /*6ab0*/  FSETP.GE.FTZ.AND P2, PT, R197, RZ, PT ;  /* 0x000000ffc500720b */ /* 0x000fe20003f56000 */
[----:B------:R-:W-:Y:S01]  /*6ac0*/  FMUL.FTZ R7, R211, R7 ;  /* 0x00000007d3077220 */ /* 0x000fe20000410000 */
[----:B------:R-:W-:Y:S01]  /*6ad0*/  FSEL R5, R5, R4, P1 ;  /* 0x0000000405057208 */ /* 0x000fe20000800000 */
        /* <DEDUP_REMOVED lines=10> */
[----:B------:R-:W-:Y:S01]  /*6b80*/  IMAD R146, R250, UR10, RZ ;  /* 0x0000000afa927c24 */ /* 0x000fe2000f8e02ff */
        /* <DEDUP_REMOVED lines=13> */
[----:B------:R-:W-:Y:S02]  /*6c60*/  FSETP.GE.FTZ.AND P5, PT, R192, RZ, PT ;  /* 0x000000ffc000720b */ /* 0x000fe40003fb6000 */
[----:B------:R-:W-:Y:S02]  /*6c70*/  FSETP.GE.FTZ.AND P4, PT, R169, RZ, PT ;  /* 0x000000ffa900720b */ /* 0x000fe40003f96000 */
[----:B------:R-:W-:Y:S02]  /*6c80*/  FSETP.GE.FTZ.AND P3, PT, R167, RZ, PT ;  /* 0x000000ffa700720b */ /* 0x000fe40003f76000 */
[----:B------:R-:W-:Y:S02]  /*6c90*/  FSETP.GE.FTZ.AND P2, PT, R159, RZ, PT ;  /* 0x000000ff9f00720b */ /* 0x000fe40003f56000 */
[-C--:B------:R-:W-:Y:S02]  /*6ca0*/  FSEL R44, R44, R4.reuse, P6 ;  /* 0x000000042c2c7208 */ /* 0x080fe40003000000 */
[-C--:B------:R-:W-:Y:S02]  /*6cb0*/  FSEL R8, R8, R4.reuse, P5 ;  /* 0x0000000408087208 */ /* 0x080fe40002800000 */
[----:B------:R-:W-:Y:S01]  /*6cc0*/  FSEL R7, R7, R4, P4 ;  /* 0x0000000407077208 */ /* 0x000fe20002000000 */
[----:B------:R-:W-:Y:S01]  /*6cd0*/  FMUL.FTZ R13, R193, R44 ;  /* 0x0000002cc10d7220 */ /* 0x000fe20000410000 */
[----:B------:R-:W-:Y:S01]  /*6ce0*/  FSEL R6, R6, R4, P3 ;  /* 0x0000000406067208 */ /* 0x000fe20001800000 */
        /* <DEDUP_REMOVED lines=38> */
[----:B------:R-:W-:Y:S01]  /*6f50*/  FADD.FTZ R6, -R0, R47 ;  /* 0x0000002f00067221 */ /* 0x000fe20000010100 */
[----:B------:R-:W-:Y:S01]  /*6f60*/  FSETP.GE.FTZ.AND P1, PT, R216, RZ, PT ;  /* 0x000000ffd800720b */ /* 0x000fe20003f36000 */
[----:B------:R-:W-:Y:S01]  /*6f70*/  STS [R228+0x16400], R9 ;  /* 0x01640009e4007388 */ /* 0x000fe20000000800 */
[----:B------:R-:W-:Y:S01]  /*6f80*/  F2FP.F16.F32.PACK_AB R8, R4, R5 ;  /* 0x000000050408723e */ /* 0x000fe200000000ff */
[----:B------:R-:W-:Y:S01]  /*6f90*/  FADD.FTZ R5, -R0, R46 ;  /* 0x0000002e00057221 */ /* 0x000fe20000010100 */
[-C--:B------:R-:W-:Y:S02]  /*6fa0*/  FSEL R42, R42, R0.reuse, P2 ;  /* 0x000000002a2a7208 */ /* 0x080fe40001000000 */
[----:B------:R-:W-:Y:S01]  /*6fb0*/  STS [R231+0x16000], R21 ;  /* 0x01600015e7007388 */ /* 0x000fe20000000800 */
[----:B------:R-:W-:Y:S01]  /*6fc0*/  FSETP.GE.FTZ.AND P2, PT, R201, RZ, PT ;  /* 0x000000ffc900720b */ /* 0x000fe20003f56000 */
[----:B------:R-:W-:Y:S01]  /*6fd0*/  FADD.FTZ R4, -R0, R59 ;  /* 0x0000003b00047221 */ /* 0x000fe20000010100 */
[----:B------:R-:W-:Y:S02]  /*6fe0*/  FSEL R27, R27, R0, P1 ;  /* 0x000000001b1b7208 */ /* 0x000fe40000800000 */
[----:B------:R-:W-:Y:S01]  /*6ff0*/  STS [R231+0x16400], R8 ;  /* 0x01640008e7007388 */ /* 0x000fe20000000800 */
[----:B------:R-:W-:Y:S01]  /*7000*/  FSETP.GE.FTZ.AND P1, PT, R214, RZ, PT ;  /* 0x000000ffd600720b */ /* 0x000fe20003f36000 */
[----:B------:R-:W-:Y:S01]  /*7010*/  FMUL.FTZ R42, R205, R42 ;  /* 0x0000002acd2a7220 */ /* 0x000fe20000410000 */
[-C--:B------:R-:W-:Y:S01]  /*7020*/  FSEL R5, R5, R0.reuse, P2 ;  /* 0x0000000005057208 */ /* 0x080fe20001000000 */
[----:B------:R-:W-:Y:S01]  /*7030*/  FMUL.FTZ R7, R216, R27 ;  /* 0x0000001bd8077220 */ /* 0x000fe20000410000 */
[----:B------:R-:W-:Y:S01]  /*7040*/  FSEL R31, R31, R0, P1 ;  /* 0x000000001f1f7208 */ /* 0x000fe20000800000 */
[----:B------:R-:W-:Y:S01]  /*7050*/  STS [R235+0x14000], R133 ;  /* 0x01400085eb007388 */ /* 0x000fe20000000800 */
[----:B------:R-:W-:Y:S01]  /*7060*/  FSETP.GE.FTZ.AND P4, PT, R191, RZ, PT ;  /* 0x000000ffbf00720b */ /* 0x000fe20003f96000 */
[----:B------:R-:W-:Y:S01]  /*7070*/  FMUL.FTZ R19, R201, R5 ;  /* 0x00000005c9137220 */ /* 0x000fe20000410000 */
[----:B------:R-:W-:Y:S02]  /*7080*/  F2FP.F16.F32.PACK_AB R7, R7, R26 ;  /* 0x0000001a0707723e */ /* 0x000fe400000000ff */
[----:B------:R-:W-:Y:S01]  /*7090*/  STS [R235+0x14400], R34 ;  /* 0x01440022eb007388 */ /* 0x000fe20000000800 */
[----:B------:R-:W-:Y:S01]  /*70a0*/  FSEL R5, R58, R0, P4 ;  /* 0x000000003a057208 */ /* 0x000fe20002000000 */
[----:B------:R-:W-:Y:S01]  /*70b0*/  FMUL.FTZ R31, R214, R31 ;  /* 0x0000001fd61f7220 */ /* 0x000fe20000410000 */
[----:B------:R-:W-:Y:S02]  /*70c0*/  FSETP.GE.FTZ.AND P1, PT, R204, RZ, PT ;  /* 0x000000ffcc00720b */ /* 0x000fe40003f36000 */
[----:B------:R-:W-:Y:S01]  /*70d0*/  STS [R234+0x14000], R53 ;  /* 0x01400035ea007388 */ /* 0x000fe20000000800 */
[----:B------:R-:W-:Y:S01]  /*70e0*/  FSETP.GE.FTZ.AND P5, PT, R200, RZ, PT ;  /* 0x000000ffc800720b */ /* 0x000fe20003fb6000 */
[----:B------:R-:W-:Y:S01]  /*70f0*/  FMUL.FTZ R14, R191, R5 ;  /* 0x00000005bf0e7220 */ /* 0x000fe20000410000 */
[----:B------:R-:W-:Y:S02]  /*7100*/  F2FP.F16.F32.PACK_AB R5, R31, R30 ;  /* 0x0000001e1f05723e */ /* 0x000fe400000000ff */
[----:B------:R-:W-:Y:S01]  /*7110*/  STS [R234+0x14400], R33 ;  /* 0x01440021ea007388 */ /* 0x000fe20000000800 */
[-C--:B------:R-:W-:Y:S02]  /*7120*/  FSEL R43, R43, R0.reuse, P1 ;  /* 0x000000002b2b7208 */ /* 0x080fe40000800000 */
[----:B------:R-:W-:Y:S02]  /*7130*/  FSETP.GE.FTZ.AND P3, PT, R170, RZ, PT ;  /* 0x000000ffaa00720b */ /* 0x000fe40003f76000 */
[----:B------:R-:W-:Y:S01]  /*7140*/  STS [R235+0x16000], R20 ;  /* 0x01600014eb007388 */ /* 0x000fe20000000800 */
[-C--:B------:R-:W-:Y:S01]  /*7150*/  FSEL R6, R6, R0.reuse, P5 ;  /* 0x0000000006067208 */ /* 0x080fe20002800000 */
[----:B------:R-:W-:Y:S01]  /*7160*/  FMUL.FTZ R43, R204, R43 ;  /* 0x0000002bcc2b7220 */ /* 0x000fe20000410000 */
[----:B------:R-:W-:Y:S02]  /*7170*/  FSEL R4, R4, R0, P3 ;  /* 0x0000000004047208 */ /* 0x000fe40001800000 */
[----:B------:R-:W-:Y:S01]  /*7180*/  STS [R235+0x16400], R7 ;  /* 0x01640007eb007388 */ /* 0x000fe20000000800 */
[----:B------:R-:W-:Y:S01]  /*7190*/  FSETP.GE.FTZ.AND P2, PT, R168, RZ, PT ;  /* 0x000000ffa800720b */ /* 0x000fe20003f56000 */
[----:B------:R-:W-:Y:S01]  /*71a0*/  FMUL.FTZ R15, R200, R6 ;  /* 0x00000006c80f7220 */ /* 0x000fe20000410000 */
[----:B------:R-:W-:Y:S02]  /*71b0*/  FSETP.GE.FTZ.AND P1, PT, R164, RZ, PT ;  /* 0x000000ffa400720b */ /* 0x000fe40003f36000 */
[----:B------:R-:W-:Y:S01]  /*71c0*/  STS [R234+0x16000], R17 ;  /* 0x01600011ea007388 */ /* 0x000fe20000000800 */
[----:B------:R-:W-:Y:S01]  /*71d0*/  FSEL R2, R2, R0, P2 ;  /* 0x0000000002027208 */ /* 0x000fe20001000000 */
[----:B------:R-:W-:Y:S01]  /*71e0*/  FMUL.FTZ R11, R170, R4 ;  /* 0x00000004aa0b7220 */ /* 0x000fe20000410000 */
[----:B------:R-:W-:Y:S02]  /*71f0*/  F2FP.F16.F32.PACK_AB R4, R43, R42 ;  /* 0x0000002a2b04723e */ /* 0x000fe400000000ff */
[----:B------:R-:W-:Y:S01]  /*7200*/  STS [R234+0x16400], R5 ;  /* 0x01640005ea007388 */ /* 0x000fe20000000800 */
[----:B------:R-:W-:Y:S01]  /*7210*/  F2FP.F16.F32.PACK_AB R64, R144, R64 ;  /* 0x000000409040723e */ /* 0x000fe200000000ff */
[----:B------:R-:W-:Y:S01]  /*7220*/  FMUL.FTZ R10, R168, R2 ;  /* 0x00000002a80a7220 */ /* 0x000fe20000410000 */
[----:B------:R-:W-:Y:S02]  /*7230*/  F2FP.F16.F32.PACK_AB R2, R15, R19 ;  /* 0x000000130f02723e */ /* 0x000fe400000000ff */
[----:B------:R-:W-:Y:S05]  /*7240*/  STS [R229+0x14000], R52 ;  /* 0x01400034e5007388 */ /* 0x000fea0000000800 */
[----:B------:R-:W-:Y:S01]  /*7250*/  STS [R229+0x14400], R32 ;  /* 0x01440020e5007388 */ /* 0x000fe20000000800 */
[----:B------:R-:W-:Y:S04]  /*7260*/  @P1 FADD.FTZ R0, -R0, R63 ;  /* 0x0000003f00001221 */ /* 0x000fe80000010100 */
[----:B------:R-:W-:Y:S01]  /*7270*/  STS [R230+0x14000], R49 ;  /* 0x01400031e6007388 */ /* 0x000fe20000000800 */
[----:B------:R-:W-:Y:S01]  /*7280*/  FMUL.FTZ R6, R164, R0 ;  /* 0x00000000a4067220 */ /* 0x000fe20000410000 */
[----:B------:R-:W-:Y:S03]  /*7290*/  F2FP.F16.F32.PACK_AB R0, R11, R14 ;  /* 0x0000000e0b00723e */ /* 0x000fe600000000ff */
[----:B------:R-:W-:Y:S01]  /*72a0*/  STS [R230+0x14400], R23 ;  /* 0x01440017e6007388 */ /* 0x000fe20000000800 */
[----:B------:R-:W-:Y:S04]  /*72b0*/  F2FP.F16.F32.PACK_AB R6, R6, R10 ;  /* 0x0000000a0606723e */ /* 0x000fe800000000ff */
[----:B------:R-:W-:Y:S05]  /*72c0*/  STS [R229+0x16000], R16 ;  /* 0x01600010e5007388 */ /* 0x000fea0000000800 */
        /* <DEDUP_REMOVED lines=8> */
[----:B------:R1:W-:Y:S05]  /*7350*/  STS [R233+0x16400], R0 ;  /* 0x01640000e9007388 */ /* 0x0003ea0000000800 */
[----:B------:R-:W-:Y:S05]  /*7360*/  STS [R232+0x16000], R18 ;  /* 0x01600012e8007388 */ /* 0x000fea0000000800 */
[----:B------:R-:W-:Y:S01]  /*7370*/  STS [R232+0x16400], R6 ;  /* 0x01640006e8007388 */ /* 0x000fe20000000800 */
[----:B------:R-:W-:Y:S01]  /*7380*/  BAR.SYNC.DEFER_BLOCKING 0x0 ;  /* 0x0000000000007b1d */ /* 0x000fe20000010000 */
[----:B-1----:R-:W-:Y:S05]  /*7390*/  IMAD.IADD R0, R3, 0x1, R174 ;  /* 0x0000000103007824 */ /* 0x002fea00078e02ae */
[----:B------:R-:W-:Y:S05]  /*73a0*/  LDSM.16.MT88.4 R4, [R172+0x1c000] ;  /* 0x01c00000ac04783b */ /* 0x000fea0000004200 */
[----:B------:R-:W1:Y:S05]  /*73b0*/  LDSM.16.MT88.4 R8, [R3] ;  /* 0x000000000308783b */ /* 0x000e6a0000004200 */
[----:B------:R-:W2:Y:S05]  /*73c0*/  LDSM.16.MT88.4 R12, [R172+0x20000] ;  /* 0x02000000ac0c783b */ /* 0x000eaa0000004200 */
[----:B------:R-:W3:Y:S05]  /*73d0*/  LDSM.16.MT88.4 R16, [R0] ;  /* 0x000000000010783b */ /* 0x000eea0000004200 */
[----:B------:R-:W-:Y:S05]  /*73e0*/  LDSM.16.MT88.4 R20, [R172+0x1c800] ;  /* 0x01c80000ac14783b */ /* 0x000fea0000004200 */
[----:B------:R-:W4:Y:S05]  /*73f0*/  LDSM.16.MT88.4 R24, [R3+0x800] ;  /* 0x000800000318783b */ /* 0x000f2a0000004200 */
[----:B------:R-:W4:Y:S05]  /*7400*/  LDSM.16.MT88.4 R28, [R172+0x20800] ;  /* 0x02080000ac1c783b */ /* 0x000f2a0000004200 */
        /* <DEDUP_REMOVED lines=11> */
[----:B------:R-:W1:Y:S05]  /*74c0*/  LDSM.16.MT88.4 R4, [R172+0x1d000] ;  /* 0x01d00000ac04783b */ /* 0x000e6a0000004200 */
[-C--:B----4-:R-:W-:Y:S01]  /*74d0*/  HMMA.16816.F32 R68, R20, R24.reuse, R68 ;  /* 0x000000181444723c */ /* 0x090fe20000001844 */
[----:B------:R-:W2:Y:S05]  /*74e0*/  LDSM.16.MT88.4 R16, [R0+0x1000] ;  /* 0x001000000010783b */ /* 0x000eaa0000004200 */
        /* <DEDUP_REMOVED lines=9> */
[----:B------:R-:W3:Y:S05]  /*7580*/  LDSM.16.MT88.4 R20, [R172+0x1d800] ;  /* 0x01d80000ac14783b */ /* 0x000eea0000004200 */
[-C--:B-1----:R-:W-:Y:S01]  /*7590*/  HMMA.16816.F32 R68, R4, R8.reuse, R68 ;  /* 0x000000080444723c */ /* 0x082fe20000001844 */
[----:B------:R-:W1:Y:S05]  /*75a0*/  LDSM.16.MT88.4 R32, [R0+0x1800] ;  /* 0x001800000020783b */ /* 0x000e6a0000004200 */
        /* <DEDUP_REMOVED lines=9> */
[----:B------:R-:W2:Y:S05]  /*7640*/  LDSM.16.MT88.4 R4, [R172+0x1e000] ;  /* 0x01e00000ac04783b */ /* 0x000eaa0000004200 */
[-C--:B---3--:R-:W-:Y:S01]  /*7650*/  HMMA.16816.F32 R68, R20, R24.reuse, R68 ;  /* 0x000000181444723c */ /* 0x088fe20000001844 */
[----:B------:R-:W3:Y:S05]  /*7660*/  LDSM.16.MT88.4 R16, [R0+0x2000] ;  /* 0x002000000010783b */ /* 0x000eea0000004200 */
[C---:B------:R-:W-:Y:S06]  /*7670*/  HMMA.16816.F32 R72, R28.reuse, R24, R72 ;  /* 0x000000181c48723c */ /* 0x040fec0000001848 */
[-C--:B------:R-:W-:Y:S06]  /*7680*/  HMMA.16816.F32 R76, R28, R26.reuse, R76 ;  /* 0x0000001a1c4c723c */ /* 0x080fec000000184c */
[C---:B------:R-:W-:Y:S01]  /*7690*/  HMMA.16816.F32 R80, R20.reuse, R26, R80 ;  /* 0x0000001a1450723c */ /* 0x040fe20000001850 */
[----:B------:R-:W-:Y:S05]  /*76a0*/  LDSM.16.MT88.4 R24, [R3+0x2800] ;  /* 0x002800000318783b */ /* 0x000fea0000004200 */
[-C--:B-1----:R-:W-:Y:S06]  /*76b0*/  HMMA.16816.F32 R84, R20, R32.reuse, R84 ;  /* 0x000000201454723c */ /* 0x082fec0000001854 */
[C---:B------:R-:W-:Y:S06]  /*76c0*/  HMMA.16816.F32 R88, R28.reuse, R32, R88 ;  /* 0x000000201c58723c */ /* 0x040fec0000001858 */
[-C--:B------:R-:W-:Y:S01]  /*76d0*/  HMMA.16816.F32 R92, R28, R34.reuse, R92 ;  /* 0x000000221c5c723c */ /* 0x080fe2000000185c */
[----:B------:R-:W-:Y:S05]  /*76e0*/  LDSM.16.MT88.4 R28, [R172+0x22800] ;  /* 0x02280000ac1c783b */ /* 0x000fea0000004200 */
[----:B------:R-:W-:Y:S01]  /*76f0*/  HMMA.16816.F32 R96, R20, R34, R96 ;  /* 0x000000221460723c */ /* 0x000fe20000001860 */
[----:B------:R-:W1:Y:S05]  /*7700*/  LDSM.16.MT88.4 R20, [R172+0x1e800] ;  /* 0x01e80000ac14783b */ /* 0x000e6a0000004200 */
[-C--:B--2---:R-:W-:Y:S01]  /*7710*/  HMMA.16816.F32 R68, R4, R8.reuse, R68 ;  /* 0x000000080444723c */ /* 0x084fe20000001844 */
[----:B------:R-:W2:Y:S05]  /*7720*/  LDSM.16.MT88.4 R32, [R0+0x2800] ;  /* 0x002800000020783b */ /* 0x000eaa0000004200 */
[C---:B------:R-:W-:Y:S06]  /*7730*/  HMMA.16816.F32 R72, R12.reuse, R8, R72 ;  /* 0x000000080c48723c */ /* 0x040fec0000001848 */
        /* <DEDUP_REMOVED lines=22> */
[----:B------:R3:W4:Y:S05]  /*78a0*/  LDSM.16.MT88.4 R32, [R0+0x3800] ;  /* 0x003800000020783b */ /* 0x00072a0000004200 */
[C---:B------:R-:W-:Y:S01]  /*78b0*/  HMMA.16816.F32 R72, R12.reuse, R8, R72 ;  /* 0x000000080c48723c */ /* 0x040fe20000001848 */
[----:B------:R-:W-:Y:S05]  /*78c0*/  BAR.SYNC.DEFER_BLOCKING 0x0 ;  /* 0x0000000000007b1d */ /* 0x000fea0000010000 */
[-C--:B------:R-:W-:Y:S06]  /*78d0*/  HMMA.16816.F32 R76, R12, R10.reuse, R76 ;  /* 0x0000000a0c4c723c */ /* 0x080fec000000184c */
[C---:B------:R-:W-:Y:S06]  /*78e0*/  HMMA.16816.F32 R80, R4.reuse, R10, R80 ;  /* 0x0000000a0450723c */ /* 0x040fec0000001850 */
[-C--:B-1----:R-:W-:Y:S05]  /*78f0*/  HMMA.16816.F32 R84, R4, R16.reuse, R84 ;  /* 0x000000100454723c */ /* 0x082fea0000001854 */
[----:B---3--:R-:W-:Y:S01]  /*7900*/  IMAD.U32 R0, R146, -0x80, RZ ;  /* 0xffffff8092007824 */ /* 0x008fe200078e00ff */
[C---:B------:R-:W-:Y:S05]  /*7910*/  HMMA.16816.F32 R88, R12.reuse, R16, R88 ;  /* 0x000000100c58723c */ /* 0x040fea0000001858 */
[C---:B------:R-:W-:Y:S01]  /*7920*/  LEA R186, P1, R0.reuse, R186, 0x2 ;  /* 0x000000ba00ba7211 */ /* 0x040fe200078210ff */
[-C--:B------:R-:W-:Y:S05]  /*7930*/  HMMA.16816.F32 R92, R12, R18.reuse, R92 ;  /* 0x000000120c5c723c */ /* 0x080fea000000185c */
[----:B------:R-:W-:Y:S01]  /*7940*/  LEA.HI.X.SX32 R187, R0, R187, 0x2, P1 ;  /* 0x000000bb00bb7211 */ /* 0x000fe200008f16ff */
[----:B------:R-:W-:Y:S06]  /*7950*/  HMMA.16816.F32 R96, R4, R18, R96 ;  /* 0x000000120460723c */ /* 0x000fec0000001860 */
[-C--:B--2---:R-:W-:Y:S06]  /*7960*/  HMMA.16816.F32 R68, R20, R24.reuse, R68 ;  /* 0x000000181444723c */ /* 0x084fec0000001844 */
        /* <DEDUP_REMOVED lines=33> */
.L_x_985:
[----:B------:R-:W-:Y:S01]  /*7b80*/  LDSM.16.M88.4 R32, [R180+UR5+0x14000] ;  /* 0x01400005b420783b */ /* 0x000fe20008000200 */
[----:B------:R-:W-:Y:S01]  /*7b90*/  IMAD.IADD R2, R184, 0x1, R174 ;  /* 0x00000001b8027824 */ /* 0x000fe200078e02ae */
[----:B------:R-:W-:Y:S01]  /*7ba0*/  ULOP3.LUT UR11, UR14, 0x1, URZ, 0xc0, !UPT ;  /* 0x000000010e0b7892 */ /* 0x000fe2000f8ec03f */
[----:B-1----:R-:W-:Y:S01]  /*7bb0*/  VIADD R0, R180, UR5 ;  /* 0x00000005b4007c36 */ /* 0x002fe20008000000 */
[----:B------:R-:W1:Y:S01]  /*7bc0*/  LDSM.16.MT88.4 R16, [R3+0x4000] ;  /* 0x004000000310783b */ /* 0x000e620000004200 */
[----:B------:R-:W-:Y:S01]  /*7bd0*/  IMAD.MOV.U32 R147, RZ, RZ, 0x4 ;  /* 0x00000004ff937424 */ /* 0x000fe200078e00ff */
[----:B------:R-:W-:Y:S01]  /*7be0*/  UISETP.NE.U32.AND UP0, UPT, UR11, 0x1, UPT ;  /* 0x000000010b00788c */ /* 0x000fe2000bf05070 */
[--C-:B------:R-:W-:Y:S01]  /*7bf0*/  IMAD.IADD R144, R181, 0x1, R0.reuse ;  /* 0x00000001b5907824 */ /* 0x100fe200078e0200 */
[----:B------:R-:W2:Y:S01]  /*7c00*/  LDSM.16.M88.4 R28, [R180+UR5+0x16000] ;  /* 0x01600005b41c783b */ /* 0x000ea20008000200 */
[C---:B------:R-:W-:Y:S01]  /*7c10*/  IMAD.IADD R0, R174.reuse, 0x1, R0 ;  /* 0x00000001ae007824 */ /* 0x040fe200078e0200 */
[----:B------:R-:W-:Y:S01]  /*7c20*/  UISETP.GT.AND UP2, UPT, UR14, UR6, UPT ;  /* 0x000000060e00728c */ /* 0x000fe2000bf44270 */
[----:B------:R-:W-:Y:S01]  /*7c30*/  IMAD.IADD R145, R174, 0x1, R144 ;  /* 0x00000001ae917824 */ /* 0x000fe200078e0290 */
[----:B------:R-:W3:Y:S01]  /*7c40*/  LDSM.16.MT88.4 R36, [R2] ;  /* 0x000000000224783b */ /* 0x000ee20000004200 */
[----:B------:R-:W-:Y:S01]  /*7c50*/  IMAD.MOV.U32 R174, RZ, RZ, R252 ;  /* 0x000000ffffae7224 */ /* 0x000fe200078e00fc */
[----:B------:R-:W-:Y:S02]  /*7c60*/  @UP3 UIADD3 UR12, UP1, UR46, -0x200, URZ ;  /* 0xfffffe002e0c3890 */ /* 0x000fe4000ff3e03f */
[----:B------:R-:W-:Y:S01]  /*7c70*/  LDSM.16.MT88.4 R44, [R3+0x4800] ;  /* 0x00480000032c783b */ /* 0x000fe20000004200 */
[----:B------:R-:W-:Y:S02]  /*7c80*/  UIADD3 UR14, UR14, -0x1, URZ ;  /* 0xffffffff0e0e7890 */ /* 0x000fe4000fffe03f */
[----:B------:R-:W-:Y:S01]  /*7c90*/  @UP3 UIADD3.X UR11, UR47, -0x1, URZ, UP1, !UPT ;  /* 0xffffffff2f0b3890 */ /* 0x000fe20008ffe43f */
[----:B------:R-:W4:Y:S04]  /*7ca0*/  LDSM.16.M88.4 R40, [R144+0x14000] ;  /* 0x014000009028783b */ /* 0x000f280000000200 */
[----:B------:R-:W4:Y:S04]  /*7cb0*/  LDSM.16.M88.4 R48, [R144+0x16000] ;  /* 0x016000009030783b */ /* 0x000f280000000200 */
[----:B------:R-:W4:Y:S04]  /*7cc0*/  LDSM.16.MT88.4 R52, [R2+0x800] ;  /* 0x000800000234783b */ /* 0x000f280000004200 */
[----:B------:R-:W-:Y:S04]  /*7cd0*/  LDSM.16.MT88.4 R60, [R3+0x5000] ;  /* 0x00500000033c783b */ /* 0x000fe80000004200 */
[----:B------:R-:W4:Y:S04]  /*7ce0*/  LDSM.16.M88.4 R56, [R0+0x14000] ;  /* 0x014000000038783b */ /* 0x000f280000000200 */
        /* <DEDUP_REMOVED lines=23> */
[----:B------:R-:W3:Y:S04]  /*7e60*/  LDSM.16.M88.4 R40, [R180+UR5+0x18000] ;  /* 0x01800005b428783b */ /* 0x000ee80008000200 */
[----:B------:R-:W4:Y:S01]  /*7e70*/  LDSM.16.M88.4 R52, [R180+UR5+0x1a000] ;  /* 0x01a00005b434783b */ /* 0x000f220008000200 */
        /* <DEDUP_REMOVED lines=22> */
[----:B------:R2:W-:Y:S05]  /*7fe0*/  LDSM.16.M88.4 R36, [R0+0x18000] ;  /* 0x018000000024783b */ /* 0x0005ea0000000200 */
[-C--:B---3--:R-:W-:Y:S06]  /*7ff0*/  HMMA.16816.F32 R4, R40, R48.reuse, R4 ;  /* 0x000000302804723c */ /* 0x088fec0000001804 */
[C---:B----4-:R-:W-:Y:S06]  /*8000*/  HMMA.16816.F32 R8, R52.reuse, R48, R8 ;  /* 0x000000303408723c */ /* 0x050fec0000001808 */
[-C--:B------:R-:W-:Y:S06]  /*8010*/  HMMA.16816.F32 R12, R52, R50.reuse, R12 ;  /* 0x00000032340c723c */ /* 0x080fec000000180c */
[C---:B------:R-:W-:Y:S01]  /*8020*/  HMMA.16816.F32 R16, R40.reuse, R50, R16 ;  /* 0x000000322810723c */ /* 0x040fe20000001810 */
[----:B------:R-:W3:Y:S04]  /*8030*/  LDSM.16.MT88.4 R48, [R3+0x7000] ;  /* 0x007000000330783b */ /* 0x000ee80000004200 */
[C---:B--2---:R-:W-:Y:S01]  /*8040*/  IMAD R0, R146.reuse, 0x18, RZ ;  /* 0x0000001892007824 */ /* 0x044fe200078e02ff */
        /* <DEDUP_REMOVED lines=15> */
[----:B------:R4:W1:Y:S05]  /*8140*/  LDSM.16.MT88.4 R64, [R2+0x3800] ;  /* 0x003800000240783b */ /* 0x00086a0000004200 */
[----:B------:R-:W-:Y:S06]  /*8150*/  HMMA.16816.F32 R32, R44, R134, R32 ;  /* 0x000000862c20723c */ /* 0x000fec0000001820 */
[-C--:B---3--:R-:W-:Y:S05]  /*8160*/  HMMA.16816.F32 R4, R36, R48.reuse, R4 ;  /* 0x000000302404723c */ /* 0x088fea0000001804 */
[C---:B------:R-:W-:Y:S01]  /*8170*/  IMAD.SHL.U32 R44, R146.reuse, 0x8, RZ ;  /* 0x00000008922c7824 */ /* 0x040fe200078e00ff */
[C---:B------:R-:W-:Y:S05]  /*8180*/  HMMA.16816.F32 R8, R136.reuse, R48, R8 ;  /* 0x000000308808723c */ /* 0x040fea0000001808 */
[----:B------:R-:W-:Y:S01]  /*8190*/  IMAD.SHL.U32 R45, R146, 0x10, RZ ;  /* 0x00000010922d7824 */ /* 0x000fe200078e00ff */
[-C--:B------:R-:W-:Y:S05]  /*81a0*/  HMMA.16816.F32 R12, R136, R50.reuse, R12 ;  /* 0x00000032880c723c */ /* 0x080fea000000180c */
[----:B----4-:R-:W-:Y:S01]  /*81b0*/  @P0 VIADD R2, R241, 0xffffff80 ;  /* 0xffffff80f1020836 */ /* 0x010fe20000000000 */
[C---:B------:R-:W-:Y:S05]  /*81c0*/  HMMA.16816.F32 R16, R36.reuse, R50, R16 ;  /* 0x000000322410723c */ /* 0x040fea0000001810 */
[----:B------:R-:W-:Y:S01]  /*81d0*/  @P0 IMAD.WIDE R2, R2, R147, UR46 ;  /* 0x0000002e02020e25 */ /* 0x000fe2000f8e0293 */
[-C--:B--2---:R-:W-:Y:S01]  /*81e0*/  HMMA.16816.F32 R20, R36, R52.reuse, R20 ;  /* 0x000000342414723c */ /* 0x084fe20000001814 */
[----:B------:R-:W-:Y:S01]  /*81f0*/  @UP3 UMOV UR46, UR12 ;  /* 0x0000000c002e3c82 */ /* 0x000fe20008000000 */
[----:B------:R-:W-:Y:S02]  /*8200*/  @UP3 UMOV UR47, UR11 ;  /* 0x0000000b002f3c82 */ /* 0x000fe40008000000 */
[----:B------:R-:W5:Y:S02]  /*8210*/  @P0 LDG.E R247, desc[UR40][R2.64] ;  /* 0x0000002802f70981 */ /* 0x000f64000c1e1900 */
[C---:B------:R-:W-:Y:S02]  /*8220*/  HMMA.16816.F32 R24, R136.reuse, R52, R24 ;  /* 0x000000348818723c */ /* 0x040fe40000001818 */
[----:B------:R-:W5:Y:S04]  /*8230*/  @P0 LDG.E R246, desc[UR40][R2.64+0x20] ;  /* 0x0000202802f60981 */ /* 0x000f68000c1e1900 */
[-C--:B------:R-:W-:Y:S01]  /*8240*/  HMMA.16816.F32 R28, R136, R54.reuse, R28 ;  /* 0x00000036881c723c */ /* 0x080fe2000000181c */
[----:B------:R-:W5:Y:S04]  /*8250*/  @P0 LDG.E R245, desc[UR40][R2.64+0x100] ;  /* 0x0001002802f50981 */ /* 0x000f68000c1e1900 */
[----:B------:R2:W5:Y:S01]  /*8260*/  @P0 LDG.E R244, desc[UR40][R2.64+0x120] ;  /* 0x0001202802f40981 */ /* 0x000562000c1e1900 */
[----:B------:R-:W-:Y:S06]  /*8270*/  HMMA.16816.F32 R32, R36, R54, R32 ;  /* 0x000000362420723c */ /* 0x000fec0000001820 */
[-C--:B-1----:R-:W-:Y:S05]  /*8280*/  HMMA.16816.F32 R4, R40, R56.reuse, R4 ;  /* 0x000000382804723c */ /* 0x082fea0000001804 */
[CC--:B------:R-:W-:Y:S01]  /*8290*/  LEA R36, P0, R44.reuse, R186.reuse, 0x2 ;  /* 0x000000ba2c247211 */ /* 0x0c0fe200078010ff */
[C---:B------:R-:W-:Y:S05]  /*82a0*/  HMMA.16816.F32 R8, R60.reuse, R56, R8 ;  /* 0x000000383c08723c */ /* 0x040fea0000001808 */
[-C--:B------:R-:W-:Y:S01]  /*82b0*/  LEA.HI.X.SX32 R37, R44, R187.reuse, 0x2, P0 ;  /* 0x000000bb2c257211 */ /* 0x080fe200000f16ff */
[-C--:B------:R-:W-:Y:S05]  /*82c0*/  HMMA.16816.F32 R12, R60, R58.reuse, R12 ;  /* 0x0000003a3c0c723c */ /* 0x080fea000000180c */
[CC--:B------:R-:W-:Y:S01]  /*82d0*/  LEA R38, P0, R0.reuse, R186.reuse, 0x2 ;  /* 0x000000ba00267211 */ /* 0x0c0fe200078010ff */
[C---:B------:R-:W-:Y:S05]  /*82e0*/  HMMA.16816.F32 R16, R40.reuse, R58, R16 ;  /* 0x0000003a2810723c */ /* 0x040fea0000001810 */
[CC--:B--2---:R-:W-:Y:S01]  /*82f0*/  LEA R2, P1, R45.reuse, R186.reuse, 0x2 ;  /* 0x000000ba2d027211 */ /* 0x0c4fe200078210ff */
[-C--:B------:R-:W-:Y:S01]  /*8300*/  HMMA.16816.F32 R20, R40, R64.reuse, R20 ;  /* 0x000000402814723c */ /* 0x080fe20000001814 */
[----:B------:R1:W-:Y:S04]  /*8310*/  REDG.E.ADD.F32.FTZ.RN.STRONG.GPU desc[UR40][R186.64], R4 ;  /* 0x00000004ba0079a6 */ /* 0x0003e8000c10f3a8 */
[-C--:B------:R-:W-:Y:S01]  /*8320*/  LEA.HI.X.SX32 R3, R45, R187.reuse, 0x2, P1 ;  /* 0x000000bb2d037211 */ /* 0x080fe200008f16ff */
[C---:B------:R-:W-:Y:S01]  /*8330*/  HMMA.16816.F32 R24, R60.reuse, R64, R24 ;  /* 0x000000403c18723c */ /* 0x040fe20000001818 */
[----:B------:R2:W-:Y:S04]  /*8340*/  REDG.E.ADD.F32.FTZ.RN.STRONG.GPU desc[UR40][R36.64], R5 ;  /* 0x00000005240079a6 */ /* 0x0005e8000c10f3a8 */
[----:B------:R3:W-:Y:S01]  /*8350*/  REDG.E.ADD.F32.FTZ.RN.STRONG.GPU desc[UR40][R2.64], R6 ;  /* 0x00000006020079a6 */ /* 0x0007e2000c10f3a8 */
[-C--:B------:R-:W-:Y:S05]  /*8360*/  HMMA.16816.F32 R28, R60, R66.reuse, R28 ;  /* 0x000000423c1c723c */ /* 0x080fea000000181c */
[-C--:B------:R-:W-:Y:S01]  /*8370*/  LEA.HI.X.SX32 R39, R0, R187.reuse, 0x2, P0 ;  /* 0x000000bb00277211 */ /* 0x080fe200000f16ff */
[----:B------:R-:W-:Y:S04]  /*8380*/  HMMA.16816.F32 R32, R40, R66, R32 ;  /* 0x000000422820723c */ /* 0x000fe80000001820 */
[----:B------:R4:W-:Y:S01]  /*8390*/  REDG.E.ADD.F32.FTZ.RN.STRONG.GPU desc[UR40][R38.64], R7 ;  /* 0x00000007260079a6 */ /* 0x0009e2000c10f3a8 */
[C---:B------:R-:W-:Y:S02]  /*83a0*/  IMAD.SHL.U32 R0, R146.reuse, 0x40, RZ ;  /* 0x0000004092007824 */ /* 0x040fe400078e00ff */
[C---:B------:R-:W-:Y:S04]  /*83b0*/  IMAD.SHL.U32 R40, R146.reuse, 0x20, RZ ;  /* 0x0000002092287824 */ /* 0x040fe800078e00ff */
[----:B------:R-:W-:Y:S01]  /*83c0*/  IMAD R42, R146, 0x28, RZ ;  /* 0x00000028922a7824 */ /* 0x000fe200078e02ff */
[-C--:B-1----:R-:W-:Y:S01]  /*83d0*/  LEA R4, P1, R40, R186.reuse, 0x2 ;  /* 0x000000ba28047211 */ /* 0x082fe200078210ff */
        /* <DEDUP_REMOVED lines=8> */
[----:B------:R-:W-:Y:S02]  /*8460*/  IMAD R38, R146, 0x38, RZ ;  /* 0x0000003892267824 */ /* 0x000fe400078e02ff */
[----:B------:R-:W-:Y:S04]  /*8470*/  LDSM.16.MT88.4 R40, [R172+0x19000] ;  /* 0x01900000ac28783b */ /* 0x000fe80000004200 */
[----:B------:R3:W-:Y:S01]  /*8480*/  REDG.E.ADD.F32.FTZ.RN.STRONG.GPU desc[UR40][R6.64], R10 ;  /* 0x0000000a060079a6 */ /* 0x0007e2000c10f3a8 */
[-C--:B-1----:R-:W-:Y:S01]  /*8490*/  LEA R4, P0, R38, R186.reuse, 0x2 ;  /* 0x000000ba26047211 */ /* 0x082fe200078010ff */
[----:B------:R-:W-:Y:S03]  /*84a0*/  IMAD R8, R146, 0x50, RZ ;  /* 0x0000005092087824 */ /* 0x000fe600078e02ff */
[-C--:B------:R-:W-:Y:S02]  /*84b0*/  LEA.HI.X.SX32 R5, R38, R187.reuse, 0x2, P0 ;  /* 0x000000bb26057211 */ /* 0x080fe400000f16ff */
[-C--:B--2---:R-:W-:Y:S01]  /*84c0*/  LEA R2, P1, R0, R186.reuse, 0x2 ;  /* 0x000000ba00027211 */ /* 0x084fe200078210ff */
[----:B------:R-:W-:Y:S02]  /*84d0*/  IMAD R9, R146, 0x48, RZ ;  /* 0x0000004892097824 */ /* 0x000fe400078e02ff */
[----:B------:R1:W-:Y:S01]  /*84e0*/  REDG.E.ADD.F32.FTZ.RN.STRONG.GPU desc[UR40][R4.64], R11 ;  /* 0x0000000b040079a6 */ /* 0x0003e2000c10f3a8 */
[-C--:B------:R-:W-:Y:S01]  /*84f0*/  LEA.HI.X.SX32 R3, R0, R187.reuse, 0x2, P1 ;  /* 0x000000bb00037211 */ /* 0x080fe200008f16ff */
[C---:B------:R-:W-:Y:S01]  /*8500*/  IMAD R0, R146.reuse, 0x58, RZ ;  /* 0x0000005892007824 */ /* 0x040fe200078e02ff */
[CC--:B---3--:R-:W-:Y:S03]  /*8510*/  LEA R6, P0, R9.reuse, R186.reuse, 0x2 ;  /* 0x000000ba09067211 */ /* 0x0c8fe600078010ff */
[----:B------:R2:W-:Y:S01]  /*8520*/  REDG.E.ADD.F32.FTZ.RN.STRONG.GPU desc[UR40][R2.64], R16 ;  /* 0x00000010020079a6 */ /* 0x0005e2000c10f3a8 */
[-C--:B------:R-:W-:Y:S01]  /*8530*/  LEA.HI.X.SX32 R7, R9, R187.reuse, 0x2, P0 ;  /* 0x000000bb09077211 */ /* 0x080fe200000f16ff */
[----:B------:R-:W-:Y:S04]  /*8540*/  IMAD R9, R146, 0x60, RZ ;  /* 0x0000006092097824 */ /* 0x000fe800078e02ff */
[----:B------:R3:W-:Y:S01]  /*8550*/  REDG.E.ADD.F32.FTZ.RN.STRONG.GPU desc[UR40][R6.64], R17 ;  /* 0x00000011060079a6 */ /* 0x0007e2000c10f3a8 */
[CC--:B-1----:R-:W-:Y:S04]  /*8560*/  LEA R4, P1, R8.reuse, R186.reuse, 0x2 ;  /* 0x000000ba08047211 */ /* 0x0c2fe800078210ff */
[-C--:B------:R-:W-:Y:S01]  /*8570*/  LEA.HI.X.SX32 R5, R8, R187.reuse, 0x2, P1 ;  /* 0x000000bb08057211 */ /* 0x080fe200008f16ff */
[----:B------:R-:W-:Y:S01]  /*8580*/  IMAD R8, R146, 0x68, RZ ;  /* 0x0000006892087824 */ /* 0x000fe200078e02ff */
        /* <DEDUP_REMOVED lines=182> */
.L_x_983:
        /* <DEDUP_REMOVED lines=41> */
[----:B------:R-:W-:Y:S01]  /*9380*/  ULDC.64 UR10, c[0x0][0x450] ;  /* 0x00011400000a7ab9 */ /* 0x000fe20000000a00 */
[----:B-1----:R-:W-:-:S04]  /*9390*/  SHF.R.S32.HI R9, RZ, 0x1f, R31 ;  /* 0x0000001fff097819 */ /* 0x002fc8000001141f */
[----:B------:R-:W-:Y:S01]  /*93a0*/  LEA.HI R9, R9, R31, RZ, 0x3 ;  /* 0x0000001f09097211 */ /* 0x000fe200078f18ff */
[----:B------:R-:W-:Y:S01]  /*93b0*/  FMUL.FTZ R128, R128, UR6 ;  /* 0x0000000680807c20 */ /* 0x000fe20008410000 */
[----:B------:R-:W-:Y:S01]  /*93c0*/  F2FP.F16.F32.PACK_AB R8, R8, R104 ;  /* 0x000000680808723e */ /* 0x000fe200000000ff */
[----:B------:R-:W-:Y:S01]  /*93d0*/  FMUL.FTZ R129, R129, UR6 ;  /* 0x0000000681817c20 */ /* 0x000fe20008410000 */
[----:B------:R-:W-:Y:S01]  /*93e0*/  F2FP.F16.F32.PACK_AB R7, R7, R106 ;  /* 0x0000006a0707723e */ /* 0x000fe200000000ff */
[----:B------:R-:W-:Y:S01]  /*93f0*/  FMUL.FTZ R130, R130, UR6 ;  /* 0x0000000682827c20 */ /* 0x000fe20008410000 */
[----:B------:R-:W-:Y:S01]  /*9400*/  SHF.R.S32.HI R0, RZ, 0x3, R9 ;  /* 0x00000003ff007819 */ /* 0x000fe20000011409 */
        /* <DEDUP_REMOVED lines=48> */
[----:B------:R-:W-:Y:S01]  /*9710*/  ULDC.64 UR6, c[0x0][0x458] ;  /* 0x0001160000067ab9 */ /* 0x000fe20000000a00 */
        /* <DEDUP_REMOVED lines=19> */
[----:B------:R-:W-:-:S04]  /*9850*/  UIMAD UR8, UR39, UR10, URZ ;  /* 0x0000000a270872a4 */ /* 0x000fc8000f8e023f */
[----:B------:R-:W-:Y:S02]  /*9860*/  UIMAD UR8, UR4, UR11, UR8 ;  /* 0x0000000b040872a4 */ /* 0x000fe4000f8e0208 */
[----:B------:R-:W-:Y:S02]  /*9870*/  UIMAD UR39, UR39, UR6, URZ ;  /* 0x00000006272772a4 */ /* 0x000fe4000f8e023f */
[----:B------:R-:W-:Y:S01]  /*9880*/  USHF.L.U32 UR12, UR10, 0x6, URZ ;  /* 0x000000060a0c7899 */ /* 0x000fe2000800063f */
[----:B--2---:R1:W-:Y:S04]  /*9890*/  STS [R42], R5 ;  /* 0x000000052a007388 */ /* 0x0043e80000000800 */
[----:B------:R2:W-:Y:S04]  /*98a0*/  STS [R42+0x400], R4 ;  /* 0x000400042a007388 */ /* 0x0005e80000000800 */
[----:B---3--:R-:W-:Y:S04]  /*98b0*/  STS [R44], R3 ;  /* 0x000000032c007388 */ /* 0x008fe80000000800 */
[----:B----4-:R-:W-:Y:S04]  /*98c0*/  STS [R43], R2 ;  /* 0x000000022b007388 */ /* 0x010fe80000000800 */
[----:B------:R-:W-:Y:S04]  /*98d0*/  STS [R42+0x2000], R8 ;  /* 0x002000082a007388 */ /* 0x000fe80000000800 */
[----:B------:R3:W-:Y:S01]  /*98e0*/  STS [R42+0x2400], R7 ;  /* 0x002400072a007388 */ /* 0x0007e20000000800 */
[----:B-1----:R-:W-:-:S03]  /*98f0*/  LOP3.LUT R5, R9, 0xfffffff8, RZ, 0xc0, !PT ;  /* 0xfffffff809057812 */ /* 0x002fc600078ec0ff */
[----:B------:R-:W-:Y:S01]  /*9900*/  STS [R41], R6 ;  /* 0x0000000629007388 */ /* 0x000fe20000000800 */
[----:B--2---:R-:W-:-:S03]  /*9910*/  SHF.R.S32.HI R4, RZ, 0x1f, R0 ;  /* 0x0000001fff047819 */ /* 0x004fc60000011400 */
[----:B------:R-:W-:Y:S01]  /*9920*/  STS [R40], R26 ;  /* 0x0000001a28007388 */ /* 0x000fe20000000800 */
[----:B------:R-:W-:-:S03]  /*9930*/  IADD3 R31, -R5, R31, RZ ;  /* 0x0000001f051f7210 */ /* 0x000fc60007ffe1ff */
[----:B------:R-:W-:Y:S01]  /*9940*/  STS [R39], R25 ;  /* 0x0000001927007388 */ /* 0x000fe20000000800 */
[C---:B------:R-:W-:Y:S02]  /*9950*/  IMAD R5, R4.reuse, UR10, RZ ;  /* 0x0000000a04057c24 */ /* 0x040fe4000f8e02ff */
[----:B------:R-:W-:Y:S01]  /*9960*/  IMAD R4, R4, UR6, RZ ;  /* 0x0000000604047c24 */ /* 0x000fe2000f8e02ff */
[----:B------:R-:W-:Y:S04]  /*9970*/  STS [R38], R27 ;  /* 0x0000001b26007388 */ /* 0x000fe80000000800 */
[----:B------:R-:W-:Y:S01]  /*9980*/  STS [R37], R128 ;  /* 0x0000008025007388 */ /* 0x000fe20000000800 */
[----:B------:R-:W-:-:S03]  /*9990*/  IMAD R9, R0, UR11, R5 ;  /* 0x0000000b00097c24 */ /* 0x000fc6000f8e0205 */
[----:B------:R-:W-:Y:S01]  /*99a0*/  STS [R36], R130 ;  /* 0x0000008224007388 */ /* 0x000fe20000000800 */
[----:B------:R-:W-:-:S03]  /*99b0*/  IMAD R12, R0, UR7, R4 ;  /* 0x00000007000c7c24 */ /* 0x000fc6000f8e0204 */
[----:B------:R-:W-:Y:S01]  /*99c0*/  STS [R35], R121 ;  /* 0x0000007923007388 */ /* 0x000fe20000000800 */
[----:B------:R-:W-:-:S03]  /*99d0*/  IMAD.WIDE.U32 R4, R0, UR6, RZ ;  /* 0x0000000600047c25 */ /* 0x000fc6000f8e00ff */
[----:B------:R-:W-:Y:S04]  /*99e0*/  STS [R34], R122 ;  /* 0x0000007a22007388 */ /* 0x000fe80000000800 */
[----:B------:R-:W-:Y:S04]  /*99f0*/  STS [R33], R124 ;  /* 0x0000007c21007388 */ /* 0x000fe80000000800 */
[----:B------:R-:W-:Y:S04]  /*9a00*/  STS [R32], R126 ;  /* 0x0000007e20007388 */ /* 0x000fe80000000800 */
[----:B------:R-:W-:Y:S01]  /*9a10*/  STS [R42+0x4000], R15 ;  /* 0x0040000f2a007388 */ /* 0x000fe20000000800 */
[----:B---3--:R-:W-:-:S02]  /*9a20*/  IADD3 R7, R5, R12, RZ ;  /* 0x0000000c05077210 */ /* 0x008fc40007ffe0ff */
[----:B------:R-:W1:Y:S01]  /*9a30*/  LDC.64 R12, c[0x0][0x438] ;  /* 0x00010e00ff0c7b82 */ /* 0x000e620000000a00 */
[----:B------:R2:W-:Y:S04]  /*9a40*/  STS [R42+0x4400], R14 ;  /* 0x0044000e2a007388 */ /* 0x0005e80000000800 */
[----:B------:R-:W-:Y:S04]  /*9a50*/  STS [R44+0x4000], R11 ;  /* 0x0040000b2c007388 */ /* 0x000fe80000000800 */
[----:B------:R3:W-:Y:S04]  /*9a60*/  STS [R43+0x4000], R10 ;  /* 0x0040000a2b007388 */ /* 0x0007e80000000800 */
[----:B------:R-:W-:Y:S04]  /*9a70*/  STS [R42+0x6000], R16 ;  /* 0x006000102a007388 */ /* 0x000fe80000000800 */
[----:B------:R-:W-:Y:S04]  /*9a80*/  STS [R42+0x6400], R21 ;  /* 0x006400152a007388 */ /* 0x000fe80000000800 */
[----:B------:R-:W-:Y:S04]  /*9a90*/  STS [R41+0x4000], R20 ;  /* 0x0040001429007388 */ /* 0x000fe80000000800 */
[----:B------:R-:W-:Y:S01]  /*9aa0*/  STS [R40+0x4000], R19 ;  /* 0x0040001328007388 */ /* 0x000fe20000000800 */
[----:B------:R-:W-:Y:S01]  /*9ab0*/  IMAD.WIDE.U32 R2, R0, UR10, RZ ;  /* 0x0000000a00027c25 */ /* 0x000fe2000f8e00ff */
[----:B--2---:R-:W2:Y:S02]  /*9ac0*/  LDC.64 R14, c[0x0][0x440] ;  /* 0x00011000ff0e7b82 */ /* 0x004ea40000000a00 */
[----:B------:R-:W-:Y:S04]  /*9ad0*/  STS [R39+0x4000], R18 ;  /* 0x0040001227007388 */ /* 0x000fe80000000800 */
[----:B------:R4:W-:Y:S02]  /*9ae0*/  STS [R38+0x4000], R17 ;  /* 0x0040001126007388 */ /* 0x0009e40000000800 */
[----:B---3--:R-:W3:Y:S02]  /*9af0*/  LDC.64 R10, c[0x0][0x468] ;  /* 0x00011a00ff0a7b82 */ /* 0x008ee40000000a00 */
[----:B------:R-:W-:Y:S04]  /*9b00*/  STS [R37+0x4000], R23 ;  /* 0x0040001725007388 */ /* 0x000fe80000000800 */
[----:B------:R-:W-:Y:S04]  /*9b10*/  STS [R36+0x4000], R22 ;  /* 0x0040001624007388 */ /* 0x000fe80000000800 */
[----:B------:R-:W-:Y:S04]  /*9b20*/  STS [R35+0x4000], R24 ;  /* 0x0040001823007388 */ /* 0x000fe80000000800 */
[----:B------:R-:W-:Y:S04]  /*9b30*/  STS [R34+0x4000], R29 ;  /* 0x0040001d22007388 */ /* 0x000fe80000000800 */
[----:B------:R-:W-:Y:S01]  /*9b40*/  STS [R33+0x4000], R28 ;  /* 0x0040001c21007388 */ /* 0x000fe20000000800 */
[----:B------:R-:W-:-:S03]  /*9b50*/  IADD3 R3, R3, R9, RZ ;  /* 0x0000000903037210 */ /* 0x000fc60007ffe0ff */
[----:B------:R-:W-:Y:S01]  /*9b60*/  STS [R32+0x4000], R30 ;  /* 0x0040001e20007388 */ /* 0x000fe20000000800 */
[----:B------:R-:W-:Y:S01]  /*9b70*/  MOV R8, UR10 ;  /* 0x0000000a00087c02 */ /* 0x000fe20008000f00 */
[----:B----4-:R-:W4:Y:S04]  /*9b80*/  LDC.64 R16, c[0x0][0x470] ;  /* 0x00011c00ff107b82 */ /* 0x010f280000000a00 */
[----:B------:R-:W-:Y:S01]  /*9b90*/  IMAD.WIDE.U32 R8, R8, UR4, R2 ;  /* 0x0000000408087c25 */ /* 0x000fe2000f8e0002 */
[----:B------:R-:W-:-:S03]  /*9ba0*/  SHF.L.U32 R2, R31, 0x3, RZ ;  /* 0x000000031f027819 */ /* 0x000fc600000006ff */
[C---:B-1----:R-:W-:Y:S01]  /*9bb0*/  IMAD R0, R12.reuse, UR25, RZ ;  /* 0x000000190c007c24 */ /* 0x042fe2000f8e02ff */
[----:B------:R-:W-:Y:S02]  /*9bc0*/  SHF.R.S32.HI R3, RZ, 0x1f, R2 ;  /* 0x0000001fff037819 */ /* 0x000fe40000011402 */
[----:B------:R-:W-:Y:S01]  /*9bd0*/  MOV R6, R4 ;  /* 0x0000000400067202 */ /* 0x000fe20000000f00 */
[----:B------:R-:W-:Y:S02]  /*9be0*/  IMAD R13, R13, UR20, R0 ;  /* 0x000000140d0d7c24 */ /* 0x000fe4000f8e0200 */
[----:B------:R-:W-:Y:S01]  /*9bf0*/  IMAD.WIDE.U32 R4, R12, UR20, R2 ;  /* 0x000000140c047c25 */ /* 0x000fe2000f8e0002 */
[----:B------:R-:W-:Y:S01]  /*9c00*/  LEA R0, R251, UR5, 0x1 ;  /* 0x00000005fb007c11 */ /* 0x000fe2000f8e08ff */
[----:B------:R-:W-:Y:S02]  /*9c10*/  BAR.SYNC.DEFER_BLOCKING 0x0 ;  /* 0x0000000000007b1d */ /* 0x000fe40000010000 */
[----:B---3--:R-:W-:Y:S01]  /*9c20*/  IMAD R12, R10, UR26, RZ ;  /* 0x0000001a0a0c7c24 */ /* 0x008fe2000f8e02ff */
[----:B------:R-:W-:Y:S01]  /*9c30*/  IADD3 R5, R5, R13, RZ ;  /* 0x0000000d05057210 */ /* 0x000fe20007ffe0ff */
[----:B--2---:R-:W-:-:S02]  /*9c40*/  IMAD R13, R14, UR25, RZ ;  /* 0x000000190e0d7c24 */ /* 0x004fc4000f8e02ff */
[----:B------:R-:W-:Y:S02]  /*9c50*/  IMAD R11, R11, UR21, R12 ;  /* 0x000000150b0b7c24 */ /* 0x000fe4000f8e020c */
[----:B------:R-:W-:-:S04]  /*9c60*/  IMAD.WIDE.U32 R4, R10, UR21, R4 ;  /* 0x000000150a047c25 */ /* 0x000fc8000f8e0004 */
[----:B------:R-:W-:Y:S02]  /*9c70*/  IMAD R10, R15, UR20, R13 ;  /* 0x000000140f0a7c24 */ /* 0x000fe4000f8e020d */
[----:B------:R-:W-:Y:S01]  /*9c80*/  IMAD.WIDE.U32 R2, R14, UR20, R2 ;  /* 0x000000140e027c25 */ /* 0x000fe2000f8e0002 */
[----:B------:R-:W-:Y:S01]  /*9c90*/  IADD3 R5, R5, R11, RZ ;  /* 0x0000000b05057210 */ /* 0x000fe20007ffe0ff */
[----:B------:R-:W1:Y:S04]  /*9ca0*/  LDS.128 R44, [R0+0xc000] ;  /* 0x00c00000002c7984 */ /* 0x000e680000000c00 */
[----:B------:R-:W2:Y:S01]  /*9cb0*/  LDS.128 R40, [R0+0xd000] ;  /* 0x00d0000000287984 */ /* 0x000ea20000000c00 */
[----:B------:R-:W-:-:S03]  /*9cc0*/  IADD3 R8, P0, R4, R8, RZ ;  /* 0x0000000804087210 */ /* 0x000fc60007f1e0ff */
[----:B------:R-:W3:Y:S01]  /*9cd0*/  LDS.128 R36, [R0+0xe000] ;  /* 0x00e0000000247984 */ /* 0x000ee20000000c00 */
[----:B------:R-:W-:Y:S01]  /*9ce0*/  IADD3 R3, R3, R10, RZ ;  /* 0x0000000a03037210 */ /* 0x000fe20007ffe0ff */
[C---:B----4-:R-:W-:Y:S01]  /*9cf0*/  IMAD R4, R16.reuse, UR26, RZ ;  /* 0x0000001a10047c24 */ /* 0x050fe2000f8e02ff */
[----:B------:R-:W-:Y:S01]  /*9d00*/  IADD3.X R10, R5, UR8, R9, P0, !PT ;  /* 0x00000008050a7c10 */ /* 0x000fe200087fe409 */
[----:B------:R-:W4:Y:S01]  /*9d10*/  LDS.128 R32, [R0+0xf000] ;  /* 0x00f0000000207984 */ /* 0x000f220000000c00 */
[----:B------:R-:W-:Y:S01]  /*9d20*/  MOV R12, UR6 ;  /* 0x00000006000c7c02 */ /* 0x000fe20008000f00 */
[----:B------:R-:W-:Y:S01]  /*9d30*/  IMAD R9, R17, UR21, R4 ;  /* 0x0000001511097c24 */ /* 0x000fe2000f8e0204 */
[----:B------:R-:W-:Y:S01]  /*9d40*/  ULDC.64 UR8, c[0x0][0x3f0] ;  /* 0x0000fc0000087ab9 */ /* 0x000fe20000000a00 */
[----:B------:R-:W4:Y:S01]  /*9d50*/  LDS.128 R28, [R0+0x10000] ;  /* 0x01000000001c7984 */ /* 0x000f220000000c00 */
[----:B------:R-:W-:-:S03]  /*9d60*/  IMAD.WIDE.U32 R4, R16, UR21, R2 ;  /* 0x0000001510047c25 */ /* 0x000fc6000f8e0002 */
[----:B------:R-:W4:Y:S04]  /*9d70*/  LDS.128 R24, [R0+0x11000] ;  /* 0x0110000000187984 */ /* 0x000f280000000c00 */
[----:B------:R-:W4:Y:S04]  /*9d80*/  LDS.128 R20, [R0+0x12000] ;  /* 0x0120000000147984 */ /* 0x000f280000000c00 */
[----:B------:R1:W4:Y:S01]  /*9d90*/  LDS.128 R16, [R0+0x13000] ;  /* 0x0130000000107984 */ /* 0x0003220000000c00 */
[----:B------:R-:W-:Y:S01]  /*9da0*/  IMAD.WIDE.U32 R6, R12, UR4, R6 ;  /* 0x000000040c067c25 */ /* 0x000fe2000f8e0006 */
[----:B------:R-:W-:Y:S01]  /*9db0*/  UIMAD UR4, UR4, UR7, UR39 ;  /* 0x00000007040472a4 */ /* 0x000fe2000f8e0227 */
[----:B------:R-:W-:-:S02]  /*9dc0*/  LEA R2, P1, R8, UR8, 0x1 ;  /* 0x0000000808027c11 */ /* 0x000fc4000f8208ff */
[----:B------:R-:W-:Y:S01]  /*9dd0*/  IADD3 R5, R5, R9, RZ ;  /* 0x0000000905057210 */ /* 0x000fe20007ffe0ff */
[----:B------:R-:W-:Y:S01]  /*9de0*/  USHF.L.U64.HI UR10, UR10, 0x6, UR11 ;  /* 0x000000060a0a7899 */ /* 0x000fe2000801020b */
[----:B------:R-:W-:Y:S01]  /*9df0*/  LEA.HI.X R3, R8, UR9, R10, 0x1, P1 ;  /* 0x0000000908037c11 */ /* 0x000fe200088f0c0a */
[----:B------:R-:W-:Y:S01]  /*9e00*/  ULDC.64 UR8, c[0x0][0x3f8] ;  /* 0x0000fe0000087ab9 */ /* 0x000fe20000000a00 */
[----:B------:R-:W-:-:S04]  /*9e10*/  IADD3 R8, P1, R2, UR12, RZ ;  /* 0x0000000c02087c10 */ /* 0x000fc8000ff3e0ff */
[----:B------:R-:W-:Y:S02]  /*9e20*/  IADD3.X R9, R3, UR10, RZ, P1, !PT ;  /* 0x0000000a03097c10 */ /* 0x000fe40008ffe4ff */
[----:B-1----:R-:W-:-:S04]  /*9e30*/  IADD3 R0, P0, R4, R6, RZ ;  /* 0x0000000604007210 */ /* 0x002fc80007f1e0ff */
[----:B------:R-:W-:Y:S01]  /*9e40*/  IADD3.X R6, R5, UR4, R7, P0, !PT ;  /* 0x0000000405067c10 */ /* 0x000fe200087fe407 */
[----:B------:R-:W-:Y:S01]  /*9e50*/  USHF.L.U32 UR4, UR6, 0x6, URZ ;  /* 0x0000000606047899 */ /* 0x000fe2000800063f */
[----:B------:R-:W-:Y:S01]  /*9e60*/  LEA R10, P0, R0, UR8, 0x1 ;  /* 0x00000008000a7c11 */ /* 0x000fe2000f8008ff */
[----:B------:R-:W-:-:S03]  /*9e70*/  USHF.L.U64.HI UR6, UR6, 0x6, UR7 ;  /* 0x0000000606067899 */ /* 0x000fc60008010207 */
[----:B------:R-:W-:Y:S02]  /*9e80*/  LEA.HI.X R11, R0, UR9, R6, 0x1, P0 ;  /* 0x00000009000b7c11 */ /* 0x000fe400080f0c06 */
[----:B------:R-:W-:Y:S02]  /*9e90*/  IADD3 R6, P1, R8, UR12, RZ ;  /* 0x0000000c08067c10 */ /* 0x000fe4000ff3e0ff */
[----:B------:R-:W-:Y:S01]  /*9ea0*/  IADD3 R4, P0, R10, UR4, RZ ;  /* 0x000000040a047c10 */ /* 0x000fe2000ff1e0ff */
[----:B------:R1:W-:Y:S01]  /*9eb0*/  STG.E.128 desc[UR40][R2.64], R44 ;  /* 0x0000002c02007986 */ /* 0x0003e2000c101d28 */
[----:B------:R-:W-:Y:S02]  /*9ec0*/  IADD3.X R7, R9, UR10, RZ, P1, !PT ;  /* 0x0000000a09077c10 */ /* 0x000fe40008ffe4ff */
[----:B------:R-:W-:Y:S02]  /*9ed0*/  IADD3.X R5, R11, UR6, RZ, P0, !PT ;  /* 0x000000060b057c10 */ /* 0x000fe400087fe4ff */
[----:B------:R-:W-:Y:S01]  /*9ee0*/  IADD3 R12, P1, R6, UR12, RZ ;  /* 0x0000000c060c7c10 */ /* 0x000fe2000ff3e0ff */
[----:B--2---:R-:W-:Y:S03]  /*9ef0*/  STG.E.128 desc[UR40][R8.64], R40 ;  /* 0x0000002808007986 */ /* 0x004fe6000c101d28 */
[----:B------:R-:W-:Y:S01]  /*9f00*/  IADD3.X R13, R7, UR10, RZ, P1, !PT ;  /* 0x0000000a070d7c10 */ /* 0x000fe20008ffe4ff */
[----:B---3--:R2:W-:Y:S04]  /*9f10*/  STG.E.128 desc[UR40][R6.64], R36 ;  /* 0x0000002406007986 */ /* 0x0085e8000c101d28 */
[----:B----4-:R3:W-:Y:S04]  /*9f20*/  STG.E.128 desc[UR40][R12.64], R32 ;  /* 0x000000200c007986 */ /* 0x0107e8000c101d28 */
[----:B------:R3:W-:Y:S01]  /*9f30*/  STG.E.128 desc[UR40][R10.64], R28 ;  /* 0x0000001c0a007986 */ /* 0x0007e2000c101d28 */
[----:B-1----:R-:W-:-:S04]  /*9f40*/  IADD3 R2, P0, R4, UR4, RZ ;  /* 0x0000000404027c10 */ /* 0x002fc8000ff1e0ff */
[----:B------:R-:W-:Y:S02]  /*9f50*/  IADD3.X R3, R5, UR6, RZ, P0, !PT ;  /* 0x0000000605037c10 */ /* 0x000fe400087fe4ff */
[----:B--2---:R-:W-:Y:S01]  /*9f60*/  IADD3 R6, P0, R2, UR4, RZ ;  /* 0x0000000402067c10 */ /* 0x004fe2000ff1e0ff */
[----:B------:R3:W-:Y:S03]  /*9f70*/  STG.E.128 desc[UR40][R4.64], R24 ;  /* 0x0000001804007986 */ /* 0x0007e6000c101d28 */
[----:B------:R-:W-:Y:S01]  /*9f80*/  IADD3.X R7, R3, UR6, RZ, P0, !PT ;  /* 0x0000000603077c10 */ /* 0x000fe200087fe4ff */
[----:B------:R3:W-:Y:S04]  /*9f90*/  STG.E.128 desc[UR40][R2.64], R20 ;  /* 0x0000001402007986 */ /* 0x0007e8000c101d28 */
[----:B------:R3:W-:Y:S04]  /*9fa0*/  STG.E.128 desc[UR40][R6.64], R16 ;  /* 0x0000001006007986 */ /* 0x0007e8000c101d28 */
.L_x_980:
        /* <DEDUP_REMOVED lines=11> */
.L_x_987:
[----:B------:R-:W-:Y:S05]  /*a060*/  EXIT ;  /* 0x000000000000794d */ /* 0x000fea0003800000 */
.L_x_989:
        /* <DEDUP_REMOVED lines=9> */
.L_x_1277:


//--------------------- .text._ZN5flash44flash_bwd_dq_dk_dv_loop_seqk_parallel_kernelI23Flash_bwd_kernel_traitsILi64ELi128ELi128ELi8ELi4ELi4ELi4ELb0ELb0EN7cutlass6half_tE19Flash_kernel_traitsILi64ELi128ELi128ELi8ES3_EELb0ELb1ELb0ELb0ELb1ELb1ELb1EEEvNS_16Flash_bwd_paramsE --------------------------
	.section	.text._ZN5flash44flash_bwd_dq_dk_dv_loop_seqk_parallel_kernelI23Flash_bwd_kernel_traitsILi64ELi128ELi128ELi8ELi4ELi4ELi4ELb0ELb0EN7cutlass6half_tE19Flash_kernel_traitsILi64ELi128ELi128ELi8ES3_EELb0ELb1ELb0ELb0ELb1ELb1ELb1EEEvNS_16Flash_bwd_paramsE,"ax",@progbits
	.align	128
        .global         _ZN5flash44flash_bwd_dq_dk_dv_loop_seqk_parallel_kernelI23Flash_bwd_kernel_traitsILi64ELi128ELi128ELi8ELi4ELi4ELi4ELb0ELb0EN7cutlass6half_tE19Flash_kernel_traitsILi64ELi128ELi128ELi8ES3_EELb0ELb1ELb0ELb0ELb1ELb1ELb1EEEvNS_16Flash_bwd_paramsE
        .type           _ZN5flash44flash_bwd_dq_dk_dv_loop_seqk_parallel_kernelI23Flash_bwd_kernel_traitsILi64ELi128ELi128ELi8ELi4ELi4ELi4ELb0ELb0EN7cutlass6half_tE19Flash_kernel_traitsILi64ELi128ELi128ELi8ES3_EELb0ELb1ELb0ELb0ELb1ELb1ELb1EEEvNS_16Flash_bwd_paramsE,@function
        .size           _ZN5flash44flash_bwd_dq_dk_dv_loop_seqk_parallel_kernelI23Flash_bwd_kernel_traitsILi64ELi128ELi128ELi8ELi4ELi4ELi4ELb0ELb0EN7cutlass6half_tE19Flash_kernel_traitsILi64ELi128ELi128ELi8ES3_EELb0ELb1ELb0ELb0ELb1ELb1ELb1EEEvNS_16Flash_bwd_paramsE,(.L_x_1278 - _ZN5flash44flash_bwd_dq_dk_dv_loop_seqk_parallel_kernelI23Flash_bwd_kernel_traitsILi64ELi128ELi128ELi8ELi4ELi4ELi4ELb0ELb0EN7cutlass6half_tE19Flash_kernel_traitsILi64ELi128ELi128ELi8ES3_EELb0ELb1ELb0ELb0ELb1ELb1ELb1EEEvNS_16Flash_bwd_paramsE)
        .other          _ZN5flash44flash_bwd_dq_dk_dv_loop_seqk_parallel_kernelI23Flash_bwd_kernel_traitsILi64ELi128ELi128ELi8ELi4ELi4ELi4ELb0ELb0EN7cutlass6half_tE19Flash_kernel_traitsILi64ELi128ELi128ELi8ES3_EELb0ELb1ELb0ELb0ELb1ELb1ELb1EEEvNS_16Flash_bwd_paramsE,@"STO_CUDA_ENTRY STV_DEFAULT"
_ZN5flash44flash_bwd_dq_dk_dv_loop_seqk_parallel_kernelI23Flash_bwd_kernel_traitsILi64ELi128ELi128ELi8ELi4ELi4ELi4ELb0ELb0EN7cutlass6half_tE19Flash_kernel_traitsILi64ELi128ELi128ELi8ES3_EELb0ELb1ELb0ELb0ELb1ELb1ELb1EEEvNS_16Flash_bwd_paramsE:
.text._ZN5flash44flash_bwd_dq_dk_dv_loop_seqk_parallel_kernelI23Flash_bwd_kernel_traitsILi64ELi128ELi128ELi8ELi4ELi4ELi4ELb0ELb0EN7cutlass6half_tE19Flash_kernel_traitsILi64ELi128ELi128ELi8ES3_EELb0ELb1ELb0ELb0ELb1ELb1ELb1EEEvNS_16Flash_bwd_paramsE:
        /* <DEDUP_REMOVED lines=14> */
[----:B------:R-:W-:Y:S01]  /*00e0*/  UMOV UR5, 0x400 ;  /* 0x0000040000057882 */ /* 0x000fe20000000000 */
[----:B------:R-:W-:Y:S01]  /*00f0*/  UMOV UR7, 0x400 ;  /* 0x0000040000077882 */ /* 0x000fe20000000000 */
[----:B------:R-:W-:Y:S01]  /*0100*/  UMOV UR10, 0x400 ;  /* 0x00000400000a7882 */ /* 0x000fe20000000000 */
[----:B------:R-:W-:Y:S01]  /*0110*/  ULDC.64 UR40, c[0x0][0x208] ;  /* 0x0000820000287ab9 */ /* 0x000fe20000000a00 */
[----:B------:R-:W-:Y:S02]  /*0120*/  UMOV UR34, 0xffffc000 ;  /* 0xffffc00000227882 */ /* 0x000fe40000000000 */
[----:B------:R-:W3:Y:S08]  /*0130*/  S2UR UR4, SR_CgaCtaId ;  /* 0x00000000000479c3 */ /* 0x000ef00000008800 */
[----:B------:R-:W4:Y:S01]  /*0140*/  S2UR UR6, SR_CgaCtaId ;  /* 0x00000000000679c3 */ /* 0x000f220000008800 */
[----:B--2---:R-:W-:-:S07]  /*0150*/  ULEA UR8, UR8, UR11, 0x18 ;  /* 0x0000000b08087291 */ /* 0x004fce000f8ec03f */
[----:B------:R-:W2:Y:S01]  /*0160*/  S2UR UR24, SR_CTAID.Y ;  /* 0x00000000001879c3 */ /* 0x000ea20000002600 */
[----:B-1----:R-:W-:Y:S01]  /*0170*/  SHF.R.S32.HI R187, RZ, 0x1f, R15 ;  /* 0x0000001fffbb7819 */ /* 0x002fe2000001140f */
[----:B---3--:R-:W-:-:S06]  /*0180*/  ULEA UR4, UR4, UR5, 0x18 ;  /* 0x0000000504047291 */ /* 0x008fcc000f8ec03f */
[----:B------:R-:W1:Y:S01]  /*0190*/  S2UR UR27, SR_CTAID.Z ;  /* 0x00000000001b79c3 */ /* 0x000e620000002700 */
[----:B------:R-:W-:Y:S01]  /*01a0*/  UIADD3 UR5, UR8, 0xc000, URZ ;  /* 0x0000c00008057890 */ /* 0x000fe2000fffe03f */
[CC--:B------:R-:W-:Y:S02]  /*01b0*/  LEA.HI R3, R187.reuse, R15.reuse, RZ, 0x4 ;  /* 0x0000000fbb037211 */ /* 0x0c0fe400078f20ff */
[----:B------:R-:W-:Y:S02]  /*01c0*/  LEA.HI R5, R187, R15, RZ, 0x5 ;  /* 0x0000000fbb057211 */ /* 0x000fe400078f28ff */
[----:B------:R-:W-:Y:S01]  /*01d0*/  SHF.R.S32.HI R4, RZ, 0x4, R3 ;  /* 0x00000004ff047819 */ /* 0x000fe20000011403 */
[----:B----4-:R-:W-:Y:S01]  /*01e0*/  ULEA UR6, UR6, UR7, 0x18 ;  /* 0x0000000706067291 */ /* 0x010fe2000f8ec03f */
[----:B------:R-:W-:Y:S01]  /*01f0*/  SHF.R.S32.HI R6, RZ, 0x5, R5 ;  /* 0x00000005ff067819 */ /* 0x000fe20000011405 */
[----:B------:R-:W3:Y:S01]  /*0200*/  S2UR UR9, SR_CgaCtaId ;  /* 0x00000000000979c3 */ /* 0x000ee20000008800 */
[----:B------:R-:W-:-:S02]  /*0210*/  LEA.HI R2, R3, R4, RZ, 0x1 ;  /* 0x0000000403027211 */ /* 0x000fc400078f08ff */
[----:B------:R-:W-:Y:S02]  /*0220*/  SHF.R.S32.HI R0, RZ, 0x1f, R5 ;  /* 0x0000001fff007819 */ /* 0x000fe40000011405 */
[----:B------:R-:W-:Y:S02]  /*0230*/  LOP3.LUT R2, R2, 0xfffffffe, RZ, 0xc0, !PT ;  /* 0xfffffffe02027812 */ /* 0x000fe400078ec0ff */
[-C--:B------:R-:W-:Y:S01]  /*0240*/  LEA.HI R14, R187, R15.reuse, RZ, 0x2 ;  /* 0x0000000fbb0e7211 */ /* 0x080fe200078f10ff */
[----:B------:R-:W4:Y:S01]  /*0250*/  S2UR UR23, SR_CTAID.Z ;  /* 0x00000000001779c3 */ /* 0x000f220000002700 */
[----:B------:R-:W-:Y:S01]  /*0260*/  LEA.HI R0, R0, R6, RZ, 0x2 ;  /* 0x0000000600007211 */ /* 0x000fe200078f10ff */
[----:B------:R-:W-:Y:S01]  /*0270*/  IMAD.IADD R12, R4, 0x1, -R2 ;  /* 0x00000001040c7824 */ /* 0x000fe200078e0a02 */
[----:B------:R-:W-:Y:S01]  /*0280*/  LOP3.LUT R2, R3, 0xfffffff0, RZ, 0xc0, !PT ;  /* 0xfffffff003027812 */ /* 0x000fe200078ec0ff */
[----:B--2---:R-:W-:Y:S01]  /*0290*/  USHF.R.S32.HI UR26, URZ, 0x1f, UR24 ;  /* 0x0000001f3f1a7899 */ /* 0x004fe20008011418 */
[----:B------:R-:W-:Y:S01]  /*02a0*/  LOP3.LUT R4, R5, 0xffffffe0, RZ, 0xc0, !PT ;  /* 0xffffffe005047812 */ /* 0x000fe200078ec0ff */
[----:B------:R-:W-:Y:S01]  /*02b0*/  UIMAD.WIDE UR30, UR24, 0x80, URZ ;  /* 0x00000080181e78a5 */ /* 0x000fe2000f8e023f */
[----:B------:R-:W-:Y:S01]  /*02c0*/  SHF.R.S32.HI R10, RZ, 0x2, R14 ;  /* 0x00000002ff0a7819 */ /* 0x000fe2000001140e */
[C---:B------:R-:W-:Y:S01]  /*02d0*/  IMAD.IADD R2, R15.reuse, 0x1, -R2 ;  /* 0x000000010f027824 */ /* 0x040fe200078e0a02 */
[----:B------:R-:W-:Y:S01]  /*02e0*/  SHF.R.S32.HI R3, RZ, 0x1f, R14 ;  /* 0x0000001fff037819 */ /* 0x000fe2000001140e */
[----:B------:R-:W-:Y:S01]  /*02f0*/  IMAD.IADD R4, R15, 0x1, -R4 ;  /* 0x000000010f047824 */ /* 0x000fe200078e0a04 */
[----:B------:R-:W-:Y:S01]  /*0300*/  LOP3.LUT R0, R0, 0xfffffffc, RZ, 0xc0, !PT ;  /* 0xfffffffc00007812 */ /* 0x000fe200078ec0ff */
[----:B------:R-:W2:Y:S01]  /*0310*/  S2UR UR22, SR_CTAID.Y ;  /* 0x00000000001679c3 */ /* 0x000ea20000002600 */
[----:B------:R-:W-:Y:S01]  /*0320*/  LEA.HI R11, R187, R15, RZ, 0x3 ;  /* 0x0000000fbb0b7211 */ /* 0x000fe200078f18ff */
[----:B-1----:R-:W-:Y:S01]  /*0330*/  USHF.R.S32.HI UR25, URZ, 0x1f, UR27 ;  /* 0x0000001f3f197899 */ /* 0x002fe2000801141b */
[----:B------:R-:W-:Y:S01]  /*0340*/  LEA.HI R3, R3, R10, RZ, 0x3 ;  /* 0x0000000a03037211 */ /* 0x000fe200078f18ff */
[----:B------:R-:W-:Y:S01]  /*0350*/  IMAD.IADD R9, R6, 0x1, -R0 ;  /* 0x0000000106097824 */ /* 0x000fe200078e0a00 */
[----:B------:R-:W-:Y:S01]  /*0360*/  SHF.R.S32.HI R5, RZ, 0x3, R11 ;  /* 0x00000003ff057819 */ /* 0x000fe2000001140b */
[----:B---3--:R-:W-:Y:S01]  /*0370*/  ULEA UR7, UR9, UR10, 0x18 ;  /* 0x0000000a09077291 */ /* 0x008fe2000f8ec03f */
[----:B------:R-:W-:-:S02]  /*0380*/  LOP3.LUT R0, R11, 0xfffffff8, RZ, 0xc0, !PT ;  /* 0xfffffff80b007812 */ /* 0x000fc400078ec0ff */
[----:B------:R-:W-:Y:S01]  /*0390*/  SHF.R.S32.HI R7, RZ, 0x1f, R2 ;  /* 0x0000001fff077819 */ /* 0x000fe20000011402 */
[----:B------:R-:W-:Y:S01]  /*03a0*/  IMAD.SHL.U32 R5, R5, 0x40, RZ ;  /* 0x0000004005057824 */ /* 0x000fe200078e00ff */
[----:B------:R-:W-:Y:S01]  /*03b0*/  LOP3.LUT R3, R3, 0xfffffff8, RZ, 0xc0, !PT ;  /* 0xfffffff803037812 */ /* 0x000fe200078ec0ff */
[----:B------:R-:W-:Y:S01]  /*03c0*/  IMAD.IADD R0, R15, 0x1, -R0 ;  /* 0x000000010f007824 */ /* 0x000fe200078e0a00 */
[----:B------:R-:W-:Y:S01]  /*03d0*/  SHF.R.S32.HI R6, RZ, 0x1f, R4 ;  /* 0x0000001fff067819 */ /* 0x000fe20000011404 */
[----:B----4-:R-:W-:Y:S01]  /*03e0*/  USHF.R.S32.HI UR32, URZ, 0x1f, UR23 ;  /* 0x0000001f3f207899 */ /* 0x010fe20008011417 */
[----:B------:R-:W-:Y:S01]  /*03f0*/  LEA.HI R13, R7, R2, RZ, 0x3 ;  /* 0x00000002070d7211 */ /* 0x000fe200078f18ff */
[----:B------:R-:W-:Y:S01]  /*0400*/  IMAD.IADD R3, R10, 0x1, -R3 ;  /* 0x000000010a037824 */ /* 0x000fe200078e0a03 */
[----:B------:R-:W-:Y:S01]  /*0410*/  LEA.HI R10, R6, R4, RZ, 0x2 ;  /* 0x00000004060a7211 */ /* 0x000fe200078f10ff */
[C---:B------:R-:W-:Y:S01]  /*0420*/  IMAD.SHL.U32 R8, R0.reuse, 0x8, RZ ;  /* 0x0000000800087824 */ /* 0x040fe200078e00ff */
[----:B------:R-:W-:Y:S01]  /*0430*/  LOP3.LUT R4, R13, 0xfffffff8, RZ, 0xc0, !PT ;  /* 0xfffffff80d047812 */ /* 0x000fe200078ec0ff */
[----:B------:R-:W-:Y:S01]  /*0440*/  IMAD.SHL.U32 R184, R0, 0x40, RZ ;  /* 0x0000004000b87824 */ /* 0x000fe200078e00ff */
[----:B------:R-:W-:-:S02]  /*0450*/  LOP3.LUT R5, R5, 0x1c0, RZ, 0xc0, !PT ;  /* 0x000001c005057812 */ /* 0x000fc400078ec0ff */
[-C--:B------:R-:W-:Y:S01]  /*0460*/  LEA.HI R7, R187, R15.reuse, RZ, 0x6 ;  /* 0x0000000fbb077211 */ /* 0x080fe200078f30ff */
[----:B------:R-:W-:Y:S01]  /*0470*/  IMAD.IADD R16, R2, 0x1, -R4 ;  /* 0x0000000102107824 */ /* 0x000fe200078e0a04 */
[----:B------:R-:W-:Y:S01]  /*0480*/  LOP3.LUT R6, R5, 0x38, R8, 0xf8, !PT ;  /* 0x0000003805067812 */ /* 0x000fe200078ef808 */
[----:B--2---:R-:W-:Y:S01]  /*0490*/  USHF.R.S32.HI UR29, URZ, 0x1f, UR22 ;  /* 0x0000001f3f1d7899 */ /* 0x004fe20008011416 */
[----:B------:R-:W-:Y:S02]  /*04a0*/  LOP3.LUT R2, R3, 0x1, RZ, 0xc0, !PT ;  /* 0x0000000103027812 */ /* 0x000fe400078ec0ff */
[----:B------:R-:W-:Y:S02]  /*04b0*/  SHF.R.U32.HI R5, RZ, 0x3, R5 ;  /* 0x00000003ff057819 */ /* 0x000fe40000011605 */
[----:B------:R-:W-:Y:S02]  /*04c0*/  LEA.HI R187, R187, R15, RZ, 0x7 ;  /* 0x0000000fbbbb7211 */ /* 0x000fe400078f38ff */
[----:B------:R-:W-:Y:S01]  /*04d0*/  ISETP.NE.U32.AND P0, PT, R2, 0x1, PT ;  /* 0x000000010200780c */ /* 0x000fe20003f05070 */
[----:B------:R-:W-:Y:S01]  /*04e0*/  IMAD.SHL.U32 R2, R9, 0x10, RZ ;  /* 0x0000001009027824 */ /* 0x000fe200078e00ff */
[----:B------:R-:W-:Y:S01]  /*04f0*/  LOP3.LUT R6, R6, R5, RZ, 0x3c, !PT ;  /* 0x0000000506067212 */ /* 0x000fe200078e3cff */
[----:B------:R-:W-:Y:S01]  /*0500*/  IMAD.SHL.U32 R5, R7, 0x8, RZ ;  /* 0x0000000807057824 */ /* 0x000fe200078e00ff */
[----:B------:R-:W-:-:S02]  /*0510*/  SHF.R.S32.HI R187, RZ, 0x7, R187 ;  /* 0x00000007ffbb7819 */ /* 0x000fc400000114bb */
[C---:B------:R-:W-:Y:S01]  /*0520*/  R2P PR, R3.reuse, 0x6 ;  /* 0x0000000603007804 */ /* 0x040fe20000000000 */
[----:B------:R-:W-:Y:S01]  /*0530*/  IMAD.SHL.U32 R3, R3, 0x40, RZ ;  /* 0x0000004003037824 */ /* 0x000fe200078e00ff */
[----:B------:R-:W-:Y:S01]  /*0540*/  LOP3.LUT R6, R6, 0xfffffe00, R5, 0xf8, !PT ;  /* 0xfffffe0006067812 */ /* 0x000fe200078ef805 */
[----:B------:R-:W-:Y:S01]  /*0550*/  IMAD.SHL.U32 R5, R187, 0x8, RZ ;  /* 0x00000008bb057824 */ /* 0x000fe200078e00ff */
[----:B------:R-:W-:Y:S02]  /*0560*/  LOP3.LUT R4, R14, 0x7ffffffc, RZ, 0xc0, !PT ;  /* 0x7ffffffc0e047812 */ /* 0x000fe400078ec0ff */
[C---:B------:R-:W-:Y:S01]  /*0570*/  LOP3.LUT P4, RZ, R0.reuse, 0x2, RZ, 0xc0, !PT ;  /* 0x0000000200ff7812 */ /* 0x040fe2000788c0ff */
[----:B------:R1:W-:Y:S01]  /*0580*/  STL [R1+0x4c], R6 ;  /* 0x00004c0601007387 */ /* 0x0003e20000100800 */
[----:B------:R-:W-:Y:S02]  /*0590*/  LOP3.LUT P3, RZ, R0, 0x4, RZ, 0xc0, !PT ;  /* 0x0000000400ff7812 */ /* 0x000fe4000786c0ff */
[----:B------:R-:W-:-:S02]  /*05a0*/  LOP3.LUT R0, R3, 0x1c0, RZ, 0xc0, !PT ;  /* 0x000001c003007812 */ /* 0x000fc400078ec0ff */
[----:B------:R-:W-:Y:S02]  /*05b0*/  LOP3.LUT R184, R184, 0x1c0, RZ, 0xc0, !PT ;  /* 0x000001c0b8b87812 */ /* 0x000fe400078ec0ff */
[----:B------:R-:W-:Y:S02]  /*05c0*/  SHF.R.U32.HI R3, RZ, 0x3, R0 ;  /* 0x00000003ff037819 */ /* 0x000fe40000011600 */
[----:B------:R-:W-:Y:S02]  /*05d0*/  LEA.HI.SX32 R10, R10, R2, 0x1e ;  /* 0x000000020a0a7211 */ /* 0x000fe400078ff2ff */
[----:B------:R-:W-:Y:S02]  /*05e0*/  LOP3.LUT R7, R3, R0, RZ, 0xfc, !PT ;  /* 0x0000000003077212 */ /* 0x000fe400078efcff */
[----:B------:R-:W-:Y:S01]  /*05f0*/  LOP3.LUT R2, R184, 0x30, R2, 0xf8, !PT ;  /* 0x00000030b8027812 */ /* 0x000fe200078ef802 */
[----:B------:R-:W-:Y:S01]  /*0600*/  STL [R1+0x70], R10 ;  /* 0x0000700a01007387 */ /* 0x000fe20000100800 */
[----:B-1----:R-:W-:Y:S01]  /*0610*/  IMAD.IADD R6, R15, 0x1, -R4 ;  /* 0x000000010f067824 */ /* 0x002fe200078e0a04 */
[----:B------:R-:W-:Y:S01]  /*0620*/  LOP3.LUT R4, R5, 0x8, RZ, 0xc0, !PT ;  /* 0x0000000805047812 */ /* 0x000fe200078ec0ff */
[----:B------:R-:W-:-:S02]  /*0630*/  IMAD.SHL.U32 R15, R15, 0x2, RZ ;  /* 0x000000020f0f7824 */ /* 0x000fc400078e00ff */
[----:B------:R-:W-:Y:S01]  /*0640*/  IMAD.SHL.U32 R5, R12, 0x10, RZ ;  /* 0x000000100c057824 */ /* 0x000fe200078e00ff */
[----:B------:R-:W-:Y:S01]  /*0650*/  LOP3.LUT R8, R3, R0, R4, 0x1e, !PT ;  /* 0x0000000003087212 */ /* 0x000fe200078e1e04 */
[----:B------:R-:W-:Y:S01]  /*0660*/  IMAD.SHL.U32 R0, R6, 0x2, RZ ;  /* 0x0000000206007824 */ /* 0x000fe200078e00ff */
[----:B------:R-:W-:Y:S02]  /*0670*/  LOP3.LUT R3, R15, 0x6, RZ, 0xc0, !PT ;  /* 0x000000060f037812 */ /* 0x000fe400078ec0ff */
[----:B------:R-:W-:Y:S02]  /*0680*/  LOP3.LUT R14, R4, 0x10, R5, 0xf8, !PT ;  /* 0x00000010040e7812 */ /* 0x000fe400078ef805 */
[----:B------:R-:W-:Y:S01]  /*0690*/  LOP3.LUT R5, R2, 0x8, R11, 0xf8, !PT ;  /* 0x0000000802057812 */ /* 0x000fe200078ef80b */
[C---:B------:R-:W-:Y:S01]  /*06a0*/  IMAD R6, R187.reuse, 0x40, R3 ;  /* 0x00000040bb067824 */ /* 0x040fe200078e0203 */
[----:B------:R-:W-:Y:S01]  /*06b0*/  LOP3.LUT R4, R184, 0x8, R11, 0xf8, !PT ;  /* 0x00000008b8047812 */ /* 0x000fe200078ef80b */
[----:B------:R-:W-:Y:S01]  /*06c0*/  IMAD R3, R187, 0x2000, R0 ;  /* 0x00002000bb037824 */ /* 0x000fe200078e0200 */
[----:B------:R-:W-:Y:S01]  /*06d0*/  SHF.R.U32.HI R184, RZ, 0x3, R184 ;  /* 0x00000003ffb87819 */ /* 0x000fe200000116b8 */
[----:B------:R-:W-:Y:S01]  /*06e0*/  IMAD R0, R9, 0x400, R0 ;  /* 0x0000040009007824 */ /* 0x000fe200078e0200 */
[----:B------:R1:W-:Y:S01]  /*06f0*/  STL [R1+0x68], R6 ;  /* 0x0000680601007387 */ /* 0x0003e20000100800 */
[----:B------:R-:W-:Y:S01]  /*0700*/  IMAD.SHL.U32 R2, R12, 0x200, RZ ;  /* 0x000002000c027824 */ /* 0x000fe200078e00ff */
[----:B------:R-:W-:Y:S01]  /*0710*/  LOP3.LUT R4, R4, R184, RZ, 0x3c, !PT ;  /* 0x000000b804047212 */ /* 0x000fe200078e3cff */
[----:B------:R-:W-:-:S02]  /*0720*/  IMAD.IADD R8, R0, 0x1, R8 ;  /* 0x0000000100087824 */ /* 0x000fc400078e0208 */
[----:B------:R-:W-:Y:S01]  /*0730*/  IMAD R3, R9, 0x400, R3 ;  /* 0x0000040009037824 */ /* 0x000fe200078e0203 */
[----:B------:R-:W-:Y:S01]  /*0740*/  LOP3.LUT R184, R2, R5, R184, 0xf6, !PT ;  /* 0x0000000502b87212 */ /* 0x000fe200078ef6b8 */
[----:B------:R-:W-:Y:S01]  /*0750*/  VIADD R0, R10, 0xffffff80 ;  /* 0xffffff800a007836 */ /* 0x000fe20000000000 */
[----:B------:R-:W-:Y:S01]  /*0760*/  LEA R8, R8, UR5, 0x1 ;  /* 0x0000000508087c11 */ /* 0x000fe2000f8e08ff */
[----:B------:R-:W-:Y:S01]  /*0770*/  IMAD.IADD R7, R7, 0x1, R3 ;  /* 0x0000000107077824 */ /* 0x000fe200078e0203 */
[----:B------:R-:W-:Y:S01]  /*0780*/  LEA R184, R184, UR8, 0x1 ;  /* 0x00000008b8b87c11 */ /* 0x000fe2000f8e08ff */
[----:B------:R-:W-:Y:S01]  /*0790*/  IMAD R187, R187, 0x1000, R2 ;  /* 0x00001000bbbb7824 */ /* 0x000fe200078e0202 */
[----:B------:R-:W-:Y:S01]  /*07a0*/  SHF.R.S32.HI R3, RZ, 0x1f, R0 ;  /* 0x0000001fff037819 */ /* 0x000fe20000011400 */
[----:B------:R-:W-:Y:S01]  /*07b0*/  IMAD.SHL.U32 R2, R16, 0x40, RZ ;  /* 0x0000004010027824 */ /* 0x000fe200078e00ff */
[----:B------:R-:W-:Y:S01]  /*07c0*/  LEA R7, R7, UR8, 0x1 ;  /* 0x0000000807077c11 */ /* 0x000fe2000f8e08ff */
[----:B------:R-:W-:Y:S01]  /*07d0*/  IMAD.SHL.U32 R5, R12, 0x8, RZ ;  /* 0x000000080c057824 */ /* 0x000fe200078e00ff */
[----:B------:R-:W-:Y:S01]  /*07e0*/  SHF.L.U64.HI R3, R0, 0x2, R3 ;  /* 0x0000000200037819 */ /* 0x000fe20000010203 */
[----:B------:R-:W-:Y:S01]  /*07f0*/  IMAD.IADD R187, R187, 0x1, R4 ;  /* 0x00000001bbbb7824 */ /* 0x000fe200078e0204 */
[----:B------:R-:W-:Y:S01]  /*0800*/  LOP3.LUT R2, R2, 0x1c0, RZ, 0xc0, !PT ;  /* 0x000001c002027812 */ /* 0x000fe200078ec0ff */
[----:B------:R-:W-:-:S02]  /*0810*/  IMAD.SHL.U32 R4, R13, 0x40, RZ ;  /* 0x000000400d047824 */ /* 0x000fc400078e00ff */
[----:B------:R2:W-:Y:S01]  /*0820*/  STL [R1+0x64], R3 ;  /* 0x0000640301007387 */ /* 0x0005e20000100800 */
[C---:B------:R-:W-:Y:S01]  /*0830*/  VIADD R13, R8.reuse, 0x2420 ;  /* 0x00002420080d7836 */ /* 0x040fe20000000000 */
[----:B------:R-:W-:Y:S01]  /*0840*/  LEA R187, R187, UR5, 0x1 ;  /* 0x00000005bbbb7c11 */ /* 0x000fe2000f8e08ff */
[----:B------:R-:W-:Y:S01]  /*0850*/  @P1 VIADD R13, R8, 0x23e0 ;  /* 0x000023e0080d1836 */ /* 0x000fe20000000000 */
[----:B-1----:R-:W1:Y:S01]  /*0860*/  LDC R6, c[0x0][0x2c4] ;  /* 0x0000b100ff067b82 */ /* 0x002e620000000800 */
[----:B------:R-:W-:Y:S01]  /*0870*/  LOP3.LUT R0, R4, 0xfffffe00, RZ, 0xc0, !PT ;  /* 0xfffffe0004007812 */ /* 0x000fe200078ec0ff */
[C---:B------:R-:W-:Y:S02]  /*0880*/  VIADD R12, R8.reuse, 0x2040 ;  /* 0x00002040080c7836 */ /* 0x040fe40000000000 */
[----:B------:R-:W-:Y:S02]  /*0890*/  @P2 VIADD R12, R8, 0x1fc0 ;  /* 0x00001fc0080c2836 */ /* 0x000fe40000000000 */
[----:B------:R-:W-:Y:S01]  /*08a0*/  IMAD R4, R9, 0x400, R0 ;  /* 0x0000040009047824 */ /* 0x000fe200078e0200 */
[----:B--2---:R-:W-:-:S02]  /*08b0*/  LOP3.LUT R3, R2, 0x8, R5, 0xf8, !PT ;  /* 0x0000000802037812 */ /* 0x004fc400078ef805 */
[----:B------:R-:W-:-:S04]  /*08c0*/  SHF.R.U32.HI R5, RZ, 0x3, R2 ;  /* 0x00000003ff057819 */ /* 0x000fc80000011602 */
[----:B------:R-:W-:Y:S01]  /*08d0*/  LOP3.LUT R2, R5, R14, R2, 0x1e, !PT ;  /* 0x0000000e05027212 */ /* 0x000fe200078e1e02 */
[C---:B------:R-:W-:Y:S01]  /*08e0*/  VIADD R14, R8.reuse, 0x420 ;  /* 0x00000420080e7836 */ /* 0x040fe20000000000 */
[----:B------:R-:W-:Y:S01]  /*08f0*/  LOP3.LUT R3, R3, R5, RZ, 0x3c, !PT ;  /* 0x0000000503037212 */ /* 0x000fe200078e3cff */
[----:B------:R-:W-:Y:S01]  /*0900*/  @P1 VIADD R14, R8, 0x3e0 ;  /* 0x000003e0080e1836 */ /* 0x000fe20000000000 */
[----:B------:R-:W-:Y:S01]  /*0910*/  LOP3.LUT R194, R2, R0, RZ, 0xfc, !PT ;  /* 0x0000000002c27212 */ /* 0x000fe200078efcff */
[----:B------:R-:W-:Y:S01]  /*0920*/  IMAD.MOV.U32 R0, RZ, RZ, 0x20 ;  /* 0x00000020ff007424 */ /* 0x000fe200078e00ff */
[----:B-1----:R-:W-:Y:S01]  /*0930*/  IADD3 R5, R10, 0x1, -R6 ;  /* 0x000000010a057810 */ /* 0x002fe20007ffe806 */
[----:B------:R-:W-:Y:S02]  /*0940*/  IMAD.MOV.U32 R2, RZ, RZ, -0x10 ;  /* 0xfffffff0ff027424 */ /* 0x000fe400078e00ff */
[----:B------:R-:W-:Y:S01]  /*0950*/  IMAD.IADD R193, R4, 0x1, R3 ;  /* 0x0000000104c17824 */ /* 0x000fe200078e0203 */
[----:B------:R-:W-:Y:S01]  /*0960*/  SEL R189, R0, 0xffffffe0, !P4 ;  /* 0xffffffe000bd7807 */ /* 0x000fe20006000000 */
[----:B------:R-:W-:Y:S01]  /*0970*/  IMAD.MOV.U32 R3, RZ, RZ, 0x40 ;  /* 0x00000040ff037424 */ /* 0x000fe200078e00ff */
[----:B------:R-:W-:Y:S01]  /*0980*/  SEL R2, R2, 0x10, !P0 ;  /* 0x0000001002027807 */ /* 0x000fe20004000000 */
[----:B------:R-:W-:Y:S01]  /*0990*/  IMAD.MOV.U32 R4, RZ, RZ, 0x440 ;  /* 0x00000440ff047424 */ /* 0x000fe200078e00ff */
[----:B------:R-:W-:Y:S01]  /*09a0*/  SEL R0, R0, 0xffffffe0, !P1 ;  /* 0xffffffe000007807 */ /* 0x000fe20004800000 */
[----:B------:R1:W-:Y:S01]  /*09b0*/  STL [R1+0x60], R5 ;  /* 0x0000600501007387 */ /* 0x0003e20000100800 */
[----:B------:R-:W-:Y:S01]  /*09c0*/  SEL R188, R3, 0xffffffc0, !P3 ;  /* 0xffffffc003bc7807 */ /* 0x000fe20005800000 */
[----:B------:R-:W-:Y:S01]  /*09d0*/  IMAD.IADD R11, R7, 0x1, R2 ;  /* 0x00000001070b7824 */ /* 0x000fe200078e0202 */
[----:B------:R-:W-:Y:S01]  /*09e0*/  SEL R3, R3, 0xffffffc0, !P2 ;  /* 0xffffffc003037807 */ /* 0x000fe20005000000 */
[----:B------:R-:W-:Y:S01]  /*09f0*/  IMAD.IADD R6, R7, 0x1, R0 ;  /* 0x0000000107067824 */ /* 0x000fe200078e0200 */
[----:B------:R-:W-:Y:S01]  /*0a00*/  SEL R4, R4, 0x3c0, !P2 ;  /* 0x000003c004047807 */ /* 0x000fe20005000000 */
[----:B------:R-:W-:Y:S01]  /*0a10*/  STL [R1+0x6c], R8 ;  /* 0x00006c0801007387 */ /* 0x000fe20000100800 */
[----:B------:R-:W-:-:S02]  /*0a20*/  IMAD.IADD R188, R187, 0x1, R188 ;  /* 0x00000001bbbc7824 */ /* 0x000fc400078e02bc */
[----:B------:R-:W-:Y:S01]  /*0a30*/  IMAD.IADD R10, R7, 0x1, R3 ;  /* 0x00000001070a7824 */ /* 0x000fe200078e0203 */
[----:B------:R2:W-:Y:S01]  /*0a40*/  STL [R1+0x8], R7 ;  /* 0x0000080701007387 */ /* 0x0005e20000100800 */
[----:B------:R-:W-:Y:S02]  /*0a50*/  IMAD.IADD R9, R3, 0x1, R8 ;  /* 0x0000000103097824 */ /* 0x000fe400078e0208 */
[----:B------:R-:W-:Y:S01]  /*0a60*/  IMAD.IADD R2, R2, 0x1, R10 ;  /* 0x0000000102027824 */ /* 0x000fe200078e020a */
[----:B------:R3:W-:Y:S01]  /*0a70*/  STL [R1+0x14], R11 ;  /* 0x0000140b01007387 */ /* 0x0007e20000100800 */
[----:B------:R-:W-:Y:S02]  /*0a80*/  IMAD.IADD R190, R187, 0x1, R189 ;  /* 0x00000001bbbe7824 */ /* 0x000fe400078e02bd */
[----:B------:R-:W-:Y:S01]  /*0a90*/  IMAD.IADD R189, R189, 0x1, R188 ;  /* 0x00000001bdbd7824 */ /* 0x000fe200078e02bc */
[----:B------:R4:W-:Y:S04]  /*0aa0*/  STL [R1+0x24], R6 ;  /* 0x0000240601007387 */ /* 0x0009e80000100800 */
[----:B------:R-:W-:Y:S01]  /*0ab0*/  STL [R1+0xc], R10 ;  /* 0x00000c0a01007387 */ /* 0x000fe20000100800 */
[----:B-1----:R-:W-:-:S02]  /*0ac0*/  VIADD R5, R8, 0x2020 ;  /* 0x0000202008057836 */ /* 0x002fc40000000000 */
[----:B------:R-:W-:-:S04]  /*0ad0*/  @P1 VIADD R5, R8, 0x1fe0 ;  /* 0x00001fe008051836 */ /* 0x000fc80000000000 */
[----:B------:R-:W-:Y:S02]  /*0ae0*/  IMAD.IADD R3, R3, 0x1, R5 ;  /* 0x0000000103037824 */ /* 0x000fe400078e0205 */
[----:B--2---:R-:W-:Y:S02]  /*0af0*/  IMAD.IADD R7, R0, 0x1, R8 ;  /* 0x0000000100077824 */ /* 0x004fe400078e0208 */
[----:B---3--:R-:W-:-:S03]  /*0b00*/  IMAD.IADD R11, R11, 0x1, R0 ;  /* 0x000000010b0b7824 */ /* 0x008fc600078e0200 */
[----:B------:R1:W-:Y:S01]  /*0b10*/  STL [R1+0xa0], R7 ;  /* 0x0000a00701007387 */ /* 0x0003e20000100800 */
[----:B----4-:R-:W-:-:S03]  /*0b20*/  IMAD.IADD R6, R8, 0x1, R4 ;  /* 0x0000000108067824 */ /* 0x010fc600078e0204 */
        /* <DEDUP_REMOVED lines=22> */
.L_x_998:
        /* <DEDUP_REMOVED lines=8> */
[----:B-12---:R-:W1:Y:S02]  /*0d10*/  @P0 S2R R0, SR_CTAID.Y ;  /* 0x0000000000000919 */ /* 0x006e640000002600 */
        /* <DEDUP_REMOVED lines=22> */
[----:B------:R-:W-:Y:S05]  /*0e80*/  @P0 BRA `(.L_x_990) ;  /* 0x0000009000580947 */ /* 0x000fea0003800000 */
        /* <DEDUP_REMOVED lines=73> */
.L_x_991:
[----:B------:R-:W-:Y:S01]  /*1320*/  UIMAD UR35, UR24, UR15, UR27 ;  /* 0x0000000f182372a4 */ /* 0x000fe2000f8e021b */
[----:B------:R-:W-:-:S03]  /*1330*/  ULDC UR52, c[0x0][0x2d4] ;  /* 0x0000b50000347ab9 */ /* 0x000fc60000000800 */
[----:B------:R-:W-:-:S12]  /*1340*/  UIMAD UR35, UR35, UR52, URZ ;  /* 0x00000034232372a4 */ /* 0x000fd8000f8e023f */
.L_x_992:
[----:B------:R-:W2:Y:S01]  /*1350*/  LDL R15, [R1+0x4c] ;  /* 0x00004c00010f7983 */ /* 0x000ea20000100800 */
[----:B------:R-:W-:Y:S01]  /*1360*/  UIMAD UR10, UR15, UR14, URZ ;  /* 0x0000000e0f0a72a4 */ /* 0x000fe2000f8e023f */
[----:B------:R-:W-:Y:S01]  /*1370*/  IMAD.U32 R10, RZ, RZ, UR11 ;  /* 0x0000000bff0a7e24 */ /* 0x000fe2000f8e00ff */
[----:B------:R-:W1:Y:S01]  /*1380*/  LDC.64 R18, c[0x0][0x418] ;  /* 0x00010600ff127b82 */ /* 0x000e620000000a00 */
[----:B------:R-:W3:Y:S01]  /*1390*/  S2R R27, SR_TID.X ;  /* 0x00000000001b7919 */ /* 0x000ee20000002100 */
[----:B------:R-:W-:Y:S02]  /*13a0*/  USHF.L.U32 UR9, UR10, 0x7, URZ ;  /* 0x000000070a097899 */ /* 0x000fe4000800063f */
[----:B------:R-:W-:Y:S02]  /*13b0*/  UIADD3 UR33, UP1, UR38, UR33, URZ ;  /* 0x0000002126217290 */ /* 0x000fe4000ff3e03f */
[----:B------:R-:W-:Y:S02]  /*13c0*/  UIMAD.WIDE UR52, UR24, UR52, UR42 ;  /* 0x00000034183472a5 */ /* 0x000fe4000f8e022a */
[----:B------:R-:W4:Y:S01]  /*13d0*/  LDC.64 R20, c[0x0][0x228] ;  /* 0x00008a00ff147b82 */ /* 0x000f220000000a00 */
[----:B------:R-:W-:Y:S01]  /*13e0*/  UIMAD.WIDE.U32 UR50, UR14, UR15, URZ ;  /* 0x0000000f0e3272a5 */ /* 0x000fe2000f8e003f */
[----:B------:R-:W-:Y:S01]  /*13f0*/  ULDC.64 UR20, c[0x0][0x240] ;  /* 0x0000900000147ab9 */ /* 0x000fe20000000a00 */
[----:B------:R-:W-:Y:S01]  /*1400*/  USHF.R.S32.HI UR47, URZ, 0x1f, UR14 ;  /* 0x0000001f3f2f7899 */ /* 0x000fe2000801140e */
[----:B------:R-:W-:-:S03]  /*1410*/  ULDC.64 UR16, c[0x0][0x420] ;  /* 0x0001080000107ab9 */ /* 0x000fc60000000a00 */
[----:B------:R-:W-:Y:S01]  /*1420*/  IMAD.U32 R16, RZ, RZ, UR50 ;  /* 0x00000032ff107e24 */ /* 0x000fe2000f8e00ff */
[----:B------:R-:W-:Y:S01]  /*1430*/  UIMAD UR47, UR47, UR15, URZ ;  /* 0x0000000f2f2f72a4 */ /* 0x000fe2000f8e023f */
[----:B------:R-:W-:Y:S01]  /*1440*/  IMAD.U32 R17, RZ, RZ, UR51 ;  /* 0x00000033ff117e24 */ /* 0x000fe2000f8e00ff */
[----:B------:R-:W-:Y:S01]  /*1450*/  ULDC.64 UR18, c[0x0][0x258] ;  /* 0x0000960000127ab9 */ /* 0x000fe20000000a00 */
[----:B------:R-:W-:Y:S02]  /*1460*/  UIADD3.X UR44, UR45, UR44, URZ, UP1, !UPT ;  /* 0x0000002c2d2c7290 */ /* 0x000fe40008ffe43f */
[----:B------:R-:W-:-:S04]  /*1470*/  UIMAD UR47, UR48, UR14, UR47 ;  /* 0x0000000e302f72a4 */ /* 0x000fc8000f8e022f */
[----:B------:R-:W-:Y:S01]  /*1480*/  UIADD3 UR47, UR51, UR47, URZ ;  /* 0x0000002f332f7290 */ /* 0x000fe2000fffe03f */
[----:B---3--:R-:W-:-:S04]  /*1490*/  SHF.R.S32.HI R28, RZ, 0x1f, R27 ;  /* 0x0000001fff1c7819 */ /* 0x008fc8000001141b */
[CC--:B------:R-:W-:Y:S02]  /*14a0*/  LEA.HI R2, R28.reuse, R27.reuse, RZ, 0x5 ;  /* 0x0000001b1c027211 */ /* 0x0c0fe400078f28ff */
[----:B------:R-:W-:Y:S02]  /*14b0*/  LEA.HI R9, R28, R27, RZ, 0x3 ;  /* 0x0000001b1c097211 */ /* 0x000fe400078f18ff */
[----:B------:R-:W-:Y:S02]  /*14c0*/  LOP3.LUT R0, R2, 0xffffffe0, RZ, 0xc0, !PT ;  /* 0xffffffe002007812 */ /* 0x000fe400078ec0ff */
[----:B------:R-:W-:Y:S02]  /*14d0*/  SHF.R.S32.HI R2, RZ, 0x5, R2 ;  /* 0x00000005ff027819 */ /* 0x000fe40000011402 */
[----:B------:R-:W-:Y:S01]  /*14e0*/  SHF.R.S32.HI R6, RZ, 0x3, R9 ;  /* 0x00000003ff067819 */ /* 0x000fe20000011409 */
[----:B------:R-:W-:Y:S01]  /*14f0*/  IMAD.IADD R0, R27, 0x1, -R0 ;  /* 0x000000011b007824 */ /* 0x000fe200078e0a00 */
[----:B------:R-:W-:-:S02]  /*1500*/  LOP3.LUT R9, R9, 0xfffffff8, RZ, 0xc0, !PT ;  /* 0xfffffff809097812 */ /* 0x000fc400078ec0ff */
[----:B------:R-:W-:Y:S01]  /*1510*/  SHF.R.S32.HI R8, RZ, 0x1f, R6 ;  /* 0x0000001fff087819 */ /* 0x000fe20000011406 */
[----:B------:R-:W-:Y:S01]  /*1520*/  IMAD R0, R2, UR10, R0 ;  /* 0x0000000a02007c24 */ /* 0x000fe2000f8e0200 */
[----:B------:R-:W-:Y:S01]  /*1530*/  ULDC.64 UR10, c[0x0][0x248] ;  /* 0x00009200000a7ab9 */ /* 0x000fe20000000a00 */
[----:B------:R-:W-:Y:S01]  /*1540*/  IMAD.U32 R2, RZ, RZ, UR8 ;  /* 0x00000008ff027e24 */ /* 0x000fe2000f8e00ff */
[----:B------:R-:W-:Y:S01]  /*1550*/  USHF.R.S32.HI UR8, URZ, 0x1f, UR9 ;  /* 0x0000001f3f087899 */ /* 0x000fe20008011409 */
[----:B------:R-:W-:Y:S01]  /*1560*/  IMAD.WIDE.U32 R4, R6, UR10, RZ ;  /* 0x0000000a06047c25 */ /* 0x000fe2000f8e00ff */
[----:B------:R-:W-:Y:S02]  /*1570*/  IADD3 R10, P2, P0, R0, UR9, R10 ;  /* 0x00000009000a7c10 */ /* 0x000fe4000f85e00a */
[----:B------:R-:W-:Y:S01]  /*1580*/  SHF.R.S32.HI R0, RZ, 0x1f, R0 ;  /* 0x0000001fff007819 */ /* 0x000fe20000011400 */
[----:B------:R-:W-:-:S03]  /*1590*/  IMAD.U32 R22, RZ, RZ, UR10 ;  /* 0x0000000aff167e24 */ /* 0x000fc6000f8e00ff */
[----:B------:R-:W-:Y:S01]  /*15a0*/  IADD3.X R0, R0, UR8, R2, P2, P0 ;  /* 0x0000000800007c10 */ /* 0x000fe200097e0402 */
[----:B------:R-:W-:Y:S01]  /*15b0*/  ULDC.64 UR8, c[0x0][0x250] ;  /* 0x0000940000087ab9 */ /* 0x000fe20000000a00 */
[----:B------:R-:W-:Y:S01]  /*15c0*/  IADD3 R10, P0, R10, R11, RZ ;  /* 0x0000000b0a0a7210 */ /* 0x000fe20007f1e0ff */
[----:B------:R-:W-:Y:S02]  /*15d0*/  IMAD R7, R8, UR8, RZ ;  /* 0x0000000808077c24 */ /* 0x000fe4000f8e02ff */
[----:B------:R-:W-:Y:S02]  /*15e0*/  IMAD.U32 R24, RZ, RZ, UR8 ;  /* 0x00000008ff187e24 */ /* 0x000fe4000f8e00ff */
[----:B------:R-:W-:Y:S02]  /*15f0*/  IMAD.X R11, R0, 0x1, R3, P0 ;  /* 0x00000001000b7824 */ /* 0x000fe400000e0603 */
[----:B------:R-:W-:Y:S02]  /*1600*/  IMAD R0, R8, UR10, RZ ;  /* 0x0000000a08007c24 */ /* 0x000fe4000f8e02ff */
[----:B------:R-:W-:-:S04]  /*1610*/  IMAD.WIDE.U32 R2, R6, UR8, RZ ;  /* 0x0000000806027c25 */ /* 0x000fc8000f8e00ff */
[C---:B------:R-:W-:Y:S02]  /*1620*/  IMAD R7, R6.reuse, UR9, R7 ;  /* 0x0000000906077c24 */ /* 0x040fe4000f8e0207 */
[C---:B------:R-:W-:Y:S02]  /*1630*/  IMAD R0, R6.reuse, UR11, R0 ;  /* 0x0000000b06007c24 */ /* 0x040fe4000f8e0200 */
[----:B------:R-:W-:Y:S02]  /*1640*/  IMAD.IADD R3, R3, 0x1, R7 ;  /* 0x0000000103037824 */ /* 0x000fe400078e0207 */
[----:B------:R-:W-:Y:S01]  /*1650*/  IMAD.IADD R5, R5, 0x1, R0 ;  /* 0x0000000105057824 */ /* 0x000fe200078e0200 */
[----:B------:R-:W-:Y:S01]  /*1660*/  IADD3 R0, P0, R6, UR42, RZ ;  /* 0x0000002a06007c10 */ /* 0x000fe2000ff1e0ff */
[----:B------:R-:W-:Y:S02]  /*1670*/  IMAD.IADD R7, R27, 0x1, -R9 ;  /* 0x000000011b077824 */ /* 0x000fe400078e0a09 */
[----:B------:R-:W-:Y:S01]  /*1680*/  IMAD.WIDE.U32 R22, R22, UR33, R4 ;  /* 0x0000002116167c25 */ /* 0x000fe2000f8e0004 */
[----:B------:R-:W-:Y:S01]  /*1690*/  IADD3.X R12, R8, UR43, RZ, P0, !PT ;  /* 0x0000002b080c7c10 */ /* 0x000fe200087fe4ff */
[----:B------:R-:W-:-:S02]  /*16a0*/  UIADD3 UR43, UP0, UR52, UR12, URZ ;  /* 0x0000000c342b7290 */ /* 0x000fc4000ff1e03f */
[----:B------:R-:W-:Y:S01]  /*16b0*/  IMAD.SHL.U32 R6, R7, 0x8, RZ ;  /* 0x0000000807067824 */ /* 0x000fe200078e00ff */
[----:B------:R-:W-:Y:S01]  /*16c0*/  ULDC.64 UR12, c[0x0][0x428] ;  /* 0x00010a00000c7ab9 */ /* 0x000fe20000000a00 */
[----:B------:R-:W-:Y:S01]  /*16d0*/  IMAD R4, R12, UR20, RZ ;  /* 0x000000140c047c24 */ /* 0x000fe2000f8e02ff */
[----:B------:R-:W-:Y:S01]  /*16e0*/  UIMAD UR14, UR25, UR12, URZ ;  /* 0x0000000c190e72a4 */ /* 0x000fe2000f8e023f */
[----:B------:R-:W-:Y:S01]  /*16f0*/  IMAD.WIDE.U32 R24, R24, UR33, R2 ;  /* 0x0000002118187c25 */ /* 0x000fe2000f8e0002 */
[----:B------:R-:W-:Y:S01]  /*1700*/  SHF.R.S32.HI R7, RZ, 0x1f, R6 ;  /* 0x0000001fff077819 */ /* 0x000fe20000011406 */
[----:B------:R-:W-:Y:S02]  /*1710*/  UIADD3.X UR46, UR53, UR46, URZ, UP0, !UPT ;  /* 0x0000002e352e7290 */ /* 0x000fe400087fe43f */
[----:B-1----:R-:W-:Y:S01]  /*1720*/  IMAD R2, R18, UR26, RZ ;  /* 0x0000001a12027c24 */ /* 0x002fe2000f8e02ff */
[----:B------:R-:W-:Y:S01]  /*1730*/  UIMAD UR47, UR47, UR43, URZ ;  /* 0x0000002b2f2f72a4 */ /* 0x000fe2000f8e023f */
[C---:B------:R-:W-:Y:S01]  /*1740*/  IMAD R4, R0.reuse, UR21, R4 ;  /* 0x0000001500047c24 */ /* 0x040fe2000f8e0204 */
[----:B------:R-:W-:Y:S01]  /*1750*/  USHF.L.U64.HI UR21, UR20, 0x6, UR21 ;  /* 0x0000000614157899 */ /* 0x000fe20008010215 */
[----:B------:R-:W-:Y:S01]  /*1760*/  IMAD.WIDE.U32 R8, R0, UR20, R6 ;  /* 0x0000001400087c25 */ /* 0x000fe2000f8e0006 */
[----:B------:R-:W-:-:S02]  /*1770*/  UIMAD UR46, UR46, UR50, UR47 ;  /* 0x000000322e2e72a4 */ /* 0x000fc4000f8e022f */
[----:B------:R-:W-:Y:S01]  /*1780*/  USHF.L.U32 UR20, UR20, 0x6, URZ ;  /* 0x0000000614147899 */ /* 0x000fe2000800063f */
[----:B------:R-:W-:Y:S01]  /*1790*/  IMAD.WIDE.U32 R16, R16, UR43, R10 ;  /* 0x0000002b10107c25 */ /* 0x000fe2000f8e000a */
[----:B------:R-:W-:-:S03]  /*17a0*/  UIMAD UR43, UR27, UR13, UR14 ;  /* 0x0000000d1b2b72a4 */ /* 0x000fc6000f8e020e */
        /* <DEDUP_REMOVED lines=10> */
[C---:B------:R-:W-:Y:S01]  /*1850*/  IMAD R10, R0.reuse, UR17, R5 ;  /* 0x00000011000a7c24 */ /* 0x040fe2000f8e0205 */
[----:B------:R-:W-:Y:S01]  /*1860*/  USHF.L.U64.HI UR17, UR16, 0x6, UR17 ;  /* 0x0000000610117899 */ /* 0x000fe20008010211 */
[----:B------:R-:W-:-:S04]  /*1870*/  IMAD.WIDE.U32 R2, R0, UR16, R2 ;  /* 0x0000001000027c25 */ /* 0x000fc8000f8e0002 */
[----:B------:R-:W-:Y:S02]  /*1880*/  IMAD.IADD R3, R3, 0x1, R10 ;  /* 0x0000000103037824 */ /* 0x000fe400078e020a */
[----:B------:R-:W-:Y:S01]  /*1890*/  IMAD.U32 R0, RZ, RZ, UR12 ;  /* 0x0000000cff007e24 */ /* 0x000fe2000f8e00ff */
[----:B------:R-:W-:Y:S01]  /*18a0*/  ULDC.64 UR12, c[0x0][0x400] ;  /* 0x00010000000c7ab9 */ /* 0x000fe20000000a00 */
[----:B------:R-:W-:Y:S01]  /*18b0*/  IMAD R11, R20, UR26, RZ ;  /* 0x0000001a140b7c24 */ /* 0x000fe2000f8e02ff */
[----:B------:R-:W-:Y:S01]  /*18c0*/  LEA R196, P0, R16, UR12, 0x2 ;  /* 0x0000000c10c47c11 */ /* 0x000fe2000f8010ff */
[----:B------:R-:W-:-:S04]  /*18d0*/  IMAD.WIDE.U32 R2, R0, UR27, R2 ;  /* 0x0000001b00027c25 */ /* 0x000fc8000f8e0002 */
[----:B------:R-:W-:Y:S01]  /*18e0*/  IMAD R11, R21, UR24, R11 ;  /* 0x00000018150b7c24 */ /* 0x000fe2000f8e020b */
[C---:B------:R-:W-:Y:S01]  /*18f0*/  LEA R32, P2, R2.reuse, UR14, 0x1 ;  /* 0x0000000e02207c11 */ /* 0x040fe2000f8408ff */
[----:B------:R-:W-:Y:S01]  /*1900*/  VIADD R0, R3, UR43 ;  /* 0x0000002b03007c36 */ /* 0x000fe20008000000 */
[----:B------:R-:W-:Y:S01]  /*1910*/  USHF.L.U32 UR14, UR16, 0x6, URZ ;  /* 0x00000006100e7899 */ /* 0x000fe2000800063f */
[----:B------:R-:W-:Y:S01]  /*1920*/  VIADD R3, R17, UR46 ;  /* 0x0000002e11037c36 */ /* 0x000fe20008000000 */
[----:B------:R-:W-:Y:S01]  /*1930*/  UIADD3 UR16, UR37, -0x1, URZ ;  /* 0xffffffff25107890 */ /* 0x000fe2000fffe03f */
[----:B------:R-:W-:Y:S01]  /*1940*/  IMAD.IADD R5, R9, 0x1, R11 ;  /* 0x0000000109057824 */ /* 0x000fe200078e020b */
[----:B------:R-:W-:Y:S01]  /*1950*/  LEA.HI.X R33, R2, UR15, R0, 0x1, P2 ;  /* 0x0000000f02217c11 */ /* 0x000fe200090f0c00 */
[----:B------:R-:W-:Y:S01]  /*1960*/  IMAD.U32 R9, RZ, RZ, UR18 ;  /* 0x00000012ff097e24 */ /* 0x000fe2000f8e00ff */
[----:B------:R-:W-:Y:S01]  /*1970*/  UIMAD UR18, UR25, UR18, URZ ;  /* 0x00000012191272a4 */ /* 0x000fe2000f8e023f */
[----:B------:R-:W-:Y:S01]  /*1980*/  IMAD.MOV.U32 R4, RZ, RZ, R8 ;  /* 0x000000ffff047224 */ /* 0x000fe200078e0008 */
[----:B------:R-:W-:Y:S01]  /*1990*/  LEA.HI.X R197, R16, UR13, R3, 0x2, P0 ;  /* 0x0000000d10c57c11 */ /* 0x000fe200080f1403 */
[----:B------:R-:W-:Y:S01]  /*19a0*/  ULDC.64 UR12, c[0x0][0x210] ;  /* 0x00008400000c7ab9 */ /* 0x000fe20000000a00 */
[----:B------:R-:W3:Y:S01]  /*19b0*/  LDC.64 R16, c[0x0][0x238] ;  /* 0x00008e00ff107b82 */ /* 0x000ee20000000a00 */
[----:B------:R-:W-:Y:S01]  /*19c0*/  UIMAD UR18, UR27, UR19, UR18 ;  /* 0x000000131b1272a4 */ /* 0x000fe2000f8e0212 */
[----:B------:R-:W-:Y:S01]  /*19d0*/  IMAD.WIDE.U32 R8, R9, UR27, R4 ;  /* 0x0000001b09087c25 */ /* 0x000fe2000f8e0004 */
[----:B------:R-:W-:Y:S01]  /*19e0*/  IADD3 R4, P0, R32, UR14, RZ ;  /* 0x0000000e20047c10 */ /* 0x000fe2000ff1e0ff */
[----:B------:R4:W-:Y:S02]  /*19f0*/  STL.64 [R1+0x30], R32 ;  /* 0x0000302001007387 */ /* 0x0009e40000100a00 */
[----:B-1----:R-:W-:Y:S01]  /*1a00*/  IMAD R10, R12, UR26, RZ ;  /* 0x0000001a0c0a7c24 */ /* 0x002fe2000f8e02ff */
[----:B------:R-:W-:Y:S01]  /*1a10*/  LEA R30, P2, R8, UR12, 0x1 ;  /* 0x0000000c081e7c11 */ /* 0x000fe2000f8408ff */
[----:B------:R-:W-:Y:S01]  /*1a20*/  VIADD R2, R9, UR18 ;  /* 0x0000001209027c36 */ /* 0x000fe20008000000 */
[----:B------:R-:W-:Y:S01]  /*1a30*/  IADD3.X R5, R33, UR17, RZ, P0, !PT ;  /* 0x0000001121057c10 */ /* 0x000fe200087fe4ff */
[----:B------:R-:W-:-:S03]  /*1a40*/  IMAD R10, R13, UR24, R10 ;  /* 0x000000180d0a7c24 */ /* 0x000fc6000f8e020a */
[----:B------:R-:W-:Y:S01]  /*1a50*/  LEA.HI.X R31, R8, UR13, R2, 0x1, P2 ;  /* 0x0000000d081f7c11 */ /* 0x000fe200090f0c02 */
[----:B------:R-:W-:Y:S01]  /*1a60*/  ULDC.64 UR12, c[0x0][0x260] ;  /* 0x00009800000c7ab9 */ /* 0x000fe20000000a00 */
[----:B------:R-:W-:-:S03]  /*1a70*/  IADD3 R2, P0, R4, UR14, RZ ;  /* 0x0000000e04027c10 */ /* 0x000fc6000ff1e0ff */
[----:B------:R4:W-:Y:S01]  /*1a80*/  STL.64 [R1+0x28], R30 ;  /* 0x0000281e01007387 */ /* 0x0009e20000100a00 */
[----:B------:R-:W-:Y:S02]  /*1a90*/  IADD3.X R3, R5, UR17, RZ, P0, !PT ;  /* 0x0000001105037c10 */ /* 0x000fe400087fe4ff */
[----:B------:R-:W-:Y:S01]  /*1aa0*/  IADD3 R8, P0, R2, UR14, RZ ;  /* 0x0000000e02087c10 */ /* 0x000fe2000ff1e0ff */
[----:B------:R-:W-:-:S03]  /*1ab0*/  ULEA.HI UR14, UR16, UR16, URZ, 0x1 ;  /* 0x00000010100e7291 */ /* 0x000fc6000f8f083f */
[----:B------:R-:W-:Y:S01]  /*1ac0*/  IADD3.X R9, R3, UR17, RZ, P0, !PT ;  /* 0x0000001103097c10 */ /* 0x000fe200087fe4ff */
[----:B------:R-:W-:-:S04]  /*1ad0*/  ULOP3.LUT UR14, UR14, 0xfffffffe, URZ, 0xc0, !UPT ;  /* 0xfffffffe0e0e7892 */ /* 0x000fc8000f8ec03f */
[----:B------:R-:W-:-:S04]  /*1ae0*/  UIADD3 UR14, UR16, -UR14, URZ ;  /* 0x8000000e100e7290 */ /* 0x000fc8000fffe03f */
[----:B------:R-:W-:Y:S01]  /*1af0*/  UISETP.NE.AND UP0, UPT, UR14, 0x1, UPT ;  /* 0x000000010e00788c */ /* 0x000fe2000bf05270 */
[----:B------:R-:W-:Y:S05]  /*1b00*/  @P1 BAR.SYNC.DEFER_BLOCKING 0x0 ;  /* 0x0000000000001b1d */ /* 0x000fea0000010000 */
[----:B------:R-:W-:Y:S01]  /*1b10*/  PLOP3.LUT P1, PT, PT, PT, UP0, 0x80, 0x0 ;  /* 0x000000000000781c */ /* 0x000fe20003f2f008 */
[----:B------:R-:W-:Y:S01]  /*1b20*/  ULDC.64 UR14, c[0x0][0x218] ;  /* 0x00008600000e7ab9 */ /* 0x000fe20000000a00 */
[----:B--2---:R-:W-:-:S05]  /*1b30*/  LEA R0, R15, UR6, 0x1 ;  /* 0x000000060f007c11 */ /* 0x004fca000f8e08ff */
[----:B------:R-:W-:Y:S01]  /*1b40*/  @!PT LDS RZ, [RZ] ;  /* 0x00000000fffff984 */ /* 0x000fe20000000800 */
[----:B------:R-:W-:Y:S01]  /*1b50*/  @!PT LDS RZ, [RZ] ;  /* 0x00000000fffff984 */ /* 0x000fe20000000800 */
[----:B------:R-:W-:Y:S01]  /*1b60*/  @!PT LDS RZ, [RZ] ;  /* 0x00000000fffff984 */ /* 0x000fe20000000800 */
[----:B------:R-:W-:Y:S04]  /*1b70*/  LDGSTS.E.BYPASS.LTC128B.128 [R0+0x8000], desc[UR40][R32.64] ;  /* 0x0800000020007fae */ /* 0x000fe8000b901d68 */
[----:B------:R1:W-:Y:S04]  /*1b80*/  LDGSTS.E.BYPASS.LTC128B.128 [R0+0x9000], desc[UR40][R4.64] ;  /* 0x0900000004007fae */ /* 0x0003e8000b901d68 */
[----:B------:R2:W-:Y:S04]  /*1b90*/  LDGSTS.E.BYPASS.LTC128B.128 [R0+0xa000], desc[UR40][R2.64] ;  /* 0x0a00000002007fae */ /* 0x0005e8000b901d68 */
[----:B------:R5:W-:Y:S01]  /*1ba0*/  LDGSTS.E.BYPASS.LTC128B.128 [R0+0xb000], desc[UR40][R8.64] ;  /* 0x0b00000008007fae */ /* 0x000be2000b901d68 */
[----:B-1----:R-:W-:-:S04]  /*1bb0*/  IMAD.WIDE.U32 R4, R12, UR24, R6 ;  /* 0x000000180c047c25 */ /* 0x002fc8000f8e0006 */
[----:B--2---:R-:W-:Y:S02]  /*1bc0*/  IMAD.IADD R3, R5, 0x1, R10 ;  /* 0x0000000105037824 */ /* 0x004fe400078e020a */
[----:B------:R-:W-:Y:S02]  /*1bd0*/  IMAD.MOV.U32 R2, RZ, RZ, R4 ;  /* 0x000000ffff027224 */ /* 0x000fe400078e0004 */
[----:B---3--:R-:W-:Y:S02]  /*1be0*/  IMAD R5, R16, UR26, RZ ;  /* 0x0000001a10057c24 */ /* 0x008fe4000f8e02ff */
[----:B------:R-:W-:Y:S02]  /*1bf0*/  IMAD R4, R26, UR12, RZ ;  /* 0x0000000c1a047c24 */ /* 0x000fe4000f8e02ff */
[----:B------:R-:W-:Y:S02]  /*1c00*/  IMAD R17, R17, UR24, R5 ;  /* 0x0000001811117c24 */ /* 0x000fe4000f8e0205 */
[----:B------:R-:W-:-:S02]  /*1c10*/  IMAD R11, R14, UR13, R4 ;  /* 0x0000000d0e0b7c24 */ /* 0x000fc4000f8e0204 */
[----:B------:R-:W-:Y:S02]  /*1c20*/  IMAD.WIDE.U32 R4, R16, UR24, R6 ;  /* 0x0000001810047c25 */ /* 0x000fe4000f8e0006 */
[----:B------:R-:W2:Y:S02]  /*1c30*/  LDL R16, [R1+0x70] ;  /* 0x0000700001107983 */ /* 0x000ea40000100800 */
[----:B-----5:R-:W-:Y:S01]  /*1c40*/  IMAD.WIDE.U32 R8, R14, UR12, R2 ;  /* 0x0000000c0e087c25 */ /* 0x020fe2000f8e0002 */
[----:B------:R-:W-:Y:S01]  /*1c50*/  UIMAD UR12, UR44, UR10, URZ ;  /* 0x0000000a2c0c72a4 */ /* 0x000fe2000f8e023f */
[----:B------:R-:W-:Y:S02]  /*1c60*/  IADD3 R2, P0, R30, UR20, RZ ;  /* 0x000000141e027c10 */ /* 0x000fe4000ff1e0ff */
[----:B------:R-:W-:Y:S01]  /*1c70*/  VIADD R3, R15, 0x2000 ;  /* 0x000020000f037836 */ /* 0x000fe20000000000 */
[----:B------:R-:W-:Y:S01]  /*1c80*/  UIMAD UR12, UR33, UR11, UR12 ;  /* 0x0000000b210c72a4 */ /* 0x000fe2000f8e020c */
[----:B------:R-:W-:-:S03]  /*1c90*/  IMAD.IADD R6, R9, 0x1, R11 ;  /* 0x0000000109067824 */ /* 0x000fc600078e020b */
[----:B------:R-:W-:Y:S02]  /*1ca0*/  SEL R10, R3, R15, !P1 ;  /* 0x0000000f030a7207 */ /* 0x000fe40004800000 */
[----:B------:R-:W-:Y:S02]  /*1cb0*/  IADD3.X R3, R31, UR21, RZ, P0, !PT ;  /* 0x000000151f037c10 */ /* 0x000fe400087fe4ff */
[----:B------:R-:W-:Y:S02]  /*1cc0*/  LEA R15, R10, UR6, 0x1 ;  /* 0x000000060a0f7c11 */ /* 0x000fe4000f8e08ff */
[----:B------:R-:W-:Y:S01]  /*1cd0*/  IADD3 R8, P0, R8, R22, RZ ;  /* 0x0000001608087210 */ /* 0x000fe20007f1e0ff */
[----:B------:R-:W-:Y:S02]  /*1ce0*/  IMAD.IADD R5, R5, 0x1, R17 ;  /* 0x0000000105057824 */ /* 0x000fe400078e0211 */
[----:B------:R-:W-:Y:S01]  /*1cf0*/  LDGSTS.E.BYPASS.LTC128B.128 [R15], desc[UR40][R30.64] ;  /* 0x000000001e0f7fae */ /* 0x000fe2000b901d68 */
[----:B------:R-:W-:Y:S01]  /*1d00*/  IADD3.X R7, R6, UR12, R23, P0, !PT ;  /* 0x0000000c06077c10 */ /* 0x000fe200087fe417 */
[----:B------:R-:W-:-:S02]  /*1d10*/  ULDC.64 UR12, c[0x0][0x268] ;  /* 0x00009a00000c7ab9 */ /* 0x000fc40000000a00 */
[----:B------:R1:W-:Y:S01]  /*1d20*/  LDGSTS.E.BYPASS.LTC128B.128 [R15+0x1000], desc[UR40][R2.64] ;  /* 0x01000000020f7fae */ /* 0x0003e2000b901d68 */
[----:B------:R-:W-:Y:S02]  /*1d30*/  IMAD R6, R26, UR12, RZ ;  /* 0x0000000c1a067c24 */ /* 0x000fe4000f8e02ff */
[----:B------:R-:W-:Y:S01]  /*1d40*/  IMAD.WIDE.U32 R4, R14, UR12, R4 ;  /* 0x0000000c0e047c25 */ /* 0x000fe2000f8e0004 */
[----:B------:R-:W-:-:S03]  /*1d50*/  UIMAD UR12, UR44, UR8, URZ ;  /* 0x000000082c0c72a4 */ /* 0x000fc6000f8e023f */
[----:B------:R-:W-:Y:S01]  /*1d60*/  IMAD R6, R14, UR13, R6 ;  /* 0x0000000d0e067c24 */ /* 0x000fe2000f8e0206 */
[----:B------:R-:W-:-:S03]  /*1d70*/  UIMAD UR12, UR33, UR9, UR12 ;  /* 0x00000009210c72a4 */ /* 0x000fc6000f8e020c */
[----:B------:R-:W-:Y:S01]  /*1d80*/  IMAD.IADD R6, R5, 0x1, R6 ;  /* 0x0000000105067824 */ /* 0x000fe200078e0206 */
[----:B------:R-:W-:Y:S01]  /*1d90*/  USHF.L.U64.HI UR13, UR10, 0x6, UR11 ;  /* 0x000000060a0d7899 */ /* 0x000fe2000801020b */
        /* <DEDUP_REMOVED lines=15> */
[----:B------:R-:W-:Y:S01]  /*1e90*/  UIADD3 UR36, UR42, UR36, URZ ;  /* 0x000000242a247290 */ /* 0x000fe2000fffe03f */
[----:B------:R-:W-:Y:S01]  /*1ea0*/  ULDC.64 UR10, c[0x0][0x2b0] ;  /* 0x0000ac00000a7ab9 */ /* 0x000fe20000000a00 */
[----:B-1----:R-:W-:-:S04]  /*1eb0*/  IADD3 R2, P2, R2, UR20, RZ ;  /* 0x0000001402027c10 */ /* 0x002fc8000ff5e0ff */
[----:B------:R-:W-:Y:S02]  /*1ec0*/  IADD3.X R3, R3, UR21, RZ, P2, !PT ;  /* 0x0000001503037c10 */ /* 0x000fe400097fe4ff */
[----:B------:R-:W-:Y:S02]  /*1ed0*/  IADD3 R10, P2, R12, UR14, RZ ;  /* 0x0000000e0c0a7c10 */ /* 0x000fe4000ff5e0ff */
[----:B------:R-:W-:Y:S01]  /*1ee0*/  IADD3.X R5, R7, UR8, RZ, P0, !PT ;  /* 0x0000000807057c10 */ /* 0x000fe200087fe4ff */
        /* <DEDUP_REMOVED lines=11> */
[----:B-----5:R-:W-:-:S03]  /*1fa0*/  IADD3 R8, P0, R2, UR12, RZ ;  /* 0x0000000c02087c10 */ /* 0x020fc6000ff1e0ff */
[----:B------:R-:W-:Y:S01]  /*1fb0*/  LDGSTS.E.BYPASS.LTC128B.128 [R0+0xf000], desc[UR40][R12.64] ;  /* 0x0f0000000c007fae */ /* 0x000fe2000b901d68 */
[----:B------:R-:W-:Y:S01]  /*1fc0*/  UIMAD.WIDE UR10, UR36, 0x4, UR10 ;  /* 0x00000004240a78a5 */ /* 0x000fe2000f8e020a */
[----:B------:R-:W-:Y:S01]  /*1fd0*/  IADD3.X R9, R3, UR8, RZ, P0, !PT ;  /* 0x0000000803097c10 */ /* 0x000fe200087fe4ff */
[----:B------:R-:W-:Y:S01]  /*1fe0*/  UIADD3 UR8, -UR39, UR5, UR38 ;  /* 0x0000000527087290 */ /* 0x000fe2000fffe126 */
[----:B------:R-:W-:Y:S01]  /*1ff0*/  LDGSTS.E.BYPASS.LTC128B.128 [R0+0x10000], desc[UR40][R6.64] ;  /* 0x1000000006007fae */ /* 0x000fe2000b901d68 */
[----:B------:R-:W-:Y:S02]  /*2000*/  UIADD3 UR35, UR42, UR35, URZ ;  /* 0x000000232a237290 */ /* 0x000fe4000fffe03f */
[----:B------:R-:W-:Y:S01]  /*2010*/  UIADD3 UR9, UR8, -UR9, URZ ;  /* 0x8000000908097290 */ /* 0x000fe2000fffe03f */
[----:B------:R-:W-:Y:S01]  /*2020*/  LDGSTS.E.BYPASS.LTC128B.128 [R0+0x11000], desc[UR40][R4.64] ;  /* 0x1100000004007fae */ /* 0x000fe2000b901d68 */
[----:B------:R-:W-:Y:S02]  /*2030*/  ULDC.64 UR12, c[0x0][0x478] ;  /* 0x00011e00000c7ab9 */ /* 0x000fe40000000a00 */
[----:B------:R-:W-:Y:S01]  /*2040*/  USHF.R.S32.HI UR8, URZ, 0x1f, UR9 ;  /* 0x0000001f3f087899 */ /* 0x000fe20008011409 */
[----:B------:R2:W-:Y:S03]  /*2050*/  LDGSTS.E.BYPASS.LTC128B.128 [R0+0x12000], desc[UR40][R2.64] ;  /* 0x1200000002007fae */ /* 0x0005e6000b901d68 */
[----:B------:R-:W-:Y:S01]  /*2060*/  ULEA.HI UR8, UR8, UR9, URZ, 0x7 ;  /* 0x0000000908087291 */ /* 0x000fe2000f8f383f */
[----:B------:R1:W-:Y:S03]  /*2070*/  LDGSTS.E.BYPASS.LTC128B.128 [R0+0x13000], desc[UR40][R8.64] ;  /* 0x1300000008007fae */ /* 0x0003e6000b901d68 */
[----:B------:R-:W-:Y:S01]  /*2080*/  USHF.R.S32.HI UR8, URZ, 0x7, UR8 ;  /* 0x000000073f087899 */ /* 0x000fe20008011408 */
[----:B------:R-:W0:Y:S03]  /*2090*/  LDGDEPBAR ;  /* 0x00000000000079af */ /* 0x000e260000000000 */
[----:B------:R-:W-:-:S04]  /*20a0*/  UISETP.LT.AND UP0, UPT, URZ, UR8, UPT ;  /* 0x000000083f00728c */ /* 0x000fc8000bf01270 */
[----:B------:R-:W-:-:S04]  /*20b0*/  USEL UR8, URZ, UR8, !UP0 ;  /* 0x000000083f087287 */ /* 0x000fc8000c000000 */
[----:B------:R-:W-:-:S06]  /*20c0*/  UISETP.GT.AND UP0, UPT, UR37, UR8, UPT ;  /* 0x000000082500728c */ /* 0x000fcc000bf04270 */
[----:B------:R-:W-:Y:S01]  /*20d0*/  PLOP3.LUT P0, PT, PT, PT, UP0, 0x80, 0x0 ;  /* 0x000000000000781c */ /* 0x000fe20003f0f008 */
[----:B------:R-:W-:Y:S01]  /*20e0*/  UMOV UR9, UR11 ;  /* 0x0000000b00097c82 */ /* 0x000fe20008000000 */
        /* <DEDUP_REMOVED lines=33> */
[----:B--2---:R-:W-:Y:S01]  /*2300*/  IMAD.SHL.U32 R2, R16, 0x4, RZ ;  /* 0x0000000410027824 */ /* 0x004fe200078e00ff */
[----:B------:R-:W-:-:S04]  /*2310*/  SHF.R.S32.HI R4, RZ, 0x1f, R16 ;  /* 0x0000001fff047819 */ /* 0x000fc80000011410 */
[----:B-1----:R-:W-:Y:S02]  /*2320*/  SHF.L.U64.HI R0, R16, 0x2, R4 ;  /* 0x0000000210007819 */ /* 0x002fe40000010204 */
[----:B------:R-:W-:-:S04]  /*2330*/  IADD3 R2, P2, R2, UR10, RZ ;  /* 0x0000000a02027c10 */ /* 0x000fc8000ff5e0ff */
[----:B------:R-:W-:Y:S01]  /*2340*/  IADD3.X R3, R0, UR9, RZ, P2, !PT ;  /* 0x0000000900037c10 */ /* 0x000fe200097fe4ff */
[----:B----4-:R-:W-:Y:S08]  /*2350*/  @!P0 BRA `(.L_x_993) ;  /* 0x0000006c00f48947 */ /* 0x010ff00003800000 */
[----:B------:R-:W2:Y:S04]  /*2360*/  LDG.E R8, desc[UR40][R2.64] ;  /* 0x0000002802087981 */ /* 0x000ea8000c1e1900 */
[----:B------:R-:W3:Y:S04]  /*2370*/  LDG.E R7, desc[UR40][R2.64+0x20] ;  /* 0x0000202802077981 */ /* 0x000ee8000c1e1900 */
[----:B------:R-:W4:Y:S04]  /*2380*/  LDG.E R6, desc[UR40][R2.64+0x100] ;  /* 0x0001002802067981 */ /* 0x000f28000c1e1900 */
[----:B------:R1:W5:Y:S01]  /*2390*/  LDG.E R5, desc[UR40][R2.64+0x120] ;  /* 0x0001202802057981 */ /* 0x000362000c1e1900 */
[----:B------:R-:W-:Y:S01]  /*23a0*/  LEA.HI R0, R28, R27, RZ, 0x4 ;  /* 0x0000001b1c007211 */ /* 0x000fe200078f20ff */
[----:B------:R-:W-:Y:S01]  /*23b0*/  VIADD R191, R193, 0x2000 ;  /* 0x00002000c1bf7836 */ /* 0x000fe20000000000 */
[----:B------:R-:W-:Y:S01]  /*23c0*/  UIADD3 UR14, UR38, UR5, URZ ;  /* 0x00000005260e7290 */ /* 0x000fe2000fffe03f */
[----:B------:R-:W-:Y:S01]  /*23d0*/  STL [R1+0x38], R15 ;  /* 0x0000380f01007387 */ /* 0x000fe20000100800 */
[----:B------:R-:W-:Y:S01]  /*23e0*/  LOP3.LUT R0, R0, 0xfffffff0, RZ, 0xc0, !PT ;  /* 0xfffffff000007812 */ /* 0x000fe200078ec0ff */
[----:B------:R-:W-:Y:S01]  /*23f0*/  IMAD.MOV.U32 R192, RZ, RZ, 0x20 ;  /* 0x00000020ffc07424 */ /* 0x000fe200078e00ff */
[----:B------:R-:W-:Y:S01]  /*2400*/  SEL R191, R191, R193, !P1 ;  /* 0x000000c1bfbf7207 */ /* 0x000fe20004800000 */
[----:B------:R-:W-:Y:S01]  /*2410*/  IMAD.MOV.U32 R186, RZ, RZ, 0x40 ;  /* 0x00000040ffba7424 */ /* 0x000fe200078e00ff */
[----:B------:R-:W-:Y:S01]  /*2420*/  UMOV UR11, UR13 ;  /* 0x0000000d000b7c82 */ /* 0x000fe20008000000 */
[----:B------:R-:W-:Y:S01]  /*2430*/  IMAD.IADD R0, R27, 0x1, -R0 ;  /* 0x000000011b007824 */ /* 0x000fe200078e0a00 */
[----:B------:R-:W-:Y:S01]  /*2440*/  ULDC UR13, c[0x0][0x270] ;  /* 0x00009c00000d7ab9 */ /* 0x000fe20000000800 */
[----:B------:R-:W-:Y:S01]  /*2450*/  IMAD.MOV.U32 R127, RZ, RZ, RZ ;  /* 0x000000ffff7f7224 */ /* 0x000fe200078e00ff */
[----:B------:R-:W-:-:S02]  /*2460*/  UIADD3 UR14, -UR39, 0x80, UR14 ;  /* 0x00000080270e7890 */ /* 0x000fc4000fffe10e */
[----:B-1----:R-:W-:Y:S01]  /*2470*/  SHF.R.S32.HI R2, RZ, 0x1f, R0 ;  /* 0x0000001fff027819 */ /* 0x002fe20000011400 */
[----:B------:R-:W-:-:S03]  /*2480*/  IMAD.MOV.U32 R3, RZ, RZ, 0x40 ;  /* 0x00000040ff037424 */ /* 0x000fc600078e00ff */
[----:B------:R-:W-:-:S04]  /*2490*/  LEA.HI R2, R2, R0, RZ, 0x3 ;  /* 0x0000000002027211 */ /* 0x000fc800078f18ff */
[----:B------:R-:W-:-:S05]  /*24a0*/  LOP3.LUT R2, R2, 0xfffffff8, RZ, 0xc0, !PT ;  /* 0xfffffff802027812 */ /* 0x000fca00078ec0ff */
[----:B------:R-:W-:Y:S01]  /*24b0*/  IMAD.IADD R0, R0, 0x1, -R2 ;  /* 0x0000000100007824 */ /* 0x000fe200078e0a02 */
[C---:B------:R-:W-:Y:S01]  /*24c0*/  SHF.L.U64.HI R2, R16.reuse, 0x2, R4 ;  /* 0x0000000210027819 */ /* 0x040fe20000010204 */
[----:B------:R-:W-:-:S03]  /*24d0*/  IMAD.SHL.U32 R4, R16, 0x4, RZ ;  /* 0x0000000410047824 */ /* 0x000fc600078e00ff */
[C---:B------:R-:W-:Y:S01]  /*24e0*/  LOP3.LUT P0, RZ, R0.reuse, 0x2, RZ, 0xc0, !PT ;  /* 0x0000000200ff7812 */ /* 0x040fe2000780c0ff */
[----:B------:R1:W-:Y:S01]  /*24f0*/  STL [R1+0x58], R2 ;  /* 0x0000580201007387 */ /* 0x0003e20000100800 */
[----:B------:R-:W-:Y:S01]  /*2500*/  LOP3.LUT P2, RZ, R0, 0x4, RZ, 0xc0, !PT ;  /* 0x0000000400ff7812 */ /* 0x000fe2000784c0ff */
[----:B------:R-:W-:-:S05]  /*2510*/  VIADD R0, R194, 0x2000 ;  /* 0x00002000c2007836 */ /* 0x000fca0000000000 */
[----:B------:R-:W-:Y:S01]  /*2520*/  SEL R0, R0, R194, !P1 ;  /* 0x000000c200007207 */ /* 0x000fe20004800000 */
[----:B-1----:R-:W-:Y:S01]  /*2530*/  VIADD R2, R16, 0xffffff80 ;  /* 0xffffff8010027836 */ /* 0x002fe20000000000 */
[----:B--2---:R1:W-:Y:S04]  /*2540*/  STL [R1+0x48], R8 ;  /* 0x0000480801007387 */ /* 0x0043e80000100800 */
[----:B------:R1:W-:Y:S04]  /*2550*/  STL [R1+0x5c], R4 ;  /* 0x00005c0401007387 */ /* 0x0003e80000100800 */
[----:B---3--:R1:W-:Y:S04]  /*2560*/  STL [R1+0x44], R7 ;  /* 0x0000440701007387 */ /* 0x0083e80000100800 */
[----:B----4-:R1:W-:Y:S04]  /*2570*/  STL [R1+0x40], R6 ;  /* 0x0000400601007387 */ /* 0x0103e80000100800 */
[----:B-----5:R1:W-:Y:S01]  /*2580*/  STL [R1+0x3c], R5 ;  /* 0x00003c0501007387 */ /* 0x0203e20000100800 */
[----:B------:R-:W-:Y:S01]  /*2590*/  IMAD.SHL.U32 R2, R2, 0x4, RZ ;  /* 0x0000000402027824 */ /* 0x000fe200078e00ff */
[----:B------:R-:W-:Y:S01]  /*25a0*/  LEA R185, R0, UR6, 0x1 ;  /* 0x0000000600b97c11 */ /* 0x000fe2000f8e08ff */
[----:B------:R-:W-:Y:S01]  /*25b0*/  ULDC UR17, c[0x0][0x39c] ;  /* 0x0000e70000117ab9 */ /* 0x000fe20000000800 */
[----:B------:R-:W-:Y:S01]  /*25c0*/  SEL R0, R3, 0xffffffc0, !P2 ;  /* 0xffffffc003007807 */ /* 0x000fe20005000000 */
[----:B------:R-:W-:Y:S01]  /*25d0*/  ULDC UR15, c[0x0][0x2ec] ;  /* 0x0000bb00000f7ab9 */ /* 0x000fe20000000800 */
[----:B------:R1:W-:Y:S01]  /*25e0*/  STL [R1+0x54], R2 ;  /* 0x0000540201007387 */ /* 0x0003e20000100800 */
[----:B------:R-:W-:-:S02]  /*25f0*/  LEA R191, R191, UR6, 0x1 ;  /* 0x00000006bfbf7c11 */ /* 0x000fc4000f8e08ff */
[----:B------:R-:W-:Y:S01]  /*2600*/  SEL R192, R192, 0xffffffe0, !P0 ;  /* 0xffffffe0c0c07807 */ /* 0x000fe20004000000 */
[----:B------:R1:W-:Y:S01]  /*2610*/  STL [R1+0x50], R0 ;  /* 0x0000500001007387 */ /* 0x0003e20000100800 */
[----:B------:R-:W-:-:S07]  /*2620*/  SEL R186, R186, 0xffffffc0, !P2 ;  /* 0xffffffc0baba7807 */ /* 0x000fce0005000000 */
.L_x_996:
[----:B------:R-:W0:Y:S01]  /*2630*/  LDGDEPBAR ;  /* 0x00000000000079af */ /* 0x000e220000000000 */
[----:B-1----:R-:W-:Y:S01]  /*2640*/  IADD3 R0, R191, R192, RZ ;  /* 0x000000c0bf007210 */ /* 0x002fe20007ffe0ff */
[----:B------:R-:W-:Y:S06]  /*2650*/  USHF.L.U32 UR5, UR16, 0x7, URZ ;  /* 0x0000000710057899 */ /* 0x000fec000800063f */
[----:B------:R-:W2:Y:S01]  /*2660*/  LDL R198, [R1+0x60] ;  /* 0x0000600001c67983 */ /* 0x000ea20000100800 */
[----:B------:R-:W-:Y:S02]  /*2670*/  UISETP.GT.AND UP3, UPT, UR16, UR8, UPT ;  /* 0x000000081000728c */ /* 0x000fe4000bf64270 */
[----:B------:R-:W-:Y:S01]  /*2680*/  UISETP.GE.AND UP0, UPT, UR5, UR14, UPT ;  /* 0x0000000e0500728c */ /* 0x000fe2000bf06270 */
[----:B------:R-:W3:Y:S04]  /*2690*/  LDL R195, [R1+0x68] ;  /* 0x0000680001c37983 */ /* 0x000ee80000100800 */
[----:B------:R-:W4:Y:S01]  /*26a0*/  LDL R3, [R1+0x48] ;  /* 0x0000480001037983 */ /* 0x000f220000100800 */
[----:B------:R-:W-:Y:S03]  /*26b0*/  PLOP3.LUT P0, PT, PT, PT, UP0, 0x80, 0x0 ;  /* 0x000000000000781c */ /* 0x000fe60003f0f008 */
[----:B------:R-:W2:Y:S04]  /*26c0*/  LDL R2, [R1+0x44] ;  /* 0x0000440001027983 */ /* 0x000ea80000100800 */
        /* <DEDUP_REMOVED lines=38> */
[----:B------:R-:W1:Y:S08]  /*2930*/  LDSM.16.M88.4 R16, [R187] ;  /* 0x00000000bb10783b */ /* 0x000e700000000200 */
[----:B------:R-:W2:Y:S08]  /*2940*/  LDSM.16.M88.4 R60, [R191+0x2000] ;  /* 0x00200000bf3c783b */ /* 0x000eb00000000200 */
[----:B------:R-:W4:Y:S08]  /*2950*/  LDSM.16.M88.4 R32, [R187+0x800] ;  /* 0x00080000bb20783b */ /* 0x000f300000000200 */
[----:B------:R-:W3:Y:S08]  /*2960*/  LDSM.16.M88.4 R48, [R187+0x1000] ;  /* 0x00100000bb30783b */ /* 0x000ef00000000200 */
[----:B------:R-:W3:Y:S01]  /*2970*/  LDSM.16.M88.4 R132, [R187+0x1800] ;  /* 0x00180000bb84783b */ /* 0x000ee20000000200 */
        /* <DEDUP_REMOVED lines=10> */
[----:B------:R-:W4:Y:S05]  /*2a20*/  LDSM.16.M88.4 R152, [R190+0x1000] ;  /* 0x00100000be98783b */ /* 0x000f2a0000000200 */
[-C--:B------:R-:W-:Y:S01]  /*2a30*/  HMMA.16816.F32 R28, R60, R34.reuse, RZ ;  /* 0x000000223c1c723c */ /* 0x080fe200000018ff */
[----:B--2---:R-:W-:Y:S02]  /*2a40*/  IMAD.IADD R0, R0, 0x1, R186 ;  /* 0x0000000100007824 */ /* 0x004fe400078e02ba */
[----:B------:R-:W2:Y:S03]  /*2a50*/  LDSM.16.M88.4 R156, [R190+0x1800] ;  /* 0x00180000be9c783b */ /* 0x000ea60000000200 */
        /* <DEDUP_REMOVED lines=8> */
[----:B------:R-:W-:Y:S01]  /*2ae0*/  LDSM.16.M88.4 R176, [R0] ;  /* 0x0000000000b0783b */ /* 0x000fe20000000200 */
[-C--:B------:R-:W-:Y:S06]  /*2af0*/  HMMA.16816.F32 R52, R64, R132.reuse, RZ ;  /* 0x000000844034723c */ /* 0x080fec00000018ff */
[C---:B------:R-:W-:Y:S01]  /*2b00*/  HMMA.16816.F32 R56, R60.reuse, R132, RZ ;  /* 0x000000843c38723c */ /* 0x040fe200000018ff */
[----:B------:R-:W-:Y:S05]  /*2b10*/  LDSM.16.M88.4 R180, [R189] ;  /* 0x00000000bdb4783b */ /* 0x000fea0000000200 */
[-C--:B------:R-:W-:Y:S01]  /*2b20*/  HMMA.16816.F32 R60, R60, R134.reuse, RZ ;  /* 0x000000863c3c723c */ /* 0x080fe200000018ff */
[----:B------:R-:W-:Y:S05]  /*2b30*/  IADD3 R132, R191, R186, RZ ;  /* 0x000000babf847210 */ /* 0x000fea0007ffe0ff */
[----:B------:R-:W-:Y:S01]  /*2b40*/  HMMA.16816.F32 R64, R64, R134, RZ ;  /* 0x000000864040723c */ /* 0x000fe200000018ff */
[----:B------:R-:W3:Y:S05]  /*2b50*/  LDSM.16.M88.4 R160, [R132] ;  /* 0x0000000084a0783b */ /* 0x000eea0000000200 */
[-C--:B-1----:R-:W-:Y:S03]  /*2b60*/  HMMA.16816.F32 R4, R136, R140.reuse, R4 ;  /* 0x0000008c8804723c */ /* 0x082fe60000001804 */
[----:B------:R-:W1:Y:S03]  /*2b70*/  LDSM.16.M88.4 R132, [R132+0x2000] ;  /* 0x002000008484783b */ /* 0x000e660000000200 */
[C---:B------:R-:W-:Y:S06]  /*2b80*/  HMMA.16816.F32 R8, R144.reuse, R140, R8 ;  /* 0x0000008c9008723c */ /* 0x040fec0000001808 */
[-C--:B------:R-:W-:Y:S06]  /*2b90*/  HMMA.16816.F32 R12, R144, R142.reuse, R12 ;  /* 0x0000008e900c723c */ /* 0x080fec000000180c */
[C---:B------:R-:W-:Y:S01]  /*2ba0*/  HMMA.16816.F32 R16, R136.reuse, R142, R16 ;  /* 0x0000008e8810723c */ /* 0x040fe20000001810 */
[----:B------:R-:W1:Y:S05]  /*2bb0*/  LDSM.16.M88.4 R140, [R188+0x800] ;  /* 0x00080000bc8c783b */ /* 0x000e6a0000000200 */
[-C--:B------:R-:W-:Y:S06]  /*2bc0*/  HMMA.16816.F32 R20, R136, R148.reuse, R20 ;  /* 0x000000948814723c */ /* 0x080fec0000001814 */
[C---:B------:R-:W-:Y:S06]  /*2bd0*/  HMMA.16816.F32 R24, R144.reuse, R148, R24 ;  /* 0x000000949018723c */ /* 0x040fec0000001818 */
[-C--:B------:R-:W-:Y:S06]  /*2be0*/  HMMA.16816.F32 R28, R144, R150.reuse, R28 ;  /* 0x00000096901c723c */ /* 0x080fec000000181c */
[C---:B------:R-:W-:Y:S06]  /*2bf0*/  HMMA.16816.F32 R32, R136.reuse, R150, R32 ;  /* 0x000000968820723c */ /* 0x040fec0000001820 */
[-C--:B----4-:R-:W-:Y:S06]  /*2c00*/  HMMA.16816.F32 R36, R136, R152.reuse, R36 ;  /* 0x000000988824723c */ /* 0x090fec0000001824 */
[C---:B------:R-:W-:Y:S06]  /*2c10*/  HMMA.16816.F32 R40, R144.reuse, R152, R40 ;  /* 0x000000989028723c */ /* 0x040fec0000001828 */
[-C--:B------:R-:W-:Y:S06]  /*2c20*/  HMMA.16816.F32 R44, R144, R154.reuse, R44 ;  /* 0x0000009a902c723c */ /* 0x080fec000000182c */
[C---:B------:R-:W-:Y:S06]  /*2c30*/  HMMA.16816.F32 R48, R136.reuse, R154, R48 ;  /* 0x0000009a8830723c */ /* 0x040fec0000001830 */
[-C--:B--2---:R-:W-:Y:S06]  /*2c40*/  HMMA.16816.F32 R52, R136, R156.reuse, R52 ;  /* 0x0000009c8834723c */ /* 0x084fec0000001834 */
[C---:B------:R-:W-:Y:S06]  /*2c50*/  HMMA.16816.F32 R56, R144.reuse, R156, R56 ;  /* 0x0000009c9038723c */ /* 0x040fec0000001838 */
[-C--:B------:R-:W-:Y:S06]  /*2c60*/  HMMA.16816.F32 R60, R144, R158.reuse, R60 ;  /* 0x0000009e903c723c */ /* 0x080fec000000183c */
[----:B------:R-:W-:Y:S01]  /*2c70*/  HMMA.16816.F32 R64, R136, R158, R64 ;  /* 0x0000009e8840723c */ /* 0x000fe20000001840 */
[----:B------:R2:W4:Y:S05]  /*2c80*/  LDSM.16.M88.4 R136, [R0+0x2000] ;  /* 0x002000000088783b */ /* 0x00052a0000000200 */
[-C--:B---3--:R-:W-:Y:S06]  /*2c90*/  HMMA.16816.F32 R4, R160, R164.reuse, R4 ;  /* 0x000000a4a004723c */ /* 0x088fec0000001804 */
[C---:B-1----:R-:W-:Y:S06]  /*2ca0*/  HMMA.16816.F32 R8, R132.reuse, R164, R8 ;  /* 0x000000a48408723c */ /* 0x042fec0000001808 */
[-C--:B------:R-:W-:Y:S06]  /*2cb0*/  HMMA.16816.F32 R12, R132, R166.reuse, R12 ;  /* 0x000000a6840c723c */ /* 0x080fec000000180c */
[C---:B------:R-:W-:Y:S01]  /*2cc0*/  HMMA.16816.F32 R16, R160.reuse, R166, R16 ;  /* 0x000000a6a010723c */ /* 0x040fe20000001810 */
[----:B--2---:R-:W-:Y:S05]  /*2cd0*/  MOV R0, UR28 ;  /* 0x0000001c00007c02 */ /* 0x004fea0008000f00 */
[-C--:B------:R-:W-:Y:S05]  /*2ce0*/  HMMA.16816.F32 R20, R160, R140.reuse, R20 ;  /* 0x0000008ca014723c */ /* 0x080fea0000001814 */
[----:B------:R-:W-:Y:S01]  /*2cf0*/  @!P0 IMAD R0, R0, 0x80, R195 ;  /* 0x0000008000008824 */ /* 0x000fe200078e02c3 */
[C---:B------:R-:W-:Y:S01]  /*2d00*/  HMMA.16816.F32 R24, R132.reuse, R140, R24 ;  /* 0x0000008c8418723c */ /* 0x040fe20000001818 */
[----:B------:R-:W-:Y:S05]  /*2d10*/  MOV R195, 0x8 ;  /* 0x0000000800c37802 */ /* 0x000fea0000000f00 */
        /* <DEDUP_REMOVED lines=11> */
[C---:B----4-:R-:W-:Y:S06]  /*2dd0*/  HMMA.16816.F32 R8, R136.reuse, R180, R8 ;  /* 0x000000b48808723c */ /* 0x050fec0000001808 */
[-C--:B------:R-:W-:Y:S06]  /*2de0*/  HMMA.16816.F32 R12, R136, R182.reuse, R12 ;  /* 0x000000b6880c723c */ /* 0x080fec000000180c */
[C---:B------:R-:W-:Y:S06]  /*2df0*/  HMMA.16816.F32 R16, R176.reuse, R182, R16 ;  /* 0x000000b6b010723c */ /* 0x040fec0000001810 */
[----:B------:R-:W-:Y:S01]  /*2e00*/  FMUL.FTZ R4, R4, UR17 ;  /* 0x0000001104047c20 */ /* 0x000fe20008410000 */
[----:B------:R-:W-:Y:S01]  /*2e10*/  FMUL.FTZ R5, R5, UR17 ;  /* 0x0000001105057c20 */ /* 0x000fe20008410000 */
[----:B------:R-:W-:Y:S02]  /*2e20*/  FMUL.FTZ R6, R6, UR17 ;  /* 0x0000001106067c20 */ /* 0x000fe40008410000 */
[----:B------:R-:W1:Y:S01]  /*2e30*/  MUFU.TANH R147, R4 ;  /* 0x0000000400937308 */ /* 0x000e620000002400 */
        /* <DEDUP_REMOVED lines=12> */
[----:B------:R-:W3:Y:S01]  /*2f00*/  MUFU.TANH R149, R5 ;  /* 0x0000000500957308 */ /* 0x000ee20000002400 */
[----:B------:R-:W-:Y:S01]  /*2f10*/  FMUL.FTZ R18, R18, UR17 ;  /* 0x0000001112127c20 */ /* 0x000fe20008410000 */
[----:B------:R-:W-:Y:S08]  /*2f20*/  FMUL.FTZ R17, R17, UR17 ;  /* 0x0000001111117c20 */ /* 0x000ff00008410000 */
[----:B------:R4:W-:Y:S01]  /*2f30*/  MUFU.TANH R227, R14 ;  /* 0x0000000e00e37308 */ /* 0x0009e20000002400 */
[----:B--2---:R-:W-:Y:S04]  /*2f40*/  MOV R8, UR5 ;  /* 0x0000000500087c02 */ /* 0x004fe80008000f00 */
[----:B------:R-:W-:Y:S05]  /*2f50*/  @!P0 IADD3 R8, R8, UR39, R198 ;  /* 0x0000002708088c10 */ /* 0x000fea000fffe0c6 */
[----:B------:R-:W-:Y:S10]  /*2f60*/  MUFU.TANH R71, R6 ;  /* 0x0000000600477308 */ /* 0x000ff40000002400 */
[----:B------:R2:W-:Y:S01]  /*2f70*/  MUFU.TANH R226, R15 ;  /* 0x0000000f00e27308 */ /* 0x0005e20000002400 */
[----:B----4-:R-:W4:Y:S09]  /*2f80*/  LDL R14, [R1+0x40] ;  /* 0x00004000010e7983 */ /* 0x010f320000100800 */
[----:B------:R1:W3:Y:S10]  /*2f90*/  MUFU.TANH R70, R7 ;  /* 0x0000000700467308 */ /* 0x0002f40000002400 */
[----:B------:R3:W3:Y:S01]  /*2fa0*/  MUFU.TANH R228, R11 ;  /* 0x0000000b00e47308 */ /* 0x0006e20000002400 */
[----:B--2---:R-:W2:Y:S09]  /*2fb0*/  LDL R15, [R1+0x3c] ;  /* 0x00003c00010f7983 */ /* 0x004eb20000100800 */
[----:B------:R3:W-:Y:S01]  /*2fc0*/  MUFU.TANH R209, R13 ;  /* 0x0000000d00d17308 */ /* 0x0007e20000002400 */
[----:B-1----:R-:W1:Y:S09]  /*2fd0*/  LDSM.16.M88.4 R4, [R189+0x800] ;  /* 0x00080000bd04783b */ /* 0x002e720000000200 */
[----:B------:R1:W-:Y:S01]  /*2fe0*/  MUFU.TANH R230, R10 ;  /* 0x0000000a00e67308 */ /* 0x0003e20000002400 */
[----:B---3--:R-:W-:Y:S01]  /*2ff0*/  FMUL.FTZ R11, R3, 1.4426950216293334961 ;  /* 0x3fb8aa3b030b7820 */ /* 0x008fe20000410000 */
[----:B------:R-:W-:Y:S04]  /*3000*/  MOV R3, R147 ;  /* 0x0000009300037202 */ /* 0x000fe80000000f00 */
[----:B------:R-:W-:Y:S04]  /*3010*/  FSEL R11, R11, RZ, P2 ;  /* 0x000000ff0b0b7208 */ /* 0x000fe80001000000 */
[----:B------:R-:W-:Y:S01]  /*3020*/  MUFU.TANH R180, R19 ;  /* 0x0000001300b47308 */ /* 0x000fe20000002400 */
[----:B------:R-:W-:Y:S04]  /*3030*/  @!P0 VIMNMX R13, R8, UR39, PT ;  /* 0x00000027080d8c48 */ /* 0x000fe8000bfe0100 */
[-C--:B------:R-:W-:Y:S05]  /*3040*/  @!P0 ISETP.GE.AND P3, PT, R0, R13.reuse, PT ;  /* 0x0000000d0000820c */ /* 0x080fea0003f66270 */
[----:B------:R3:W-:Y:S01]  /*3050*/  MUFU.TANH R210, R12 ;  /* 0x0000000c00d27308 */ /* 0x0007e20000002400 */
[----:B------:R-:W-:Y:S01]  /*3060*/  @!P0 FSEL R3, R147, -INF , !P3 ;  /* 0xff80000093038808 */ /* 0x000fe20005800000 */
[----:B-1----:R-:W-:Y:S01]  /*3070*/  FMUL.FTZ R10, R2, 1.4426950216293334961 ;  /* 0x3fb8aa3b020a7820 */ /* 0x002fe20000410000 */
[----:B------:R-:W-:Y:S03]  /*3080*/  @!P0 VIADD R2, R0, 0x1 ;  /* 0x0000000100028836 */ /* 0x000fe60000000000 */
[--C-:B------:R-:W-:Y:S01]  /*3090*/  FFMA.FTZ R3, R3, UR15, -R11.reuse ;  /* 0x0000000f03037c23 */ /* 0x100fe2000801080b */
[----:B------:R-:W-:Y:S03]  /*30a0*/  FSEL R10, R10, RZ, P1 ;  /* 0x000000ff0a0a7208 */ /* 0x000fe60000800000 */
[----:B------:R-:W-:Y:S01]  /*30b0*/  MUFU.TANH R181, R18 ;  /* 0x0000001200b57308 */ /* 0x000fe20000002400 */
[----:B------:R-:W-:Y:S09]  /*30c0*/  @!P0 ISETP.GE.AND P2, PT, R2, R13, PT ;  /* 0x0000000d0200820c */ /* 0x000ff20003f46270 */
[----:B------:R1:W4:Y:S01]  /*30d0*/  MUFU.TANH R213, R9 ;  /* 0x0000000900d57308 */ /* 0x0003220000002400 */
[----:B---3--:R-:W-:Y:S01]  /*30e0*/  @!P0 VIADDMNMX R12, R8, R195, UR39, PT ;  /* 0x00000027080c8e46 */ /* 0x008fe2000b8001c3 */
[-C--:B------:R-:W-:Y:S03]  /*30f0*/  HMMA.16816.F32 R20, R176, R4.reuse, R20 ;  /* 0x00000004b014723c */ /* 0x080fe60000001814 */
[-C--:B------:R-:W-:Y:S05]  /*3100*/  @!P0 ISETP.GE.AND P1, PT, R0, R12.reuse, PT ;  /* 0x0000000c0000820c */ /* 0x080fea0003f26270 */
[----:B------:R3:W-:Y:S01]  /*3110*/  MUFU.EX2 R19, R3 ;  /* 0x0000000300137308 */ /* 0x0007e20000000800 */
[C---:B------:R-:W-:Y:S06]  /*3120*/  HMMA.16816.F32 R24, R136.reuse, R4, R24 ;  /* 0x000000048818723c */ /* 0x040fec0000001818 */
[-C--:B------:R-:W-:Y:S03]  /*3130*/  HMMA.16816.F32 R28, R136, R6.reuse, R28 ;  /* 0x00000006881c723c */ /* 0x080fe6000000181c */
[----:B------:R-:W-:Y:S02]  /*3140*/  MUFU.TANH R95, R16 ;  /* 0x00000010005f7308 */ /* 0x000fe40000002400 */
[----:B-1----:R-:W-:Y:S02]  /*3150*/  MOV R9, 0x40 ;  /* 0x0000004000097802 */ /* 0x002fe40000000f00 */
[----:B------:R-:W-:Y:S01]  /*3160*/  MOV R5, R149 ;  /* 0x0000009500057202 */ /* 0x000fe20000000f00 */
[----:B------:R-:W-:Y:S03]  /*3170*/  IMAD.MOV.U32 R4, RZ, RZ, R70 ;  /* 0x000000ffff047224 */ /* 0x000fe600078e0046 */
[----:B------:R-:W-:Y:S01]  /*3180*/  @!P0 FSEL R5, R149, -INF , !P2 ;  /* 0xff80000095058808 */ /* 0x000fe20005000000 */
[C---:B------:R-:W-:Y:S01]  /*3190*/  HMMA.16816.F32 R32, R176.reuse, R6, R32 ;  /* 0x00000006b020723c */ /* 0x040fe20000001820 */
[----:B------:R1:W-:Y:S03]  /*31a0*/  MUFU.TANH R94, R17 ;  /* 0x00000011005e7308 */ /* 0x0003e60000002400 */
[----:B---3--:R-:W-:Y:S01]  /*31b0*/  MOV R3, R71 ;  /* 0x0000004700037202 */ /* 0x008fe20000000f00 */
[----:B------:R-:W-:Y:S01]  /*31c0*/  FFMA.FTZ R5, R5, UR15, -R11 ;  /* 0x0000000f05057c23 */ /* 0x000fe2000801080b */
[----:B------:R-:W-:Y:S01]  /*31d0*/  @!P0 FSEL R3, R71, -INF , !P1 ;  /* 0xff80000047038808 */ /* 0x000fe20004800000 */
[----:B------:R-:W-:Y:S01]  /*31e0*/  FMUL.FTZ R20, R20, UR17 ;  /* 0x0000001114147c20 */ /* 0x000fe20008410000 */
[----:B------:R-:W-:Y:S03]  /*31f0*/  @!P0 ISETP.GE.AND P2, PT, R2, R12, PT ;  /* 0x0000000c0200820c */ /* 0x000fe60003f46270 */
[----:B------:R3:W-:Y:S01]  /*3200*/  MUFU.EX2 R100, R5 ;  /* 0x0000000500647308 */ /* 0x0007e20000000800 */
[----:B------:R-:W-:Y:S01]  /*3210*/  FFMA.FTZ R3, R3, UR15, -R10 ;  /* 0x0000000f03037c23 */ /* 0x000fe2000801080a */
[----:B------:R-:W-:Y:S01]  /*3220*/  FMUL.FTZ R21, R21, UR17 ;  /* 0x0000001115157c20 */ /* 0x000fe20008410000 */
[----:B------:R-:W-:Y:S01]  /*3230*/  @!P0 FSEL R4, R70, -INF , !P2 ;  /* 0xff80000046048808 */ /* 0x000fe20005000000 */
[----:B------:R-:W-:Y:S01]  /*3240*/  FMUL.FTZ R22, R22, UR17 ;  /* 0x0000001116167c20 */ /* 0x000fe20008410000 */
[----:B------:R-:W-:Y:S01]  /*3250*/  FMUL.FTZ R23, R23, UR17 ;  /* 0x0000001117177c20 */ /* 0x000fe20008410000 */
[----:B------:R-:W-:Y:S04]  /*3260*/  @!P0 VIADDMNMX R9, R8, R9, UR39, PT ;  /* 0x0000002708098e46 */ /* 0x000fe8000b800109 */
[----:B------:R3:W-:Y:S01]  /*3270*/  MUFU.EX2 R69, R3 ;  /* 0x0000000300457308 */ /* 0x0007e20000000800 */
[----:B------:R-:W-:Y:S01]  /*3280*/  FMUL.FTZ R24, R24, UR17 ;  /* 0x0000001118187c20 */ /* 0x000fe20008410000 */
[----:B------:R-:W-:Y:S01]  /*3290*/  FMUL.FTZ R25, R25, UR17 ;  /* 0x0000001119197c20 */ /* 0x000fe20008410000 */
[-C--:B------:R-:W-:Y:S01]  /*32a0*/  @!P0 ISETP.GE.AND P1, PT, R0, R9.reuse, PT ;  /* 0x000000090000820c */ /* 0x080fe20003f26270 */
[----:B------:R-:W-:Y:S01]  /*32b0*/  FMUL.FTZ R26, R26, UR17 ;  /* 0x000000111a1a7c20 */ /* 0x000fe20008410000 */
[----:B------:R-:W-:Y:S01]  /*32c0*/  @!P0 ISETP.GE.AND P4, PT, R2, R9, PT ;  /* 0x000000090200820c */ /* 0x000fe20003f86270 */
[----:B-1----:R-:W-:Y:S02]  /*32d0*/  IMAD.MOV.U32 R17, RZ, RZ, R226 ;  /* 0x000000ffff117224 */ /* 0x002fe400078e00e2 */
[----:B------:R-:W-:Y:S02]  /*32e0*/  FMUL.FTZ R32, R32, UR17 ;  /* 0x0000001120207c20 */ /* 0x000fe40008410000 */
[----:B------:R-:W-:Y:S01]  /*32f0*/  MUFU.TANH R204, R24 ;  /* 0x0000001800cc7308 */ /* 0x000fe20000002400 */
[----:B---3--:R-:W-:Y:S02]  /*3300*/  IMAD.MOV.U32 R5, RZ, RZ, R228 ;  /* 0x000000ffff057224 */ /* 0x008fe400078e00e4 */
[----:B------:R-:W-:Y:S01]  /*3310*/  FMUL.FTZ R33, R33, UR17 ;  /* 0x0000001121217c20 */ /* 0x000fe20008410000 */
[----:B------:R-:W-:Y:S01]  /*3320*/  FMUL.FTZ R34, R34, UR17 ;  /* 0x0000001122227c20 */ /* 0x000fe20008410000 */
[----:B------:R-:W-:Y:S01]  /*3330*/  FMUL.FTZ R35, R35, UR17 ;  /* 0x0000001123237c20 */ /* 0x000fe20008410000 */
[----:B------:R-:W-:Y:S01]  /*3340*/  MOV R16, R227 ;  /* 0x000000e300107202 */ /* 0x000fe20000000f00 */
[----:B------:R-:W-:Y:S01]  /*3350*/  FMUL.FTZ R27, R27, UR17 ;  /* 0x000000111b1b7c20 */ /* 0x000fe20008410000 */
[----:B------:R-:W-:Y:S02]  /*3360*/  FMUL.FTZ R30, R30, UR17 ;  /* 0x000000111e1e7c20 */ /* 0x000fe40008410000 */
[----:B------:R-:W-:Y:S01]  /*3370*/  MUFU.TANH R89, R32 ;  /* 0x0000002000597308 */ /* 0x000fe20000002400 */
[----:B------:R-:W-:Y:S01]  /*3380*/  FFMA.FTZ R3, R4, UR15, -R10 ;  /* 0x0000000f04037c23 */ /* 0x000fe2000801080a */
[----:B------:R-:W-:Y:S01]  /*3390*/  FMUL.FTZ R28, R28, UR17 ;  /* 0x000000111c1c7c20 */ /* 0x000fe20008410000 */
[----:B------:R-:W-:Y:S01]  /*33a0*/  IMAD.MOV.U32 R4, RZ, RZ, R214 ;  /* 0x000000ffff047224 */ /* 0x000fe200078e00d6 */
[----:B------:R-:W-:Y:S01]  /*33b0*/  @!P0 FSEL R4, R214, -INF , !P1 ;  /* 0xff800000d6048808 */ /* 0x000fe20004800000 */
[----:B------:R-:W-:Y:S01]  /*33c0*/  FMUL.FTZ R29, R29, UR17 ;  /* 0x000000111d1d7c20 */ /* 0x000fe20008410000 */
[----:B------:R-:W-:Y:S04]  /*33d0*/  FMUL.FTZ R31, R31, UR17 ;  /* 0x000000111f1f7c20 */ /* 0x000fe80008410000 */
[----:B------:R-:W-:Y:S10]  /*33e0*/  MUFU.TANH R203, R25 ;  /* 0x0000001900cb7308 */ /* 0x000ff40000002400 */
[----:B------:R-:W-:Y:S10]  /*33f0*/  MUFU.EX2 R68, R3 ;  /* 0x0000000300447308 */ /* 0x000ff40000000800 */
[----:B------:R1:W-:Y:S10]  /*3400*/  MUFU.TANH R93, R20 ;  /* 0x00000014005d7308 */ /* 0x0003f40000002400 */
[----:B------:R-:W-:Y:S10]  /*3410*/  MUFU.TANH R199, R29 ;  /* 0x0000001d00c77308 */ /* 0x000ff40000002400 */
[----:B------:R3:W-:Y:S01]  /*3420*/  MUFU.TANH R92, R21 ;  /* 0x00000015005c7308 */ /* 0x0007e20000002400 */
[----:B-1----:R-:W2:Y:S09]  /*3430*/  LDL R20, [R1+0x20] ;  /* 0x0000200001147983 */ /* 0x002eb20000100800 */
[----:B------:R-:W-:Y:S10]  /*3440*/  MUFU.TANH R88, R33 ;  /* 0x0000002100587308 */ /* 0x000ff40000002400 */
[----:B------:R1:W-:Y:S01]  /*3450*/  MUFU.TANH R169, R22 ;  /* 0x0000001600a97308 */ /* 0x0003e20000002400 */
[----:B---3--:R-:W3:Y:S09]  /*3460*/  LDL R21, [R1+0x24] ;  /* 0x0000240001157983 */ /* 0x008ef20000100800 */
[----:B------:R-:W-:Y:S10]  /*3470*/  MUFU.TANH R164, R34 ;  /* 0x0000002200a47308 */ /* 0x000ff40000002400 */
[----:B------:R1:W-:Y:S02]  /*3480*/  MUFU.TANH R168, R23 ;  /* 0x0000001700a87308 */ /* 0x0003e40000002400 */
[----:B-1----:R-:W3:Y:S08]  /*3490*/  LDL R22, [R1+0x14] ;  /* 0x0000140001167983 */ /* 0x002ef00000100800 */
[----:B------:R-:W-:Y:S10]  /*34a0*/  MUFU.TANH R163, R35 ;  /* 0x0000002300a37308 */ /* 0x000ff40000002400 */
[----:B------:R-:W-:Y:S01]  /*34b0*/  MUFU.TANH R220, R26 ;  /* 0x0000001a00dc7308 */ /* 0x000fe20000002400 */
[----:B------:R-:W3:Y:S09]  /*34c0*/  LDL R23, [R1+0x8] ;  /* 0x0000080001177983 */ /* 0x000ef20000100800 */
[----:B------:R-:W-:Y:S10]  /*34d0*/  MUFU.TANH R218, R27 ;  /* 0x0000001b00da7308 */ /* 0x000ff40000002400 */
[----:B------:R-:W-:Y:S10]  /*34e0*/  MUFU.TANH R216, R30 ;  /* 0x0000001e00d87308 */ /* 0x000ff40000002400 */
[----:B------:R-:W-:Y:S10]  /*34f0*/  MUFU.TANH R200, R28 ;  /* 0x0000001c00c87308 */ /* 0x000ff40000002400 */
[----:B------:R-:W-:Y:S01]  /*3500*/  MUFU.TANH R215, R31 ;  /* 0x0000001f00d77308 */ /* 0x000fe20000002400 */
[C---:B----4-:R-:W-:Y:S01]  /*3510*/  FMUL.FTZ R3, R14.reuse, 1.4426950216293334961 ;  /* 0x3fb8aa3b0e037820 */ /* 0x050fe20000410000 */
        /* <DEDUP_REMOVED lines=10> */
[C---:B--2---:R-:W-:Y:S01]  /*35c0*/  FMUL.FTZ R2, R15.reuse, 1.4426950216293334961 ;  /* 0x3fb8aa3b0f027820 */ /* 0x044fe20000410000 */
[----:B------:R-:W-:Y:S02]  /*35d0*/  FSETP.NEU.FTZ.AND P1, PT, R15, -INF , PT ;  /* 0xff8000000f00780b */ /* 0x000fe40003f3d000 */
[----:B------:R-:W-:Y:S01]  /*35e0*/  @!P0 FSEL R5, R228, -INF , !P2 ;  /* 0xff800000e4058808 */ /* 0x000fe20005000000 */
[--C-:B------:R-:W-:Y:S01]  /*35f0*/  FFMA.FTZ R14, R14, UR15, -R3.reuse ;  /* 0x0000000f0e0e7c23 */ /* 0x100fe20008010803 */
        /* <DEDUP_REMOVED lines=14> */
[--C-:B-1----:R-:W-:Y:S01]  /*36e0*/  FFMA.FTZ R4, R5, UR15, -R2.reuse ;  /* 0x0000000f05047c23 */ /* 0x102fe20008010802 */
[----:B--2---:R-:W-:Y:S01]  /*36f0*/  STL [R1+0x4], R24 ;  /* 0x0000041801007387 */ /* 0x004fe20000100800 */
[----:B------:R-:W-:Y:S07]  /*3700*/  MOV R5, R210 ;  /* 0x000000d200057202 */ /* 0x000fee0000000f00 */
[----:B------:R1:W2:Y:S01]  /*3710*/  MUFU.EX2 R25, R4 ;  /* 0x0000000400197308 */ /* 0x0002a20000000800 */
[----:B------:R-:W-:Y:S02]  /*3720*/  @!P0 FSEL R5, R210, -INF , !P1 ;  /* 0xff800000d2058808 */ /* 0x000fe40004800000 */
[C---:B------:R-:W-:Y:S03]  /*3730*/  @!P0 ISETP.GE.AND P1, PT, R14.reuse, R9, PT ;  /* 0x000000090e00820c */ /* 0x040fe60003f26270 */
[--C-:B------:R-:W-:Y:S04]  /*3740*/  FFMA.FTZ R5, R5, UR15, -R3.reuse ;  /* 0x0000000f05057c23 */ /* 0x100fe80008010803 */
[----:B------:R4:W-:Y:S01]  /*3750*/  MUFU.EX2 R244, R5 ;  /* 0x0000000500f47308 */ /* 0x0009e20000000800 */
[----:B-1----:R-:W-:Y:S01]  /*3760*/  MOV R4, R209 ;  /* 0x000000d100047202 */ /* 0x002fe20000000f00 */
[----:B--2---:R-:W-:Y:S01]  /*3770*/  STL [R1], R25 ;  /* 0x0000001901007387 */ /* 0x004fe20000100800 */
[----:B------:R-:W-:Y:S02]  /*3780*/  @!P0 FSEL R4, R209, -INF , !P1 ;  /* 0xff800000d1048808 */ /* 0x000fe40004800000 */
[----:B------:R-:W-:Y:S01]  /*3790*/  @!P0 ISETP.GE.AND P1, PT, R14, R8, PT ;  /* 0x000000080e00820c */ /* 0x000fe20003f26270 */
[----:B------:R-:W2:Y:S02]  /*37a0*/  LDL R148, [R1+0x5c] ;  /* 0x00005c0001947983 */ /* 0x000ea40000100800 */
[----:B------:R-:W-:Y:S01]  /*37b0*/  FFMA.FTZ R18, R4, UR15, -R3 ;  /* 0x0000000f04127c23 */ /* 0x000fe20008010803 */
[----:B------:R-:W-:Y:S01]  /*37c0*/  @!P0 FSEL R17, R226, -INF , !P1 ;  /* 0xff800000e2118808 */ /* 0x000fe20004800000 */
[----:B------:R-:W2:Y:S01]  /*37d0*/  LDL R144, [R1+0x58] ;  /* 0x0000580001907983 */ /* 0x000ea20000100800 */
[----:B------:R-:W-:Y:S01]  /*37e0*/  @!P0 ISETP.GE.AND P1, PT, R15, R13, PT ;  /* 0x0000000d0f00820c */ /* 0x000fe20003f26270 */
[----:B------:R-:W-:Y:S01]  /*37f0*/  MUFU.EX2 R243, R18 ;  /* 0x0000001200f37308 */ /* 0x000fe20000000800 */
[----:B------:R-:W-:Y:S02]  /*3800*/  IMAD.MOV.U32 R15, RZ, RZ, R181 ;  /* 0x000000ffff0f7224 */ /* 0x000fe400078e00b5 */
[----:B------:R-:W-:Y:S01]  /*3810*/  FFMA.FTZ R16, R17, UR15, -R2 ;  /* 0x0000000f11107c23 */ /* 0x000fe20008010802 */
[----:B----4-:R-:W1:Y:S01]  /*3820*/  LDSM.16.M88.4 R4, [R189+0x1000] ;  /* 0x00100000bd04783b */ /* 0x010e620000000200 */
[----:B------:R-:W-:Y:S02]  /*3830*/  MOV R17, R94 ;  /* 0x0000005e00117202 */ /* 0x000fe40000000f00 */
[----:B------:R-:W-:Y:S03]  /*3840*/  @!P0 FSEL R15, R181, -INF , !P2 ;  /* 0xff800000b50f8808 */ /* 0x000fe60005000000 */
[----:B------:R4:W-:Y:S02]  /*3850*/  MUFU.EX2 R251, R16 ;  /* 0x0000001000fb7308 */ /* 0x0009e40000000800 */
[--C-:B------:R-:W-:Y:S08]  /*3860*/  FFMA.FTZ R15, R15, UR15, -R10.reuse ;  /* 0x0000000f0f0f7c23 */ /* 0x100ff0000801080a */
[----:B------:R1:W-:Y:S01]  /*3870*/  MUFU.EX2 R232, R15 ;  /* 0x0000000f00e87308 */ /* 0x0003e20000000800 */
[----:B----4-:R-:W-:Y:S02]  /*3880*/  MOV R16, R95 ;  /* 0x0000005f00107202 */ /* 0x010fe40000000f00 */
[----:B------:R-:W-:Y:S02]  /*3890*/  @!P0 FSEL R16, R95, -INF , !P1 ;  /* 0xff8000005f108808 */ /* 0x000fe40004800000 */
[-C--:B------:R-:W-:Y:S03]  /*38a0*/  @!P0 ISETP.GE.AND P1, PT, R14, R13.reuse, PT ;  /* 0x0000000d0e00820c */ /* 0x080fe60003f26270 */
[--C-:B------:R-:W-:Y:S01]  /*38b0*/  FFMA.FTZ R16, R16, UR15, -R11.reuse ;  /* 0x0000000f10107c23 */ /* 0x100fe2000801080b */
[----:B------:R-:W-:Y:S02]  /*38c0*/  @!P0 FSEL R17, R94, -INF , !P1 ;  /* 0xff8000005e118808 */ /* 0x000fe40004800000 */
[----:B------:R-:W-:Y:S01]  /*38d0*/  @!P0 ISETP.GE.AND P1, PT, R14, R12, PT ;  /* 0x0000000c0e00820c */ /* 0x000fe20003f26270 */
[----:B------:R4:W-:Y:S01]  /*38e0*/  MUFU.EX2 R99, R16 ;  /* 0x0000001000637308 */ /* 0x0009e20000000800 */
[----:B------:R-:W-:Y:S02]  /*38f0*/  MOV R14, R180 ;  /* 0x000000b4000e7202 */ /* 0x000fe40000000f00 */
[----:B------:R-:W-:Y:S02]  /*3900*/  @!P0 FSEL R14, R180, -INF , !P1 ;  /* 0xff800000b40e8808 */ /* 0x000fe40004800000 */
[----:B-1----:R-:W-:Y:S01]  /*3910*/  @!P0 IADD3 R15, R0, 0x10, RZ ;  /* 0x00000010000f8810 */ /* 0x002fe20007ffe0ff */
[-C--:B------:R-:W-:Y:S03]  /*3920*/  HMMA.16816.F32 R36, R176, R4.reuse, R36 ;  /* 0x00000004b024723c */ /* 0x080fe60000001824 */
[--C-:B------:R-:W-:Y:S01]  /*3930*/  FFMA.FTZ R14, R14, UR15, -R10.reuse ;  /* 0x0000000f0e0e7c23 */ /* 0x100fe2000801080a */
[C---:B------:R-:W-:Y:S02]  /*3940*/  @!P0 ISETP.GE.AND P1, PT, R15.reuse, R13, PT ;  /* 0x0000000d0f00820c */ /* 0x040fe40003f26270 */
[C---:B------:R-:W-:Y:S01]  /*3950*/  HMMA.16816.F32 R40, R136.reuse, R4, R40 ;  /* 0x000000048828723c */ /* 0x040fe20000001828 */
[----:B------:R1:W-:Y:S03]  /*3960*/  MUFU.EX2 R231, R14 ;  /* 0x0000000e00e77308 */ /* 0x0003e60000000800 */
[----:B------:R-:W-:Y:S01]  /*3970*/  @!P0 ISETP.GE.AND P2, PT, R15, R12, PT ;  /* 0x0000000c0f00820c */ /* 0x000fe20003f46270 */
[----:B----4-:R-:W-:Y:S01]  /*3980*/  FFMA.FTZ R16, R17, UR15, -R11 ;  /* 0x0000000f11107c23 */ /* 0x010fe2000801080b */
[-C--:B------:R-:W-:Y:S05]  /*3990*/  HMMA.16816.F32 R44, R136, R6.reuse, R44 ;  /* 0x00000006882c723c */ /* 0x080fea000000182c */
[----:B------:R4:W-:Y:S01]  /*39a0*/  MUFU.EX2 R98, R16 ;  /* 0x0000001000627308 */ /* 0x0009e20000000800 */
[----:B------:R-:W-:Y:S01]  /*39b0*/  MOV R4, R92 ;  /* 0x0000005c00047202 */ /* 0x000fe20000000f00 */
[C---:B------:R-:W-:Y:S04]  /*39c0*/  HMMA.16816.F32 R48, R176.reuse, R6, R48 ;  /* 0x00000006b030723c */ /* 0x040fe80000001830 */
[----:B------:R-:W-:Y:S01]  /*39d0*/  MOV R17, R215 ;  /* 0x000000d700117202 */ /* 0x000fe20000000f00 */
[----:B------:R-:W-:Y:S01]  /*39e0*/  FMUL.FTZ R36, R36, UR17 ;  /* 0x0000001124247c20 */ /* 0x000fe20008410000 */
[----:B-1----:R-:W-:Y:S01]  /*39f0*/  @!P0 IADD3 R14, R0, 0x11, RZ ;  /* 0x00000011000e8810 */ /* 0x002fe20007ffe0ff */
[----:B------:R-:W-:Y:S02]  /*3a00*/  FMUL.FTZ R37, R37, UR17 ;  /* 0x0000001125257c20 */ /* 0x000fe40008410000 */
[----:B------:R-:W-:Y:S02]  /*3a10*/  MUFU.TANH R85, R36 ;  /* 0x0000002400557308 */ /* 0x000fe40000002400 */
[----:B------:R-:W-:Y:S01]  /*3a20*/  FMUL.FTZ R38, R38, UR17 ;  /* 0x0000001126267c20 */ /* 0x000fe20008410000 */
[----:B------:R-:W-:Y:S01]  /*3a30*/  FMUL.FTZ R39, R39, UR17 ;  /* 0x0000001127277c20 */ /* 0x000fe20008410000 */
[----:B------:R-:W-:Y:S01]  /*3a40*/  FMUL.FTZ R40, R40, UR17 ;  /* 0x0000001128287c20 */ /* 0x000fe20008410000 */
[----:B----4-:R-:W-:Y:S01]  /*3a50*/  IMAD.MOV.U32 R16, RZ, RZ, R93 ;  /* 0x000000ffff107224 */ /* 0x010fe200078e005d */
[----:B------:R-:W-:Y:S01]  /*3a60*/  @!P0 FSEL R16, R93, -INF , !P1 ;  /* 0xff8000005d108808 */ /* 0x000fe20004800000 */
[----:B------:R-:W-:Y:S01]  /*3a70*/  FMUL.FTZ R42, R42, UR17 ;  /* 0x000000112a2a7c20 */ /* 0x000fe20008410000 */
[----:B------:R-:W-:Y:S02]  /*3a80*/  @!P0 ISETP.GE.AND P1, PT, R14, R13, PT ;  /* 0x0000000d0e00820c */ /* 0x000fe40003f26270 */
[----:B------:R-:W1:Y:S01]  /*3a90*/  MUFU.TANH R84, R37 ;  /* 0x0000002500547308 */ /* 0x000e620000002400 */
[----:B------:R-:W-:Y:S01]  /*3aa0*/  FMUL.FTZ R41, R41, UR17 ;  /* 0x0000001129297c20 */ /* 0x000fe20008410000 */
[--C-:B------:R-:W-:Y:S01]  /*3ab0*/  FFMA.FTZ R5, R16, UR15, -R11.reuse ;  /* 0x0000000f10057c23 */ /* 0x100fe2000801080b */
[----:B------:R-:W-:Y:S01]  /*3ac0*/  @!P0 FSEL R4, R92, -INF , !P1 ;  /* 0xff8000005c048808 */ /* 0x000fe20004800000 */
[----:B------:R-:W-:Y:S01]  /*3ad0*/  FMUL.FTZ R43, R43, UR17 ;  /* 0x000000112b2b7c20 */ /* 0x000fe20008410000 */
[----:B------:R-:W-:Y:S01]  /*3ae0*/  @!P0 ISETP.GE.AND P1, PT, R14, R12, PT ;  /* 0x0000000c0e00820c */ /* 0x000fe20003f26270 */
        /* <DEDUP_REMOVED lines=11> */
[-C--:B------:R-:W-:Y:S01]  /*3ba0*/  @!P0 ISETP.GE.AND P1, PT, R15, R9.reuse, PT ;  /* 0x000000090f00820c */ /* 0x080fe20003f26270 */
[----:B------:R-:W-:Y:S01]  /*3bb0*/  FMUL.FTZ R46, R46, UR17 ;  /* 0x000000112e2e7c20 */ /* 0x000fe20008410000 */
[----:B------:R-:W-:Y:S07]  /*3bc0*/  FMUL.FTZ R47, R47, UR17 ;  /* 0x000000112f2f7c20 */ /* 0x000fee0008410000 */
[----:B------:R-:W-:Y:S10]  /*3bd0*/  MUFU.TANH R81, R48 ;  /* 0x0000003000517308 */ /* 0x000ff40000002400 */
[----:B------:R1:W-:Y:S01]  /*3be0*/  MUFU.EX2 R96, R4 ;  /* 0x0000000400607308 */ /* 0x0003e20000000800 */
[----:B----4-:R-:W-:Y:S01]  /*3bf0*/  IMAD.MOV.U32 R5, RZ, RZ, R169 ;  /* 0x000000ffff057224 */ /* 0x010fe200078e00a9 */
[----:B------:R-:W-:Y:S02]  /*3c00*/  @!P0 FSEL R5, R169, -INF , !P2 ;  /* 0xff800000a9058808 */ /* 0x000fe40005000000 */
[----:B------:R-:W-:Y:S01]  /*3c10*/  @!P0 ISETP.GE.AND P2, PT, R15, R8, PT ;  /* 0x000000080f00820c */ /* 0x000fe20003f46270 */
[----:B------:R-:W-:Y:S05]  /*3c20*/  @!P0 VIADD R15, R0, 0x18 ;  /* 0x00000018000f8836 */ /* 0x000fea0000000000 */
[----:B------:R-:W-:Y:S10]  /*3c30*/  MUFU.TANH R80, R49 ;  /* 0x0000003100507308 */ /* 0x000ff40000002400 */
[----:B------:R-:W-:Y:S01]  /*3c40*/  MUFU.TANH R159, R38 ;  /* 0x00000026009f7308 */ /* 0x000fe20000002400 */
[----:B-1----:R-:W-:Y:S01]  /*3c50*/  FFMA.FTZ R4, R5, UR15, -R10 ;  /* 0x0000000f05047c23 */ /* 0x002fe2000801080a */
        /* <DEDUP_REMOVED lines=8> */
[----:B-1----:R-:W-:Y:S01]  /*3ce0*/  FFMA.FTZ R4, R16, UR15, -R10 ;  /* 0x0000000f10047c23 */ /* 0x002fe2000801080a */
[----:B------:R-:W-:Y:S08]  /*3cf0*/  IMAD.MOV.U32 R16, RZ, RZ, R203 ;  /* 0x000000ffff107224 */ /* 0x000ff000078e00cb */
[----:B------:R1:W-:Y:S10]  /*3d00*/  MUFU.EX2 R221, R4 ;  /* 0x0000000400dd7308 */ /* 0x0003f40000000800 */
[----:B------:R-:W-:Y:S01]  /*3d10*/  MUFU.TANH R158, R39 ;  /* 0x00000027009e7308 */ /* 0x000fe20000002400 */
[----:B----4-:R-:W-:Y:S09]  /*3d20*/  MOV R5, R200 ;  /* 0x000000c800057202 */ /* 0x010ff20000000f00 */
[----:B------:R-:W-:Y:S01]  /*3d30*/  MUFU.TANH R183, R40 ;  /* 0x0000002800b77308 */ /* 0x000fe20000002400 */
[----:B-1----:R-:W-:Y:S02]  /*3d40*/  MOV R4, R204 ;  /* 0x000000cc00047202 */ /* 0x002fe40000000f00 */
[----:B------:R-:W-:Y:S02]  /*3d50*/  @!P0 FSEL R4, R204, -INF , !P1 ;  /* 0xff800000cc048808 */ /* 0x000fe40004800000 */
[-C--:B------:R-:W-:Y:S05]  /*3d60*/  @!P0 ISETP.GE.AND P1, PT, R14, R9.reuse, PT ;  /* 0x000000090e00820c */ /* 0x080fea0003f26270 */
[----:B------:R-:W-:Y:S01]  /*3d70*/  MUFU.TANH R208, R42 ;  /* 0x0000002a00d07308 */ /* 0x000fe20000002400 */
[--C-:B------:R-:W-:Y:S01]  /*3d80*/  FFMA.FTZ R4, R4, UR15, -R3.reuse ;  /* 0x0000000f04047c23 */ /* 0x100fe20008010803 */
[----:B------:R-:W-:Y:S02]  /*3d90*/  @!P0 FSEL R16, R203, -INF , !P1 ;  /* 0xff800000cb108808 */ /* 0x000fe40004800000 */
[----:B------:R-:W-:Y:S03]  /*3da0*/  @!P0 ISETP.GE.AND P1, PT, R14, R8, PT ;  /* 0x000000080e00820c */ /* 0x000fe60003f26270 */
[--C-:B------:R-:W-:Y:S03]  /*3db0*/  FFMA.FTZ R14, R16, UR15, -R3.reuse ;  /* 0x0000000f100e7c23 */ /* 0x100fe60008010803 */
[----:B------:R1:W-:Y:S01]  /*3dc0*/  MUFU.EX2 R240, R4 ;  /* 0x0000000400f07308 */ /* 0x0003e20000000800 */
[----:B------:R-:W-:Y:S02]  /*3dd0*/  MOV R16, R216 ;  /* 0x000000d800107202 */ /* 0x000fe40000000f00 */
[----:B------:R-:W-:Y:S02]  /*3de0*/  @!P0 FSEL R16, R216, -INF , !P2 ;  /* 0xff800000d8108808 */ /* 0x000fe40005000000 */
[C---:B------:R-:W-:Y:S05]  /*3df0*/  @!P0 ISETP.GE.AND P2, PT, R15.reuse, R12, PT ;  /* 0x0000000c0f00820c */ /* 0x040fea0003f46270 */
[----:B------:R4:W-:Y:S01]  /*3e00*/  MUFU.EX2 R239, R14 ;  /* 0x0000000e00ef7308 */ /* 0x0009e20000000800 */
[--C-:B------:R-:W-:Y:S09]  /*3e10*/  FFMA.FTZ R16, R16, UR15, -R2.reuse ;  /* 0x0000000f10107c23 */ /* 0x100ff20008010802 */
[----:B------:R-:W-:Y:S01]  /*3e20*/  MUFU.EX2 R246, R16 ;  /* 0x0000001000f67308 */ /* 0x000fe20000000800 */
[----:B-1----:R-:W-:Y:S02]  /*3e30*/  MOV R4, R218 ;  /* 0x000000da00047202 */ /* 0x002fe40000000f00 */
[----:B------:R-:W-:Y:S02]  /*3e40*/  @!P0 FSEL R4, R218, -INF , !P1 ;  /* 0xff800000da048808 */ /* 0x000fe40004800000 */
[-C--:B------:R-:W-:Y:S03]  /*3e50*/  @!P0 ISETP.GE.AND P1, PT, R15, R9.reuse, PT ;  /* 0x000000090f00820c */ /* 0x080fe60003f26270 */
[--C-:B------:R-:W-:Y:S01]  /*3e60*/  FFMA.FTZ R4, R4, UR15, -R2.reuse ;  /* 0x0000000f04047c23 */ /* 0x100fe20008010802 */
[----:B----4-:R-:W-:Y:S01]  /*3e70*/  @!P0 IADD3 R14, R0, 0x19, RZ ;  /* 0x00000019000e8810 */ /* 0x010fe20007ffe0ff */
[----:B------:R-:W-:Y:S01]  /*3e80*/  MUFU.TANH R207, R43 ;  /* 0x0000002b00cf7308 */ /* 0x000fe20000002400 */
[----:B------:R-:W-:Y:S02]  /*3e90*/  @!P0 FSEL R5, R200, -INF , !P1 ;  /* 0xff800000c8058808 */ /* 0x000fe40004800000 */
[C---:B------:R-:W-:Y:S03]  /*3ea0*/  @!P0 ISETP.GE.AND P1, PT, R14.reuse, R9, PT ;  /* 0x000000090e00820c */ /* 0x040fe60003f26270 */
[----:B------:R-:W-:Y:S04]  /*3eb0*/  FFMA.FTZ R5, R5, UR15, -R3 ;  /* 0x0000000f05057c23 */ /* 0x000fe80008010803 */
[----:B------:R1:W-:Y:S10]  /*3ec0*/  MUFU.EX2 R249, R4 ;  /* 0x0000000400f97308 */ /* 0x0003f40000000800 */
[----:B------:R4:W-:Y:S10]  /*3ed0*/  MUFU.EX2 R236, R5 ;  /* 0x0000000500ec7308 */ /* 0x0009f40000000800 */
[----:B------:R-:W-:Y:S01]  /*3ee0*/  MUFU.TANH R167, R44 ;  /* 0x0000002c00a77308 */ /* 0x000fe20000002400 */
[----:B-1----:R-:W-:Y:S01]  /*3ef0*/  IMAD.MOV.U32 R4, RZ, RZ, R199 ;  /* 0x000000ffff047224 */ /* 0x002fe200078e00c7 */
[----:B------:R-:W-:Y:S02]  /*3f00*/  @!P0 FSEL R4, R199, -INF , !P1 ;  /* 0xff800000c7048808 */ /* 0x000fe40004800000 */
[----:B------:R-:W-:Y:S03]  /*3f10*/  @!P0 ISETP.GE.AND P1, PT, R14, R8, PT ;  /* 0x000000080e00820c */ /* 0x000fe60003f26270 */
[----:B------:R-:W-:Y:S01]  /*3f20*/  FFMA.FTZ R18, R4, UR15, -R3 ;  /* 0x0000000f04127c23 */ /* 0x000fe20008010803 */
[----:B------:R-:W-:Y:S01]  /*3f30*/  @!P0 FSEL R17, R215, -INF , !P1 ;  /* 0xff800000d7118808 */ /* 0x000fe20004800000 */
[----:B----4-:R-:W1:Y:S01]  /*3f40*/  LDSM.16.M88.4 R4, [R189+0x1800] ;  /* 0x00180000bd04783b */ /* 0x010e620000000200 */
[-C--:B------:R-:W-:Y:S01]  /*3f50*/  @!P0 ISETP.GE.AND P1, PT, R15, R13.reuse, PT ;  /* 0x0000000d0f00820c */ /* 0x080fe20003f26270 */
[----:B------:R-:W4:Y:S01]  /*3f60*/  MUFU.TANH R166, R45 ;  /* 0x0000002d00a67308 */ /* 0x000f220000002400 */
        /* <DEDUP_REMOVED lines=8> */
[----:B---3--:R-:W-:Y:S01]  /*3ff0*/  IMAD.MOV.U32 R16, RZ, RZ, R89 ;  /* 0x000000ffff107224 */ /* 0x008fe200078e0059 */
[----:B------:R-:W-:Y:S02]  /*4000*/  @!P0 FSEL R16, R89, -INF , !P1 ;  /* 0xff80000059108808 */ /* 0x000fe40004800000 */
[-C--:B------:R-:W-:Y:S03]  /*4010*/  @!P0 ISETP.GE.AND P1, PT, R14, R13.reuse, PT ;  /* 0x0000000d0e00820c */ /* 0x080fe60003f26270 */
[----:B------:R-:W-:Y:S01]  /*4020*/  FFMA.FTZ R16, R16, UR15, -R11 ;  /* 0x0000000f10107c23 */ /* 0x000fe2000801080b */
[----:B------:R-:W-:Y:S02]  /*4030*/  @!P0 FSEL R17, R88, -INF , !P1 ;  /* 0xff80000058118808 */ /* 0x000fe40004800000 */
[----:B------:R-:W3:Y:S01]  /*4040*/  MUFU.TANH R201, R47 ;  /* 0x0000002f00c97308 */ /* 0x000ee20000002400 */
[-C--:B------:R-:W-:Y:S01]  /*4050*/  @!P0 ISETP.GE.AND P1, PT, R14, R12.reuse, PT ;  /* 0x0000000c0e00820c */ /* 0x080fe20003f26270 */
[----:B------:R-:W-:Y:S01]  /*4060*/  IMAD.MOV.U32 R14, RZ, RZ, R163 ;  /* 0x000000ffff0e7224 */ /* 0x000fe200078e00a3 */
[----:B--2---:R-:W-:Y:S02]  /*4070*/  @!P0 IADD3 R15, R0, 0x20, RZ ;  /* 0x00000020000f8810 */ /* 0x004fe40007ffe0ff */
[----:B------:R-:W-:Y:S01]  /*4080*/  @!P0 FSEL R14, R163, -INF , !P1 ;  /* 0xff800000a30e8808 */ /* 0x000fe20004800000 */
[-C--:B-1----:R-:W-:Y:S04]  /*4090*/  HMMA.16816.F32 R52, R176, R4.reuse, R52 ;  /* 0x00000004b034723c */ /* 0x082fe80000001834 */
[----:B------:R1:W-:Y:S01]  /*40a0*/  MUFU.EX2 R91, R16 ;  /* 0x00000010005b7308 */ /* 0x0003e20000000800 */
[C---:B------:R-:W-:Y:S01]  /*40b0*/  @!P0 ISETP.GE.AND P1, PT, R15.reuse, R13, PT ;  /* 0x0000000d0f00820c */ /* 0x040fe20003f26270 */
[----:B------:R-:W-:Y:S01]  /*40c0*/  FFMA.FTZ R14, R14, UR15, -R10 ;  /* 0x0000000f0e0e7c23 */ /* 0x000fe2000801080a */
        /* <DEDUP_REMOVED lines=9> */
[----:B----4-:R-:W-:Y:S01]  /*4160*/  MOV R6, R166 ;  /* 0x000000a600067202 */ /* 0x010fe20000000f00 */
[----:B------:R-:W-:Y:S05]  /*4170*/  FMUL.FTZ R53, R53, UR17 ;  /* 0x0000001135357c20 */ /* 0x000fea0008410000 */
[----:B------:R1:W-:Y:S01]  /*4180*/  MUFU.EX2 R90, R16 ;  /* 0x00000010005a7308 */ /* 0x0003e20000000800 */
[----:B--2---:R-:W-:Y:S02]  /*4190*/  @!P0 VIADD R14, R0, 0x21 ;  /* 0x00000021000e8836 */ /* 0x004fe40000000000 */
        /* <DEDUP_REMOVED lines=19> */
[--C-:B------:R-:W-:Y:S01]  /*42d0*/  FFMA.FTZ R5, R16, UR15, -R11.reuse ;  /* 0x0000000f10057c23 */ /* 0x100fe2000801080b */
[----:B------:R-:W-:Y:S01]  /*42e0*/  @!P0 FSEL R4, R84, -INF , !P1 ;  /* 0xff80000054048808 */ /* 0x000fe20004800000 */
[----:B------:R-:W-:Y:S01]  /*42f0*/  IMAD.MOV.U32 R16, RZ, RZ, R158 ;  /* 0x000000ffff107224 */ /* 0x000fe200078e009e */
[----:B------:R-:W-:Y:S01]  /*4300*/  @!P0 ISETP.GE.AND P1, PT, R14, R12, PT ;  /* 0x0000000c0e00820c */ /* 0x000fe20003f26270 */
[----:B------:R1:W-:Y:S02]  /*4310*/  MUFU.EX2 R87, R5 ;  /* 0x0000000500577308 */ /* 0x0003e40000000800 */
[----:B------:R-:W-:Y:S01]  /*4320*/  FFMA.FTZ R4, R4, UR15, -R11 ;  /* 0x0000000f04047c23 */ /* 0x000fe2000801080b */
[----:B------:R-:W-:Y:S02]  /*4330*/  @!P0 FSEL R16, R158, -INF , !P1 ;  /* 0xff8000009e108808 */ /* 0x000fe40004800000 */
[----:B------:R-:W-:Y:S05]  /*4340*/  @!P0 ISETP.GE.AND P1, PT, R15, R9, PT ;  /* 0x000000090f00820c */ /* 0x000fea0003f26270 */
[----:B------:R4:W-:Y:S10]  /*4350*/  MUFU.EX2 R86, R4 ;  /* 0x0000000400567308 */ /* 0x0009f40000000800 */
[----:B------:R-:W-:Y:S01]  /*4360*/  MUFU.TANH R152, R55 ;  /* 0x0000003700987308 */ /* 0x000fe20000002400 */
[----:B-1----:R-:W-:Y:S02]  /*4370*/  MOV R5, R159 ;  /* 0x0000009f00057202 */ /* 0x002fe40000000f00 */
[----:B------:R-:W-:Y:S02]  /*4380*/  @!P0 FSEL R5, R159, -INF , !P2 ;  /* 0xff8000009f058808 */ /* 0x000fe40005000000 */
[----:B------:R-:W-:Y:S05]  /*4390*/  @!P0 ISETP.GE.AND P2, PT, R15, R8, PT ;  /* 0x000000080f00820c */ /* 0x000fea0003f46270 */
[----:B------:R-:W1:Y:S01]  /*43a0*/  MUFU.TANH R153, R54 ;  /* 0x0000003600997308 */ /* 0x000e620000002400 */
[----:B----4-:R-:W-:Y:S01]  /*43b0*/  FFMA.FTZ R4, R5, UR15, -R10 ;  /* 0x0000000f05047c23 */ /* 0x010fe2000801080a */
[----:B------:R-:W-:Y:S01]  /*43c0*/  IMAD.MOV.U32 R5, RZ, RZ, R208 ;  /* 0x000000ffff057224 */ /* 0x000fe200078e00d0 */
[----:B------:R-:W-:Y:S07]  /*43d0*/  @!P0 FSEL R5, R208, -INF , !P2 ;  /* 0xff800000d0058808 */ /* 0x000fee0005000000 */
[----:B------:R4:W-:Y:S01]  /*43e0*/  MUFU.EX2 R206, R4 ;  /* 0x0000000400ce7308 */ /* 0x0009e20000000800 */
[----:B------:R-:W-:Y:S09]  /*43f0*/  FFMA.FTZ R5, R5, UR15, -R2 ;  /* 0x0000000f05057c23 */ /* 0x000ff20008010802 */
[----:B------:R3:W-:Y:S10]  /*4400*/  MUFU.EX2 R242, R5 ;  /* 0x0000000500f27308 */ /* 0x0007f40000000800 */
[----:B------:R-:W-:Y:S01]  /*4410*/  MUFU.TANH R161, R57 ;  /* 0x0000003900a17308 */ /* 0x000fe20000002400 */
[----:B----4-:R-:W-:Y:S01]  /*4420*/  FFMA.FTZ R4, R16, UR15, -R10 ;  /* 0x0000000f10047c23 */ /* 0x010fe2000801080a */
[----:B------:R-:W-:Y:S08]  /*4430*/  MOV R16, R182 ;  /* 0x000000b600107202 */ /* 0x000ff00000000f00 */
[----:B------:R4:W-:Y:S01]  /*4440*/  MUFU.EX2 R205, R4 ;  /* 0x0000000400cd7308 */ /* 0x0009e20000000800 */
[----:B---3--:R-:W-:Y:S04]  /*4450*/  @!P0 IADD3 R5, R0, 0x28, RZ ;  /* 0x0000002800058810 */ /* 0x008fe80007ffe0ff */
[-C--:B------:R-:W-:Y:S05]  /*4460*/  @!P0 ISETP.GE.AND P2, PT, R5, R8.reuse, PT ;  /* 0x000000080500820c */ /* 0x080fea0003f46270 */
[----:B------:R-:W3:Y:S10]  /*4470*/  MUFU.TANH R160, R56 ;  /* 0x0000003800a07308 */ /* 0x000ef40000002400 */
[----:B------:R-:W3:Y:S01]  /*4480*/  MUFU.TANH R157, R60 ;  /* 0x0000003c009d7308 */ /* 0x000ee20000002400 */
[----:B----4-:R-:W-:Y:S02]  /*4490*/  MOV R4, R183 ;  /* 0x000000b700047202 */ /* 0x010fe40000000f00 */
[----:B------:R-:W-:Y:S02]  /*44a0*/  @!P0 FSEL R4, R183, -INF , !P1 ;  /* 0xff800000b7048808 */ /* 0x000fe40004800000 */
[----:B------:R-:W-:Y:S03]  /*44b0*/  @!P0 ISETP.GE.AND P1, PT, R14, R9, PT ;  /* 0x000000090e00820c */ /* 0x000fe60003f26270 */
[--C-:B------:R-:W-:Y:S01]  /*44c0*/  FFMA.FTZ R4, R4, UR15, -R3.reuse ;  /* 0x0000000f04047c23 */ /* 0x100fe20008010803 */
[----:B------:R-:W-:Y:S01]  /*44d0*/  @!P0 FSEL R16, R182, -INF , !P1 ;  /* 0xff800000b6108808 */ /* 0x000fe20004800000 */
[----:B------:R-:W4:Y:S01]  /*44e0*/  MUFU.TANH R198, R58 ;  /* 0x0000003a00c67308 */ /* 0x000f220000002400 */
[-C--:B------:R-:W-:Y:S03]  /*44f0*/  @!P0 ISETP.GE.AND P1, PT, R14, R8.reuse, PT ;  /* 0x000000080e00820c */ /* 0x080fe60003f26270 */
[----:B------:R-:W-:Y:S06]  /*4500*/  FFMA.FTZ R14, R16, UR15, -R3 ;  /* 0x0000000f100e7c23 */ /* 0x000fec0008010803 */
[----:B------:R2:W-:Y:S10]  /*4510*/  MUFU.EX2 R229, R4 ;  /* 0x0000000400e57308 */ /* 0x0005f40000000800 */
[----:B------:R1:W-:Y:S10]  /*4520*/  MUFU.EX2 R225, R14 ;  /* 0x0000000e00e17308 */ /* 0x0003f40000000800 */
[----:B------:R-:W4:Y:S01]  /*4530*/  MUFU.TANH R195, R59 ;  /* 0x0000003b00c37308 */ /* 0x000f220000002400 */
        /* <DEDUP_REMOVED lines=16> */
[----:B---3--:R-:W-:Y:S01]  /*4640*/  IMAD.MOV.U32 R7, RZ, RZ, R202 ;  /* 0x000000ffff077224 */ /* 0x008fe200078e00ca */
        /* <DEDUP_REMOVED lines=8> */
[----:B------:R-:W2:Y:S01]  /*46d0*/  MUFU.TANH R173, R62 ;  /* 0x0000003e00ad7308 */ /* 0x000ea20000002400 */
[----:B---3--:R-:W-:Y:S01]  /*46e0*/  FFMA.FTZ R6, R7, UR15, -R2 ;  /* 0x0000000f07067c23 */ /* 0x008fe20008010802 */
[----:B------:R-:W-:Y:S08]  /*46f0*/  IMAD.MOV.U32 R7, RZ, RZ, R80 ;  /* 0x000000ffff077224 */ /* 0x000ff000078e0050 */
[----:B------:R3:W-:Y:S10]  /*4700*/  MUFU.EX2 R238, R6 ;  /* 0x0000000600ee7308 */ /* 0x0007f40000000800 */
[----:B------:R-:W2:Y:S01]  /*4710*/  MUFU.TANH R172, R63 ;  /* 0x0000003f00ac7308 */ /* 0x000ea20000002400 */
[----:B---3--:R-:W-:Y:S09]  /*4720*/  FFMA.FTZ R6, R14, UR15, -R2 ;  /* 0x0000000f0e067c23 */ /* 0x008ff20008010802 */
[----:B------:R3:W-:Y:S02]  /*4730*/  MUFU.EX2 R237, R6 ;  /* 0x0000000600ed7308 */ /* 0x0007e40000000800 */
[----:B---3--:R-:W-:Y:S02]  /*4740*/  MOV R6, R81 ;  /* 0x0000005100067202 */ /* 0x008fe40000000f00 */
[----:B------:R-:W-:Y:S02]  /*4750*/  @!P0 FSEL R6, R81, -INF , !P1 ;  /* 0xff80000051068808 */ /* 0x000fe40004800000 */
[----:B------:R-:W-:Y:S03]  /*4760*/  @!P0 ISETP.GE.AND P1, PT, R4, R13, PT ;  /* 0x0000000d0400820c */ /* 0x000fe60003f26270 */
[--C-:B------:R-:W-:Y:S01]  /*4770*/  FFMA.FTZ R6, R6, UR15, -R11.reuse ;  /* 0x0000000f06067c23 */ /* 0x100fe2000801080b */
[----:B------:R-:W-:Y:S02]  /*4780*/  @!P0 FSEL R7, R80, -INF , !P1 ;  /* 0xff80000050078808 */ /* 0x000fe40004800000 */
[-C--:B------:R-:W-:Y:S01]  /*4790*/  @!P0 ISETP.GE.AND P1, PT, R5, R12.reuse, PT ;  /* 0x0000000c0500820c */ /* 0x080fe20003f26270 */
[----:B------:R3:W-:Y:S01]  /*47a0*/  MUFU.EX2 R83, R6 ;  /* 0x0000000600537308 */ /* 0x0007e20000000800 */
[----:B------:R-:W-:Y:S02]  /*47b0*/  MOV R5, R155 ;  /* 0x0000009b00057202 */ /* 0x000fe40000000f00 */
[----:B------:R-:W-:Y:S02]  /*47c0*/  @!P0 FSEL R5, R155, -INF , !P1 ;  /* 0xff8000009b058808 */ /* 0x000fe40004800000 */
[----:B------:R-:W-:Y:S02]  /*47d0*/  @!P0 ISETP.GE.AND P1, PT, R4, R12, PT ;  /* 0x0000000c0400820c */ /* 0x000fe40003f26270 */
[----:B------:R-:W-:Y:S02]  /*47e0*/  MOV R4, R154 ;  /* 0x0000009a00047202 */ /* 0x000fe40000000f00 */
[----:B------:R-:W-:Y:S01]  /*47f0*/  @!P0 FSEL R4, R154, -INF , !P1 ;  /* 0xff8000009a048808 */ /* 0x000fe20004800000 */
[--C-:B---3--:R-:W-:Y:S04]  /*4800*/  FFMA.FTZ R6, R7, UR15, -R11.reuse ;  /* 0x0000000f07067c23 */ /* 0x108fe8000801080b */
[--C-:B------:R-:W-:Y:S01]  /*4810*/  FFMA.FTZ R7, R4, UR15, -R10.reuse ;  /* 0x0000000f04077c23 */ /* 0x100fe2000801080a */
[----:B------:R-:W-:Y:S01]  /*4820*/  @!P0 IADD3 R4, R0, 0x31, RZ ;  /* 0x0000003100048810 */ /* 0x000fe20007ffe0ff */
[----:B------:R3:W-:Y:S03]  /*4830*/  MUFU.EX2 R82, R6 ;  /* 0x0000000600527308 */ /* 0x0007e60000000800 */
[C---:B------:R-:W-:Y:S02]  /*4840*/  @!P0 ISETP.GE.AND P2, PT, R4.reuse, R12, PT ;  /* 0x0000000c0400820c */ /* 0x040fe40003f46270 */
[C---:B------:R-:W-:Y:S02]  /*4850*/  @!P0 ISETP.GE.AND P5, PT, R4.reuse, R9, PT ;  /* 0x000000090400820c */ /* 0x040fe40003fa6270 */
[-C--:B------:R-:W-:Y:S03]  /*4860*/  @!P0 ISETP.GE.AND P3, PT, R4, R8.reuse, PT ;  /* 0x000000080400820c */ /* 0x080fe60003f66270 */
[----:B------:R4:W-:Y:S01]  /*4870*/  MUFU.EX2 R174, R7 ;  /* 0x0000000700ae7308 */ /* 0x0009e20000000800 */
[----:B---3--:R-:W-:Y:S01]  /*4880*/  FFMA.FTZ R6, R5, UR15, -R10 ;  /* 0x0000000f05067c23 */ /* 0x008fe2000801080a */
[----:B------:R-:W-:Y:S08]  /*4890*/  @!P0 VIADD R5, R0, 0x30 ;  /* 0x0000003000058836 */ /* 0x000ff00000000000 */
[----:B------:R3:W2:Y:S01]  /*48a0*/  MUFU.EX2 R175, R6 ;  /* 0x0000000600af7308 */ /* 0x0006a20000000800 */
[C---:B------:R-:W-:Y:S01]  /*48b0*/  @!P0 ISETP.GE.AND P1, PT, R5.reuse, R13, PT ;  /* 0x0000000d0500820c */ /* 0x040fe20003f26270 */
[----:B----4-:R-:W-:Y:S01]  /*48c0*/  IMAD.MOV.U32 R7, RZ, RZ, R74 ;  /* 0x000000ffff077224 */ /* 0x010fe200078e004a */
[----:B------:R-:W-:Y:S02]  /*48d0*/  @!P0 ISETP.GE.AND P4, PT, R5, R8, PT ;  /* 0x000000080500820c */ /* 0x000fe40003f86270 */
[----:B---3--:R-:W-:Y:S02]  /*48e0*/  MOV R6, R75 ;  /* 0x0000004b00067202 */ /* 0x008fe40000000f00 */
[----:B------:R-:W-:Y:S02]  /*48f0*/  @!P0 FSEL R6, R75, -INF , !P1 ;  /* 0xff8000004b068808 */ /* 0x000fe40004800000 */
[-C--:B------:R-:W-:Y:S01]  /*4900*/  @!P0 ISETP.GE.AND P1, PT, R4, R13.reuse, PT ;  /* 0x0000000d0400820c */ /* 0x080fe20003f26270 */
[C---:B------:R-:W-:Y:S01]  /*4910*/  @!P0 VIADD R4, R0.reuse, 0x38 ;  /* 0x0000003800048836 */ /* 0x040fe20000000000 */
[----:B------:R-:W-:Y:S01]  /*4920*/  @!P0 IADD3 R0, R0, 0x39, RZ ;  /* 0x0000003900008810 */ /* 0x000fe20007ffe0ff */
[--C-:B------:R-:W-:Y:S01]  /*4930*/  FFMA.FTZ R6, R6, UR15, -R11.reuse ;  /* 0x0000000f06067c23 */ /* 0x100fe2000801080b */
[----:B------:R-:W-:Y:S02]  /*4940*/  @!P0 FSEL R7, R74, -INF , !P1 ;  /* 0xff8000004a078808 */ /* 0x000fe40004800000 */
[----:B------:R-:W-:Y:S01]  /*4950*/  @!P0 ISETP.GE.AND P1, PT, R5, R12, PT ;  /* 0x0000000c0500820c */ /* 0x000fe20003f26270 */
[----:B------:R3:W-:Y:S01]  /*4960*/  MUFU.EX2 R79, R6 ;  /* 0x00000006004f7308 */ /* 0x0007e20000000800 */
[----:B------:R-:W-:Y:S01]  /*4970*/  @!P0 ISETP.GE.AND P6, PT, R4, R13, PT ;  /* 0x0000000d0400820c */ /* 0x000fe20003fc6270 */
[----:B------:R-:W-:Y:S08]  /*4980*/  FFMA.FTZ R7, R7, UR15, -R11 ;  /* 0x0000000f07077c23 */ /* 0x000ff0000801080b */
[----:B------:R4:W-:Y:S01]  /*4990*/  MUFU.EX2 R78, R7 ;  /* 0x00000007004e7308 */ /* 0x0009e20000000800 */
[----:B---3--:R-:W-:Y:S02]  /*49a0*/  MOV R6, R153 ;  /* 0x0000009900067202 */ /* 0x008fe40000000f00 */
[----:B------:R-:W-:Y:S02]  /*49b0*/  @!P0 FSEL R6, R153, -INF , !P1 ;  /* 0xff80000099068808 */ /* 0x000fe40004800000 */
[-C--:B------:R-:W-:Y:S03]  /*49c0*/  @!P0 ISETP.GE.AND P1, PT, R5, R9.reuse, PT ;  /* 0x000000090500820c */ /* 0x080fe60003f26270 */
[--C-:B------:R-:W-:Y:S01]  /*49d0*/  FFMA.FTZ R6, R6, UR15, -R10.reuse ;  /* 0x0000000f06067c23 */ /* 0x100fe2000801080a */
[----:B----4-:R-:W-:Y:S02]  /*49e0*/  MOV R7, R152 ;  /* 0x0000009800077202 */ /* 0x010fe40000000f00 */
[----:B------:R-:W-:Y:S01]  /*49f0*/  @!P0 FSEL R7, R152, -INF , !P2 ;  /* 0xff80000098078808 */ /* 0x000fe20005000000 */
[----:B------:R3:W-:Y:S01]  /*4a00*/  MUFU.EX2 R171, R6 ;  /* 0x0000000600ab7308 */ /* 0x0007e20000000800 */
[-C--:B------:R-:W-:Y:S03]  /*4a10*/  @!P0 ISETP.GE.AND P2, PT, R4, R9.reuse, PT ;  /* 0x000000090400820c */ /* 0x080fe60003f46270 */
[----:B------:R-:W-:Y:S06]  /*4a20*/  FFMA.FTZ R5, R7, UR15, -R10 ;  /* 0x0000000f07057c23 */ /* 0x000fec000801080a */
[----:B------:R4:W-:Y:S01]  /*4a30*/  MUFU.EX2 R170, R5 ;  /* 0x0000000500aa7308 */ /* 0x0009e20000000800 */
[----:B---3--:R-:W-:Y:S02]  /*4a40*/  MOV R6, R160 ;  /* 0x000000a000067202 */ /* 0x008fe40000000f00 */
[----:B------:R-:W-:Y:S02]  /*4a50*/  @!P0 FSEL R6, R160, -INF , !P1 ;  /* 0xff800000a0068808 */ /* 0x000fe40004800000 */
[----:B------:R-:W-:Y:S01]  /*4a60*/  @!P0 ISETP.GE.AND P1, PT, R0, R9, PT ;  /* 0x000000090000820c */ /* 0x000fe20003f26270 */
[----:B------:R-:W-:Y:S01]  /*4a70*/  IMAD.MOV.U32 R9, RZ, RZ, R157 ;  /* 0x000000ffff097224 */ /* 0x000fe200078e009d */
[----:B------:R-:W-:Y:S01]  /*4a80*/  @!P0 FSEL R9, R157, -INF , !P2 ;  /* 0xff8000009d098808 */ /* 0x000fe20005000000 */
[----:B------:R-:W-:Y:S01]  /*4a90*/  FFMA.FTZ R7, R6, UR15, -R3 ;  /* 0x0000000f06077c23 */ /* 0x000fe20008010803 */
[----:B----4-:R-:W-:Y:S01]  /*4aa0*/  IMAD.MOV.U32 R5, RZ, RZ, R161 ;  /* 0x000000ffff057224 */ /* 0x010fe200078e00a1 */
[----:B------:R-:W-:Y:S02]  /*4ab0*/  @!P0 FSEL R5, R161, -INF , !P5 ;  /* 0xff800000a1058808 */ /* 0x000fe40006800000 */
[----:B------:R-:W-:Y:S01]  /*4ac0*/  MOV R6, R198 ;  /* 0x000000c600067202 */ /* 0x000fe20000000f00 */
[----:B------:R3:W-:Y:S01]  /*4ad0*/  MUFU.EX2 R179, R7 ;  /* 0x0000000700b37308 */ /* 0x0007e20000000800 */
[----:B------:R-:W-:Y:S01]  /*4ae0*/  @!P0 FSEL R6, R198, -INF , !P4 ;  /* 0xff800000c6068808 */ /* 0x000fe20006000000 */
[--C-:B------:R-:W-:Y:S01]  /*4af0*/  FFMA.FTZ R5, R5, UR15, -R3.reuse ;  /* 0x0000000f05057c23 */ /* 0x100fe20008010803 */
[C---:B------:R-:W-:Y:S02]  /*4b00*/  @!P0 ISETP.GE.AND P2, PT, R4.reuse, R8, PT ;  /* 0x000000080400820c */ /* 0x040fe40003f46270 */
[-C--:B------:R-:W-:Y:S01]  /*4b10*/  @!P0 ISETP.GE.AND P4, PT, R4, R12.reuse, PT ;  /* 0x0000000c0400820c */ /* 0x080fe20003f86270 */
[--C-:B------:R-:W-:Y:S01]  /*4b20*/  FFMA.FTZ R6, R6, UR15, -R2.reuse ;  /* 0x0000000f06067c23 */ /* 0x100fe20008010802 */
[----:B------:R-:W-:Y:S03]  /*4b30*/  F2FP.F16.F32.PACK_AB R4, R68, R69 ;  /* 0x000000454404723e */ /* 0x000fe600000000ff */
[----:B------:R4:W-:Y:S01]  /*4b40*/  MUFU.EX2 R178, R5 ;  /* 0x0000000500b27308 */ /* 0x0009e20000000800 */
[C---:B------:R-:W-:Y:S09]  /*4b50*/  @!P0 ISETP.GE.AND P5, PT, R0.reuse, R13, PT ;  /* 0x0000000d0000820c */ /* 0x040ff20003fa6270 */
[----:B------:R2:W-:Y:S01]  /*4b60*/  MUFU.EX2 R234, R6 ;  /* 0x0000000600ea7308 */ /* 0x0005e20000000800 */
[----:B---3--:R-:W-:Y:S02]  /*4b70*/  MOV R7, R195 ;  /* 0x000000c300077202 */ /* 0x008fe40000000f00 */
[----:B------:R-:W-:Y:S02]  /*4b80*/  @!P0 FSEL R7, R195, -INF , !P3 ;  /* 0xff800000c3078808 */ /* 0x000fe40005800000 */
[----:B------:R-:W-:Y:S02]  /*4b90*/  @!P0 ISETP.GE.AND P3, PT, R0, R12, PT ;  /* 0x0000000c0000820c */ /* 0x000fe40003f66270 */
[----:B-1----:R-:W-:Y:S02]  /*4ba0*/  MOV R12, R156 ;  /* 0x0000009c000c7202 */ /* 0x002fe40000000f00 */
[----:B----4-:R-:W-:Y:S02]  /*4bb0*/  F2FP.F16.F32.PACK_AB R5, R100, R19 ;  /* 0x000000136405723e */ /* 0x010fe400000000ff */
[----:B------:R-:W-:Y:S02]  /*4bc0*/  @!P0 FSEL R12, R156, -INF , !P1 ;  /* 0xff8000009c0c8808 */ /* 0x000fe40004800000 */
[----:B------:R-:W-:Y:S01]  /*4bd0*/  @!P0 ISETP.GE.AND P1, PT, R0, R8, PT ;  /* 0x000000080000820c */ /* 0x000fe20003f26270 */
[----:B------:R1:W-:Y:S01]  /*4be0*/  STS [R23+0x1c000], R5 ;  /* 0x01c0000517007388 */ /* 0x0003e20000000800 */
[----:B------:R-:W-:Y:S02]  /*4bf0*/  F2FP.F16.F32.PACK_AB R0, R231, R232 ;  /* 0x000000e8e700723e */ /* 0x000fe400000000ff */
[----:B--2---:R-:W-:Y:S01]  /*4c00*/  F2FP.F16.F32.PACK_AB R6, R247, R248 ;  /* 0x000000f8f706723e */ /* 0x004fe200000000ff */
[----:B------:R-:W2:Y:S04]  /*4c10*/  LDL R8, [R1+0x1c] ;  /* 0x00001c0001087983 */ /* 0x000ea80000100800 */
[----:B------:R3:W-:Y:S01]  /*4c20*/  STS [R23+0x1c400], R4 ;  /* 0x01c4000417007388 */ /* 0x0007e20000000800 */
[----:B-1----:R-:W-:Y:S03]  /*4c30*/  FFMA.FTZ R5, R7, UR15, -R2 ;  /* 0x0000000f07057c23 */ /* 0x002fe60008010802 */
[----:B------:R-:W4:Y:S01]  /*4c40*/  LDL R7, [R1+0x18] ;  /* 0x0000180001077983 */ /* 0x000f220000100800 */
[----:B------:R1:W-:Y:S01]  /*4c50*/  MUFU.EX2 R233, R5 ;  /* 0x0000000500e97308 */ /* 0x0003e20000000800 */
[----:B---3--:R-:W-:Y:S05]  /*4c60*/  F2FP.F16.F32.PACK_AB R4, R98, R99 ;  /* 0x000000636204723e */ /* 0x008fea00000000ff */
[----:B------:R3:W-:Y:S04]  /*4c70*/  STS [R22+0x1c000], R4 ;  /* 0x01c0000416007388 */ /* 0x0007e80000000800 */
[----:B------:R3:W-:Y:S04]  /*4c80*/  STS [R22+0x1c400], R0 ;  /* 0x01c4000016007388 */ /* 0x0007e80000000800 */
[----:B------:R3:W-:Y:S01]  /*4c90*/  STS [R23+0x1e000], R6 ;  /* 0x01e0000617007388 */ /* 0x0007e20000000800 */
[----:B-1----:R-:W-:Y:S05]  /*4ca0*/  F2FP.F16.F32.PACK_AB R5, R25, R24 ;  /* 0x000000181905723e */ /* 0x002fea00000000ff */
[----:B------:R1:W-:Y:S01]  /*4cb0*/  STS [R23+0x1e400], R5 ;  /* 0x01e4000517007388 */ /* 0x0003e20000000800 */
[----:B---3--:R-:W-:Y:S01]  /*4cc0*/  F2FP.F16.F32.PACK_AB R4, R251, R252 ;  /* 0x000000fcfb04723e */ /* 0x008fe200000000ff */
[--C-:B------:R-:W-:Y:S01]  /*4cd0*/  FFMA.FTZ R0, R9, UR15, -R3.reuse ;  /* 0x0000000f09007c23 */ /* 0x100fe20008010803 */
[----:B------:R-:W-:Y:S01]  /*4ce0*/  FFMA.FTZ R3, R12, UR15, -R3 ;  /* 0x0000000f0c037c23 */ /* 0x000fe20008010803 */
[----:B------:R-:W3:Y:S01]  /*4cf0*/  LDL R9, [R1+0x10] ;  /* 0x0000100001097983 */ /* 0x000ee20000100800 */
[----:B------:R-:W-:Y:S01]  /*4d00*/  MOV R6, R73 ;  /* 0x0000004900067202 */ /* 0x000fe20000000f00 */
[----:B------:R1:W-:Y:S02]  /*4d10*/  MUFU.EX2 R177, R0 ;  /* 0x0000000000b17308 */ /* 0x0003e40000000800 */
[----:B------:R-:W2:Y:S01]  /*4d20*/  LDL R12, [R1+0xc] ;  /* 0x00000c00010c7983 */ /* 0x000ea20000100800 */
[----:B------:R-:W-:Y:S02]  /*4d30*/  @!P0 FSEL R6, R73, -INF , !P6 ;  /* 0xff80000049068808 */ /* 0x000fe40007000000 */
[----:B-1----:R-:W-:Y:S03]  /*4d40*/  F2FP.F16.F32.PACK_AB R5, R243, R244 ;  /* 0x000000f4f305723e */ /* 0x002fe600000000ff */
[--C-:B------:R-:W-:Y:S02]  /*4d50*/  FFMA.FTZ R6, R6, UR15, -R11.reuse ;  /* 0x0000000f06067c23 */ /* 0x100fe4000801080b */
[----:B------:R1:W-:Y:S01]  /*4d60*/  MUFU.EX2 R176, R3 ;  /* 0x0000000300b07308 */ /* 0x0003e20000000800 */
[----:B------:R1:W-:Y:S04]  /*4d70*/  STS [R22+0x1e000], R5 ;  /* 0x01e0000516007388 */ /* 0x0003e80000000800 */
[----:B------:R1:W-:Y:S05]  /*4d80*/  STS [R22+0x1e400], R4 ;  /* 0x01e4000416007388 */ /* 0x0003ea0000000800 */
[----:B------:R1:W-:Y:S01]  /*4d90*/  MUFU.EX2 R77, R6 ;  /* 0x00000006004d7308 */ /* 0x0003e20000000800 */
[----:B------:R-:W-:Y:S05]  /*4da0*/  F2FP.F16.F32.PACK_AB R0, R96, R97 ;  /* 0x000000616000723e */ /* 0x000fea00000000ff */
[----:B------:R1:W-:Y:S02]  /*4db0*/  STS [R21+0x1c000], R0 ;  /* 0x01c0000015007388 */ /* 0x0003e40000000800 */
[----:B-1----:R-:W-:Y:S02]  /*4dc0*/  F2FP.F16.F32.PACK_AB R3, R90, R91 ;  /* 0x0000005b5a03723e */ /* 0x002fe400000000ff */
[----:B------:R-:W-:Y:S01]  /*4dd0*/  MOV R6, R151 ;  /* 0x0000009700067202 */ /* 0x000fe20000000f00 */
[----:B------:R-:W-:Y:S01]  /*4de0*/  IMAD.MOV.U32 R5, RZ, RZ, R72 ;  /* 0x000000ffff057224 */ /* 0x000fe200078e0048 */
[----:B------:R-:W-:Y:S02]  /*4df0*/  @!P0 FSEL R5, R72, -INF , !P5 ;  /* 0xff80000048058808 */ /* 0x000fe40006800000 */
[----:B------:R-:W-:Y:S02]  /*4e00*/  @!P0 FSEL R6, R151, -INF , !P4 ;  /* 0xff80000097068808 */ /* 0x000fe40006000000 */
[----:B------:R-:W-:Y:S01]  /*4e10*/  F2FP.F16.F32.PACK_AB R4, R221, R222 ;  /* 0x000000dedd04723e */ /* 0x000fe200000000ff */
[----:B------:R-:W-:Y:S01]  /*4e20*/  FFMA.FTZ R11, R5, UR15, -R11 ;  /* 0x0000000f050b7c23 */ /* 0x000fe2000801080b */
[----:B------:R-:W-:Y:S01]  /*4e30*/  MOV R5, R150 ;  /* 0x0000009600057202 */ /* 0x000fe20000000f00 */
[--C-:B------:R-:W-:Y:S01]  /*4e40*/  FFMA.FTZ R6, R6, UR15, -R10.reuse ;  /* 0x0000000f06067c23 */ /* 0x100fe2000801080a */
[----:B------:R-:W-:Y:S01]  /*4e50*/  @!P0 FSEL R5, R150, -INF , !P3 ;  /* 0xff80000096058808 */ /* 0x000fe20005800000 */
[----:B------:R1:W-:Y:S01]  /*4e60*/  STS [R21+0x1c400], R4 ;  /* 0x01c4000415007388 */ /* 0x0003e20000000800 */
[----:B------:R-:W1:Y:S01]  /*4e70*/  MUFU.EX2 R76, R11 ;  /* 0x0000000b004c7308 */ /* 0x000e620000000800 */
[----:B------:R-:W-:Y:S02]  /*4e80*/  F2FP.F16.F32.PACK_AB R0, R211, R212 ;  /* 0x000000d4d300723e */ /* 0x000fe400000000ff */
[----:B------:R1:W-:Y:S01]  /*4e90*/  STS [R20+0x1c000], R3 ;  /* 0x01c0000314007388 */ /* 0x0003e20000000800 */
[----:B------:R-:W-:Y:S01]  /*4ea0*/  FFMA.FTZ R10, R5, UR15, -R10 ;  /* 0x0000000f050a7c23 */ /* 0x000fe2000801080a */
[----:B------:R-:W-:Y:S01]  /*4eb0*/  IMAD.MOV.U32 R5, RZ, RZ, R173 ;  /* 0x000000ffff057224 */ /* 0x000fe200078e00ad */
[----:B------:R-:W-:Y:S01]  /*4ec0*/  @!P0 FSEL R5, R173, -INF , !P2 ;  /* 0xff800000ad058808 */ /* 0x000fe20005000000 */
[----:B------:R1:W-:Y:S03]  /*4ed0*/  STS [R20+0x1c400], R0 ;  /* 0x01c4000014007388 */ /* 0x0003e60000000800 */
[----:B------:R1:W-:Y:S01]  /*4ee0*/  MUFU.EX2 R165, R6 ;  /* 0x0000000600a57308 */ /* 0x0003e20000000800 */
[--C-:B------:R-:W-:Y:S09]  /*4ef0*/  FFMA.FTZ R5, R5, UR15, -R2.reuse ;  /* 0x0000000f05057c23 */ /* 0x100ff20008010802 */
[----:B------:R1:W-:Y:S02]  /*4f00*/  MUFU.EX2 R224, R5 ;  /* 0x0000000500e07308 */ /* 0x0003e40000000800 */
[----:B-1----:R-:W-:Y:S08]  /*4f10*/  F2FP.F16.F32.PACK_AB R4, R239, R240 ;  /* 0x000000f0ef04723e */ /* 0x002ff000000000ff */
[----:B------:R-:W1:Y:S01]  /*4f20*/  MUFU.EX2 R162, R10 ;  /* 0x0000000a00a27308 */ /* 0x000e620000000800 */
[----:B------:R-:W-:Y:S02]  /*4f30*/  MOV R6, R172 ;  /* 0x000000ac00067202 */ /* 0x000fe40000000f00 */
[----:B------:R-:W-:Y:S01]  /*4f40*/  F2FP.F16.F32.PACK_AB R3, R249, R250 ;  /* 0x000000faf903723e */ /* 0x000fe200000000ff */
[----:B------:R1:W-:Y:S01]  /*4f50*/  STS [R21+0x1e000], R4 ;  /* 0x01e0000415007388 */ /* 0x0003e20000000800 */
[----:B------:R-:W-:Y:S02]  /*4f60*/  @!P0 FSEL R6, R172, -INF , !P1 ;  /* 0xff800000ac068808 */ /* 0x000fe40004800000 */
[----:B------:R-:W-:Y:S01]  /*4f70*/  F2FP.F16.F32.PACK_AB R0, R235, R236 ;  /* 0x000000eceb00723e */ /* 0x000fe200000000ff */
[----:B------:R1:W-:Y:S01]  /*4f80*/  STS [R21+0x1e400], R3 ;  /* 0x01e4000315007388 */ /* 0x0003e20000000800 */
[----:B------:R-:W-:Y:S01]  /*4f90*/  IADD3 R148, P0, R148, UR12, RZ ;  /* 0x0000000c94947c10 */ /* 0x000fe2000ff1e0ff */
[----:B------:R-:W-:Y:S01]  /*4fa0*/  FFMA.FTZ R2, R6, UR15, -R2 ;  /* 0x0000000f06027c23 */ /* 0x000fe20008010802 */
[----:B------:R-:W-:Y:S01]  /*4fb0*/  F2FP.F16.F32.PACK_AB R5, R174, R175 ;  /* 0x000000afae05723e */ /* 0x000fe200000000ff */
[----:B------:R1:W-:Y:S02]  /*4fc0*/  STS [R20+0x1e000], R0 ;  /* 0x01e0000014007388 */ /* 0x0003e40000000800 */
[----:B------:R1:W4:Y:S02]  /*4fd0*/  MUFU.EX2 R223, R2 ;  /* 0x0000000200df7308 */ /* 0x0003240000000800 */
[----:B-1----:R-:W-:Y:S02]  /*4fe0*/  F2FP.F16.F32.PACK_AB R4, R86, R87 ;  /* 0x000000575604723e */ /* 0x002fe400000000ff */
[----:B------:R-:W-:Y:S02]  /*4ff0*/  F2FP.F16.F32.PACK_AB R2, R76, R77 ;  /* 0x0000004d4c02723e */ /* 0x000fe400000000ff */
[----:B------:R-:W-:Y:S02]  /*5000*/  F2FP.F16.F32.PACK_AB R3, R205, R206 ;  /* 0x000000cecd03723e */ /* 0x000fe400000000ff */
[----:B------:R-:W-:Y:S05]  /*5010*/  F2FP.F16.F32.PACK_AB R0, R245, R246 ;  /* 0x000000f6f500723e */ /* 0x000fea00000000ff */
[----:B------:R1:W-:Y:S02]  /*5020*/  STS [R20+0x1e400], R0 ;  /* 0x01e4000014007388 */ /* 0x0003e40000000800 */
[----:B-1----:R-:W-:Y:S02]  /*5030*/  F2FP.F16.F32.PACK_AB R0, R82, R83 ;  /* 0x000000535200723e */ /* 0x002fe400000000ff */
[----:B--2---:R1:W-:Y:S04]  /*5040*/  STS [R12+0x1c000], R4 ;  /* 0x01c000040c007388 */ /* 0x0043e80000000800 */
[----:B------:R2:W-:Y:S04]  /*5050*/  STS [R12+0x1c400], R3 ;  /* 0x01c400030c007388 */ /* 0x0005e80000000800 */
[----:B---3--:R3:W-:Y:S04]  /*5060*/  STS [R9+0x1c000], R0 ;  /* 0x01c0000009007388 */ /* 0x0087e80000000800 */
[----:B------:R4:W-:Y:S01]  /*5070*/  STS [R9+0x1c400], R5 ;  /* 0x01c4000509007388 */ /* 0x0009e20000000800 */
[----:B-1----:R-:W-:Y:S02]  /*5080*/  F2FP.F16.F32.PACK_AB R4, R225, R229 ;  /* 0x000000e5e104723e */ /* 0x002fe400000000ff */
[----:B--2---:R-:W-:Y:S03]  /*5090*/  F2FP.F16.F32.PACK_AB R3, R241, R242 ;  /* 0x000000f2f103723e */ /* 0x004fe600000000ff */
        /* <DEDUP_REMOVED lines=13> */
[----:B------:R4:W-:Y:S04]  /*5170*/  STS [R7+0x1c400], R0 ;  /* 0x01c4000007007388 */ /* 0x0009e80000000800 */
[----:B------:R-:W-:Y:S01]  /*5180*/  STS [R8+0x1e000], R5 ;  /* 0x01e0000508007388 */ /* 0x000fe20000000800 */
[----:B-1----:R-:W-:Y:S02]  /*5190*/  F2FP.F16.F32.PACK_AB R4, R233, R234 ;  /* 0x000000eae904723e */ /* 0x002fe400000000ff */
[----:B--2---:R-:W-:Y:S03]  /*51a0*/  F2FP.F16.F32.PACK_AB R3, R176, R177 ;  /* 0x000000b1b003723e */ /* 0x004fe600000000ff */
[----:B------:R-:W-:Y:S01]  /*51b0*/  STS [R8+0x1e400], R4 ;  /* 0x01e4000408007388 */ /* 0x000fe20000000800 */
[----:B---3--:R-:W-:Y:S03]  /*51c0*/  F2FP.F16.F32.PACK_AB R2, R223, R224 ;  /* 0x000000e0df02723e */ /* 0x008fe600000000ff */
[----:B------:R1:W-:Y:S01]  /*51d0*/  STS [R7+0x1e000], R3 ;  /* 0x01e0000307007388 */ /* 0x0003e20000000800 */
[----:B----4-:R-:W-:Y:S03]  /*51e0*/  LEA R0, R193, UR6, 0x1 ;  /* 0x00000006c1007c11 */ /* 0x010fe6000f8e08ff */
[----:B------:R2:W-:Y:S01]  /*51f0*/  STS [R7+0x1e400], R2 ;  /* 0x01e4000207007388 */ /* 0x0005e20000000800 */
[----:B------:R-:W-:Y:S03]  /*5200*/  IADD3 R145, R186, R0, RZ ;  /* 0x00000000ba917210 */ /* 0x000fe60007ffe0ff */
[----:B------:R-:W-:Y:S01]  /*5210*/  LDSM.16.M88.4 R64, [R0+0x8000] ;  /* 0x008000000040783b */ /* 0x000fe20000000200 */
[----:B------:R-:W-:Y:S07]  /*5220*/  IMAD.IADD R146, R192, 0x1, R0 ;  /* 0x00000001c0927824 */ /* 0x000fee00078e0200 */
[----:B------:R3:W-:Y:S08]  /*5230*/  LDSM.16.M88.4 R60, [R0+0xa000] ;  /* 0x00a00000003c783b */ /* 0x0007f00000000200 */
[----:B------:R-:W-:Y:S01]  /*5240*/  LDSM.16.M88.4 R32, [R187+0x4800] ;  /* 0x00480000bb20783b */ /* 0x000fe20000000200 */
[----:B-1----:R-:W-:Y:S02]  /*5250*/  MOV R3, R149 ;  /* 0x0000009500037202 */ /* 0x002fe40000000f00 */
[----:B------:R-:W-:Y:S02]  /*5260*/  IADD3.X R149, R144, UR11, RZ, P0, !PT ;  /* 0x0000000b90957c10 */ /* 0x000fe400087fe4ff */
[----:B--2---:R-:W-:Y:S02]  /*5270*/  MOV R2, R19 ;  /* 0x0000001300027202 */ /* 0x004fe40000000f00 */
[----:B------:R-:W-:Y:S01]  /*5280*/  PLOP3.LUT P0, PT, PT, PT, UP3, 0x80, 0x0 ;  /* 0x000000000000781c */ /* 0x000fe20003f0f038 */
[----:B------:R-:W1:Y:S01]  /*5290*/  LDSM.16.M88.4 R16, [R187+0x4000] ;  /* 0x00400000bb10783b */ /* 0x000e620000000200 */
[----:B---3--:R-:W-:Y:S07]  /*52a0*/  FFMA.FTZ R0, -R147, R147, 1 ;  /* 0x3f80000093007423 */ /* 0x008fee0000010193 */
[----:B------:R-:W2:Y:S01]  /*52b0*/  LDG.E R144, desc[UR40][R148.64] ;  /* 0x0000002894907981 */ /* 0x000ea2000c1e1900 */
[----:B------:R-:W-:Y:S03]  /*52c0*/  FMUL.FTZ R0, R0, UR17 ;  /* 0x0000001100007c20 */ /* 0x000fe60008410000 */
[----:B------:R-:W3:Y:S08]  /*52d0*/  LDSM.16.M88.4 R48, [R187+0x5000] ;  /* 0x00500000bb30783b */ /* 0x000ef00000000200 */
[----:B------:R-:W4:Y:S08]  /*52e0*/  LDSM.16.M88.4 R132, [R187+0x5800] ;  /* 0x00580000bb84783b */ /* 0x000f300000000200 */
[----:B------:R-:W-:Y:S08]  /*52f0*/  LDSM.16.M88.4 R136, [R146+0x8000] ;  /* 0x008000009288783b */ /* 0x000ff00000000200 */
[----:B------:R-:W4:Y:S01]  /*5300*/  LDSM.16.M88.4 R140, [R190+0x4000] ;  /* 0x00400000be8c783b */ /* 0x000f220000000200 */
        /* <DEDUP_REMOVED lines=12> */
[-C--:B----4-:R-:W-:Y:S06]  /*53d0*/  HMMA.16816.F32 R52, R64, R132.reuse, RZ ;  /* 0x000000844034723c */ /* 0x090fec00000018ff */
[C---:B------:R-:W-:Y:S06]  /*53e0*/  HMMA.16816.F32 R56, R60.reuse, R132, RZ ;  /* 0x000000843c38723c */ /* 0x040fec00000018ff */
[-C--:B------:R-:W-:Y:S06]  /*53f0*/  HMMA.16816.F32 R60, R60, R134.reuse, RZ ;  /* 0x000000863c3c723c */ /* 0x080fec00000018ff */
[----:B------:R-:W-:Y:S01]  /*5400*/  HMMA.16816.F32 R64, R64, R134, RZ ;  /* 0x000000864040723c */ /* 0x000fe200000018ff */
[----:B------:R-:W1:Y:S05]  /*5410*/  LDSM.16.M88.4 R132, [R146+0xa000] ;  /* 0x00a000009284783b */ /* 0x000e6a0000000200 */
[-C--:B------:R-:W-:Y:S06]  /*5420*/  HMMA.16816.F32 R4, R136, R140.reuse, R4 ;  /* 0x0000008c8804723c */ /* 0x080fec0000001804 */
[C---:B-1----:R-:W-:Y:S06]  /*5430*/  HMMA.16816.F32 R8, R132.reuse, R140, R8 ;  /* 0x0000008c8408723c */ /* 0x042fec0000001808 */
        /* <DEDUP_REMOVED lines=40> */
[----:B------:R-:W-:Y:S05]  /*56c0*/  IADD3 R140, R192, R145, RZ ;  /* 0x00000091c08c7210 */ /* 0x000fea0007ffe0ff */
        /* <DEDUP_REMOVED lines=8> */
[----:B------:R-:W-:Y:S04]  /*5750*/  FADD.FTZ R5, -R144, R5 ;  /* 0x0000000590057221 */ /* 0x000fe80000010100 */
[----:B------:R-:W-:Y:S01]  /*5760*/  FMUL.FTZ R4, R2, R4 ;  /* 0x0000000402047220 */ /* 0x000fe20000410000 */
[----:B------:R-:W-:Y:S01]  /*5770*/  FMUL.FTZ R5, R100, R5 ;  /* 0x0000000564057220 */ /* 0x000fe20000410000 */
[----:B------:R2:W5:Y:S02]  /*5780*/  LDG.E R2, desc[UR40][R148.64+0x100] ;  /* 0x0001002894027981 */ /* 0x000564000c1e1900 */
[----:B------:R-:W-:Y:S01]  /*5790*/  FMUL.FTZ R147, R4, R0 ;  /* 0x0000000004937220 */ /* 0x000fe20000410000 */
[----:B------:R-:W-:Y:S01]  /*57a0*/  MOV R4, R3 ;  /* 0x0000000300047202 */ /* 0x000fe20000000f00 */
[----:B------:R2:W5:Y:S04]  /*57b0*/  LDL.LU R100, [R1+0x124] ;  /* 0x0001240001647983 */ /* 0x0005680000300800 */
[----:B------:R-:W3:Y:S01]  /*57c0*/  LDG.E R3, desc[UR40][R148.64+0x20] ;  /* 0x0000202894037981 */ /* 0x000ee2000c1e1900 */
[----:B------:R-:W-:Y:S02]  /*57d0*/  FFMA.FTZ R4, -R4, R4, 1 ;  /* 0x3f80000004047423 */ /* 0x000fe40000010104 */
[----:B------:R-:W-:Y:S01]  /*57e0*/  FADD.FTZ R16, -R144, R16 ;  /* 0x0000001090107221 */ /* 0x000fe20000010100 */
[----:B------:R2:W5:Y:S01]  /*57f0*/  LDG.E R0, desc[UR40][R148.64+0x120] ;  /* 0x0001202894007981 */ /* 0x000562000c1e1900 */
[----:B------:R-:W-:Y:S01]  /*5800*/  FMUL.FTZ R4, R4, UR17 ;  /* 0x0000001104047c20 */ /* 0x000fe20008410000 */
[-C--:B-1----:R-:W-:Y:S06]  /*5810*/  HMMA.16816.F32 R20, R132, R136.reuse, R20 ;  /* 0x000000888414723c */ /* 0x082fec0000001814 */
[C---:B------:R-:W-:Y:S06]  /*5820*/  HMMA.16816.F32 R24, R140.reuse, R136, R24 ;  /* 0x000000888c18723c */ /* 0x040fec0000001818 */
[-C--:B------:R-:W-:Y:S06]  /*5830*/  HMMA.16816.F32 R28, R140, R138.reuse, R28 ;  /* 0x0000008a8c1c723c */ /* 0x080fec000000181c */
[C---:B------:R-:W-:Y:S01]  /*5840*/  HMMA.16816.F32 R32, R132.reuse, R138, R32 ;  /* 0x0000008a8420723c */ /* 0x040fe20000001820 */
[----:B------:R-:W1:Y:S05]  /*5850*/  LDSM.16.M88.4 R136, [R189+0x5000] ;  /* 0x00500000bd88783b */ /* 0x000e6a0000000200 */
[C---:B------:R-:W-:Y:S11]  /*5860*/  FADD.FTZ R20, -R144.reuse, R20 ;  /* 0x0000001490147221 */ /* 0x040ff60000010100 */
[----:B------:R-:W-:Y:S07]  /*5870*/  @!UPT UIADD3 URZ, URZ, URZ, URZ ;  /* 0x0000003f3f3ff290 */ /* 0x000fee000fffe03f */
[C---:B------:R-:W-:Y:S01]  /*5880*/  FADD.FTZ R32, -R144.reuse, R32 ;  /* 0x0000002090207221 */ /* 0x040fe20000010100 */
[C---:B------:R-:W-:Y:S01]  /*5890*/  FADD.FTZ R33, -R144.reuse, R33 ;  /* 0x0000002190217221 */ /* 0x040fe20000010100 */
        /* <DEDUP_REMOVED lines=10> */
[----:B------:R-:W-:Y:S01]  /*5940*/  FMUL.FTZ R132, R5, R4 ;  /* 0x0000000405847220 */ /* 0x000fe20000410000 */
[C---:B------:R-:W-:Y:S03]  /*5950*/  FADD.FTZ R4, -R144.reuse, R17 ;  /* 0x0000001190047221 */ /* 0x040fe60000010100 */
[----:B------:R-:W-:Y:S01]  /*5960*/  FMUL.FTZ R17, R99, R16 ;  /* 0x0000001063117220 */ /* 0x000fe20000410000 */
[----:B------:R-:W-:Y:S01]  /*5970*/  FMUL.FTZ R133, R97, R20 ;  /* 0x0000001461857220 */ /* 0x000fe20000410000 */
[----:B------:R2:W5:Y:S01]  /*5980*/  LDL.LU R99, [R1+0x120] ;  /* 0x0001200001637983 */ /* 0x0005620000300800 */
[----:B------:R-:W-:Y:S01]  /*5990*/  FADD.FTZ R134, -R144, R21 ;  /* 0x0000001590867221 */ /* 0x000fe20000010100 */
[----:B------:R-:W-:Y:S01]  /*59a0*/  FMUL.FTZ R21, R98, R4 ;  /* 0x0000000462157220 */ /* 0x000fe20000410000 */
[----:B------:R-:W-:Y:S01]  /*59b0*/  FFMA.FTZ R4, -R95, R95, 1 ;  /* 0x3f8000005f047423 */ /* 0x000fe2000001015f */
[----:B------:R2:W5:Y:S01]  /*59c0*/  LDL.LU R98, [R1+0x11c] ;  /* 0x00011c0001627983 */ /* 0x0005620000300800 */
[----:B------:R-:W-:Y:S01]  /*59d0*/  FMUL.FTZ R134, R96, R134 ;  /* 0x0000008660867220 */ /* 0x000fe20000410000 */
[----:B------:R-:W-:Y:S01]  /*59e0*/  FFMA.FTZ R16, -R94, R94, 1 ;  /* 0x3f8000005e107423 */ /* 0x000fe2000001015e */
[----:B------:R-:W-:Y:S01]  /*59f0*/  FFMA.FTZ R20, -R93, R93, 1 ;  /* 0x3f8000005d147423 */ /* 0x000fe2000001015d */
[----:B------:R2:W5:Y:S01]  /*5a00*/  LDL.LU R97, [R1+0x118] ;  /* 0x0001180001617983 */ /* 0x0005620000300800 */
[----:B------:R-:W-:Y:S01]  /*5a10*/  FFMA.FTZ R5, -R92, R92, 1 ;  /* 0x3f8000005c057423 */ /* 0x000fe2000001015c */
[----:B------:R-:W-:Y:S01]  /*5a20*/  FMUL.FTZ R52, R79, R52 ;  /* 0x000000344f347220 */ /* 0x000fe20000410000 */
[----:B------:R-:W-:Y:S01]  /*5a30*/  FADD.FTZ R53, -R144, R53 ;  /* 0x0000003590357221 */ /* 0x000fe20000010100 */
[----:B------:R2:W5:Y:S01]  /*5a40*/  LDL.LU R96, [R1+0x114] ;  /* 0x0001140001607983 */ /* 0x0005620000300800 */
[----:B------:R-:W-:Y:S01]  /*5a50*/  FMUL.FTZ R4, R4, UR17 ;  /* 0x0000001104047c20 */ /* 0x000fe20008410000 */
[----:B------:R-:W-:Y:S01]  /*5a60*/  FMUL.FTZ R20, R20, UR17 ;  /* 0x0000001114147c20 */ /* 0x000fe20008410000 */
[----:B------:R-:W-:Y:S01]  /*5a70*/  FMUL.FTZ R53, R78, R53 ;  /* 0x000000354e357220 */ /* 0x000fe20000410000 */
[----:B------:R2:W5:Y:S01]  /*5a80*/  LDL.LU R95, [R1+0x110] ;  /* 0x00011000015f7983 */ /* 0x0005620000300800 */
[----:B------:R-:W-:Y:S01]  /*5a90*/  FMUL.FTZ R4, R17, R4 ;  /* 0x0000000411047220 */ /* 0x000fe20000410000 */
[----:B------:R-:W-:Y:S01]  /*5aa0*/  FMUL.FTZ R20, R133, R20 ;  /* 0x0000001485147220 */ /* 0x000fe20000410000 */
[----:B------:R-:W-:Y:S01]  /*5ab0*/  FFMA.FTZ R133, -R89, R89, 1 ;  /* 0x3f80000059857423 */ /* 0x000fe20000010159 */
[----:B------:R2:W5:Y:S01]  /*5ac0*/  LDL.LU R94, [R1+0x10c] ;  /* 0x00010c00015e7983 */ /* 0x0005620000300800 */
[----:B------:R-:W-:Y:S01]  /*5ad0*/  FMUL.FTZ R16, R16, UR17 ;  /* 0x0000001110107c20 */ /* 0x000fe20008410000 */
[----:B------:R-:W-:Y:S01]  /*5ae0*/  F2FP.F16.F32.PACK_AB R17, R132, R147 ;  /* 0x000000938411723e */ /* 0x000fe200000000ff */
[----:B------:R-:W-:Y:S01]  /*5af0*/  FFMA.FTZ R132, -R88, R88, 1 ;  /* 0x3f80000058847423 */ /* 0x000fe20000010158 */
[----:B------:R2:W5:Y:S01]  /*5b00*/  LDL.LU R93, [R1+0x108] ;  /* 0x00010800015d7983 */ /* 0x0005620000300800 */
[----:B------:R-:W-:Y:S01]  /*5b10*/  FMUL.FTZ R5, R5, UR17 ;  /* 0x0000001105057c20 */ /* 0x000fe20008410000 */
[----:B------:R-:W-:Y:S01]  /*5b20*/  FMUL.FTZ R16, R21, R16 ;  /* 0x0000001015107220 */ /* 0x000fe20000410000 */
[----:B------:R-:W-:Y:S01]  /*5b30*/  FADD.FTZ R21, -R144, R37 ;  /* 0x0000002590157221 */ /* 0x000fe20000010100 */
[----:B------:R2:W5:Y:S01]  /*5b40*/  LDL.LU R92, [R1+0x104] ;  /* 0x00010400015c7983 */ /* 0x0005620000300800 */
[----:B------:R-:W-:Y:S01]  /*5b50*/  FMUL.FTZ R5, R134, R5 ;  /* 0x0000000586057220 */ /* 0x000fe20000410000 */
[----:B------:R-:W-:Y:S01]  /*5b60*/  FMUL.FTZ R133, R133, UR17 ;  /* 0x0000001185857c20 */ /* 0x000fe20008410000 */
[----:B------:R-:W-:Y:S01]  /*5b70*/  F2FP.F16.F32.PACK_AB R16, R16, R4 ;  /* 0x000000041010723e */ /* 0x000fe200000000ff */
[----:B------:R-:W-:Y:S01]  /*5b80*/  FMUL.FTZ R4, R91, R32 ;  /* 0x000000205b047220 */ /* 0x000fe20000410000 */
[----:B------:R-:W-:Y:S01]  /*5b90*/  FMUL.FTZ R21, R86, R21 ;  /* 0x0000001556157220 */ /* 0x000fe20000410000 */
[----:B------:R2:W5:Y:S01]  /*5ba0*/  LDL.LU R91, [R1+0x100] ;  /* 0x00010000015b7983 */ /* 0x0005620000300800 */
[----:B------:R-:W-:Y:S01]  /*5bb0*/  F2FP.F16.F32.PACK_AB R134, R5, R20 ;  /* 0x000000140586723e */ /* 0x000fe200000000ff */
[----:B------:R-:W-:Y:S01]  /*5bc0*/  FMUL.FTZ R5, R90, R33 ;  /* 0x000000215a057220 */ /* 0x000fe20000410000 */
[----:B------:R-:W-:Y:S01]  /*5bd0*/  FFMA.FTZ R37, -R85, R85, 1 ;  /* 0x3f80000055257423 */ /* 0x000fe20000010155 */
[----:B------:R2:W5:Y:S01]  /*5be0*/  LDL.LU R90, [R1+0xfc] ;  /* 0x0000fc00015a7983 */ /* 0x0005620000300800 */
[----:B------:R-:W-:Y:S01]  /*5bf0*/  FFMA.FTZ R33, -R81, R81, 1 ;  /* 0x3f80000051217423 */ /* 0x000fe20000010151 */
[----:B------:R-:W-:Y:S01]  /*5c00*/  FFMA.FTZ R32, -R80, R80, 1 ;  /* 0x3f80000050207423 */ /* 0x000fe20000010150 */
[----:B------:R-:W-:Y:S01]  /*5c10*/  FADD.FTZ R20, -R144, R36 ;  /* 0x0000002490147221 */ /* 0x000fe20000010100 */
[----:B------:R2:W5:Y:S01]  /*5c20*/  LDL.LU R89, [R1+0xf8] ;  /* 0x0000f80001597983 */ /* 0x0005620000300800 */
[----:B------:R-:W-:Y:S01]  /*5c30*/  FFMA.FTZ R36, -R84, R84, 1 ;  /* 0x3f80000054247423 */ /* 0x000fe20000010154 */
[----:B------:R-:W-:Y:S01]  /*5c40*/  FMUL.FTZ R133, R4, R133 ;  /* 0x0000008504857220 */ /* 0x000fe20000410000 */
[----:B------:R-:W-:Y:S01]  /*5c50*/  FMUL.FTZ R20, R87, R20 ;  /* 0x0000001457147220 */ /* 0x000fe20000410000 */
[----:B------:R2:W5:Y:S01]  /*5c60*/  LDL.LU R88, [R1+0xf4] ;  /* 0x0000f40001587983 */ /* 0x0005620000300800 */
[C---:B------:R-:W-:Y:S01]  /*5c70*/  FADD.FTZ R4, -R144.reuse, R48 ;  /* 0x0000003090047221 */ /* 0x040fe20000010100 */
[----:B------:R-:W-:Y:S01]  /*5c80*/  FADD.FTZ R48, -R144, R64 ;  /* 0x0000004090307221 */ /* 0x000fe20000010100 */
[----:B------:R-:W-:Y:S01]  /*5c90*/  FMUL.FTZ R36, R36, UR17 ;  /* 0x0000001124247c20 */ /* 0x000fe20008410000 */
[----:B------:R2:W5:Y:S01]  /*5ca0*/  LDL.LU R87, [R1+0xf0] ;  /* 0x0000f00001577983 */ /* 0x0005620000300800 */
[----:B------:R-:W-:Y:S01]  /*5cb0*/  FMUL.FTZ R4, R83, R4 ;  /* 0x0000000453047220 */ /* 0x000fe20000410000 */
[----:B------:R-:W-:Y:S01]  /*5cc0*/  FMUL.FTZ R48, R77, R48 ;  /* 0x000000304d307220 */ /* 0x000fe20000410000 */
[----:B------:R-:W-:Y:S01]  /*5cd0*/  FMUL.FTZ R36, R21, R36 ;  /* 0x0000002415247220 */ /* 0x000fe20000410000 */
[----:B------:R2:W5:Y:S01]  /*5ce0*/  LDL.LU R86, [R1+0xec] ;  /* 0x0000ec0001567983 */ /* 0x0005620000300800 */
[----:B------:R-:W-:Y:S01]  /*5cf0*/  FFMA.FTZ R21, -R75, R75, 1 ;  /* 0x3f8000004b157423 */ /* 0x000fe2000001014b */
[----:B------:R-:W-:Y:S01]  /*5d00*/  FMUL.FTZ R37, R37, UR17 ;  /* 0x0000001125257c20 */ /* 0x000fe20008410000 */
[----:B------:R-:W-:Y:S01]  /*5d10*/  FMUL.FTZ R33, R33, UR17 ;  /* 0x0000001121217c20 */ /* 0x000fe20008410000 */
[----:B------:R2:W5:Y:S01]  /*5d20*/  LDL.LU R85, [R1+0xe8] ;  /* 0x0000e80001557983 */ /* 0x0005620000300800 */
[----:B------:R-:W-:Y:S01]  /*5d30*/  FMUL.FTZ R132, R132, UR17 ;  /* 0x0000001184847c20 */ /* 0x000fe20008410000 */
[----:B------:R-:W-:Y:S01]  /*5d40*/  FMUL.FTZ R37, R20, R37 ;  /* 0x0000002514257220 */ /* 0x000fe20000410000 */
[----:B------:R-:W-:Y:S01]  /*5d50*/  FFMA.FTZ R20, -R74, R74, 1 ;  /* 0x3f8000004a147423 */ /* 0x000fe2000001014a */
[----:B------:R2:W5:Y:S01]  /*5d60*/  LDL.LU R84, [R1+0xe4] ;  /* 0x0000e40001547983 */ /* 0x0005620000300800 */
[----:B------:R-:W-:Y:S01]  /*5d70*/  FMUL.FTZ R132, R5, R132 ;  /* 0x0000008405847220 */ /* 0x000fe20000410000 */
[C---:B------:R-:W-:Y:S01]  /*5d80*/  FADD.FTZ R5, -R144.reuse, R49 ;  /* 0x0000003190057221 */ /* 0x040fe20000010100 */
[----:B------:R-:W-:Y:S01]  /*5d90*/  FADD.FTZ R49, -R144, R65 ;  /* 0x0000004190317221 */ /* 0x000fe20000010100 */
[----:B------:R2:W5:Y:S01]  /*5da0*/  LDL.LU R83, [R1+0xe0] ;  /* 0x0000e00001537983 */ /* 0x0005620000300800 */
[----:B------:R-:W-:Y:S01]  /*5db0*/  FMUL.FTZ R32, R32, UR17 ;  /* 0x0000001120207c20 */ /* 0x000fe20008410000 */
[----:B------:R-:W-:Y:S01]  /*5dc0*/  FMUL.FTZ R5, R82, R5 ;  /* 0x0000000552057220 */ /* 0x000fe20000410000 */
[----:B------:R-:W-:Y:S01]  /*5dd0*/  FMUL.FTZ R49, R76, R49 ;  /* 0x000000314c317220 */ /* 0x000fe20000410000 */
[----:B------:R2:W5:Y:S01]  /*5de0*/  LDL.LU R82, [R1+0xdc] ;  /* 0x0000dc0001527983 */ /* 0x0005620000300800 */
[----:B------:R-:W-:Y:S01]  /*5df0*/  FMUL.FTZ R33, R4, R33 ;  /* 0x0000002104217220 */ /* 0x000fe20000410000 */
[----:B------:R-:W-:Y:S01]  /*5e00*/  FFMA.FTZ R4, -R72, R72, 1 ;  /* 0x3f80000048047423 */ /* 0x000fe20000010148 */
        /* <DEDUP_REMOVED lines=14> */
[----:B------:R-:W-:Y:S02]  /*5ef0*/  F2FP.F16.F32.PACK_AB R132, R132, R133 ;  /* 0x000000858484723e */ /* 0x000fe400000000ff */
[----:B------:R-:W-:Y:S01]  /*5f00*/  FMUL.FTZ R4, R49, R4 ;  /* 0x0000000431047220 */ /* 0x000fe20000410000 */
[----:B------:R2:W5:Y:S01]  /*5f10*/  LDL.LU R77, [R1+0xc8] ;  /* 0x0000c800014d7983 */ /* 0x0005620000300800 */
[----:B------:R-:W-:Y:S02]  /*5f20*/  F2FP.F16.F32.PACK_AB R49, R36, R37 ;  /* 0x000000252431723e */ /* 0x000fe400000000ff */
[----:B------:R-:W-:Y:S01]  /*5f30*/  F2FP.F16.F32.PACK_AB R37, R20, R21 ;  /* 0x000000151425723e */ /* 0x000fe200000000ff */
[----:B------:R2:W5:Y:S01]  /*5f40*/  LDL.LU R76, [R1+0xc4] ;  /* 0x0000c400014c7983 */ /* 0x0005620000300800 */
[----:B------:R-:W-:Y:S01]  /*5f50*/  FFMA.FTZ R20, -R71, R71, 1 ;  /* 0x3f80000047147423 */ /* 0x000fe20000010147 */
[----:B------:R-:W-:Y:S01]  /*5f60*/  FFMA.FTZ R21, -R70, R70, 1 ;  /* 0x3f80000046157423 */ /* 0x000fe20000010146 */
[----:B------:R-:W-:Y:S01]  /*5f70*/  F2FP.F16.F32.PACK_AB R36, R4, R5 ;  /* 0x000000050424723e */ /* 0x000fe200000000ff */
[----:B------:R2:W5:Y:S01]  /*5f80*/  LDL.LU R75, [R1+0xc0] ;  /* 0x0000c000014b7983 */ /* 0x0005620000300800 */
[----:B------:R-:W-:Y:S01]  /*5f90*/  FMUL.FTZ R20, R20, UR17 ;  /* 0x0000001114147c20 */ /* 0x000fe20008410000 */
[----:B------:R-:W-:Y:S02]  /*5fa0*/  FMUL.FTZ R21, R21, UR17 ;  /* 0x0000001115157c20 */ /* 0x000fe40008410000 */
        /* <DEDUP_REMOVED lines=12> */
[----:B------:R-:W3:Y:S01]  /*6070*/  LDL.LU.64 R136, [R1+0x28] ;  /* 0x0000280001887983 */ /* 0x000ee20000300a00 */
[----:B------:R-:W1:Y:S01]  /*6080*/  LDC.64 R6, c[0x0][0x240] ;  /* 0x00009000ff067b82 */ /* 0x000e620000000a00 */
[----:B------:R-:W-:Y:S02]  /*6090*/  ULOP3.LUT UR5, UR16, 0x1, URZ, 0xc0, !UPT ;  /* 0x0000000110057892 */ /* 0x000fe4000f8ec03f */
[----:B------:R-:W4:Y:S02]  /*60a0*/  LDL.LU R64, [R1+0x38] ;  /* 0x0000380001407983 */ /* 0x000f240000300800 */
[----:B------:R-:W-:Y:S04]  /*60b0*/  UISETP.NE.U32.AND UP0, UPT, UR5, 0x1, UPT ;  /* 0x000000010500788c */ /* 0x000fe8000bf05070 */
[----:B------:R-:W-:Y:S06]  /*60c0*/  USEL UR5, UR34, 0x4000, !UP0 ;  /* 0x0000400022057887 */ /* 0x000fec000c000000 */
[----:B------:R-:W-:Y:S01]  /*60d0*/  IADD3 R191, R191, UR5, RZ ;  /* 0x00000005bfbf7c10 */ /* 0x000fe2000fffe0ff */
[----:B----4-:R-:W-:Y:S01]  /*60e0*/  VIADD R64, R64, UR5 ;  /* 0x0000000540407c36 */ /* 0x010fe20008000000 */
[C---:B-1----:R-:W-:Y:S01]  /*60f0*/  SHF.L.U64.HI R7, R6.reuse, 0x6, R7 ;  /* 0x0000000606077819 */ /* 0x042fe20000010207 */
[C---:B------:R-:W-:Y:S02]  /*6100*/  IMAD.U32 R4, R6.reuse, -0x80, RZ ;  /* 0xffffff8006047824 */ /* 0x040fe400078e00ff */
[----:B------:R-:W-:Y:S03]  /*6110*/  IMAD.SHL.U32 R6, R6, 0x40, RZ ;  /* 0x0000004006067824 */ /* 0x000fe600078e00ff */
[C---:B---3--:R-:W-:Y:S04]  /*6120*/  LEA R5, P1, R4.reuse, R136, 0x1 ;  /* 0x0000008804057211 */ /* 0x048fe800078208ff */
[----:B------:R-:W-:Y:S01]  /*6130*/  LEA.HI.X.SX32 R4, R4, R137, 0x1, P1 ;  /* 0x0000008904047211 */ /* 0x000fe200008f0eff */
[----:B------:R-:W-:Y:S03]  /*6140*/  IMAD.MOV.U32 R52, RZ, RZ, R5 ;  /* 0x000000ffff347224 */ /* 0x000fe600078e0005 */
[----:B------:R-:W-:Y:S02]  /*6150*/  MOV R53, R4 ;  /* 0x0000000400357202 */ /* 0x000fe40000000f00 */
[-C--:B------:R-:W-:Y:S03]  /*6160*/  IADD3 R4, P1, R52, R6.reuse, RZ ;  /* 0x0000000634047210 */ /* 0x080fe60007f3e0ff */
[----:B------:R-:W-:Y:S01]  /*6170*/  @!PT LDS RZ, [RZ] ;  /* 0x00000000fffff984 */ /* 0x000fe20000000800 */
[----:B------:R-:W-:Y:S01]  /*6180*/  @!PT LDS RZ, [RZ] ;  /* 0x00000000fffff984 */ /* 0x000fe20000000800 */
[----:B------:R-:W-:Y:S01]  /*6190*/  @!PT LDS RZ, [RZ] ;  /* 0x00000000fffff984 */ /* 0x000fe20000000800 */
[----:B------:R-:W-:Y:S02]  /*61a0*/  LDGSTS.E.BYPASS.LTC128B.128 [R64], desc[UR40][R52.64] ;  /* 0x0000000034407fae */ /* 0x000fe4000b901d68 */
[--C-:B------:R-:W-:Y:S02]  /*61b0*/  IMAD.X R5, R53, 0x1, R7.reuse, P1 ;  /* 0x0000000135057824 */ /* 0x100fe400008e0607 */
[----:B------:R1:W-:Y:S04]  /*61c0*/  STL.64 [R1+0x28], R52 ;  /* 0x0000283401007387 */ /* 0x0003e80000100a00 */
[----:B------:R3:W-:Y:S04]  /*61d0*/  LDGSTS.E.BYPASS.LTC128B.128 [R64+0x1000], desc[UR40][R4.64] ;  /* 0x0100000004407fae */ /* 0x0007e8000b901d68 */
[----:B------:R1:W-:Y:S01]  /*61e0*/  STL [R1+0x38], R64 ;  /* 0x0000384001007387 */ /* 0x0003e20000100800 */
[-C--:B---3--:R-:W-:Y:S04]  /*61f0*/  IADD3 R4, P1, R4, R6.reuse, RZ ;  /* 0x0000000604047210 */ /* 0x088fe80007f3e0ff */
[----:B------:R-:W-:Y:S02]  /*6200*/  IADD3.X R5, R5, R7, RZ, P1, !PT ;  /* 0x0000000705057210 */ /* 0x000fe40000ffe4ff */
[----:B------:R-:W-:Y:S03]  /*6210*/  IADD3 R6, P1, R4, R6, RZ ;  /* 0x0000000604067210 */ /* 0x000fe60007f3e0ff */
[----:B------:R1:W-:Y:S02]  /*6220*/  LDGSTS.E.BYPASS.LTC128B.128 [R64+0x2000], desc[UR40][R4.64] ;  /* 0x0200000004407fae */ /* 0x0003e4000b901d68 */
[----:B------:R-:W-:Y:S05]  /*6230*/  IMAD.X R7, R5, 0x1, R7, P1 ;  /* 0x0000000105077824 */ /* 0x000fea00008e0607 */
[----:B------:R1:W-:Y:S04]  /*6240*/  LDGSTS.E.BYPASS.LTC128B.128 [R64+0x3000], desc[UR40][R6.64] ;  /* 0x0300000006407fae */ /* 0x0003e8000b901d68 */
[----:B------:R-:W0:Y:S02]  /*6250*/  LDGDEPBAR ;  /* 0x00000000000079af */ /* 0x000e240000000000 */
.L_x_994:
[----:B-1----:R-:W3:Y:S01]  /*6260*/  LDL.LU R53, [R1+0x4] ;  /* 0x0000040001357983 */ /* 0x002ee20000300800 */
[C---:B-----5:R-:W-:Y:S01]  /*6270*/  FADD.FTZ R10, -R0.reuse, R10 ;  /* 0x0000000a000a7221 */ /* 0x060fe20000010100 */
[----:B------:R-:W-:Y:S01]  /*6280*/  FADD.FTZ R11, -R0, R11 ;  /* 0x0000000b000b7221 */ /* 0x000fe20000010100 */
[----:B------:R-:W-:Y:S01]  /*6290*/  FFMA.FTZ R7, -R181, R181, 1 ;  /* 0x3f800000b5077423 */ /* 0x000fe200000101b5 */
[----:B------:R-:W4:Y:S01]  /*62a0*/  LDL.LU R52, [R1] ;  /* 0x0000000001347983 */ /* 0x000f220000300800 */
[C---:B------:R-:W-:Y:S01]  /*62b0*/  FADD.FTZ R19, -R3.reuse, R19 ;  /* 0x0000001303137221 */ /* 0x040fe20000010100 */
[----:B------:R-:W-:Y:S01]  /*62c0*/  FADD.FTZ R18, -R3, R18 ;  /* 0x0000001203127221 */ /* 0x000fe20000010100 */
[----:B------:R-:W-:Y:S01]  /*62d0*/  FFMA.FTZ R6, -R180, R180, 1 ;  /* 0x3f800000b4067423 */ /* 0x000fe200000101b4 */
[----:B------:R-:W2:Y:S01]  /*62e0*/  LDL R137, [R1+0x8] ;  /* 0x0000080001897983 */ /* 0x000ea20000100800 */
[----:B------:R-:W-:Y:S01]  /*62f0*/  FFMA.FTZ R5, -R169, R169, 1 ;  /* 0x3f800000a9057423 */ /* 0x000fe200000101a9 */
[----:B------:R-:W-:Y:S01]  /*6300*/  FADD.FTZ R22, -R3, R22 ;  /* 0x0000001603167221 */ /* 0x000fe20000010100 */
[----:B------:R-:W-:Y:S01]  /*6310*/  FFMA.FTZ R4, -R168, R168, 1 ;  /* 0x3f800000a8047423 */ /* 0x000fe200000101a8 */
[----:B------:R-:W2:Y:S01]  /*6320*/  LDL R136, [R1+0x14] ;  /* 0x0000140001887983 */ /* 0x000ea20000100800 */
[----:B------:R-:W-:Y:S01]  /*6330*/  FMUL.FTZ R19, R231, R19 ;  /* 0x00000013e7137220 */ /* 0x000fe20000410000 */
[----:B------:R-:W-:Y:S01]  /*6340*/  FMUL.FTZ R18, R232, R18 ;  /* 0x00000012e8127220 */ /* 0x000fe20000410000 */
[----:B------:R-:W-:Y:S01]  /*6350*/  FADD.FTZ R23, -R3, R23 ;  /* 0x0000001703177221 */ /* 0x000fe20000010100 */
[----:B------:R-:W2:Y:S01]  /*6360*/  LDL R135, [R1+0x24] ;  /* 0x0000240001877983 */ /* 0x000ea20000100800 */
[----:B------:R-:W-:Y:S01]  /*6370*/  FMUL.FTZ R22, R222, R22 ;  /* 0x00000016de167220 */ /* 0x000fe20000410000 */
[----:B------:R-:W-:Y:S01]  /*6380*/  FMUL.FTZ R20, R33, R20 ;  /* 0x0000001421147220 */ /* 0x000fe20000410000 */
[----:B------:R-:W-:Y:S01]  /*6390*/  FMUL.FTZ R23, R221, R23 ;  /* 0x00000017dd177220 */ /* 0x000fe20000410000 */
[----:B------:R-:W2:Y:S01]  /*63a0*/  LDL R133, [R1+0x20] ;  /* 0x0000200001857983 */ /* 0x000ea20000100800 */
[C---:B------:R-:W-:Y:S01]  /*63b0*/  FADD.FTZ R38, -R3.reuse, R38 ;  /* 0x0000002603267221 */ /* 0x040fe20000010100 */
[C---:B------:R-:W-:Y:S01]  /*63c0*/  FADD.FTZ R39, -R3.reuse, R39 ;  /* 0x0000002703277221 */ /* 0x040fe20000010100 */
[----:B------:R-:W-:Y:S01]  /*63d0*/  FADD.FTZ R50, -R3, R50 ;  /* 0x0000003203327221 */ /* 0x000fe20000010100 */
[----:B------:R-:W2:Y:S01]  /*63e0*/  LDL R65, [R1+0xc] ;  /* 0x00000c0001417983 */ /* 0x000ea20000100800 */
[----:B------:R-:W-:Y:S01]  /*63f0*/  FMUL.FTZ R38, R206, R38 ;  /* 0x00000026ce267220 */ /* 0x000fe20000410000 */
[----:B------:R-:W-:Y:S01]  /*6400*/  FMUL.FTZ R39, R205, R39 ;  /* 0x00000027cd277220 */ /* 0x000fe20000410000 */
[C---:B------:R-:W-:Y:S01]  /*6410*/  FADD.FTZ R51, -R3.reuse, R51 ;  /* 0x0000003303337221 */ /* 0x040fe20000010100 */
[----:B------:R-:W2:Y:S01]  /*6420*/  LDL R64, [R1+0x10] ;  /* 0x0000100001407983 */ /* 0x000ea20000100800 */
        /* <DEDUP_REMOVED lines=8> */
[----:B------:R-:W-:Y:S01]  /*64b0*/  FFMA.FTZ R3, -R150, R150, 1 ;  /* 0x3f80000096037423 */ /* 0x000fe20000010196 */
[----:B------:R-:W-:Y:S01]  /*64c0*/  FMUL.FTZ R67, R162, R67 ;  /* 0x00000043a2437220 */ /* 0x000fe20000410000 */
[----:B------:R-:W-:Y:S01]  /*64d0*/  FMUL.FTZ R55, R170, R55 ;  /* 0x00000037aa377220 */ /* 0x000fe20000410000 */
[----:B------:R-:W-:Y:S01]  /*64e0*/  FMUL.FTZ R66, R165, R66 ;  /* 0x00000042a5427220 */ /* 0x000fe20000410000 */
[----:B------:R-:W-:Y:S01]  /*64f0*/  FMUL.FTZ R3, R3, UR17 ;  /* 0x0000001103037c20 */ /* 0x000fe20008410000 */
[C---:B------:R-:W-:Y:S01]  /*6500*/  FADD.FTZ R13, -R2.reuse, R13 ;  /* 0x0000000d020d7221 */ /* 0x040fe20000010100 */
[----:B------:R-:W-:Y:S01]  /*6510*/  FMUL.FTZ R35, R211, R35 ;  /* 0x00000023d3237220 */ /* 0x000fe20000410000 */
[C---:B------:R-:W-:Y:S01]  /*6520*/  FADD.FTZ R8, -R2.reuse, R8 ;  /* 0x0000000802087221 */ /* 0x040fe20000010100 */
[C---:B------:R-:W-:Y:S01]  /*6530*/  FADD.FTZ R9, -R2.reuse, R9 ;  /* 0x0000000902097221 */ /* 0x040fe20000010100 */
[----:B------:R-:W-:Y:S01]  /*6540*/  FMUL.FTZ R13, R243, R13 ;  /* 0x0000000df30d7220 */ /* 0x000fe20000410000 */
[----:B------:R-:W-:Y:S01]  /*6550*/  FADD.FTZ R29, -R2, R29 ;  /* 0x0000001d021d7221 */ /* 0x000fe20000010100 */
[----:B------:R-:W-:Y:S01]  /*6560*/  FMUL.FTZ R8, R248, R8 ;  /* 0x00000008f8087220 */ /* 0x000fe20000410000 */
[----:B------:R-:W-:Y:S01]  /*6570*/  FMUL.FTZ R9, R247, R9 ;  /* 0x00000009f7097220 */ /* 0x000fe20000410000 */
[----:B------:R-:W-:Y:S01]  /*6580*/  FMUL.FTZ R54, R171, R54 ;  /* 0x00000036ab367220 */ /* 0x000fe20000410000 */
[----:B------:R-:W-:Y:S01]  /*6590*/  FMUL.FTZ R29, R235, R29 ;  /* 0x0000001deb1d7220 */ /* 0x000fe20000410000 */
[----:B------:R-:W-:Y:S01]  /*65a0*/  FADD.FTZ R12, -R2, R12 ;  /* 0x0000000c020c7221 */ /* 0x000fe20000010100 */
[----:B------:R-:W-:Y:S01]  /*65b0*/  FMUL.FTZ R34, R212, R34 ;  /* 0x00000022d4227220 */ /* 0x000fe20000410000 */
[C---:B------:R-:W-:Y:S01]  /*65c0*/  FADD.FTZ R25, -R2.reuse, R25 ;  /* 0x0000001902197221 */ /* 0x040fe20000010100 */
[----:B------:R-:W-:Y:S01]  /*65d0*/  FADD.FTZ R28, -R2, R28 ;  /* 0x0000001c021c7221 */ /* 0x000fe20000010100 */
[----:B------:R-:W-:Y:S01]  /*65e0*/  FMUL.FTZ R12, R244, R12 ;  /* 0x0000000cf40c7220 */ /* 0x000fe20000410000 */
[----:B------:R-:W-:Y:S01]  /*65f0*/  FADD.FTZ R41, -R2, R41 ;  /* 0x0000002902297221 */ /* 0x000fe20000010100 */
[----:B------:R-:W-:Y:S01]  /*6600*/  FMUL.FTZ R25, R239, R25 ;  /* 0x00000019ef197220 */ /* 0x000fe20000410000 */
[----:B------:R-:W-:Y:S01]  /*6610*/  FMUL.FTZ R28, R236, R28 ;  /* 0x0000001cec1c7220 */ /* 0x000fe20000410000 */
[C---:B------:R-:W-:Y:S01]  /*6620*/  FADD.FTZ R24, -R2.reuse, R24 ;  /* 0x0000001802187221 */ /* 0x040fe20000010100 */
[----:B------:R-:W-:Y:S01]  /*6630*/  FMUL.FTZ R41, R225, R41 ;  /* 0x00000029e1297220 */ /* 0x000fe20000410000 */
[C---:B------:R-:W-:Y:S01]  /*6640*/  FADD.FTZ R40, -R2.reuse, R40 ;  /* 0x0000002802287221 */ /* 0x040fe20000010100 */
[C---:B------:R-:W-:Y:S01]  /*6650*/  FADD.FTZ R44, -R2.reuse, R44 ;  /* 0x0000002c022c7221 */ /* 0x040fe20000010100 */
[C---:B------:R-:W-:Y:S01]  /*6660*/  FADD.FTZ R45, -R2.reuse, R45 ;  /* 0x0000002d022d7221 */ /* 0x040fe20000010100 */
[C---:B------:R-:W-:Y:S01]  /*6670*/  FADD.FTZ R56, -R2.reuse, R56 ;  /* 0x0000003802387221 */ /* 0x040fe20000010100 */
[C---:B------:R-:W-:Y:S01]  /*6680*/  FADD.FTZ R57, -R2.reuse, R57 ;  /* 0x0000003902397221 */ /* 0x040fe20000010100 */
[C---:B------:R-:W-:Y:S01]  /*6690*/  FADD.FTZ R60, -R2.reuse, R60 ;  /* 0x0000003c023c7221 */ /* 0x040fe20000010100 */
[----:B------:R-:W-:Y:S01]  /*66a0*/  FADD.FTZ R61, -R2, R61 ;  /* 0x0000003d023d7221 */ /* 0x000fe20000010100 */
[----:B------:R-:W-:Y:S01]  /*66b0*/  FFMA.FTZ R2, -R160, R160, 1 ;  /* 0x3f800000a0027423 */ /* 0x000fe200000101a0 */
[----:B------:R-:W-:Y:S01]  /*66c0*/  FMUL.FTZ R44, R219, R44 ;  /* 0x0000002cdb2c7220 */ /* 0x000fe20000410000 */
[----:B------:R-:W-:Y:S01]  /*66d0*/  FMUL.FTZ R45, R217, R45 ;  /* 0x0000002dd92d7220 */ /* 0x000fe20000410000 */
        /* <DEDUP_REMOVED lines=21> */
[C---:B------:R-:W-:Y:S01]  /*6830*/  FADD.FTZ R58, -R0.reuse, R58 ;  /* 0x0000003a003a7221 */ /* 0x040fe20000010100 */
[----:B------:R-:W-:Y:S01]  /*6840*/  FMUL.FTZ R31, R245, R31 ;  /* 0x0000001ff51f7220 */ /* 0x000fe20000410000 */
[C---:B------:R-:W-:Y:S01]  /*6850*/  FADD.FTZ R59, -R0.reuse, R59 ;  /* 0x0000003b003b7221 */ /* 0x040fe20000010100 */
[----:B------:R-:W-:Y:S01]  /*6860*/  FADD.FTZ R47, -R0, R47 ;  /* 0x0000002f002f7221 */ /* 0x000fe20000010100 */
[----:B------:R-:W-:Y:S01]  /*6870*/  FMUL.FTZ R58, R234, R58 ;  /* 0x0000003aea3a7220 */ /* 0x000fe20000410000 */
[C---:B------:R-:W-:Y:S01]  /*6880*/  FADD.FTZ R42, -R0.reuse, R42 ;  /* 0x0000002a002a7221 */ /* 0x040fe20000010100 */
[----:B------:R-:W-:Y:S01]  /*6890*/  FMUL.FTZ R59, R233, R59 ;  /* 0x0000003be93b7220 */ /* 0x000fe20000410000 */
[----:B------:R-:W-:Y:S01]  /*68a0*/  FMUL.FTZ R47, R237, R47 ;  /* 0x0000002fed2f7220 */ /* 0x000fe20000410000 */
[----:B------:R-:W-:Y:S01]  /*68b0*/  FADD.FTZ R62, -R0, R62 ;  /* 0x0000003e003e7221 */ /* 0x000fe20000010100 */
[----:B------:R-:W-:Y:S01]  /*68c0*/  FMUL.FTZ R42, R242, R42 ;  /* 0x0000002af22a7220 */ /* 0x000fe20000410000 */
[----:B------:R-:W-:Y:S01]  /*68d0*/  FADD.FTZ R63, -R0, R63 ;  /* 0x0000003f003f7221 */ /* 0x000fe20000010100 */
[----:B------:R-:W-:Y:S01]  /*68e0*/  FFMA.FTZ R0, -R172, R172, 1 ;  /* 0x3f800000ac007423 */ /* 0x000fe200000101ac */
[----:B------:R-:W-:Y:S02]  /*68f0*/  FMUL.FTZ R62, R224, R62 ;  /* 0x0000003ee03e7220 */ /* 0x000fe40000410000 */
[----:B------:R-:W-:Y:S01]  /*6900*/  FMUL.FTZ R63, R223, R63 ;  /* 0x0000003fdf3f7220 */ /* 0x000fe20000410000 */
[----:B------:R-:W-:Y:S01]  /*6910*/  FMUL.FTZ R0, R0, UR17 ;  /* 0x0000001100007c20 */ /* 0x000fe20008410000 */
[----:B---3--:R-:W-:Y:S02]  /*6920*/  FMUL.FTZ R10, R53, R10 ;  /* 0x0000000a350a7220 */ /* 0x008fe40000410000 */
[----:B------:R-:W3:Y:S01]  /*6930*/  LDL R53, [R1+0x1c] ;  /* 0x00001c0001357983 */ /* 0x000ee20000100800 */
[----:B----4-:R-:W-:Y:S03]  /*6940*/  FMUL.FTZ R11, R52, R11 ;  /* 0x0000000b340b7220 */ /* 0x010fe60000410000 */
[----:B------:R-:W4:Y:S04]  /*6950*/  LDL R52, [R1+0x18] ;  /* 0x0000180001347983 */ /* 0x000f280000100800 */
[----:B--2---:R1:W-:Y:S02]  /*6960*/  STS [R137+0x14000], R17 ;  /* 0x0140001189007388 */ /* 0x0043e40000000800 */
[----:B-1----:R-:W-:Y:S01]  /*6970*/  FMUL.FTZ R17, R32, R21 ;  /* 0x0000001520117220 */ /* 0x002fe20000410000 */
[----:B------:R-:W-:Y:S01]  /*6980*/  FMUL.FTZ R21, R7, UR17 ;  /* 0x0000001107157c20 */ /* 0x000fe20008410000 */
[----:B------:R-:W-:Y:S01]  /*6990*/  FMUL.FTZ R7, R6, UR17 ;  /* 0x0000001106077c20 */ /* 0x000fe20008410000 */
[----:B------:R-:W-:Y:S01]  /*69a0*/  FMUL.FTZ R6, R5, UR17 ;  /* 0x0000001105067c20 */ /* 0x000fe20008410000 */
[----:B------:R-:W-:Y:S01]  /*69b0*/  FMUL.FTZ R5, R4, UR17 ;  /* 0x0000001104057c20 */ /* 0x000fe20008410000 */
[----:B------:R-:W-:Y:S01]  /*69c0*/  FMUL.FTZ R18, R18, R21 ;  /* 0x0000001512127220 */ /* 0x000fe20000410000 */
[----:B------:R-:W-:Y:S01]  /*69d0*/  FMUL.FTZ R4, R19, R7 ;  /* 0x0000000713047220 */ /* 0x000fe20000410000 */
[----:B------:R-:W-:Y:S01]  /*69e0*/  FMUL.FTZ R22, R22, R6 ;  /* 0x0000000616167220 */ /* 0x000fe20000410000 */
[----:B------:R-:W-:Y:S01]  /*69f0*/  FFMA.FTZ R7, -R164, R164, 1 ;  /* 0x3f800000a4077423 */ /* 0x000fe200000101a4 */
[----:B------:R-:W-:Y:S01]  /*6a00*/  FFMA.FTZ R6, -R163, R163, 1 ;  /* 0x3f800000a3067423 */ /* 0x000fe200000101a3 */
[----:B------:R-:W-:Y:S01]  /*6a10*/  FMUL.FTZ R23, R23, R5 ;  /* 0x0000000517177220 */ /* 0x000fe20000410000 */
[----:B------:R-:W-:Y:S01]  /*6a20*/  F2FP.F16.F32.PACK_AB R5, R17, R20 ;  /* 0x000000141105723e */ /* 0x000fe200000000ff */
[----:B------:R-:W-:Y:S01]  /*6a30*/  FMUL.FTZ R32, R67, R3 ;  /* 0x0000000343207220 */ /* 0x000fe20000410000 */
[----:B------:R-:W-:Y:S01]  /*6a40*/  F2FP.F16.F32.PACK_AB R4, R4, R18 ;  /* 0x000000120404723e */ /* 0x000fe200000000ff */
[----:B------:R-:W-:Y:S01]  /*6a50*/  FMUL.FTZ R18, R7, UR17 ;  /* 0x0000001107127c20 */ /* 0x000fe20008410000 */
[----:B------:R-:W-:Y:S01]  /*6a60*/  FMUL.FTZ R17, R6, UR17 ;  /* 0x0000001106117c20 */ /* 0x000fe20008410000 */
[----:B------:R-:W-:Y:S01]  /*6a70*/  FFMA.FTZ R7, -R159, R159, 1 ;  /* 0x3f8000009f077423 */ /* 0x000fe2000001019f */
[----:B------:R-:W-:Y:S01]  /*6a80*/  FFMA.FTZ R6, -R158, R158, 1 ;  /* 0x3f8000009e067423 */ /* 0x000fe2000001019e */
[----:B------:R-:W-:Y:S01]  /*6a90*/  F2FP.F16.F32.PACK_AB R33, R23, R22 ;  /* 0x000000161721723e */ /* 0x000fe200000000ff */
[----:B------:R1:W-:Y:S01]  /*6aa0*/  STS [R137+0x14400], R5 ;  /* 0x0144000589007388 */ /* 0x0003e20000000800 */
[----:B------:R-:W-:Y:S01]  /*6ab0*/  FMUL.FTZ R7, R7, UR17 ;  /* 0x0000001107077c20 */ /* 0x000fe20008410000 */
[----:B------:R-:W-:Y:S01]  /*6ac0*/  FMUL.FTZ R6, R6, UR17 ;  /* 0x0000001106067c20 */ /* 0x000fe20008410000 */
[----:B------:R-:W-:Y:S01]  /*6ad0*/  FFMA.FTZ R3, -R209, R209, 1 ;  /* 0x3f800000d1037423 */ /* 0x000fe200000101d1 */
[----:B------:R-:W-:Y:S01]  /*6ae0*/  STS [R136+0x14000], R16 ;  /* 0x0140001088007388 */ /* 0x000fe20000000800 */
[----:B------:R-:W-:Y:S01]  /*6af0*/  FMUL.FTZ R38, R38, R7 ;  /* 0x0000000726267220 */ /* 0x000fe20000410000 */
[----:B------:R-:W-:Y:S01]  /*6b00*/  FMUL.FTZ R22, R39, R6 ;  /* 0x0000000627167220 */ /* 0x000fe20000410000 */
[----:B------:R-:W-:Y:S01]  /*6b10*/  FFMA.FTZ R7, -R155, R155, 1 ;  /* 0x3f8000009b077423 */ /* 0x000fe2000001019b */
[----:B------:R-:W-:Y:S01]  /*6b20*/  FFMA.FTZ R6, -R154, R154, 1 ;  /* 0x3f8000009a067423 */ /* 0x000fe2000001019a */
[----:B------:R-:W-:Y:S01]  /*6b30*/  FMUL.FTZ R3, R3, UR17 ;  /* 0x0000001103037c20 */ /* 0x000fe20008410000 */
[----:B------:R-:W-:Y:S01]  /*6b40*/  FMUL.FTZ R23, R35, R17 ;  /* 0x0000001123177220 */ /* 0x000fe20000410000 */
[----:B------:R-:W-:Y:S01]  /*6b50*/  FMUL.FTZ R7, R7, UR17 ;  /* 0x0000001107077c20 */ /* 0x000fe20008410000 */
[----:B------:R-:W-:Y:S01]  /*6b60*/  FMUL.FTZ R6, R6, UR17 ;  /* 0x0000001106067c20 */ /* 0x000fe20008410000 */
[----:B------:R-:W-:Y:S01]  /*6b70*/  FMUL.FTZ R13, R13, R3 ;  /* 0x000000030d0d7220 */ /* 0x000fe20000410000 */
[----:B------:R-:W-:Y:S01]  /*6b80*/  FFMA.FTZ R17, -R153, R153, 1 ;  /* 0x3f80000099117423 */ /* 0x000fe20000010199 */
[----:B------:R-:W-:Y:S01]  /*6b90*/  FMUL.FTZ R50, R50, R7 ;  /* 0x0000000732327220 */ /* 0x000fe20000410000 */
[----:B------:R-:W-:Y:S01]  /*6ba0*/  FMUL.FTZ R21, R51, R6 ;  /* 0x0000000633157220 */ /* 0x000fe20000410000 */
[----:B------:R-:W-:Y:S01]  /*6bb0*/  FFMA.FTZ R7, -R152, R152, 1 ;  /* 0x3f80000098077423 */ /* 0x000fe20000010198 */
[----:B------:R-:W-:Y:S01]  /*6bc0*/  FFMA.FTZ R6, -R151, R151, 1 ;  /* 0x3f80000097067423 */ /* 0x000fe20000010197 */
[----:B------:R2:W-:Y:S01]  /*6bd0*/  STS [R136+0x14400], R4 ;  /* 0x0144000488007388 */ /* 0x0005e20000000800 */
[----:B------:R-:W-:Y:S01]  /*6be0*/  FFMA.FTZ R3, -R199, R199, 1 ;  /* 0x3f800000c7037423 */ /* 0x000fe200000101c7 */
[----:B------:R-:W-:Y:S01]  /*6bf0*/  FMUL.FTZ R7, R7, UR17 ;  /* 0x0000001107077c20 */ /* 0x000fe20008410000 */
[----:B------:R-:W-:Y:S01]  /*6c00*/  FMUL.FTZ R6, R6, UR17 ;  /* 0x0000001106067c20 */ /* 0x000fe20008410000 */
[----:B------:R-:W-:Y:S01]  /*6c10*/  FMUL.FTZ R17, R17, UR17 ;  /* 0x0000001111117c20 */ /* 0x000fe20008410000 */
[----:B------:R-:W-:Y:S01]  /*6c20*/  FMUL.FTZ R3, R3, UR17 ;  /* 0x0000001103037c20 */ /* 0x000fe20008410000 */
[----:B------:R-:W-:Y:S01]  /*6c30*/  FMUL.FTZ R20, R55, R7 ;  /* 0x0000000737147220 */ /* 0x000fe20000410000 */
[----:B------:R-:W-:Y:S01]  /*6c40*/  FMUL.FTZ R66, R66, R6 ;  /* 0x0000000642427220 */ /* 0x000fe20000410000 */
[----:B------:R-:W-:Y:S01]  /*6c50*/  FFMA.FTZ R7, -R214, R214, 1 ;  /* 0x3f800000d6077423 */ /* 0x000fe200000101d6 */
[----:B------:R-:W-:Y:S01]  /*6c60*/  FFMA.FTZ R6, -R213, R213, 1 ;  /* 0x3f800000d5067423 */ /* 0x000fe200000101d5 */
[----:B------:R-:W-:Y:S01]  /*6c70*/  FMUL.FTZ R54, R54, R17 ;  /* 0x0000001136367220 */ /* 0x000fe20000410000 */
[----:B-1----:R-:W-:Y:S01]  /*6c80*/  FFMA.FTZ R5, -R210, R210, 1 ;  /* 0x3f800000d2057423 */ /* 0x002fe200000101d2 */
[----:B------:R-:W-:Y:S01]  /*6c90*/  FMUL.FTZ R7, R7, UR17 ;  /* 0x0000001107077c20 */ /* 0x000fe20008410000 */
[----:B------:R-:W-:Y:S01]  /*6ca0*/  FMUL.FTZ R6, R6, UR17 ;  /* 0x0000001106067c20 */ /* 0x000fe20008410000 */
[----:B------:R-:W-:Y:S01]  /*6cb0*/  FMUL.FTZ R17, R29, R3 ;  /* 0x000000031d117220 */ /* 0x000fe20000410000 */
[----:B------:R-:W-:Y:S01]  /*6cc0*/  FMUL.FTZ R5, R5, UR17 ;  /* 0x0000001105057c20 */ /* 0x000fe20008410000 */
[----:B------:R-:W-:Y:S01]  /*6cd0*/  FMUL.FTZ R8, R8, R7 ;  /* 0x0000000708087220 */ /* 0x000fe20000410000 */
[----:B------:R-:W-:Y:S01]  /*6ce0*/  FMUL.FTZ R9, R9, R6 ;  /* 0x0000000609097220 */ /* 0x000fe20000410000 */
[----:B------:R-:W-:Y:S01]  /*6cf0*/  FFMA.FTZ R6, -R203, R203, 1 ;  /* 0x3f800000cb067423 */ /* 0x000fe200000101cb */
[----:B------:R-:W-:Y:S01]  /*6d00*/  FMUL.FTZ R18, R34, R18 ;  /* 0x0000001222127220 */ /* 0x000fe20000410000 */
[----:B------:R-:W-:Y:S01]  /*6d10*/  FMUL.FTZ R12, R12, R5 ;  /* 0x000000050c0c7220 */ /* 0x000fe20000410000 */
[----:B------:R-:W-:Y:S01]  /*6d20*/  FFMA.FTZ R5, -R200, R200, 1 ;  /* 0x3f800000c8057423 */ /* 0x000fe200000101c8 */
[----:B------:R-:W-:Y:S01]  /*6d30*/  F2FP.F16.F32.PACK_AB R3, R9, R8 ;  /* 0x000000080903723e */ /* 0x000fe200000000ff */
[----:B------:R-:W-:Y:S01]  /*6d40*/  FMUL.FTZ R6, R6, UR17 ;  /* 0x0000001106067c20 */ /* 0x000fe20008410000 */
[----:B------:R-:W-:Y:S01]  /*6d50*/  F2FP.F16.F32.PACK_AB R23, R23, R18 ;  /* 0x000000121717723e */ /* 0x000fe200000000ff */
[----:B------:R-:W-:Y:S01]  /*6d60*/  FMUL.FTZ R5, R5, UR17 ;  /* 0x0000001105057c20 */ /* 0x000fe20008410000 */
[----:B--2---:R-:W-:Y:S01]  /*6d70*/  FFMA.FTZ R4, -R166, R166, 1 ;  /* 0x3f800000a6047423 */ /* 0x004fe200000101a6 */
[----:B------:R1:W-:Y:S01]  /*6d80*/  STS [R137+0x16000], R3 ;  /* 0x0160000389007388 */ /* 0x0003e20000000800 */
[----:B------:R-:W-:Y:S01]  /*6d90*/  FMUL.FTZ R18, R25, R6 ;  /* 0x0000000619127220 */ /* 0x000fe20000410000 */
[----:B------:R-:W-:Y:S01]  /*6da0*/  FFMA.FTZ R6, -R182, R182, 1 ;  /* 0x3f800000b6067423 */ /* 0x000fe200000101b6 */
[----:B------:R-:W-:Y:S01]  /*6db0*/  FMUL.FTZ R28, R28, R5 ;  /* 0x000000051c1c7220 */ /* 0x000fe20000410000 */
[----:B------:R-:W-:Y:S01]  /*6dc0*/  FFMA.FTZ R5, -R167, R167, 1 ;  /* 0x3f800000a7057423 */ /* 0x000fe200000101a7 */
[----:B------:R-:W-:Y:S01]  /*6dd0*/  F2FP.F16.F32.PACK_AB R19, R13, R12 ;  /* 0x0000000c0d13723e */ /* 0x000fe200000000ff */
[----:B------:R-:W-:Y:S01]  /*6de0*/  FMUL.FTZ R6, R6, UR17 ;  /* 0x0000001106067c20 */ /* 0x000fe20008410000 */
[----:B------:R-:W-:Y:S01]  /*6df0*/  FMUL.FTZ R4, R4, UR17 ;  /* 0x0000001104047c20 */ /* 0x000fe20008410000 */
[----:B------:R-:W-:Y:S01]  /*6e00*/  FMUL.FTZ R5, R5, UR17 ;  /* 0x0000001105057c20 */ /* 0x000fe20008410000 */
[----:B------:R-:W-:Y:S01]  /*6e10*/  FFMA.FTZ R7, -R204, R204, 1 ;  /* 0x3f800000cc077423 */ /* 0x000fe200000101cc */
[----:B------:R-:W-:Y:S01]  /*6e20*/  FMUL.FTZ R13, R41, R6 ;  /* 0x00000006290d7220 */ /* 0x000fe20000410000 */
[----:B------:R-:W-:Y:S01]  /*6e30*/  FMUL.FTZ R6, R2, UR17 ;  /* 0x0000001102067c20 */ /* 0x000fe20008410000 */
[----:B------:R-:W-:Y:S01]  /*6e40*/  FFMA.FTZ R2, -R156, R156, 1 ;  /* 0x3f8000009c027423 */ /* 0x000fe2000001019c */
[----:B------:R-:W-:Y:S01]  /*6e50*/  FMUL.FTZ R44, R44, R5 ;  /* 0x000000052c2c7220 */ /* 0x000fe20000410000 */
[----:B------:R-:W-:Y:S01]  /*6e60*/  FMUL.FTZ R12, R45, R4 ;  /* 0x000000042d0c7220 */ /* 0x000fe20000410000 */
[----:B------:R-:W-:Y:S01]  /*6e70*/  FFMA.FTZ R5, -R161, R161, 1 ;  /* 0x3f800000a1057423 */ /* 0x000fe200000101a1 */
[----:B------:R-:W-:Y:S01]  /*6e80*/  FMUL.FTZ R2, R2, UR17 ;  /* 0x0000001102027c20 */ /* 0x000fe20008410000 */
[----:B------:R-:W-:Y:S01]  /*6e90*/  FFMA.FTZ R4, -R157, R157, 1 ;  /* 0x3f8000009d047423 */ /* 0x000fe2000001019d */
[----:B------:R-:W-:Y:S01]  /*6ea0*/  FMUL.FTZ R7, R7, UR17 ;  /* 0x0000001107077c20 */ /* 0x000fe20008410000 */
[----:B------:R-:W-:Y:S01]  /*6eb0*/  FMUL.FTZ R5, R5, UR17 ;  /* 0x0000001105057c20 */ /* 0x000fe20008410000 */
[----:B------:R-:W-:Y:S01]  /*6ec0*/  FMUL.FTZ R9, R61, R2 ;  /* 0x000000023d097220 */ /* 0x000fe20000410000 */
[----:B------:R-:W-:Y:S01]  /*6ed0*/  FMUL.FTZ R4, R4, UR17 ;  /* 0x0000001104047c20 */ /* 0x000fe20008410000 */
[----:B------:R-:W-:Y:S01]  /*6ee0*/  FFMA.FTZ R2, -R228, R228, 1 ;  /* 0x3f800000e4027423 */ /* 0x000fe200000101e4 */
[----:B------:R-:W-:Y:S01]  /*6ef0*/  FMUL.FTZ R24, R24, R7 ;  /* 0x0000000718187220 */ /* 0x000fe20000410000 */
[----:B------:R-:W-:Y:S01]  /*6f00*/  FFMA.FTZ R7, -R183, R183, 1 ;  /* 0x3f800000b7077423 */ /* 0x000fe200000101b7 */
[----:B-1----:R-:W-:Y:S01]  /*6f10*/  FFMA.FTZ R3, -R230, R230, 1 ;  /* 0x3f800000e6037423 */ /* 0x002fe200000101e6 */
[----:B------:R-:W-:Y:S01]  /*6f20*/  FMUL.FTZ R16, R57, R5 ;  /* 0x0000000539107220 */ /* 0x000fe20000410000 */
[----:B------:R-:W-:Y:S01]  /*6f30*/  FMUL.FTZ R60, R60, R4 ;  /* 0x000000043c3c7220 */ /* 0x000fe20000410000 */
[----:B------:R-:W-:Y:S01]  /*6f40*/  FMUL.FTZ R4, R2, UR17 ;  /* 0x0000001102047c20 */ /* 0x000fe20008410000 */
[----:B------:R-:W-:Y:S01]  /*6f50*/  FMUL.FTZ R5, R3, UR17 ;  /* 0x0000001103057c20 */ /* 0x000fe20008410000 */
[----:B------:R-:W-:Y:S01]  /*6f60*/  FMUL.FTZ R7, R7, UR17 ;  /* 0x0000001107077c20 */ /* 0x000fe20008410000 */
[----:B------:R-:W-:Y:S01]  /*6f70*/  FFMA.FTZ R3, -R227, R227, 1 ;  /* 0x3f800000e3037423 */ /* 0x000fe200000101e3 */
[----:B------:R-:W-:Y:S01]  /*6f80*/  FMUL.FTZ R8, R11, R4 ;  /* 0x000000040b087220 */ /* 0x000fe20000410000 */
[----:B------:R-:W-:Y:S01]  /*6f90*/  FMUL.FTZ R5, R10, R5 ;  /* 0x000000050a057220 */ /* 0x000fe20000410000 */
[----:B------:R-:W-:Y:S01]  /*6fa0*/  FFMA.FTZ R2, -R226, R226, 1 ;  /* 0x3f800000e2027423 */ /* 0x000fe200000101e2 */
[----:B------:R-:W-:Y:S01]  /*6fb0*/  FMUL.FTZ R7, R40, R7 ;  /* 0x0000000728077220 */ /* 0x000fe20000410000 */
[----:B------:R-:W-:Y:S01]  /*6fc0*/  FMUL.FTZ R3, R3, UR17 ;  /* 0x0000001103037c20 */ /* 0x000fe20008410000 */
[----:B------:R-:W-:Y:S01]  /*6fd0*/  FMUL.FTZ R56, R56, R6 ;  /* 0x0000000638387220 */ /* 0x000fe20000410000 */
[----:B------:R-:W-:Y:S01]  /*6fe0*/  FMUL.FTZ R2, R2, UR17 ;  /* 0x0000001102027c20 */ /* 0x000fe20008410000 */
[----:B------:R-:W-:Y:S01]  /*6ff0*/  F2FP.F16.F32.PACK_AB R8, R8, R5 ;  /* 0x000000050808723e */ /* 0x000fe200000000ff */
[----:B------:R-:W-:Y:S01]  /*7000*/  FMUL.FTZ R14, R14, R3 ;  /* 0x000000030e0e7220 */ /* 0x000fe20000410000 */
[----:B------:R-:W-:Y:S01]  /*7010*/  F2FP.F16.F32.PACK_AB R13, R13, R7 ;  /* 0x000000070d0d723e */ /* 0x000fe200000000ff */
[----:B------:R-:W-:Y:S01]  /*7020*/  FMUL.FTZ R7, R15, R2 ;  /* 0x000000020f077220 */ /* 0x000fe20000410000 */
[----:B------:R-:W-:Y:S01]  /*7030*/  FFMA.FTZ R3, -R220, R220, 1 ;  /* 0x3f800000dc037423 */ /* 0x000fe200000101dc */
[----:B------:R-:W-:Y:S01]  /*7040*/  STS [R137+0x16400], R8 ;  /* 0x0164000889007388 */ /* 0x000fe20000000800 */
[----:B------:R-:W-:Y:S01]  /*7050*/  FFMA.FTZ R2, -R218, R218, 1 ;  /* 0x3f800000da027423 */ /* 0x000fe200000101da */
[----:B------:R-:W-:Y:S01]  /*7060*/  F2FP.F16.F32.PACK_AB R18, R18, R24 ;  /* 0x000000181212723e */ /* 0x000fe200000000ff */
[----:B------:R-:W-:Y:S01]  /*7070*/  FMUL.FTZ R4, R3, UR17 ;  /* 0x0000001103047c20 */ /* 0x000fe20008410000 */
[----:B------:R-:W-:Y:S01]  /*7080*/  F2FP.F16.F32.PACK_AB R7, R7, R14 ;  /* 0x0000000e0707723e */ /* 0x000fe200000000ff */
[----:B------:R-:W-:Y:S01]  /*7090*/  STS [R136+0x16000], R19 ;  /* 0x0160001388007388 */ /* 0x000fe20000000800 */
[----:B------:R-:W-:Y:S01]  /*70a0*/  FFMA.FTZ R3, -R216, R216, 1 ;  /* 0x3f800000d8037423 */ /* 0x000fe200000101d8 */
[----:B------:R-:W-:Y:S01]  /*70b0*/  FMUL.FTZ R26, R26, R4 ;  /* 0x000000041a1a7220 */ /* 0x000fe20000410000 */
[----:B------:R-:W-:Y:S01]  /*70c0*/  FFMA.FTZ R4, -R207, R207, 1 ;  /* 0x3f800000cf047423 */ /* 0x000fe200000101cf */
[----:B------:R-:W-:Y:S01]  /*70d0*/  STS [R136+0x16400], R7 ;  /* 0x0164000788007388 */ /* 0x000fe20000000800 */
[----:B------:R-:W-:Y:S01]  /*70e0*/  FMUL.FTZ R3, R3, UR17 ;  /* 0x0000001103037c20 */ /* 0x000fe20008410000 */
[----:B------:R-:W-:Y:S01]  /*70f0*/  FMUL.FTZ R6, R2, UR17 ;  /* 0x0000001102067c20 */ /* 0x000fe20008410000 */
[----:B------:R-:W-:Y:S01]  /*7100*/  FMUL.FTZ R4, R4, UR17 ;  /* 0x0000001104047c20 */ /* 0x000fe20008410000 */
[----:B------:R-:W-:Y:S01]  /*7110*/  STS [R135+0x14000], R134 ;  /* 0x0140008687007388 */ /* 0x000fe20000000800 */
[----:B------:R-:W-:Y:S01]  /*7120*/  FMUL.FTZ R30, R30, R3 ;  /* 0x000000031e1e7220 */ /* 0x000fe20000410000 */
[----:B------:R-:W-:Y:S01]  /*7130*/  FFMA.FTZ R3, -R202, R202, 1 ;  /* 0x3f800000ca037423 */ /* 0x000fe200000101ca */
[----:B------:R-:W-:Y:S01]  /*7140*/  FMUL.FTZ R6, R27, R6 ;  /* 0x000000061b067220 */ /* 0x000fe20000410000 */
[----:B------:R-:W-:Y:S01]  /*7150*/  STS [R135+0x14400], R33 ;  /* 0x0144002187007388 */ /* 0x000fe20000000800 */
[----:B------:R-:W-:Y:S01]  /*7160*/  FFMA.FTZ R2, -R215, R215, 1 ;  /* 0x3f800000d7027423 */ /* 0x000fe200000101d7 */
[----:B------:R-:W-:Y:S01]  /*7170*/  FMUL.FTZ R3, R3, UR17 ;  /* 0x0000001103037c20 */ /* 0x000fe20008410000 */
[----:B------:R-:W-:Y:S01]  /*7180*/  FMUL.FTZ R43, R43, R4 ;  /* 0x000000042b2b7220 */ /* 0x000fe20000410000 */
[----:B------:R-:W-:Y:S01]  /*7190*/  STS [R133+0x14000], R132 ;  /* 0x0140008485007388 */ /* 0x000fe20000000800 */
[----:B------:R-:W-:Y:S01]  /*71a0*/  FFMA.FTZ R4, -R198, R198, 1 ;  /* 0x3f800000c6047423 */ /* 0x000fe200000101c6 */
[----:B------:R-:W-:Y:S01]  /*71b0*/  FMUL.FTZ R46, R46, R3 ;  /* 0x000000032e2e7220 */ /* 0x000fe20000410000 */
[----:B------:R-:W-:Y:S01]  /*71c0*/  FMUL.FTZ R2, R2, UR17 ;  /* 0x0000001102027c20 */ /* 0x000fe20008410000 */
[----:B------:R-:W-:Y:S01]  /*71d0*/  STS [R133+0x14400], R23 ;  /* 0x0144001785007388 */ /* 0x000fe20000000800 */
[----:B------:R-:W-:Y:S01]  /*71e0*/  FFMA.FTZ R3, -R195, R195, 1 ;  /* 0x3f800000c3037423 */ /* 0x000fe200000101c3 */
[----:B------:R-:W-:Y:S01]  /*71f0*/  F2FP.F16.F32.PACK_AB R6, R6, R26 ;  /* 0x0000001a0606723e */ /* 0x000fe200000000ff */
        /* <DEDUP_REMOVED lines=9> */
[----:B------:R-:W-:Y:S01]  /*7290*/  STS [R133+0x16000], R17 ;  /* 0x0160001185007388 */ /* 0x000fe20000000800 */
[----:B------:R-:W-:Y:S01]  /*72a0*/  FFMA.FTZ R2, -R201, R201, 1 ;  /* 0x3f800000c9027423 */ /* 0x000fe200000101c9 */
[----:B------:R-:W-:Y:S01]  /*72b0*/  F2FP.F16.F32.PACK_AB R22, R22, R38 ;  /* 0x000000261616723e */ /* 0x000fe200000000ff */
[----:B------:R-:W-:Y:S01]  /*72c0*/  FFMA.FTZ R5, -R208, R208, 1 ;  /* 0x3f800000d0057423 */ /* 0x000fe200000101d0 */
[----:B------:R1:W-:Y:S01]  /*72d0*/  STS [R133+0x16400], R3 ;  /* 0x0164000385007388 */ /* 0x0003e20000000800 */
[----:B------:R-:W-:Y:S01]  /*72e0*/  FMUL.FTZ R2, R2, UR17 ;  /* 0x0000001102027c20 */ /* 0x000fe20008410000 */
[----:B------:R-:W-:Y:S01]  /*72f0*/  F2FP.F16.F32.PACK_AB R21, R21, R50 ;  /* 0x000000321515723e */ /* 0x000fe200000000ff */
[----:B------:R-:W-:Y:S01]  /*7300*/  FMUL.FTZ R5, R5, UR17 ;  /* 0x0000001105057c20 */ /* 0x000fe20008410000 */
[----:B------:R-:W-:Y:S01]  /*7310*/  STS [R65+0x14000], R49 ;  /* 0x0140003141007388 */ /* 0x000fe20000000800 */
[----:B------:R-:W-:Y:S01]  /*7320*/  FMUL.FTZ R47, R47, R2 ;  /* 0x000000022f2f7220 */ /* 0x000fe20000410000 */
[----:B------:R-:W-:Y:S01]  /*7330*/  FFMA.FTZ R2, -R173, R173, 1 ;  /* 0x3f800000ad027423 */ /* 0x000fe200000101ad */
[----:B------:R-:W-:Y:S01]  /*7340*/  FMUL.FTZ R42, R42, R5 ;  /* 0x000000052a2a7220 */ /* 0x000fe20000410000 */
[----:B------:R-:W-:Y:S01]  /*7350*/  STS [R65+0x14400], R22 ;  /* 0x0144001641007388 */ /* 0x000fe20000000800 */
[----:B------:R-:W-:Y:S01]  /*7360*/  F2FP.F16.F32.PACK_AB R12, R12, R44 ;  /* 0x0000002c0c0c723e */ /* 0x000fe200000000ff */
[----:B------:R-:W-:Y:S01]  /*7370*/  FMUL.FTZ R2, R2, UR17 ;  /* 0x0000001102027c20 */ /* 0x000fe20008410000 */
[----:B------:R-:W-:Y:S01]  /*7380*/  FMUL.FTZ R5, R63, R0 ;  /* 0x000000003f057220 */ /* 0x000fe20000410000 */
[----:B------:R-:W-:Y:S01]  /*7390*/  STS [R64+0x14000], R48 ;  /* 0x0140003040007388 */ /* 0x000fe20000000800 */
[----:B------:R-:W-:Y:S01]  /*73a0*/  F2FP.F16.F32.PACK_AB R0, R47, R46 ;  /* 0x0000002e2f00723e */ /* 0x000fe200000000ff */
[----:B------:R-:W-:Y:S01]  /*73b0*/  FMUL.FTZ R62, R62, R2 ;  /* 0x000000023e3e7220 */ /* 0x000fe20000410000 */
[----:B------:R-:W-:Y:S01]  /*73c0*/  F2FP.F16.F32.PACK_AB R2, R43, R42 ;  /* 0x0000002a2b02723e */ /* 0x000fe200000000ff */
[----:B------:R-:W-:Y:S01]  /*73d0*/  STS [R64+0x14400], R21 ;  /* 0x0144001540007388 */ /* 0x000fe20000000800 */
[----:B------:R-:W-:Y:S02]  /*73e0*/  F2FP.F16.F32.PACK_AB R20, R20, R54 ;  /* 0x000000361414723e */ /* 0x000fe400000000ff */
[----:B------:R-:W-:Y:S01]  /*73f0*/  F2FP.F16.F32.PACK_AB R32, R32, R66 ;  /* 0x000000422020723e */ /* 0x000fe200000000ff */
[----:B------:R-:W-:Y:S01]  /*7400*/  STS [R65+0x16000], R13 ;  /* 0x0160000d41007388 */ /* 0x000fe20000000800 */
[----:B------:R-:W-:Y:S02]  /*7410*/  F2FP.F16.F32.PACK_AB R16, R16, R56 ;  /* 0x000000381010723e */ /* 0x000fe400000000ff */
[----:B------:R-:W-:Y:S01]  /*7420*/  F2FP.F16.F32.PACK_AB R4, R4, R58 ;  /* 0x0000003a0404723e */ /* 0x000fe200000000ff */
[----:B------:R2:W-:Y:S01]  /*7430*/  STS [R65+0x16400], R2 ;  /* 0x0164000241007388 */ /* 0x0005e20000000800 */
[----:B------:R-:W-:Y:S01]  /*7440*/  F2FP.F16.F32.PACK_AB R9, R9, R60 ;  /* 0x0000003c0909723e */ /* 0x000fe200000000ff */
[----:B-1----:R-:W1:Y:S01]  /*7450*/  LDC R3, c[0x0][0x2dc] ;  /* 0x0000b700ff037b82 */ /* 0x002e620000000800 */
[----:B------:R-:W-:Y:S01]  /*7460*/  F2FP.F16.F32.PACK_AB R5, R5, R62 ;  /* 0x0000003e0505723e */ /* 0x000fe200000000ff */
[----:B------:R-:W-:Y:S04]  /*7470*/  STS [R64+0x16000], R12 ;  /* 0x0160000c40007388 */ /* 0x000fe80000000800 */
[----:B------:R1:W-:Y:S01]  /*7480*/  STS [R64+0x16400], R0 ;  /* 0x0164000040007388 */ /* 0x0003e20000000800 */
[----:B--2---:R-:W-:Y:S01]  /*7490*/  LEA R2, R194, UR4, 0x1 ;  /* 0x00000004c2027c11 */ /* 0x004fe2000f8e08ff */
[----:B-1----:R-:W-:Y:S03]  /*74a0*/  IMAD R147, R3, UR13, RZ ;  /* 0x0000000d03937c24 */ /* 0x002fe6000f8e02ff */
[----:B------:R-:W-:Y:S01]  /*74b0*/  IADD3 R0, R2, R186, RZ ;  /* 0x000000ba02007210 */ /* 0x000fe20007ffe0ff */
[----:B---3--:R-:W-:Y:S04]  /*74c0*/  STS [R53+0x14000], R37 ;  /* 0x0140002535007388 */ /* 0x008fe80000000800 */
[----:B------:R-:W-:Y:S04]  /*74d0*/  STS [R53+0x14400], R20 ;  /* 0x0144001435007388 */ /* 0x000fe80000000800 */
[----:B----4-:R-:W-:Y:S04]  /*74e0*/  STS [R52+0x14000], R36 ;  /* 0x0140002434007388 */ /* 0x010fe80000000800 */
        /* <DEDUP_REMOVED lines=109> */
[----:B------:R-:W2:Y:S01]  /*7bc0*/  LDL.LU.64 R38, [R1+0x30] ;  /* 0x0000300001267983 */ /* 0x000ea20000300a00 */
[----:B------:R-:W1:Y:S03]  /*7bd0*/  LDC.64 R4, c[0x0][0x420] ;  /* 0x00010800ff047b82 */ /* 0x000e660000000a00 */
[----:B------:R-:W3:Y:S01]  /*7be0*/  LDL R36, [R1+0x4c] ;  /* 0x00004c0001247983 */ /* 0x000ee20000100800 */
[C---:B-1----:R-:W-:Y:S02]  /*7bf0*/  IMAD.U32 R0, R4.reuse, -0x80, RZ ;  /* 0xffffff8004007824 */ /* 0x042fe400078e00ff */
[----:B------:R-:W-:Y:S03]  /*7c00*/  IMAD.SHL.U32 R8, R4, 0x40, RZ ;  /* 0x0000004004087824 */ /* 0x000fe600078e00ff */
[C---:B--2---:R-:W-:Y:S04]  /*7c10*/  LEA R3, P1, R0.reuse, R38, 0x1 ;  /* 0x0000002600037211 */ /* 0x044fe800078208ff */
[----:B------:R-:W-:Y:S01]  /*7c20*/  LEA.HI.X.SX32 R0, R0, R39, 0x1, P1 ;  /* 0x0000002700007211 */ /* 0x000fe200008f0eff */
[----:B------:R-:W-:Y:S01]  /*7c30*/  IMAD.MOV.U32 R10, RZ, RZ, R3 ;  /* 0x000000ffff0a7224 */ /* 0x000fe200078e0003 */
[----:B------:R-:W-:Y:S03]  /*7c40*/  SHF.L.U64.HI R3, R4, 0x6, R5 ;  /* 0x0000000604037819 */ /* 0x000fe60000010205 */
[----:B------:R-:W-:Y:S01]  /*7c50*/  IMAD.MOV.U32 R11, RZ, RZ, R0 ;  /* 0x000000ffff0b7224 */ /* 0x000fe200078e0000 */
[-C--:B------:R-:W-:Y:S02]  /*7c60*/  IADD3 R6, P1, R10, R8.reuse, RZ ;  /* 0x000000080a067210 */ /* 0x080fe40007f3e0ff */
[----:B---3--:R-:W-:Y:S02]  /*7c70*/  LEA R0, R36, UR4, 0x1 ;  /* 0x0000000424007c11 */ /* 0x008fe4000f8e08ff */
[----:B------:R1:W-:Y:S01]  /*7c80*/  STL.64 [R1+0x30], R10 ;  /* 0x0000300a01007387 */ /* 0x0003e20000100a00 */
        /* <DEDUP_REMOVED lines=13> */
.L_x_995:
[----:B------:R-:W-:Y:S01]  /*7d60*/  LEA R3, R193, UR4, 0x1 ;  /* 0x00000004c1037c11 */ /* 0x000fe2000f8e08ff */
[----:B------:R-:W-:Y:S01]  /*7d70*/  LDSM.16.MT88.4 R16, [R2+0xc000] ;  /* 0x00c000000210783b */ /* 0x000fe20000004200 */
[----:B-1----:R-:W-:Y:S01]  /*7d80*/  VIADD R0, R2, 0xc000 ;  /* 0x0000c00002007836 */ /* 0x002fe20000000000 */
[----:B------:R-:W-:Y:S01]  /*7d90*/  ULOP3.LUT UR5, UR16, 0x1, URZ, 0xc0, !UPT ;  /* 0x0000000110057892 */ /* 0x000fe2000f8ec03f */
[----:B------:R-:W-:Y:S01]  /*7da0*/  IMAD.IADD R144, R186, 0x1, R146 ;  /* 0x00000001ba907824 */ /* 0x000fe200078e0292 */
[----:B------:R-:W1:Y:S01]  /*7db0*/  LDSM.16.M88.4 R32, [R3+0x14000] ;  /* 0x014000000320783b */ /* 0x000e620000000200 */
[----:B------:R-:W-:Y:S01]  /*7dc0*/  IMAD.IADD R0, R0, 0x1, R186 ;  /* 0x0000000100007824 */ /* 0x000fe200078e02ba */
[----:B------:R-:W-:Y:S02]  /*7dd0*/  UISETP.NE.U32.AND UP0, UPT, UR5, 0x1, UPT ;  /* 0x000000010500788c */ /* 0x000fe4000bf05070 */
[----:B------:R-:W2:Y:S01]  /*7de0*/  LDSM.16.M88.4 R28, [R3+0x16000] ;  /* 0x01600000031c783b */ /* 0x000ea20000000200 */
[----:B------:R-:W-:Y:S02]  /*7df0*/  UISETP.GT.AND UP2, UPT, UR16, UR8, UPT ;  /* 0x000000081000728c */ /* 0x000fe4000bf44270 */
[----:B------:R-:W-:Y:S01]  /*7e00*/  UIADD3 UR16, UR16, -0x1, URZ ;  /* 0xffffffff10107890 */ /* 0x000fe2000fffe03f */
[----:B------:R-:W3:Y:S04]  /*7e10*/  LDL R153, [R1+0x54] ;  /* 0x0000540001997983 */ /* 0x000ee80000100800 */
[----:B------:R-:W4:Y:S04]  /*7e20*/  LDSM.16.MT88.4 R36, [R0] ;  /* 0x000000000024783b */ /* 0x000f280000004200 */
[----:B------:R-:W5:Y:S04]  /*7e30*/  LDL R152, [R1+0x64] ;  /* 0x0000640001987983 */ /* 0x000f680000100800 */
[----:B------:R-:W5:Y:S04]  /*7e40*/  LDL R148, [R1+0x3c] ;  /* 0x00003c0001947983 */ /* 0x000f680000100800 */
[----:B------:R-:W5:Y:S04]  /*7e50*/  LDL R149, [R1+0x40] ;  /* 0x0000400001957983 */ /* 0x000f680000100800 */
[----:B------:R-:W5:Y:S04]  /*7e60*/  LDL R150, [R1+0x44] ;  /* 0x0000440001967983 */ /* 0x000f680000100800 */
[----:B------:R-:W-:Y:S04]  /*7e70*/  LDSM.16.M88.4 R40, [R146+0x14000] ;  /* 0x014000009228783b */ /* 0x000fe80000000200 */
[----:B------:R-:W5:Y:S01]  /*7e80*/  LDL R151, [R1+0x48] ;  /* 0x0000480001977983 */ /* 0x000f620000100800 */
[-C--:B-1----:R-:W-:Y:S03]  /*7e90*/  HMMA.16816.F32 R4, R32, R16.reuse, RZ ;  /* 0x000000102004723c */ /* 0x082fe600000018ff */
[----:B------:R-:W1:Y:S04]  /*7ea0*/  LDSM.16.MT88.4 R44, [R2+0xc800] ;  /* 0x00c80000022c783b */ /* 0x000e680000004200 */
[----:B------:R-:W1:Y:S01]  /*7eb0*/  LDSM.16.M88.4 R48, [R146+0x16000] ;  /* 0x016000009230783b */ /* 0x000e620000000200 */
[C---:B--2---:R-:W-:Y:S03]  /*7ec0*/  HMMA.16816.F32 R8, R28.reuse, R16, RZ ;  /* 0x000000101c08723c */ /* 0x044fe600000018ff */
[----:B------:R-:W2:Y:S03]  /*7ed0*/  LDSM.16.MT88.4 R52, [R0+0x800] ;  /* 0x000800000034783b */ /* 0x000ea60000004200 */
[-C--:B------:R-:W-:Y:S01]  /*7ee0*/  HMMA.16816.F32 R12, R28, R18.reuse, RZ ;  /* 0x000000121c0c723c */ /* 0x080fe200000018ff */
[----:B------:R-:W-:Y:S04]  /*7ef0*/  LDSM.16.M88.4 R56, [R145+0x14000] ;  /* 0x014000009138783b */ /* 0x000fe80000000200 */
[----:B------:R-:W2:Y:S01]  /*7f00*/  LDSM.16.MT88.4 R60, [R2+0xd000] ;  /* 0x00d00000023c783b */ /* 0x000ea20000004200 */
[C---:B------:R-:W-:Y:S03]  /*7f10*/  HMMA.16816.F32 R16, R32.reuse, R18, RZ ;  /* 0x000000122010723c */ /* 0x040fe600000018ff */
[----:B------:R-:W2:Y:S03]  /*7f20*/  LDSM.16.M88.4 R64, [R145+0x16000] ;  /* 0x016000009140783b */ /* 0x000ea60000000200 */
[-C--:B----4-:R-:W-:Y:S01]  /*7f30*/  HMMA.16816.F32 R20, R32, R36.reuse, RZ ;  /* 0x000000242014723c */ /* 0x090fe200000018ff */
[----:B------:R-:W4:Y:S04]  /*7f40*/  LDSM.16.MT88.4 R132, [R0+0x1000] ;  /* 0x001000000084783b */ /* 0x000f280000004200 */
[----:B------:R-:W-:Y:S01]  /*7f50*/  LDSM.16.M88.4 R136, [R144+0x16000] ;  /* 0x016000009088783b */ /* 0x000fe20000000200 */
[C---:B------:R-:W-:Y:S03]  /*7f60*/  HMMA.16816.F32 R24, R28.reuse, R36, RZ ;  /* 0x000000241c18723c */ /* 0x040fe600000018ff */
[----:B------:R-:W-:Y:S03]  /*7f70*/  LDSM.16.MT88.4 R140, [R0+0x1800] ;  /* 0x00180000008c783b */ /* 0x000fe60000004200 */
[-C--:B------:R-:W-:Y:S06]  /*7f80*/  HMMA.16816.F32 R28, R28, R38.reuse, RZ ;  /* 0x000000261c1c723c */ /* 0x080fec00000018ff */
[----:B------:R-:W-:Y:S01]  /*7f90*/  HMMA.16816.F32 R32, R32, R38, RZ ;  /* 0x000000262020723c */ /* 0x000fe200000018ff */
[----:B------:R-:W-:Y:S05]  /*7fa0*/  LDSM.16.M88.4 R36, [R144+0x14000] ;  /* 0x014000009024783b */ /* 0x000fea0000000200 */
        /* <DEDUP_REMOVED lines=8> */
[----:B------:R-:W-:Y:S05]  /*8030*/  LDSM.16.MT88.4 R48, [R2+0xe000] ;  /* 0x00e000000230783b */ /* 0x000fea0000004200 */
[----:B------:R-:W-:Y:S01]  /*8040*/  HMMA.16816.F32 R32, R40, R54, R32 ;  /* 0x000000362820723c */ /* 0x000fe20000001820 */
[----:B------:R-:W2:Y:S04]  /*8050*/  LDSM.16.M88.4 R40, [R3+0x18000] ;  /* 0x018000000328783b */ /* 0x000ea80000000200 */
[----:B------:R-:W2:Y:S01]  /*8060*/  LDSM.16.M88.4 R52, [R3+0x1a000] ;  /* 0x01a000000334783b */ /* 0x000ea20000000200 */
[-C--:B------:R-:W-:Y:S06]  /*8070*/  HMMA.16816.F32 R4, R56, R60.reuse, R4 ;  /* 0x0000003c3804723c */ /* 0x080fec0000001804 */
[C---:B------:R-:W-:Y:S06]  /*8080*/  HMMA.16816.F32 R8, R64.reuse, R60, R8 ;  /* 0x0000003c4008723c */ /* 0x040fec0000001808 */
[-C--:B------:R-:W-:Y:S06]  /*8090*/  HMMA.16816.F32 R12, R64, R62.reuse, R12 ;  /* 0x0000003e400c723c */ /* 0x080fec000000180c */
[C---:B------:R-:W-:Y:S01]  /*80a0*/  HMMA.16816.F32 R16, R56.reuse, R62, R16 ;  /* 0x0000003e3810723c */ /* 0x040fe20000001810 */
[----:B------:R-:W2:Y:S05]  /*80b0*/  LDSM.16.MT88.4 R60, [R0+0x2000] ;  /* 0x00200000003c783b */ /* 0x000eaa0000004200 */
[-C--:B----4-:R-:W-:Y:S06]  /*80c0*/  HMMA.16816.F32 R20, R56, R132.reuse, R20 ;  /* 0x000000843814723c */ /* 0x090fec0000001814 */
[C---:B------:R-:W-:Y:S06]  /*80d0*/  HMMA.16816.F32 R24, R64.reuse, R132, R24 ;  /* 0x000000844018723c */ /* 0x040fec0000001818 */
[-C--:B------:R-:W-:Y:S01]  /*80e0*/  HMMA.16816.F32 R28, R64, R134.reuse, R28 ;  /* 0x00000086401c723c */ /* 0x080fe2000000181c */
[----:B------:R-:W-:Y:S05]  /*80f0*/  LDSM.16.M88.4 R64, [R146+0x1a000] ;  /* 0x01a000009240783b */ /* 0x000fea0000000200 */
[----:B------:R-:W-:Y:S01]  /*8100*/  HMMA.16816.F32 R32, R56, R134, R32 ;  /* 0x000000863820723c */ /* 0x000fe20000001820 */
[----:B------:R-:W-:Y:S04]  /*8110*/  LDSM.16.MT88.4 R56, [R2+0xe800] ;  /* 0x00e800000238783b */ /* 0x000fe80000004200 */
[----:B------:R-:W-:Y:S01]  /*8120*/  LDSM.16.MT88.4 R132, [R0+0x2800] ;  /* 0x002800000084783b */ /* 0x000fe20000004200 */
[-C--:B-1----:R-:W-:Y:S06]  /*8130*/  HMMA.16816.F32 R4, R36, R44.reuse, R4 ;  /* 0x0000002c2404723c */ /* 0x082fec0000001804 */
        /* <DEDUP_REMOVED lines=10> */
[-C--:B--2---:R-:W-:Y:S06]  /*81e0*/  HMMA.16816.F32 R4, R40, R48.reuse, R4 ;  /* 0x000000302804723c */ /* 0x084fec0000001804 */
        /* <DEDUP_REMOVED lines=9> */
[----:B------:R-:W-:Y:S04]  /*8280*/  LDSM.16.M88.4 R40, [R144+0x18000] ;  /* 0x018000009028783b */ /* 0x000fe80000000200 */
[----:B------:R-:W-:Y:S01]  /*8290*/  LDSM.16.M88.4 R60, [R144+0x1a000] ;  /* 0x01a00000903c783b */ /* 0x000fe20000000200 */
[-C--:B-1----:R-:W-:Y:S06]  /*82a0*/  HMMA.16816.F32 R4, R44, R56.reuse, R4 ;  /* 0x000000382c04723c */ /* 0x082fec0000001804 */
[C---:B------:R-:W-:Y:S06]  /*82b0*/  HMMA.16816.F32 R8, R64.reuse, R56, R8 ;  /* 0x000000384008723c */ /* 0x040fec0000001808 */
[-C--:B------:R-:W-:Y:S06]  /*82c0*/  HMMA.16816.F32 R12, R64, R58.reuse, R12 ;  /* 0x0000003a400c723c */ /* 0x080fec000000180c */
[C---:B------:R-:W-:Y:S01]  /*82d0*/  HMMA.16816.F32 R16, R44.reuse, R58, R16 ;  /* 0x0000003a2c10723c */ /* 0x040fe20000001810 */
[----:B------:R3:W1:Y:S05]  /*82e0*/  LDSM.16.MT88.4 R56, [R2+0xf800] ;  /* 0x00f800000238783b */ /* 0x00066a0000004200 */
[-C--:B------:R-:W-:Y:S06]  /*82f0*/  HMMA.16816.F32 R20, R44, R132.reuse, R20 ;  /* 0x000000842c14723c */ /* 0x080fec0000001814 */
[C---:B------:R-:W-:Y:S06]  /*8300*/  HMMA.16816.F32 R24, R64.reuse, R132, R24 ;  /* 0x000000844018723c */ /* 0x040fec0000001818 */
[-C--:B------:R-:W-:Y:S01]  /*8310*/  HMMA.16816.F32 R28, R64, R134.reuse, R28 ;  /* 0x00000086401c723c */ /* 0x080fe2000000181c */
[----:B------:R1:W1:Y:S05]  /*8320*/  LDSM.16.MT88.4 R64, [R0+0x3800] ;  /* 0x003800000040783b */ /* 0x00026a0000004200 */
[----:B------:R-:W-:Y:S05]  /*8330*/  HMMA.16816.F32 R32, R44, R134, R32 ;  /* 0x000000862c20723c */ /* 0x000fea0000001820 */
[----:B---3--:R-:W-:Y:S01]  /*8340*/  @P0 IADD3 R2, P1, R153, UR10, RZ ;  /* 0x0000000a99020c10 */ /* 0x008fe2000ff3e0ff */
[-C--:B--2---:R-:W-:Y:S01]  /*8350*/  HMMA.16816.F32 R4, R36, R48.reuse, R4 ;  /* 0x000000302404723c */ /* 0x084fe20000001804 */
[----:B------:R-:W-:Y:S04]  /*8360*/  @UP3 UIADD3 UR10, UP1, UR10, -0x200, URZ ;  /* 0xfffffe000a0a3890 */ /* 0x000fe8000ff3e03f */
[----:B-----5:R-:W-:Y:S01]  /*8370*/  @P0 IADD3.X R3, R152, UR9, RZ, P1, !PT ;  /* 0x0000000998030c10 */ /* 0x020fe20008ffe4ff */
[C---:B------:R-:W-:Y:S01]  /*8380*/  HMMA.16816.F32 R8, R136.reuse, R48, R8 ;  /* 0x000000308808723c */ /* 0x040fe20000001808 */
[----:B------:R-:W-:Y:S03]  /*8390*/  @UP3 UIADD3.X UR9, UR9, -0x1, URZ, UP1, !UPT ;  /* 0xffffffff09093890 */ /* 0x000fe60008ffe43f */
[----:B------:R-:W2:Y:S01]  /*83a0*/  @P0 LDG.E R148, desc[UR40][R2.64+0x120] ;  /* 0x0001202802940981 */ /* 0x000ea2000c1e1900 */
[C---:B------:R-:W-:Y:S01]  /*83b0*/  IMAD.SHL.U32 R44, R147.reuse, 0x8, RZ ;  /* 0x00000008932c7824 */ /* 0x040fe200078e00ff */
[-C--:B------:R-:W-:Y:S02]  /*83c0*/  HMMA.16816.F32 R12, R136, R50.reuse, R12 ;  /* 0x00000032880c723c */ /* 0x080fe4000000180c */
[----:B------:R-:W3:Y:S03]  /*83d0*/  @P0 LDG.E R149, desc[UR40][R2.64+0x100] ;  /* 0x0001002802950981 */ /* 0x000ee6000c1e1900 */
[C---:B------:R-:W-:Y:S01]  /*83e0*/  IMAD.SHL.U32 R45, R147.reuse, 0x10, RZ ;  /* 0x00000010932d7824 */ /* 0x040fe200078e00ff */
[C---:B------:R-:W-:Y:S01]  /*83f0*/  HMMA.16816.F32 R16, R36.reuse, R50, R16 ;  /* 0x000000322410723c */ /* 0x040fe20000001810 */
[----:B------:R-:W5:Y:S04]  /*8400*/  @P0 LDG.E R150, desc[UR40][R2.64+0x20] ;  /* 0x0000202802960981 */ /* 0x000f68000c1e1900 */
[----:B------:R1:W5:Y:S01]  /*8410*/  @P0 LDG.E R151, desc[UR40][R2.64] ;  /* 0x0000002802970981 */ /* 0x000362000c1e1900 */
[-C--:B----4-:R-:W-:Y:S05]  /*8420*/  HMMA.16816.F32 R20, R36, R52.reuse, R20 ;  /* 0x000000342414723c */ /* 0x090fea0000001814 */
[----:B-1----:R-:W-:Y:S01]  /*8430*/  IMAD R0, R147, 0x18, RZ ;  /* 0x0000001893007824 */ /* 0x002fe200078e02ff */
[C---:B------:R-:W-:Y:S06]  /*8440*/  HMMA.16816.F32 R24, R136.reuse, R52, R24 ;  /* 0x000000348818723c */ /* 0x040fec0000001818 */
[-C--:B------:R-:W-:Y:S06]  /*8450*/  HMMA.16816.F32 R28, R136, R54.reuse, R28 ;  /* 0x00000036881c723c */ /* 0x080fec000000181c */
[----:B------:R-:W-:Y:S06]  /*8460*/  HMMA.16816.F32 R32, R36, R54, R32 ;  /* 0x000000362420723c */ /* 0x000fec0000001820 */
[-C--:B------:R-:W-:Y:S05]  /*8470*/  HMMA.16816.F32 R4, R40, R56.reuse, R4 ;  /* 0x000000382804723c */ /* 0x080fea0000001804 */
[CC--:B------:R-:W-:Y:S01]  /*8480*/  LEA R2, P1, R45.reuse, R196.reuse, 0x2 ;  /* 0x000000c42d027211 */ /* 0x0c0fe200078210ff */
[C---:B------:R-:W-:Y:S05]  /*8490*/  HMMA.16816.F32 R8, R60.reuse, R56, R8 ;  /* 0x000000383c08723c */ /* 0x040fea0000001808 */
[-C--:B------:R-:W-:Y:S01]  /*84a0*/  LEA.HI.X.SX32 R3, R45, R197.reuse, 0x2, P1 ;  /* 0x000000c52d037211 */ /* 0x080fe200008f16ff */
[-C--:B------:R-:W-:Y:S06]  /*84b0*/  HMMA.16816.F32 R12, R60, R58.reuse, R12 ;  /* 0x0000003a3c0c723c */ /* 0x080fec000000180c */
[C---:B------:R-:W-:Y:S05]  /*84c0*/  HMMA.16816.F32 R16, R40.reuse, R58, R16 ;  /* 0x0000003a2810723c */ /* 0x040fea0000001810 */
[----:B------:R1:W-:Y:S01]  /*84d0*/  REDG.E.ADD.F32.FTZ.RN.STRONG.GPU desc[UR40][R196.64], R4 ;  /* 0x00000004c40079a6 */ /* 0x0003e2000c10f3a8 */
[-C--:B------:R-:W-:Y:S06]  /*84e0*/  HMMA.16816.F32 R20, R40, R64.reuse, R20 ;  /* 0x000000402814723c */ /* 0x080fec0000001814 */
[C---:B------:R-:W-:Y:S06]  /*84f0*/  HMMA.16816.F32 R24, R60.reuse, R64, R24 ;  /* 0x000000403c18723c */ /* 0x040fec0000001818 */
[-C--:B------:R-:W-:Y:S06]  /*8500*/  HMMA.16816.F32 R28, R60, R66.reuse, R28 ;  /* 0x000000423c1c723c */ /* 0x080fec000000181c */
[----:B------:R-:W-:Y:S07]  /*8510*/  HMMA.16816.F32 R32, R40, R66, R32 ;  /* 0x000000422820723c */ /* 0x000fee0000001820 */
[C---:B------:R-:W-:Y:S04]  /*8520*/  IMAD.SHL.U32 R40, R147.reuse, 0x20, RZ ;  /* 0x0000002093287824 */ /* 0x040fe800078e00ff */
[C---:B------:R-:W-:Y:S01]  /*8530*/  IMAD R42, R147.reuse, 0x28, RZ ;  /* 0x00000028932a7824 */ /* 0x040fe200078e02ff */
[-C--:B-1----:R-:W-:Y:S01]  /*8540*/  LEA R4, P1, R40, R196.reuse, 0x2 ;  /* 0x000000c428047211 */ /* 0x082fe200078210ff */
[C---:B------:R-:W-:Y:S01]  /*8550*/  IMAD R41, R147.reuse, 0x30, RZ ;  /* 0x0000003093297824 */ /* 0x040fe200078e02ff */
[----:B--2---:R-:W-:Y:S04]  /*8560*/  @P0 STL [R1+0x3c], R148 ;  /* 0x00003c9401000387 */ /* 0x004fe80000100800 */
[----:B---3--:R-:W-:Y:S04]  /*8570*/  @P0 STL [R1+0x40], R149 ;  /* 0x0000409501000387 */ /* 0x008fe80000100800 */
[----:B-----5:R-:W-:Y:S04]  /*8580*/  @P0 STL [R1+0x44], R150 ;  /* 0x0000449601000387 */ /* 0x020fe80000100800 */
[----:B------:R-:W-:Y:S01]  /*8590*/  @P0 STL [R1+0x48], R151 ;  /* 0x0000489701000387 */ /* 0x000fe20000100800 */
[CC--:B------:R-:W-:Y:S03]  /*85a0*/  LEA R36, P0, R44.reuse, R196.reuse, 0x2 ;  /* 0x000000c42c247211 */ /* 0x0c0fe600078010ff */
[----:B------:R-:W2:Y:S01]  /*85b0*/  LDL R186, [R1+0x50] ;  /* 0x0000500001ba7983 */ /* 0x000ea20000100800 */
[-C--:B------:R-:W-:Y:S02]  /*85c0*/  LEA.HI.X.SX32 R37, R44, R197.reuse, 0x2, P0 ;  /* 0x000000c52c257211 */ /* 0x080fe400000f16ff */
[CC--:B------:R-:W-:Y:S03]  /*85d0*/  LEA R38, P0, R0.reuse, R196.reuse, 0x2 ;  /* 0x000000c400267211 */ /* 0x0c0fe600078010ff */
[----:B------:R1:W-:Y:S01]  /*85e0*/  REDG.E.ADD.F32.FTZ.RN.STRONG.GPU desc[UR40][R36.64], R5 ;  /* 0x00000005240079a6 */ /* 0x0003e2000c10f3a8 */
[-C--:B------:R-:W-:Y:S01]  /*85f0*/  LEA.HI.X.SX32 R39, R0, R197.reuse, 0x2, P0 ;  /* 0x000000c500277211 */ /* 0x080fe200000f16ff */
[----:B------:R-:W-:Y:S02]  /*8600*/  IMAD.SHL.U32 R0, R147, 0x40, RZ ;  /* 0x0000004093007824 */ /* 0x000fe400078e00ff */
[----:B------:R3:W-:Y:S04]  /*8610*/  REDG.E.ADD.F32.FTZ.RN.STRONG.GPU desc[UR40][R2.64], R6 ;  /* 0x00000006020079a6 */ /* 0x0007e8000c10f3a8 */
[----:B------:R4:W-:Y:S01]  /*8620*/  REDG.E.ADD.F32.FTZ.RN.STRONG.GPU desc[UR40][R38.64], R7 ;  /* 0x00000007260079a6 */ /* 0x0009e2000c10f3a8 */
[-C--:B-1----:R-:W-:Y:S02]  /*8630*/  LEA.HI.X.SX32 R5, R40, R197.reuse, 0x2, P1 ;  /* 0x000000c528057211 */ /* 0x082fe400008f16ff */
[CC--:B---3--:R-:W-:Y:S03]  /*8640*/  LEA R2, P0, R42.reuse, R196.reuse, 0x2 ;  /* 0x000000c42a027211 */ /* 0x0c8fe600078010ff */
[----:B------:R1:W-:Y:S01]  /*8650*/  REDG.E.ADD.F32.FTZ.RN.STRONG.GPU desc[UR40][R4.64], R8 ;  /* 0x00000008040079a6 */ /* 0x0003e2000c10f3a8 */
[-C--:B------:R-:W-:Y:S02]  /*8660*/  LEA R6, P1, R41, R196.reuse, 0x2 ;  /* 0x000000c429067211 */ /* 0x080fe400078210ff */
[-C--:B------:R-:W-:Y:S01]  /*8670*/  LEA.HI.X.SX32 R3, R42, R197.reuse, 0x2, P0 ;  /* 0x000000c52a037211 */ /* 0x080fe200000f16ff */
[----:B----4-:R-:W-:Y:S01]  /*8680*/  IMAD R38, R147, 0x38, RZ ;  /* 0x0000003893267824 */ /* 0x010fe200078e02ff */
[-C--:B------:R-:W-:Y:S02]  /*8690*/  LEA.HI.X.SX32 R7, R41, R197.reuse, 0x2, P1 ;  /* 0x000000c529077211 */ /* 0x080fe400008f16ff */
[----:B------:R-:W-:Y:S04]  /*86a0*/  LDSM.16.MT88.4 R40, [R184+0x19000] ;  /* 0x01900000b828783b */ /* 0x000fe80000004200 */
[----:B------:R3:W-:Y:S04]  /*86b0*/  REDG.E.ADD.F32.FTZ.RN.STRONG.GPU desc[UR40][R2.64], R9 ;  /* 0x00000009020079a6 */ /* 0x0007e8000c10f3a8 */
[----:B------:R4:W-:Y:S01]  /*86c0*/  REDG.E.ADD.F32.FTZ.RN.STRONG.GPU desc[UR40][R6.64], R10 ;  /* 0x0000000a060079a6 */ /* 0x0009e2000c10f3a8 */
[CC--:B-1----:R-:W-:Y:S01]  /*86d0*/  LEA R4, P0, R38.reuse, R196.reuse, 0x2 ;  /* 0x000000c426047211 */ /* 0x0c2fe200078010ff */
[C---:B------:R-:W-:Y:S03]  /*86e0*/  IMAD R8, R147.reuse, 0x50, RZ ;  /* 0x0000005093087824 */ /* 0x040fe600078e02ff */
[-C--:B------:R-:W-:Y:S05]  /*86f0*/  LEA.HI.X.SX32 R5, R38, R197.reuse, 0x2, P0 ;  /* 0x000000c526057211 */ /* 0x080fea00000f16ff */
[----:B------:R1:W-:Y:S01]  /*8700*/  REDG.E.ADD.F32.FTZ.RN.STRONG.GPU desc[UR40][R4.64], R11 ;  /* 0x0000000b040079a6 */ /* 0x0003e2000c10f3a8 */
[CC--:B---3--:R-:W-:Y:S01]  /*8710*/  LEA R2, P1, R0.reuse, R196.reuse, 0x2 ;  /* 0x000000c400027211 */ /* 0x0c8fe200078210ff */
[C---:B------:R-:W-:Y:S03]  /*8720*/  IMAD R9, R147.reuse, 0x48, RZ ;  /* 0x0000004893097824 */ /* 0x040fe600078e02ff */
[-C--:B------:R-:W-:Y:S01]  /*8730*/  LEA.HI.X.SX32 R3, R0, R197.reuse, 0x2, P1 ;  /* 0x000000c500037211 */ /* 0x080fe200008f16ff */
[----:B------:R-:W-:Y:S01]  /*8740*/  IMAD R0, R147, 0x58, RZ ;  /* 0x0000005893007824 */ /* 0x000fe200078e02ff */
[CC--:B----4-:R-:W-:Y:S03]  /*8750*/  LEA R6, P0, R9.reuse, R196.reuse, 0x2 ;  /* 0x000000c409067211 */ /* 0x0d0fe600078010ff */
[----:B------:R3:W-:Y:S01]  /*8760*/  REDG.E.ADD.F32.FTZ.RN.STRONG.GPU desc[UR40][R2.64], R16 ;  /* 0x00000010020079a6 */ /* 0x0007e2000c10f3a8 */
[-C--:B------:R-:W-:Y:S01]  /*8770*/  LEA.HI.X.SX32 R7, R9, R197.reuse, 0x2, P0 ;  /* 0x000000c509077211 */ /* 0x080fe200000f16ff */
[C---:B------:R-:W-:Y:S04]  /*8780*/  IMAD R9, R147.reuse, 0x60, RZ ;  /* 0x0000006093097824 */ /* 0x040fe800078e02ff */
[----:B------:R4:W-:Y:S01]  /*8790*/  REDG.E.ADD.F32.FTZ.RN.STRONG.GPU desc[UR40][R6.64], R17 ;  /* 0x00000011060079a6 */ /* 0x0009e2000c10f3a8 */
[CC--:B-1----:R-:W-:Y:S04]  /*87a0*/  LEA R4, P1, R8.reuse, R196.reuse, 0x2 ;  /* 0x000000c408047211 */ /* 0x0c2fe800078210ff */
[-C--:B------:R-:W-:Y:S01]  /*87b0*/  LEA.HI.X.SX32 R5, R8, R197.reuse, 0x2, P1 ;  /* 0x000000c508057211 */ /* 0x080fe200008f16ff */
[C---:B------:R-:W-:Y:S04]  /*87c0*/  IMAD R8, R147.reuse, 0x68, RZ ;  /* 0x0000006893087824 */ /* 0x040fe800078e02ff */
[----:B------:R1:W-:Y:S01]  /*87d0*/  REDG.E.ADD.F32.FTZ.RN.STRONG.GPU desc[UR40][R4.64], R18 ;  /* 0x00000012040079a6 */ /* 0x0003e2000c10f3a8 */
[CC--:B---3--:R-:W-:Y:S04]  /*87e0*/  LEA R2, P0, R0.reuse, R196.reuse, 0x2 ;  /* 0x000000c400027211 */ /* 0x0c8fe800078010ff */
[-C--:B------:R-:W-:Y:S01]  /*87f0*/  LEA.HI.X.SX32 R3, R0, R197.reuse, 0x2, P0 ;  /* 0x000000c500037211 */ /* 0x080fe200000f16ff */
[----:B------:R-:W-:Y:S01]  /*8800*/  IMAD R0, R147, 0x70, RZ ;  /* 0x0000007093007824 */ /* 0x000fe200078e02ff */
[-C--:B----4-:R-:W-:Y:S01]  /*8810*/  LEA R6, P1, R9, R196.reuse, 0x2 ;  /* 0x000000c409067211 */ /* 0x090fe200078210ff */
[----:B------:R-:W-:Y:S02]  /*8820*/  IMAD R147, R147, 0x78, RZ ;  /* 0x0000007893937824 */ /* 0x000fe400078e02ff */
[----:B------:R3:W-:Y:S01]  /*8830*/  REDG.E.ADD.F32.FTZ.RN.STRONG.GPU desc[UR40][R2.64], R19 ;  /* 0x00000013020079a6 */ /* 0x0007e2000c10f3a8 */
[-C--:B------:R-:W-:Y:S05]  /*8840*/  LEA.HI.X.SX32 R7, R9, R197.reuse, 0x2, P1 ;  /* 0x000000c509077211 */ /* 0x080fea00008f16ff */
[----:B------:R4:W-:Y:S01]  /*8850*/  REDG.E.ADD.F32.FTZ.RN.STRONG.GPU desc[UR40][R6.64], R12 ;  /* 0x0000000c060079a6 */ /* 0x0009e2000c10f3a8 */
[CC--:B-1----:R-:W-:Y:S04]  /*8860*/  LEA R4, P0, R8.reuse, R196.reuse, 0x2 ;  /* 0x000000c408047211 */ /* 0x0c2fe800078010ff */
[-C--:B------:R-:W-:Y:S05]  /*8870*/  LEA.HI.X.SX32 R5, R8, R197.reuse, 0x2, P0 ;  /* 0x000000c508057211 */ /* 0x080fea00000f16ff */
[----:B------:R-:W-:Y:S01]  /*8880*/  REDG.E.ADD.F32.FTZ.RN.STRONG.GPU desc[UR40][R4.64], R13 ;  /* 0x0000000d040079a6 */ /* 0x000fe2000c10f3a8 */
[CC--:B---3--:R-:W-:Y:S04]  /*8890*/  LEA R2, P1, R0.reuse, R196.reuse, 0x2 ;  /* 0x000000c400027211 */ /* 0x0c8fe800078210ff */
[-C--:B------:R-:W-:Y:S01]  /*88a0*/  LEA.HI.X.SX32 R3, R0, R197.reuse, 0x2, P1 ;  /* 0x000000c500037211 */ /* 0x080fe200008f16ff */
[----:B------:R-:W-:Y:S01]  /*88b0*/  VIADD R0, R45, 0x20 ;  /* 0x000000202d007836 */ /* 0x000fe20000000000 */
[CC--:B----4-:R-:W-:Y:S03]  /*88c0*/  LEA R6, P0, R147.reuse, R196.reuse, 0x2 ;  /* 0x000000c493067211 */ /* 0x0d0fe600078010ff */
        /* <DEDUP_REMOVED lines=11> */
[-C--:B---3--:R-:W-:Y:S03]  /*8980*/  LEA R6, P0, R2, R196.reuse, 0x2 ;  /* 0x000000c402067211 */ /* 0x088fe600078010ff */
        /* <DEDUP_REMOVED lines=8> */
[CC--:B----4-:R-:W-:Y:S01]  /*8a10*/  LEA R8, P0, R0.reuse, R196.reuse, 0x2 ;  /* 0x000000c400087211 */ /* 0x0d0fe200078010ff */
[----:B------:R3:W-:Y:S03]  /*8a20*/  REDG.E.ADD.F32.FTZ.RN.STRONG.GPU desc[UR40][R4.64], R24 ;  /* 0x00000018040079a6 */ /* 0x0007e6000c10f3a8 */
[-C--:B------:R-:W-:Y:S01]  /*8a30*/  LEA.HI.X.SX32 R9, R0, R197.reuse, 0x2, P0 ;  /* 0x000000c500097211 */ /* 0x080fe200000f16ff */
[C---:B------:R-:W-:Y:S01]  /*8a40*/  IMAD.IADD R0, R44.reuse, 0x1, R2 ;  /* 0x000000012c007824 */ /* 0x040fe200078e0202 */
[CC--:B-1----:R-:W-:Y:S04]  /*8a50*/  LEA R6, P1, R3.reuse, R196.reuse, 0x2 ;  /* 0x000000c403067211 */ /* 0x0c2fe800078210ff */
[-C--:B------:R-:W-:Y:S01]  /*8a60*/  LEA.HI.X.SX32 R7, R3, R197.reuse, 0x2, P1 ;  /* 0x000000c503077211 */ /* 0x080fe200008f16ff */
[----:B------:R-:W-:Y:S01]  /*8a70*/  IMAD.IADD R3, R44, 0x1, R0 ;  /* 0x000000012c037824 */ /* 0x000fe200078e0200 */
[CC--:B---3--:R-:W-:Y:S03]  /*8a80*/  LEA R4, P0, R2.reuse, R196.reuse, 0x2 ;  /* 0x000000c402047211 */ /* 0x0c8fe600078010ff */
        /* <DEDUP_REMOVED lines=9> */
[CC--:B---3--:R-:W-:Y:S02]  /*8b20*/  LEA R8, P0, R2.reuse, R196.reuse, 0x2 ;  /* 0x000000c402087211 */ /* 0x0c8fe400078010ff */
[CC--:B----4-:R-:W-:Y:S01]  /*8b30*/  LEA R4, P1, R3.reuse, R196.reuse, 0x2 ;  /* 0x000000c403047211 */ /* 0x0d0fe200078210ff */
        /* <DEDUP_REMOVED lines=20> */
[----:B---3--:R-:W-:Y:S02]  /*8c80*/  IMAD.IADD R5, R44, 0x1, R0 ;  /* 0x000000012c057824 */ /* 0x008fe400078e0200 */
[----:B--2---:R-:W-:Y:S01]  /*8c90*/  IMAD.IADD R0, R186, 0x1, R185 ;  /* 0x00000001ba007824 */ /* 0x004fe200078e02b9 */
[----:B------:R-:W-:Y:S01]  /*8ca0*/  @UP3 UIADD3.X UR11, UR11, -0x1, URZ, UP0, !UPT ;  /* 0xffffffff0b0b3890 */ /* 0x000fe200087fe43f */
[CC--:B----4-:R-:W-:Y:S02]  /*8cb0*/  LEA R8, P2, R2.reuse, R196.reuse, 0x2 ;  /* 0x000000c402087211 */ /* 0x0d0fe400078410ff */
        /* <DEDUP_REMOVED lines=27> */
[----:B------:R-:W5:Y:S05]  /*8e70*/  LDSM.16.MT88.4 R24, [R184+0x19800] ;  /* 0x01980000b818783b */ /* 0x000f6a0000004200 */
        /* <DEDUP_REMOVED lines=20> */
[C---:B-----5:R-:W-:Y:S06]  /*8fc0*/  HMMA.16816.F32 R104, R24.reuse, R16, R104 ;  /* 0x000000101868723c */ /* 0x060fec0000001868 */
        /* <DEDUP_REMOVED lines=30> */
[----:B------:R2:W5:Y:S05]  /*91b0*/  LDSM.16.MT88.4 R16, [R0+0x3800] ;  /* 0x003800000010783b */ /* 0x00056a0000004200 */
        /* <DEDUP_REMOVED lines=23> */
.L_x_993:
        /* <DEDUP_REMOVED lines=55> */
[----:B-1----:R-:W-:Y:S01]  /*96a0*/  SHF.R.S32.HI R9, RZ, 0x1f, R19 ;  /* 0x0000001fff097819 */ /* 0x002fe20000011413 */
[----:B------:R-:W-:Y:S01]  /*96b0*/  FMUL.FTZ R125, R125, UR5 ;  /* 0x000000057d7d7c20 */ /* 0x000fe20008410000 */
[----:B------:R-:W-:Y:S01]  /*96c0*/  F2FP.F16.F32.PACK_AB R18, R18, R118 ;  /* 0x000000761212723e */ /* 0x000fe200000000ff */
[----:B------:R-:W-:Y:S01]  /*96d0*/  FMUL.FTZ R126, R126, UR5 ;  /* 0x000000057e7e7c20 */ /* 0x000fe20008410000 */
[----:B------:R-:W-:Y:S01]  /*96e0*/  FMUL.FTZ R127, R127, UR5 ;  /* 0x000000057f7f7c20 */ /* 0x000fe20008410000 */
[----:B------:R-:W-:Y:S01]  /*96f0*/  F2FP.F16.F32.PACK_AB R15, R15, R128 ;  /* 0x000000800f0f723e */ /* 0x000fe200000000ff */
[----:B------:R-:W-:Y:S01]  /*9700*/  ULDC.64 UR12, c[0x0][0x450] ;  /* 0x00011400000c7ab9 */ /* 0x000fe20000000a00 */
[----:B------:R-:W-:Y:S01]  /*9710*/  F2FP.F16.F32.PACK_AB R130, R131, R130 ;  /* 0x000000828382723e */ /* 0x000fe200000000ff */
[----:B------:R-:W-:Y:S01]  /*9720*/  ULDC.64 UR8, c[0x0][0x458] ;  /* 0x0001160000087ab9 */ /* 0x000fe20000000a00 */
[----:B------:R-:W-:Y:S01]  /*9730*/  F2FP.F16.F32.PACK_AB R17, R17, R120 ;  /* 0x000000781111723e */ /* 0x000fe200000000ff */
[----:B------:R-:W1:Y:S01]  /*9740*/  LDC.64 R12, c[0x0][0x438] ;  /* 0x00010e00ff0c7b82 */ /* 0x000e620000000a00 */
[----:B------:R-:W-:Y:S01]  /*9750*/  LEA.HI R9, R9, R19, RZ, 0x3 ;  /* 0x0000001309097211 */ /* 0x000fe200078f18ff */
[----:B------:R-:W-:Y:S01]  /*9760*/  ULDC.64 UR10, c[0x0][0x3f0] ;  /* 0x0000fc00000a7ab9 */ /* 0x000fe20000000a00 */
[----:B------:R-:W-:-:S02]  /*9770*/  F2FP.F16.F32.PACK_AB R16, R16, R122 ;  /* 0x0000007a1010723e */ /* 0x000fc400000000ff */
[----:B------:R-:W-:Y:S02]  /*9780*/  F2FP.F16.F32.PACK_AB R124, R125, R124 ;  /* 0x0000007c7d7c723e */ /* 0x000fe400000000ff */
[----:B------:R-:W-:Y:S02]  /*9790*/  F2FP.F16.F32.PACK_AB R126, R127, R126 ;  /* 0x0000007e7f7e723e */ /* 0x000fe400000000ff */
[----:B------:R-:W-:Y:S02]  /*97a0*/  F2FP.F16.F32.PACK_AB R68, R69, R68 ;  /* 0x000000444544723e */ /* 0x000fe400000000ff */
[----:B------:R-:W-:Y:S02]  /*97b0*/  SHF.R.S32.HI R0, RZ, 0x3, R9 ;  /* 0x00000003ff007819 */ /* 0x000fe40000011409 */
        /* <DEDUP_REMOVED lines=15> */
[----:B------:R-:W-:-:S04]  /*98b0*/  UIMAD UR5, UR44, UR12, URZ ;  /* 0x0000000c2c0572a4 */ /* 0x000fc8000f8e023f */
[----:B------:R-:W-:Y:S02]  /*98c0*/  UIMAD UR5, UR33, UR13, UR5 ;  /* 0x0000000d210572a4 */ /* 0x000fe4000f8e0205 */
[----:B------:R-:W-:Y:S01]  /*98d0*/  UIMAD UR44, UR44, UR8, URZ ;  /* 0x000000082c2c72a4 */ /* 0x000fe2000f8e023f */
[----:B--2---:R2:W-:Y:S04]  /*98e0*/  STS [R31], R5 ;  /* 0x000000051f007388 */ /* 0x0045e80000000800 */
[----:B------:R1:W-:Y:S04]  /*98f0*/  STS [R31+0x400], R4 ;  /* 0x000400041f007388 */ /* 0x0003e80000000800 */
        /* <DEDUP_REMOVED lines=8> */
[----:B------:R3:W-:Y:S01]  /*9980*/  STS [R26], R15 ;  /* 0x0000000f1a007388 */ /* 0x0007e20000000800 */
[----:B--2---:R-:W-:-:S03]  /*9990*/  LOP3.LUT R5, R9, 0xfffffff8, RZ, 0xc0, !PT ;  /* 0xfffffff809057812 */ /* 0x004fc600078ec0ff */
[----:B------:R-:W-:Y:S01]  /*99a0*/  STS [R25], R130 ;  /* 0x0000008219007388 */ /* 0x000fe20000000800 */
[----:B-1----:R-:W-:-:S03]  /*99b0*/  SHF.R.S32.HI R4, RZ, 0x1f, R0 ;  /* 0x0000001fff047819 */ /* 0x002fc60000011400 */
[----:B------:R-:W-:Y:S04]  /*99c0*/  STS [R24], R17 ;  /* 0x0000001118007388 */ /* 0x000fe80000000800 */
[----:B------:R1:W-:Y:S04]  /*99d0*/  STS [R23], R16 ;  /* 0x0000001017007388 */ /* 0x0003e80000000800 */
[----:B------:R-:W-:Y:S04]  /*99e0*/  STS [R22], R124 ;  /* 0x0000007c16007388 */ /* 0x000fe80000000800 */
[----:B------:R-:W-:Y:S01]  /*99f0*/  STS [R20], R126 ;  /* 0x0000007e14007388 */ /* 0x000fe20000000800 */
[----:B------:R-:W-:-:S03]  /*9a00*/  IMAD.IADD R19, R19, 0x1, -R5 ;  /* 0x0000000113137824 */ /* 0x000fc600078e0a05 */
[----:B------:R-:W-:Y:S01]  /*9a10*/  STS [R31+0x4000], R68 ;  /* 0x004000441f007388 */ /* 0x000fe20000000800 */
[C---:B------:R-:W-:Y:S01]  /*9a20*/  IMAD R5, R4.reuse, UR12, RZ ;  /* 0x0000000c04057c24 */ /* 0x040fe2000f8e02ff */
[----:B---3--:R-:W2:Y:S02]  /*9a30*/  LDC.64 R14, c[0x0][0x440] ;  /* 0x00011000ff0e7b82 */ /* 0x008ea40000000a00 */
[----:B------:R-:W-:Y:S01]  /*9a40*/  STS [R31+0x4400], R70 ;  /* 0x004400461f007388 */ /* 0x000fe20000000800 */
[----:B------:R-:W-:-:S03]  /*9a50*/  IMAD R4, R4, UR8, RZ ;  /* 0x0000000804047c24 */ /* 0x000fc6000f8e02ff */
[----:B------:R-:W-:Y:S04]  /*9a60*/  STS [R33+0x4000], R80 ;  /* 0x0040005021007388 */ /* 0x000fe80000000800 */
[----:B------:R-:W-:Y:S01]  /*9a70*/  STS [R32+0x4000], R82 ;  /* 0x0040005220007388 */ /* 0x000fe20000000800 */
[C---:B------:R-:W-:Y:S01]  /*9a80*/  IMAD.WIDE.U32 R2, R0.reuse, UR12, RZ ;  /* 0x0000000c00027c25 */ /* 0x040fe2000f8e00ff */
[----:B------:R-:W-:Y:S01]  /*9a90*/  MOV R8, UR12 ;  /* 0x0000000c00087c02 */ /* 0x000fe20008000f00 */
[----:B-1----:R-:W1:Y:S01]  /*9aa0*/  LDC.64 R16, c[0x0][0x470] ;  /* 0x00011c00ff107b82 */ /* 0x002e620000000a00 */
[----:B------:R-:W-:Y:S04]  /*9ab0*/  STS [R31+0x6000], R72 ;  /* 0x006000481f007388 */ /* 0x000fe80000000800 */
[----:B------:R-:W-:Y:S01]  /*9ac0*/  STS [R31+0x6400], R74 ;  /* 0x0064004a1f007388 */ /* 0x000fe20000000800 */
[----:B------:R-:W-:-:S03]  /*9ad0*/  IMAD R9, R0, UR13, R5 ;  /* 0x0000000d00097c24 */ /* 0x000fc6000f8e0205 */
[----:B------:R-:W-:Y:S01]  /*9ae0*/  STS [R30+0x4000], R76 ;  /* 0x0040004c1e007388 */ /* 0x000fe20000000800 */
[----:B------:R-:W-:-:S03]  /*9af0*/  IMAD R10, R0, UR9, R4 ;  /* 0x00000009000a7c24 */ /* 0x000fc6000f8e0204 */
[----:B------:R-:W-:Y:S01]  /*9b00*/  STS [R29+0x4000], R78 ;  /* 0x0040004e1d007388 */ /* 0x000fe20000000800 */
[----:B------:R-:W-:-:S03]  /*9b10*/  IMAD.WIDE.U32 R4, R0, UR8, RZ ;  /* 0x0000000800047c25 */ /* 0x000fc6000f8e00ff */
[----:B------:R-:W-:Y:S04]  /*9b20*/  STS [R28+0x4000], R84 ;  /* 0x004000541c007388 */ /* 0x000fe80000000800 */
[----:B------:R-:W-:Y:S04]  /*9b30*/  STS [R27+0x4000], R86 ;  /* 0x004000561b007388 */ /* 0x000fe80000000800 */
[----:B------:R-:W-:Y:S01]  /*9b40*/  STS [R26+0x4000], R96 ;  /* 0x004000601a007388 */ /* 0x000fe20000000800 */
[----:B------:R-:W-:Y:S02]  /*9b50*/  IMAD.IADD R7, R5, 0x1, R10 ;  /* 0x0000000105077824 */ /* 0x000fe400078e020a */
[----:B------:R-:W3:Y:S01]  /*9b60*/  LDC.64 R10, c[0x0][0x468] ;  /* 0x00011a00ff0a7b82 */ /* 0x000ee20000000a00 */
[----:B------:R-:W-:Y:S04]  /*9b70*/  STS [R25+0x4000], R98 ;  /* 0x0040006219007388 */ /* 0x000fe80000000800 */
[----:B------:R-:W-:Y:S04]  /*9b80*/  STS [R24+0x4000], R88 ;  /* 0x0040005818007388 */ /* 0x000fe80000000800 */
[----:B------:R-:W-:Y:S04]  /*9b90*/  STS [R23+0x4000], R90 ;  /* 0x0040005a17007388 */ /* 0x000fe80000000800 */
[----:B------:R-:W-:Y:S01]  /*9ba0*/  STS [R22+0x4000], R92 ;  /* 0x0040005c16007388 */ /* 0x000fe20000000800 */
[----:B------:R-:W-:-:S03]  /*9bb0*/  IMAD.IADD R3, R3, 0x1, R9 ;  /* 0x0000000103037824 */ /* 0x000fc600078e0209 */
[----:B------:R-:W-:Y:S01]  /*9bc0*/  STS [R20+0x4000], R94 ;  /* 0x0040005e14007388 */ /* 0x000fe20000000800 */
[----:B------:R-:W-:-:S04]  /*9bd0*/  IMAD.WIDE.U32 R8, R8, UR33, R2 ;  /* 0x0000002108087c25 */ /* 0x000fc8000f8e0002 */
[----:B------:R-:W-:Y:S02]  /*9be0*/  IMAD.SHL.U32 R2, R19, 0x8, RZ ;  /* 0x0000000813027824 */ /* 0x000fe400078e00ff */
[----:B------:R-:W-:-:S03]  /*9bf0*/  IMAD R0, R12, UR29, RZ ;  /* 0x0000001d0c007c24 */ /* 0x000fc6000f8e02ff */
[----:B------:R-:W-:Y:S01]  /*9c00*/  SHF.R.S32.HI R3, RZ, 0x1f, R2 ;  /* 0x0000001fff037819 */ /* 0x000fe20000011402 */
[----:B------:R-:W-:Y:S02]  /*9c10*/  IMAD.MOV.U32 R6, RZ, RZ, R4 ;  /* 0x000000ffff067224 */ /* 0x000fe400078e0004 */
        /* <DEDUP_REMOVED lines=11> */
[----:B------:R-:W-:Y:S01]  /*9cd0*/  IADD3 R8, P0, R4, R8, RZ ;  /* 0x0000000804087210 */ /* 0x000fe20007f1e0ff */
[----:B------:R-:W2:Y:S02]  /*9ce0*/  LDS.128 R44, [R0+0xc000] ;  /* 0x00c00000002c7984 */ /* 0x000ea40000000c00 */
[----:B------:R-:W-:Y:S02]  /*9cf0*/  IMAD.IADD R5, R5, 0x1, R11 ;  /* 0x0000000105057824 */ /* 0x000fe400078e020b */
[----:B------:R-:W3:Y:S04]  /*9d00*/  LDS.128 R40, [R0+0xd000] ;  /* 0x00d0000000287984 */ /* 0x000ee80000000c00 */
[----:B------:R-:W4:Y:S01]  /*9d10*/  LDS.128 R36, [R0+0xe000] ;  /* 0x00e0000000247984 */ /* 0x000f220000000c00 */
[----:B------:R-:W-:Y:S01]  /*9d20*/  IADD3 R3, R3, R10, RZ ;  /* 0x0000000a03037210 */ /* 0x000fe20007ffe0ff */
[----:B-1----:R-:W-:Y:S01]  /*9d30*/  IMAD R4, R16, UR32, RZ ;  /* 0x0000002010047c24 */ /* 0x002fe2000f8e02ff */
[----:B------:R-:W-:Y:S01]  /*9d40*/  IADD3.X R10, R5, UR5, R9, P0, !PT ;  /* 0x00000005050a7c10 */ /* 0x000fe200087fe409 */
[----:B------:R-:W1:Y:S02]  /*9d50*/  LDS.128 R32, [R0+0xf000] ;  /* 0x00f0000000207984 */ /* 0x000e640000000c00 */
[----:B------:R-:W-:-:S02]  /*9d60*/  IMAD R9, R17, UR23, R4 ;  /* 0x0000001711097c24 */ /* 0x000fc4000f8e0204 */
[----:B------:R-:W5:Y:S01]  /*9d70*/  LDS.128 R28, [R0+0x10000] ;  /* 0x01000000001c7984 */ /* 0x000f620000000c00 */
[----:B------:R-:W-:-:S03]  /*9d80*/  IMAD.WIDE.U32 R4, R16, UR23, R2 ;  /* 0x0000001710047c25 */ /* 0x000fc6000f8e0002 */
[----:B------:R-:W5:Y:S01]  /*9d90*/  LDS.128 R24, [R0+0x11000] ;  /* 0x0110000000187984 */ /* 0x000f620000000c00 */
[----:B------:R-:W-:-:S03]  /*9da0*/  IMAD.U32 R12, RZ, RZ, UR8 ;  /* 0x00000008ff0c7e24 */ /* 0x000fc6000f8e00ff */
[----:B------:R-:W5:Y:S04]  /*9db0*/  LDS.128 R20, [R0+0x12000] ;  /* 0x0120000000147984 */ /* 0x000f680000000c00 */
[----:B------:R2:W5:Y:S01]  /*9dc0*/  LDS.128 R16, [R0+0x13000] ;  /* 0x0130000000107984 */ /* 0x0005620000000c00 */
[----:B------:R-:W-:Y:S01]  /*9dd0*/  IMAD.WIDE.U32 R6, R12, UR33, R6 ;  /* 0x000000210c067c25 */ /* 0x000fe2000f8e0006 */
[----:B------:R-:W-:Y:S01]  /*9de0*/  UIMAD UR33, UR33, UR9, UR44 ;  /* 0x00000009212172a4 */ /* 0x000fe2000f8e022c */
[C---:B------:R-:W-:Y:S01]  /*9df0*/  LEA R2, P1, R8.reuse, UR10, 0x1 ;  /* 0x0000000a08027c11 */ /* 0x040fe2000f8208ff */
[----:B------:R-:W-:Y:S01]  /*9e00*/  USHF.L.U32 UR5, UR12, 0x6, URZ ;  /* 0x000000060c057899 */ /* 0x000fe2000800063f */
[----:B------:R-:W-:Y:S01]  /*9e10*/  IMAD.IADD R5, R5, 0x1, R9 ;  /* 0x0000000105057824 */ /* 0x000fe200078e0209 */
[----:B------:R-:W-:Y:S01]  /*9e20*/  USHF.L.U64.HI UR12, UR12, 0x6, UR13 ;  /* 0x000000060c0c7899 */ /* 0x000fe2000801020d */
[----:B------:R-:W-:Y:S01]  /*9e30*/  LEA.HI.X R3, R8, UR11, R10, 0x1, P1 ;  /* 0x0000000b08037c11 */ /* 0x000fe200088f0c0a */
[----:B------:R-:W-:Y:S01]  /*9e40*/  ULDC.64 UR10, c[0x0][0x3f8] ;  /* 0x0000fe00000a7ab9 */ /* 0x000fe20000000a00 */
[----:B------:R-:W-:Y:S01]  /*9e50*/  USHF.L.U32 UR13, UR8, 0x6, URZ ;  /* 0x00000006080d7899 */ /* 0x000fe2000800063f */
[----:B------:R-:W-:Y:S01]  /*9e60*/  IADD3 R8, P1, R2, UR5, RZ ;  /* 0x0000000502087c10 */ /* 0x000fe2000ff3e0ff */
[----:B------:R-:W-:-:S03]  /*9e70*/  USHF.L.U64.HI UR8, UR8, 0x6, UR9 ;  /* 0x0000000608087899 */ /* 0x000fc60008010209 */
[----:B------:R-:W-:Y:S02]  /*9e80*/  IADD3.X R9, R3, UR12, RZ, P1, !PT ;  /* 0x0000000c03097c10 */ /* 0x000fe40008ffe4ff */
[----:B--2---:R-:W-:-:S04]  /*9e90*/  IADD3 R0, P0, R4, R6, RZ ;  /* 0x0000000604007210 */ /* 0x004fc80007f1e0ff */
[----:B------:R-:W-:Y:S02]  /*9ea0*/  IADD3.X R6, R5, UR33, R7, P0, !PT ;  /* 0x0000002105067c10 */ /* 0x000fe400087fe407 */
[----:B------:R-:W-:-:S04]  /*9eb0*/  LEA R10, P0, R0, UR10, 0x1 ;  /* 0x0000000a000a7c11 */ /* 0x000fc8000f8008ff */
[----:B------:R-:W-:Y:S02]  /*9ec0*/  LEA.HI.X R11, R0, UR11, R6, 0x1, P0 ;  /* 0x0000000b000b7c11 */ /* 0x000fe400080f0c06 */
[----:B------:R-:W-:Y:S02]  /*9ed0*/  IADD3 R6, P1, R8, UR5, RZ ;  /* 0x0000000508067c10 */ /* 0x000fe4000ff3e0ff */
[----:B------:R-:W-:Y:S01]  /*9ee0*/  IADD3 R4, P0, R10, UR13, RZ ;  /* 0x0000000d0a047c10 */ /* 0x000fe2000ff1e0ff */
[----:B------:R2:W-:Y:S01]  /*9ef0*/  STG.E.128 desc[UR40][R2.64], R44 ;  /* 0x0000002c02007986 */ /* 0x0005e2000c101d28 */
[----:B------:R-:W-:Y:S02]  /*9f00*/  IADD3.X R7, R9, UR12, RZ, P1, !PT ;  /* 0x0000000c09077c10 */ /* 0x000fe40008ffe4ff */
[----:B------:R-:W-:Y:S02]  /*9f10*/  IADD3.X R5, R11, UR8, RZ, P0, !PT ;  /* 0x000000080b057c10 */ /* 0x000fe400087fe4ff */
[----:B------:R-:W-:Y:S01]  /*9f20*/  IADD3 R12, P1, R6, UR5, RZ ;  /* 0x00000005060c7c10 */ /* 0x000fe2000ff3e0ff */
[----:B---3--:R-:W-:Y:S03]  /*9f30*/  STG.E.128 desc[UR40][R8.64], R40 ;  /* 0x0000002808007986 */ /* 0x008fe6000c101d28 */
[----:B------:R-:W-:Y:S01]  /*9f40*/  IADD3.X R13, R7, UR12, RZ, P1, !PT ;  /* 0x0000000c070d7c10 */ /* 0x000fe20008ffe4ff */
[----:B----4-:R3:W-:Y:S04]  /*9f50*/  STG.E.128 desc[UR40][R6.64], R36 ;  /* 0x0000002406007986 */ /* 0x0107e8000c101d28 */
[----:B-1----:R1:W-:Y:S04]  /*9f60*/  STG.E.128 desc[UR40][R12.64], R32 ;  /* 0x000000200c007986 */ /* 0x0023e8000c101d28 */
[----:B-----5:R1:W-:Y:S01]  /*9f70*/  STG.E.128 desc[UR40][R10.64], R28 ;  /* 0x0000001c0a007986 */ /* 0x0203e2000c101d28 */
[----:B--2---:R-:W-:-:S04]  /*9f80*/  IADD3 R2, P0, R4, UR13, RZ ;  /* 0x0000000d04027c10 */ /* 0x004fc8000ff1e0ff */
[----:B------:R-:W-:Y:S02]  /*9f90*/  IADD3.X R3, R5, UR8, RZ, P0, !PT ;  /* 0x0000000805037c10 */ /* 0x000fe400087fe4ff */
[----:B---3--:R-:W-:Y:S01]  /*9fa0*/  IADD3 R6, P0, R2, UR13, RZ ;  /* 0x0000000d02067c10 */ /* 0x008fe2000ff1e0ff */
[----:B------:R1:W-:Y:S03]  /*9fb0*/  STG.E.128 desc[UR40][R4.64], R24 ;  /* 0x0000001804007986 */ /* 0x0003e6000c101d28 */
[----:B------:R-:W-:Y:S01]  /*9fc0*/  IADD3.X R7, R3, UR8, RZ, P0, !PT ;  /* 0x0000000803077c10 */ /* 0x000fe200087fe4ff */
[----:B------:R1:W-:Y:S04]  /*9fd0*/  STG.E.128 desc[UR40][R2.64], R20 ;  /* 0x0000001402007986 */ /* 0x0003e8000c101d28 */
[----:B------:R1:W-:Y:S04]  /*9fe0*/  STG.E.128 desc[UR40][R6.64], R16 ;  /* 0x0000001006007986 */ /* 0x0003e8000c101d28 */
.L_x_990:
        /* <DEDUP_REMOVED lines=11> */
.L_x_997:
[----:B------:R-:W-:Y:S05]  /*a0a0*/  EXIT ;  /* 0x000000000000794d */ /* 0x000fea0003800000 */
.L_x_999:
        /* <DEDUP_REMOVED lines=13> */
.L_x_1278:


//--------------------- .text._ZN5flash44flash_bwd_dq_dk_dv_loop_seqk_parallel_kernelI23Flash_bwd_kernel_traitsILi64ELi128ELi128ELi8ELi4ELi4ELi4ELb0ELb0EN7cutlass6half_tE19Flash_kernel_traitsILi64ELi128ELi128ELi8ES3_EELb1ELb1ELb0ELb0ELb0ELb1ELb0EEEvNS_16Flash_bwd_paramsE --------------------------
	.section	.text._ZN5flash44flash_bwd_dq_dk_dv_loop_seqk_parallel_kernelI23Flash_bwd_kernel_traitsILi64ELi128ELi128ELi8ELi4ELi4ELi4ELb0ELb0EN7cutlass6half_tE19Flash_kernel_traitsILi64ELi128ELi128ELi8ES3_EELb1ELb1ELb0ELb0ELb0ELb1ELb0EEEvNS_16Flash_bwd_paramsE,"ax",@progbits
	.align	128
        .global         _ZN5flash44flash_bwd_dq_dk_dv_loop_seqk_parallel_kernelI23Flash_bwd_kernel_traitsILi64ELi128ELi128ELi8ELi4ELi4ELi4ELb0ELb0EN7cutlass6half_tE19Flash_kernel_traitsILi64ELi128ELi128ELi8ES3_EELb1ELb1ELb0ELb0ELb0ELb1ELb0EEEvNS_16Flash_bwd_paramsE
        .type           _ZN5flash44flash_bwd_dq_dk_dv_loop_seqk_parallel_kernelI23Flash_bwd_kernel_traitsILi64ELi128ELi128ELi8ELi4ELi4ELi4ELb0ELb0EN7cutlass6half_tE19Flash_kernel_traitsILi64ELi128ELi128ELi8ES3_EELb1ELb1ELb0ELb0ELb0ELb1ELb0EEEvNS_16Flash_bwd_paramsE,@function
        .size           _ZN5flash44flash_bwd_dq_dk_dv_loop_seqk_parallel_kernelI23Flash_bwd_kernel_traitsILi64ELi128ELi128ELi8ELi4ELi4ELi4ELb0ELb0EN7cutlass6half_tE19Flash_kernel_traitsILi64ELi128ELi128ELi8ES3_EELb1ELb1ELb0ELb0ELb0ELb1ELb0EEEvNS_16Flash_bwd_paramsE,(.L_x_1279 - _ZN5flash44flash_bwd_dq_dk_dv_loop_seqk_parallel_kernelI23Flash_bwd_kernel_traitsILi64ELi128ELi128ELi8ELi4ELi4ELi4ELb0ELb0EN7cutlass6half_tE19Flash_kernel_traitsILi64ELi128ELi128ELi8ES3_EELb1ELb1ELb0ELb0ELb0ELb1ELb0EEEvNS_16Flash_bwd_paramsE)
        .other          _ZN5flash44flash_bwd_dq_dk_dv_loop_seqk_parallel_kernelI23Flash_bwd_kernel_traitsILi64ELi128ELi128ELi8ELi4ELi4ELi4ELb0ELb0EN7cutlass6half_tE19Flash_kernel_traitsILi64ELi128ELi128ELi8ES3_EELb1ELb1ELb0ELb0ELb0ELb1ELb0EEEvNS_16Flash_bwd_paramsE,@"STO_CUDA_ENTRY STV_DEFAULT"
_ZN5flash44flash_bwd_dq_dk_dv_loop_seqk_parallel_kernelI23Flash_bwd_kernel_traitsILi64ELi128ELi128ELi8ELi4ELi4ELi4ELb0ELb0EN7cutlass6half_tE19Flash_kernel_traitsILi64ELi128ELi128ELi8ES3_EELb1ELb1ELb0ELb0ELb0ELb1ELb0EEEvNS_16Flash_bwd_paramsE:
.text._ZN5flash44flash_bwd_dq_dk_dv_loop_seqk_parallel_kernelI23Flash_bwd_kernel_traitsILi64ELi128ELi128ELi8ELi4ELi4ELi4ELb0ELb0EN7cutlass6half_tE19Flash_kernel_traitsILi64ELi128ELi128ELi8ES3_EELb1ELb1ELb0ELb0ELb0ELb1ELb0EEEvNS_16Flash_bwd_paramsE:
        /* <DEDUP_REMOVED lines=16> */
[----:B------:R-:W-:Y:S01]  /*0100*/  IMAD.MOV.U32 R230, RZ, RZ, 0x20 ;  /* 0x00000020ffe67424 */ /* 0x000fe200078e00ff */
[----:B------:R-:W-:Y:S01]  /*0110*/  ULDC.64 UR8, c[0x0][0x208] ;  /* 0x0000820000087ab9 */ /* 0x000fe20000000a00 */
[----:B------:R-:W-:-:S04]  /*0120*/  IMAD.MOV.U32 R228, RZ, RZ, -0x10 ;  /* 0xfffffff0ffe47424 */ /* 0x000fc800078e00ff */
[----:B------:R-:W4:Y:S08]  /*0130*/  S2UR UR4, SR_CgaCtaId ;  /* 0x00000000000479c3 */ /* 0x000f300000008800 */
[----:B------:R-:W5:Y:S01]  /*0140*/  S2UR UR49, SR_CTAID.Y ;  /* 0x00000000003179c3 */ /* 0x000f620000002600 */
[----:B---3--:R-:W-:Y:S01]  /*0150*/  USHF.R.S32.HI UR6, URZ, 0x1f, UR59 ;  /* 0x0000001f3f067899 */ /* 0x008fe2000801143b */
[----:B--2---:R-:W-:Y:S01]  /*0160*/  SHF.R.S32.HI R4, RZ, 0x1f, R11 ;  /* 0x0000001fff047819 */ /* 0x004fe2000001140b */
[----:B----4-:R-:W-:-:S03]  /*0170*/  ULEA UR4, UR4, UR5, 0x18 ;  /* 0x0000000504047291 */ /* 0x010fc6000f8ec03f */
[CC--:B------:R-:W-:Y:S02]  /*0180*/  LEA.HI R2, R4.reuse, R11.reuse, RZ, 0x5 ;  /* 0x0000000b04027211 */ /* 0x0c0fe400078f28ff */
[----:B------:R-:W-:Y:S02]  /*0190*/  LEA.HI R10, R4, R11, RZ, 0x3 ;  /* 0x0000000b040a7211 */ /* 0x000fe400078f18ff */
[--C-:B------:R-:W-:Y:S01]  /*01a0*/  SHF.R.S32.HI R3, RZ, 0x5, R2.reuse ;  /* 0x00000005ff037819 */ /* 0x100fe20000011402 */
[----:B-----5:R-:W-:Y:S01]  /*01b0*/  USHF.L.U32 UR5, UR49, 0x7, URZ ;  /* 0x0000000731057899 */ /* 0x020fe2000800063f */
[----:B-1----:R-:W-:Y:S02]  /*01c0*/  SHF.R.S32.HI R0, RZ, 0x1f, R2 ;  /* 0x0000001fff007819 */ /* 0x002fe40000011402 */
[----:B------:R-:W-:Y:S02]  /*01d0*/  LOP3.LUT R5, R10, 0xfffffff8, RZ, 0xc0, !PT ;  /* 0xfffffff80a057812 */ /* 0x000fe400078ec0ff */
[----:B------:R-:W-:-:S02]  /*01e0*/  LOP3.LUT R7, R2, 0xffffffe0, RZ, 0xc0, !PT ;  /* 0xffffffe002077812 */ /* 0x000fc400078ec0ff */
[CC--:B------:R-:W-:Y:S02]  /*01f0*/  LEA.HI R8, R4.reuse, R11.reuse, RZ, 0x4 ;  /* 0x0000000b04087211 */ /* 0x0c0fe400078f20ff */
[CC--:B------:R-:W-:Y:S02]  /*0200*/  LEA.HI R245, R4.reuse, R11.reuse, RZ, 0x7 ;  /* 0x0000000b04f57211 */ /* 0x0c0fe400078f38ff */
[----:B------:R-:W-:Y:S02]  /*0210*/  LEA.HI R13, R4, R11, RZ, 0x6 ;  /* 0x0000000b040d7211 */ /* 0x000fe400078f30ff */
[----:B------:R-:W-:Y:S01]  /*0220*/  LEA.HI R2, R0, R3, RZ, 0x2 ;  /* 0x0000000300027211 */ /* 0x000fe200078f10ff */
[C---:B------:R-:W-:Y:S01]  /*0230*/  IMAD.IADD R0, R11.reuse, 0x1, -R5 ;  /* 0x000000010b007824 */ /* 0x040fe200078e0a05 */
[----:B------:R-:W-:Y:S02]  /*0240*/  LEA.HI R4, R4, R11, RZ, 0x2 ;  /* 0x0000000b04047211 */ /* 0x000fe400078f10ff */
[----:B------:R-:W-:Y:S01]  /*0250*/  LOP3.LUT R5, R2, 0xfffffffc, RZ, 0xc0, !PT ;  /* 0xfffffffc02057812 */ /* 0x000fe200078ec0ff */
[----:B------:R-:W-:Y:S01]  /*0260*/  IMAD.IADD R2, R11, 0x1, -R7 ;  /* 0x000000010b027824 */ /* 0x000fe200078e0a07 */
[----:B------:R-:W-:-:S02]  /*0270*/  LOP3.LUT R9, R8, 0xfffffff0, RZ, 0xc0, !PT ;  /* 0xfffffff008097812 */ /* 0x000fc400078ec0ff */
[----:B------:R-:W-:Y:S01]  /*0280*/  LOP3.LUT R12, R4, 0x7ffffffc, RZ, 0xc0, !PT ;  /* 0x7ffffffc040c7812 */ /* 0x000fe200078ec0ff */
[----:B------:R-:W-:Y:S01]  /*0290*/  IMAD.IADD R251, R3, 0x1, -R5 ;  /* 0x0000000103fb7824 */ /* 0x000fe200078e0a05 */
[----:B------:R-:W-:Y:S01]  /*02a0*/  SHF.R.S32.HI R6, RZ, 0x4, R8 ;  /* 0x00000004ff067819 */ /* 0x000fe20000011408 */
[C---:B------:R-:W-:Y:S01]  /*02b0*/  IMAD.IADD R9, R11.reuse, 0x1, -R9 ;  /* 0x000000010b097824 */ /* 0x040fe200078e0a09 */
[----:B------:R-:W-:Y:S01]  /*02c0*/  SHF.R.S32.HI R7, RZ, 0x2, R4 ;  /* 0x00000002ff077819 */ /* 0x000fe20000011404 */
[----:B------:R-:W-:Y:S01]  /*02d0*/  IMAD.IADD R12, R11, 0x1, -R12 ;  /* 0x000000010b0c7824 */ /* 0x000fe200078e0a0c */
[----:B------:R-:W-:Y:S02]  /*02e0*/  LEA.HI R3, R8, R6, RZ, 0x1 ;  /* 0x0000000608037211 */ /* 0x000fe400078f08ff */
[----:B------:R-:W-:Y:S02]  /*02f0*/  SHF.R.S32.HI R11, RZ, 0x3, R10 ;  /* 0x00000003ff0b7819 */ /* 0x000fe4000001140a */
[----:B------:R-:W-:-:S02]  /*0300*/  SHF.R.S32.HI R8, RZ, 0x1f, R2 ;  /* 0x0000001fff087819 */ /* 0x000fc40000011402 */
[----:B------:R-:W-:Y:S02]  /*0310*/  LOP3.LUT R5, R3, 0xfffffffe, RZ, 0xc0, !PT ;  /* 0xfffffffe03057812 */ /* 0x000fe400078ec0ff */
[----:B------:R-:W-:Y:S01]  /*0320*/  LEA.HI R8, R8, R2, RZ, 0x2 ;  /* 0x0000000208087211 */ /* 0x000fe200078f10ff */
[----:B------:R-:W-:Y:S01]  /*0330*/  IMAD.SHL.U32 R2, R11, 0x40, RZ ;  /* 0x000000400b027824 */ /* 0x000fe200078e00ff */
[----:B------:R-:W-:Y:S01]  /*0340*/  SHF.R.S32.HI R3, RZ, 0x1f, R4 ;  /* 0x0000001fff037819 */ /* 0x000fe20000011404 */
[----:B------:R-:W-:Y:S01]  /*0350*/  IMAD.IADD R188, R6, 0x1, -R5 ;  /* 0x0000000106bc7824 */ /* 0x000fe200078e0a05 */
[C---:B------:R-:W-:Y:S01]  /*0360*/  LOP3.LUT P4, RZ, R0.reuse, 0x2, RZ, 0xc0, !PT ;  /* 0x0000000200ff7812 */ /* 0x040fe2000788c0ff */
[----:B------:R-:W-:Y:S01]  /*0370*/  IMAD.SHL.U32 R5, R0, 0x8, RZ ;  /* 0x0000000800057824 */ /* 0x000fe200078e00ff */
[----:B------:R-:W-:Y:S01]  /*0380*/  LEA.HI R3, R3, R7, RZ, 0x3 ;  /* 0x0000000703037211 */ /* 0x000fe200078f18ff */
[----:B------:R-:W-:Y:S01]  /*0390*/  IMAD.SHL.U32 R176, R188, 0x200, RZ ;  /* 0x00000200bcb07824 */ /* 0x000fe200078e00ff */
[----:B------:R-:W-:-:S02]  /*03a0*/  LOP3.LUT R2, R2, 0x1c0, RZ, 0xc0, !PT ;  /* 0x000001c002027812 */ /* 0x000fc400078ec0ff */
[----:B------:R-:W-:Y:S02]  /*03b0*/  LOP3.LUT R3, R3, 0xfffffff8, RZ, 0xc0, !PT ;  /* 0xfffffff803037812 */ /* 0x000fe400078ec0ff */
[----:B------:R-:W-:Y:S02]  /*03c0*/  LOP3.LUT R5, R2, 0x38, R5, 0xf8, !PT ;  /* 0x0000003802057812 */ /* 0x000fe400078ef805 */
[C---:B------:R-:W-:Y:S01]  /*03d0*/  LOP3.LUT P3, RZ, R0.reuse, 0x4, RZ, 0xc0, !PT ;  /* 0x0000000400ff7812 */ /* 0x040fe2000786c0ff */
[----:B------:R-:W-:Y:S01]  /*03e0*/  IMAD.SHL.U32 R0, R0, 0x40, RZ ;  /* 0x0000004000007824 */ /* 0x000fe200078e00ff */
[----:B------:R-:W-:Y:S01]  /*03f0*/  SHF.R.U32.HI R2, RZ, 0x3, R2 ;  /* 0x00000003ff027819 */ /* 0x000fe20000011602 */
[----:B------:R-:W-:Y:S01]  /*0400*/  IMAD.IADD R3, R7, 0x1, -R3 ;  /* 0x0000000107037824 */ /* 0x000fe200078e0a03 */
[----:B------:R-:W-:Y:S02]  /*0410*/  SHF.R.S32.HI R4, RZ, 0x1f, R9 ;  /* 0x0000001fff047819 */ /* 0x000fe40000011409 */
[----:B------:R-:W-:Y:S01]  /*0420*/  LOP3.LUT R7, R5, R2, RZ, 0x3c, !PT ;  /* 0x0000000205077212 */ /* 0x000fe200078e3cff */
[----:B------:R-:W-:Y:S01]  /*0430*/  IMAD.SHL.U32 R2, R251, 0x10, RZ ;  /* 0x00000010fb027824 */ /* 0x000fe200078e00ff */
[----:B------:R-:W-:Y:S01]  /*0440*/  LOP3.LUT R0, R0, 0x1c0, RZ, 0xc0, !PT ;  /* 0x000001c000007812 */ /* 0x000fe200078ec0ff */
[----:B------:R-:W-:Y:S01]  /*0450*/  IMAD.SHL.U32 R5, R13, 0x8, RZ ;  /* 0x000000080d057824 */ /* 0x000fe200078e00ff */
[----:B------:R-:W-:-:S02]  /*0460*/  LEA.HI R11, R4, R9, RZ, 0x3 ;  /* 0x00000009040b7211 */ /* 0x000fc400078f18ff */
[----:B------:R-:W-:Y:S02]  /*0470*/  LEA.HI.SX32 R236, R8, R2, 0x1e ;  /* 0x0000000208ec7211 */ /* 0x000fe400078ff2ff */
[----:B------:R-:W-:Y:S02]  /*0480*/  LOP3.LUT R6, R0, 0x30, R2, 0xf8, !PT ;  /* 0x0000003000067812 */ /* 0x000fe400078ef802 */
[----:B------:R-:W-:Y:S02]  /*0490*/  LOP3.LUT R2, R3, 0x1, RZ, 0xc0, !PT ;  /* 0x0000000103027812 */ /* 0x000fe400078ec0ff */
[----:B------:R-:W-:Y:S02]  /*04a0*/  LOP3.LUT R4, R11, 0xfffffff8, RZ, 0xc0, !PT ;  /* 0xfffffff80b047812 */ /* 0x000fe400078ec0ff */
[----:B------:R-:W-:Y:S02]  /*04b0*/  ISETP.NE.U32.AND P0, PT, R2, 0x1, PT ;  /* 0x000000010200780c */ /* 0x000fe40003f05070 */
[----:B------:R-:W-:Y:S01]  /*04c0*/  SHF.R.S32.HI R245, RZ, 0x7, R245 ;  /* 0x00000007fff57819 */ /* 0x000fe200000114f5 */
[----:B------:R-:W-:Y:S01]  /*04d0*/  IMAD.IADD R14, R9, 0x1, -R4 ;  /* 0x00000001090e7824 */ /* 0x000fe200078e0a04 */
[----:B------:R-:W-:-:S02]  /*04e0*/  LOP3.LUT R180, R0, 0x8, R10, 0xf8, !PT ;  /* 0x0000000800b47812 */ /* 0x000fc400078ef80a */
[----:B------:R-:W-:Y:S01]  /*04f0*/  SHF.R.U32.HI R0, RZ, 0x3, R0 ;  /* 0x00000003ff007819 */ /* 0x000fe20000011600 */
[----:B------:R-:W-:Y:S01]  /*0500*/  IMAD R4, R245, 0x1000, R176 ;  /* 0x00001000f5047824 */ /* 0x000fe200078e02b0 */
[----:B------:R-:W-:Y:S01]  /*0510*/  LOP3.LUT R2, R6, 0x8, R10, 0xf8, !PT ;  /* 0x0000000806027812 */ /* 0x000fe200078ef80a */
[----:B------:R-:W-:Y:S01]  /*0520*/  STL [R1], R14 ;  /* 0x0000000e01007387 */ /* 0x000fe20000100800 */
[C---:B------:R-:W-:Y:S01]  /*0530*/  R2P PR, R3.reuse, 0x6 ;  /* 0x0000000603007804 */ /* 0x040fe20000000000 */
[----:B------:R-:W-:Y:S01]  /*0540*/  IMAD.SHL.U32 R3, R3, 0x40, RZ ;  /* 0x0000004003037824 */ /* 0x000fe200078e00ff */
[----:B------:R-:W-:Y:S01]  /*0550*/  LOP3.LUT R176, R176, R2, R0, 0xf6, !PT ;  /* 0x00000002b0b07212 */ /* 0x000fe200078ef600 */
[----:B------:R-:W-:Y:S01]  /*0560*/  IMAD.SHL.U32 R2, R245, 0x8, RZ ;  /* 0x00000008f5027824 */ /* 0x000fe200078e00ff */
[----:B------:R-:W-:Y:S02]  /*0570*/  LOP3.LUT R180, R180, R0, RZ, 0x3c, !PT ;  /* 0x00000000b4b47212 */ /* 0x000fe400078e3cff */
[----:B------:R-:W-:-:S02]  /*0580*/  LOP3.LUT R0, R3, 0x1c0, RZ, 0xc0, !PT ;  /* 0x000001c003007812 */ /* 0x000fc400078ec0ff */
[----:B------:R-:W-:Y:S01]  /*0590*/  LOP3.LUT R250, R7, 0xfffffe00, R5, 0xf8, !PT ;  /* 0xfffffe0007fa7812 */ /* 0x000fe200078ef805 */
[----:B------:R-:W-:Y:S01]  /*05a0*/  IMAD.SHL.U32 R5, R188, 0x10, RZ ;  /* 0x00000010bc057824 */ /* 0x000fe200078e00ff */
[----:B------:R-:W-:Y:S01]  /*05b0*/  LOP3.LUT R2, R2, 0x8, RZ, 0xc0, !PT ;  /* 0x0000000802027812 */ /* 0x000fe200078ec0ff */
[----:B------:R-:W-:Y:S01]  /*05c0*/  IMAD.IADD R180, R4, 0x1, R180 ;  /* 0x0000000104b47824 */ /* 0x000fe200078e02b4 */
[----:B------:R-:W-:Y:S01]  /*05d0*/  SHF.R.U32.HI R3, RZ, 0x3, R0 ;  /* 0x00000003ff037819 */ /* 0x000fe20000011600 */
[----:B------:R-:W-:Y:S01]  /*05e0*/  IMAD.SHL.U32 R4, R12, 0x2, RZ ;  /* 0x000000020c047824 */ /* 0x000fe200078e00ff */
[----:B------:R-:W-:Y:S01]  /*05f0*/  LOP3.LUT R8, R2, 0x10, R5, 0xf8, !PT ;  /* 0x0000001002087812 */ /* 0x000fe200078ef805 */
[----:B------:R-:W-:Y:S01]  /*0600*/  IMAD.SHL.U32 R188, R188, 0x8, RZ ;  /* 0x00000008bcbc7824 */ /* 0x000fe200078e00ff */
[CC--:B------:R-:W-:Y:S01]  /*0610*/  LOP3.LUT R7, R3.reuse, R0.reuse, R2, 0x1e, !PT ;  /* 0x0000000003077212 */ /* 0x0c0fe200078e1e02 */
[----:B------:R-:W-:Y:S01]  /*0620*/  IMAD.SHL.U32 R2, R14, 0x40, RZ ;  /* 0x000000400e027824 */ /* 0x000fe200078e00ff */
[----:B------:R-:W-:Y:S01]  /*0630*/  LOP3.LUT R6, R3, R0, RZ, 0xfc, !PT ;  /* 0x0000000003067212 */ /* 0x000fe200078efcff */
[----:B------:R-:W-:Y:S01]  /*0640*/  IMAD R0, R245, 0x2000, R4 ;  /* 0x00002000f5007824 */ /* 0x000fe200078e0204 */
[----:B------:R-:W-:Y:S01]  /*0650*/  SEL R181, R230, 0xffffffe0, !P4 ;  /* 0xffffffe0e6b57807 */ /* 0x000fe20006000000 */
[----:B------:R-:W-:Y:S01]  /*0660*/  IMAD.SHL.U32 R3, R11, 0x40, RZ ;  /* 0x000000400b037824 */ /* 0x000fe200078e00ff */
[----:B------:R-:W-:Y:S01]  /*0670*/  LOP3.LUT R2, R2, 0x1c0, RZ, 0xc0, !PT ;  /* 0x000001c002027812 */ /* 0x000fe200078ec0ff */
[C---:B------:R-:W-:Y:S01]  /*0680*/  IMAD R5, R251.reuse, 0x400, R0 ;  /* 0x00000400fb057824 */ /* 0x040fe200078e0200 */
[----:B------:R-:W-:Y:S01]  /*0690*/  SEL R230, R230, 0xffffffe0, !P1 ;  /* 0xffffffe0e6e67807 */ /* 0x000fe20004800000 */
[----:B------:R-:W-:Y:S01]  /*06a0*/  IMAD R4, R251, 0x400, R4 ;  /* 0x00000400fb047824 */ /* 0x000fe200078e0204 */
[----:B------:R-:W-:Y:S01]  /*06b0*/  LOP3.LUT R0, R3, 0xfffffe00, RZ, 0xc0, !PT ;  /* 0xfffffe0003007812 */ /* 0x000fe200078ec0ff */
[----:B------:R-:W-:Y:S01]  /*06c0*/  IMAD.IADD R5, R6, 0x1, R5 ;  /* 0x0000000106057824 */ /* 0x000fe200078e0205 */
[----:B------:R-:W-:Y:S01]  /*06d0*/  SHF.R.U32.HI R3, RZ, 0x3, R2 ;  /* 0x00000003ff037819 */ /* 0x000fe20000011602 */
[----:B------:R-:W-:Y:S01]  /*06e0*/  IMAD.IADD R7, R4, 0x1, R7 ;  /* 0x0000000104077824 */ /* 0x000fe200078e0207 */
[----:B------:R-:W-:Y:S01]  /*06f0*/  LOP3.LUT R188, R2, 0x8, R188, 0xf8, !PT ;  /* 0x0000000802bc7812 */ /* 0x000fe200078ef8bc */
[----:B------:R-:W-:Y:S01]  /*0700*/  IMAD R4, R251, 0x400, R0 ;  /* 0x00000400fb047824 */ /* 0x000fe200078e0200 */
[----:B------:R-:W-:Y:S01]  /*0710*/  LOP3.LUT R2, R3, R8, R2, 0x1e, !PT ;  /* 0x0000000803027212 */ /* 0x000fe200078e1e02 */
[----:B------:R-:W-:Y:S01]  /*0720*/  IMAD.SHL.U32 R180, R180, 0x2, RZ ;  /* 0x00000002b4b47824 */ /* 0x000fe200078e00ff */
[----:B------:R-:W-:-:S02]  /*0730*/  LOP3.LUT R188, R188, R3, RZ, 0x3c, !PT ;  /* 0x00000003bcbc7212 */ /* 0x000fc400078e3cff */
        /* <DEDUP_REMOVED lines=15> */
[----:B------:R-:W-:Y:S01]  /*0830*/  IMAD.IADD R229, R227, 0x1, R228 ;  /* 0x00000001e3e57824 */ /* 0x000fe200078e02e4 */
[----:B------:R-:W-:Y:S01]  /*0840*/  LEA R252, R7, UR6, 0x1 ;  /* 0x0000000607fc7c11 */ /* 0x000fe2000f8e08ff */
[----:B------:R-:W-:Y:S01]  /*0850*/  VIADD R182, R180, UR6 ;  /* 0x00000006b4b67c36 */ /* 0x000fe20008000000 */
[----:B------:R-:W-:Y:S01]  /*0860*/  SEL R2, R2, 0x3c0, !P2 ;  /* 0x000003c002027807 */ /* 0x000fe20005000000 */
[----:B------:R-:W-:Y:S01]  /*0870*/  IMAD.IADD R226, R227, 0x1, R0 ;  /* 0x00000001e3e27824 */ /* 0x000fe200078e0200 */
[----:B------:R-:W-:Y:S01]  /*0880*/  LEA R176, R176, UR4, 0x1 ;  /* 0x00000004b0b07c11 */ /* 0x000fe2000f8e08ff */
[--C-:B------:R-:W-:Y:S01]  /*0890*/  IMAD.IADD R6, R0, 0x1, R252.reuse ;  /* 0x0000000100067824 */ /* 0x100fe200078e02fc */
[----:B------:R-:W-:Y:S01]  /*08a0*/  UIADD3 UR5, UR4, 0xc000, URZ ;  /* 0x0000c00004057890 */ /* 0x000fe2000fffe03f */
[----:B------:R-:W-:-:S02]  /*08b0*/  IMAD.IADD R5, R230, 0x1, R252 ;  /* 0x00000001e6057824 */ /* 0x000fc400078e02fc */
[C---:B------:R-:W-:Y:S01]  /*08c0*/  VIADD R9, R252.reuse, 0x420 ;  /* 0x00000420fc097836 */ /* 0x040fe20000000000 */
[----:B------:R1:W-:Y:S01]  /*08d0*/  STL [R1+0x14], R6 ;  /* 0x0000140601007387 */ /* 0x0003e20000100800 */
        /* <DEDUP_REMOVED lines=16> */
[----:B------:R-:W-:Y:S01]  /*09e0*/  IMAD.IADD R233, R227, 0x1, R230 ;  /* 0x00000001e3e97824 */ /* 0x000fe200078e02e6 */
[----:B------:R-:W-:Y:S01]  /*09f0*/  STL [R1+0xc], R7 ;  /* 0x00000c0701007387 */ /* 0x000fe20000100800 */
[----:B-1----:R-:W-:Y:S02]  /*0a00*/  IMAD.IADD R6, R230, 0x1, R6 ;  /* 0x00000001e6067824 */ /* 0x002fe400078e0206 */
[----:B------:R-:W-:Y:S02]  /*0a10*/  IMAD.IADD R232, R229, 0x1, R230 ;  /* 0x00000001e5e87824 */ /* 0x000fe400078e02e6 */
[C---:B--2---:R-:W-:Y:S02]  /*0a20*/  VIADD R5, R252.reuse, 0x2440 ;  /* 0x00002440fc057836 */ /* 0x044fe40000000000 */
[----:B------:R-:W-:Y:S02]  /*0a30*/  @P2 VIADD R5, R252, 0x23c0 ;  /* 0x000023c0fc052836 */ /* 0x000fe40000000000 */
[----:B------:R-:W-:-:S02]  /*0a40*/  IMAD.IADD R231, R230, 0x1, R226 ;  /* 0x00000001e6e77824 */ /* 0x000fc400078e02e2 */
[----:B------:R-:W-:Y:S01]  /*0a50*/  IMAD.IADD R181, R181, 0x1, R179 ;  /* 0x00000001b5b57824 */ /* 0x000fe200078e02b3 */
[----:B------:R1:W-:Y:S04]  /*0a60*/  STL [R1+0x8], R5 ;  /* 0x0000080501007387 */ /* 0x0003e80000100800 */
[----:B------:R2:W-:Y:S01]  /*0a70*/  STL [R1+0x2c], R6 ;  /* 0x00002c0601007387 */ /* 0x0005e20000100800 */
[----:B-1----:R-:W-:Y:S02]  /*0a80*/  IMAD.IADD R5, R230, 0x1, R4 ;  /* 0x00000001e6057824 */ /* 0x002fe400078e0204 */
[--C-:B------:R-:W-:Y:S02]  /*0a90*/  IMAD.IADD R4, R0, 0x1, R3.reuse ;  /* 0x0000000100047824 */ /* 0x100fe400078e0203 */
[----:B------:R-:W-:Y:S01]  /*0aa0*/  IMAD.IADD R0, R2, 0x1, R3 ;  /* 0x0000000102007824 */ /* 0x000fe200078e0203 */
[----:B------:R2:W-:Y:S01]  /*0ab0*/  STL [R1+0x28], R5 ;  /* 0x0000280501007387 */ /* 0x0005e20000100800 */
[----:B------:R-:W-:-:S03]  /*0ac0*/  IMAD.IADD R230, R230, 0x1, R228 ;  /* 0x00000001e6e67824 */ /* 0x000fc600078e02e4 */
[----:B------:R2:W-:Y:S04]  /*0ad0*/  STL [R1+0x24], R4 ;  /* 0x0000240401007387 */ /* 0x0005e80000100800 */
[----:B------:R2:W-:Y:S02]  /*0ae0*/  STL [R1+0x20], R0 ;  /* 0x0000200001007387 */ /* 0x0005e40000100800 */
.L_x_1044:
        /* <DEDUP_REMOVED lines=30> */
[----:B---3--:R-:W2:Y:S05]  /*0cd0*/  @P1 LDG.E R7, desc[UR8][R4.64] ;  /* 0x0000000804071981 */ /* 0x008eaa000c1e1900 */
        /* <DEDUP_REMOVED lines=36> */
.L_x_1000:
        /* <DEDUP_REMOVED lines=18> */
[----:B------:R-:W-:Y:S01]  /*1040*/  USEL UR43, UR15, URZ, UP2 ;  /* 0x0000003f0f2b7287 */ /* 0x000fe20009000000 */
[----:B------:R-:W-:Y:S01]  /*1050*/  ULDC.U8 UR24, c[0x0][0x480] ;  /* 0x0001200000187ab9 */ /* 0x000fe20000000000 */
[----:B------:R-:W-:Y:S02]  /*1060*/  USHF.R.S32.HI UR26, URZ, 0x1f, UR61 ;  /* 0x0000001f3f1a7899 */ /* 0x000fe4000801143d */
[----:B------:R-:W-:Y:S01]  /*1070*/  UISETP.NE.AND UP4, UPT, UR24, URZ, UPT ;  /* 0x0000003f1800728c */ /* 0x000fe2000bf85270 */
[----:B------:R-:W-:Y:S01]  /*1080*/  ULDC UR27, c[0x0][0x2dc] ;  /* 0x0000b700001b7ab9 */ /* 0x000fe20000000800 */
[----:B------:R-:W-:Y:S01]  /*1090*/  ULDC UR47, c[0x0][0x270] ;  /* 0x00009c00002f7ab9 */ /* 0x000fe20000000800 */
[----:B-1----:R-:W-:Y:S01]  /*10a0*/  IABS R5, R6 ;  /* 0x0000000600057213 */ /* 0x002fe20000000000 */
[----:B------:R-:W-:Y:S01]  /*10b0*/  @!UP0 UIMAD.WIDE.U32 UR38, UR49, UR10, URZ ;  /* 0x0000000a312682a5 */ /* 0x000fe2000f8e003f */
[----:B------:R-:W-:Y:S01]  /*10c0*/  ISETP.NE.AND P3, PT, R6, RZ, PT ;  /* 0x000000ff0600720c */ /* 0x000fe20003f65270 */
[----:B------:R-:W-:Y:S01]  /*10d0*/  UIMAD.WIDE.U32 UR18, UR49, UR61, URZ ;  /* 0x0000003d311272a5 */ /* 0x000fe2000f8e003f */
[----:B------:R-:W1:Y:S01]  /*10e0*/  I2F.RP R2, R5 ;  /* 0x0000000500027306 */ /* 0x000e620000209400 */
[----:B------:R-:W-:Y:S01]  /*10f0*/  UIMAD UR52, UR59, UR27, URZ ;  /* 0x0000001b3b3472a4 */ /* 0x000fe2000f8e023f */
[----:B------:R-:W-:Y:S01]  /*1100*/  ULDC UR46, c[0x0][0x2c4] ;  /* 0x0000b100002e7ab9 */ /* 0x000fe20000000800 */
[----:B--2---:R-:W-:Y:S01]  /*1110*/  UIMAD.WIDE.U32 UR34, UR7, UR12, URZ ;  /* 0x0000000c072272a5 */ /* 0x004fe2000f8e003f */
[----:B------:R-:W-:Y:S01]  /*1120*/  ULDC.64 UR32, c[0x0][0x240] ;  /* 0x0000900000207ab9 */ /* 0x000fe20000000a00 */
[----:B------:R-:W-:-:S02]  /*1130*/  UISETP.NE.AND UP1, UPT, UR31, -0x1, UPT ;  /* 0xffffffff1f00788c */ /* 0x000fc4000bf25270 */
[----:B------:R-:W-:Y:S02]  /*1140*/  UIMAD UR45, UR7, UR13, UR35 ;  /* 0x0000000d072d72a4 */ /* 0x000fe4000f8e0223 */
[----:B------:R-:W-:Y:S01]  /*1150*/  @!UP0 UIMAD UR7, UR60, UR10, URZ ;  /* 0x0000000a3c0782a4 */ /* 0x000fe2000f8e023f */
[----:B------:R-:W-:Y:S01]  /*1160*/  @UP0 ULDC.64 UR12, c[0x0][0x420] ;  /* 0x00010800000c0ab9 */ /* 0x000fe20000000a00 */
[----:B------:R-:W-:Y:S01]  /*1170*/  UIMAD.WIDE.U32 UR28, UR6, UR32, URZ ;  /* 0x00000020061c72a5 */ /* 0x000fe2000f8e003f */
[----:B-1----:R-:W1:Y:S01]  /*1180*/  MUFU.RCP R2, R2 ;  /* 0x0000000200027308 */ /* 0x002e620000001000 */
[----:B------:R-:W-:Y:S02]  /*1190*/  @!UP0 UIMAD UR37, UR49, UR11, UR7 ;  /* 0x0000000b312582a4 */ /* 0x000fe4000f8e0207 */
[----:B------:R-:W-:Y:S02]  /*11a0*/  UIADD3 UR7, UR23, 0x7f, URZ ;  /* 0x0000007f17077890 */ /* 0x000fe4000fffe03f */
[----:B------:R-:W-:-:S02]  /*11b0*/  @UP0 UIMAD.WIDE.U32 UR40, UR6, UR12, URZ ;  /* 0x0000000c062802a5 */ /* 0x000fc4000f8e003f */
[----:B------:R-:W-:Y:S02]  /*11c0*/  USHF.R.S32.HI UR15, URZ, 0x1f, UR7 ;  /* 0x0000001f3f0f7899 */ /* 0x000fe40008011407 */
[----:B------:R-:W-:Y:S02]  /*11d0*/  @UP0 UIMAD UR51, UR6, UR13, UR41 ;  /* 0x0000000d063302a4 */ /* 0x000fe4000f8e0229 */
[----:B------:R-:W-:Y:S02]  /*11e0*/  ULEA.HI UR24, UR15, UR7, URZ, 0x7 ;  /* 0x000000070f187291 */ /* 0x000fe4000f8f383f */
[----:B------:R-:W-:Y:S01]  /*11f0*/  UIMAD UR7, UR26, UR49, URZ ;  /* 0x000000311a0772a4 */ /* 0x000fe2000f8e023f */
[----:B------:R-:W-:Y:S01]  /*1200*/  ULDC.U8 UR13, c[0x0][0x3d8] ;  /* 0x0000f600000d7ab9 */ /* 0x000fe20000000000 */
[----:B------:R-:W-:Y:S01]  /*1210*/  UIMAD.WIDE UR10, UR27, UR47, URZ ;  /* 0x0000002f1b0a72a5 */ /* 0x000fe2000f8e023f */
[----:B-1----:R-:W-:Y:S01]  /*1220*/  VIADD R2, R2, 0xffffffe ;  /* 0x0ffffffe02027836 */ /* 0x002fe20000000000 */
[----:B------:R-:W-:-:S02]  /*1230*/  UIMAD UR7, UR60, UR61, UR7 ;  /* 0x0000003d3c0772a4 */ /* 0x000fc4000f8e0207 */
[----:B------:R-:W-:Y:S01]  /*1240*/  UISETP.NE.AND UP3, UPT, UR13, URZ, UPT ;  /* 0x0000003f0d00728c */ /* 0x000fe2000bf65270 */
[----:B------:R-:W1:Y:S01]  /*1250*/  F2I.FTZ.U32.TRUNC.NTZ R3, R2 ;  /* 0x0000000200037305 */ /* 0x000e62000021f000 */
[----:B------:R-:W-:Y:S02]  /*1260*/  UIMAD UR15, UR11, UR18, URZ ;  /* 0x000000120b0f72a4 */ /* 0x000fe4000f8e023f */
[----:B------:R-:W-:Y:S02]  /*1270*/  UIADD3 UR7, UR19, UR7, URZ ;  /* 0x0000000713077290 */ /* 0x000fe4000fffe03f */
[----:B------:R-:W-:Y:S02]  /*1280*/  UIMAD.WIDE.U32 UR26, UR10, UR18, URZ ;  /* 0x000000120a1a72a5 */ /* 0x000fe4000f8e003f */
[----:B------:R-:W-:Y:S02]  /*1290*/  UIMAD UR7, UR10, UR7, UR15 ;  /* 0x000000070a0772a4 */ /* 0x000fe4000f8e020f */
[----:B------:R-:W-:-:S02]  /*12a0*/  UIMAD.WIDE.U32 UR18, UR10, UR6, URZ ;  /* 0x000000060a1272a5 */ /* 0x000fc4000f8e003f */
[----:B------:R-:W-:Y:S02]  /*12b0*/  UIMAD UR15, UR11, UR6, URZ ;  /* 0x000000060b0f72a4 */ /* 0x000fe4000f8e023f */
[----:B------:R-:W-:Y:S01]  /*12c0*/  UIADD3 UR50, UR27, UR7, URZ ;  /* 0x000000071b327290 */ /* 0x000fe2000fffe03f */
[--C-:B-1----:R-:W-:Y:S01]  /*12d0*/  IMAD.MOV R0, RZ, RZ, -R3.reuse ;  /* 0x000000ffff007224 */ /* 0x102fe200078e0a03 */
[----:B------:R-:W-:Y:S01]  /*12e0*/  @UP0 UIADD3 UR50, UR19, UR15, URZ ;  /* 0x0000000f13320290 */ /* 0x000fe2000fffe03f */
[----:B------:R-:W-:Y:S01]  /*12f0*/  IMAD.MOV.U32 R2, RZ, RZ, RZ ;  /* 0x000000ffff027224 */ /* 0x000fe200078e00ff */
[----:B------:R-:W-:Y:S01]  /*1300*/  @UP3 UIMAD UR7, UR49, UR46, URZ ;  /* 0x0000002e310732a4 */ /* 0x000fe2000f8e023f */
[----:B------:R-:W-:Y:S01]  /*1310*/  IMAD R0, R0, R5, RZ ;  /* 0x0000000500007224 */ /* 0x000fe200078e02ff */
[----:B------:R-:W-:Y:S02]  /*1320*/  ULOP3.LUT UR15, UR24, 0xffffff80, URZ, 0xc0, !UPT ;  /* 0xffffff80180f7892 */ /* 0x000fe4000f8ec03f */
[----:B------:R-:W-:Y:S01]  /*1330*/  UIMAD UR36, UR6, UR33, URZ ;  /* 0x00000021062472a4 */ /* 0x000fe2000f8e023f */
[----:B------:R-:W-:Y:S01]  /*1340*/  IMAD.HI.U32 R0, R3, R0, R2 ;  /* 0x0000000003007227 */ /* 0x000fe200078e0002 */
[----:B------:R-:W-:Y:S01]  /*1350*/  MOV R2, R4 ;  /* 0x0000000400027202 */ /* 0x000fe20000000f00 */
[----:B------:R-:W-:-:S02]  /*1360*/  USHF.L.U64.HI UR12, UR49, 0x7, UR60 ;  /* 0x00000007310c7899 */ /* 0x000fc4000801023c */
[----:B------:R-:W-:Y:S02]  /*1370*/  @UP3 USEL UR19, UR7, UR6, !UP0 ;  /* 0x0000000607133287 */ /* 0x000fe4000c000000 */
[----:B------:R-:W-:Y:S01]  /*1380*/  IMAD.HI.U32 R0, R0, R2, RZ ;  /* 0x0000000200007227 */ /* 0x000fe200078e00ff */
[----:B------:R-:W-:Y:S02]  /*1390*/  UIADD3 UR48, UR17, UR21, URZ ;  /* 0x0000001511307290 */ /* 0x000fe4000fffe03f */
[----:B------:R-:W-:Y:S01]  /*13a0*/  UIADD3 UR7, UR15, -0x80, URZ ;  /* 0xffffff800f077890 */ /* 0x000fe2000fffe03f */
[----:B------:R-:W-:Y:S01]  /*13b0*/  IMAD.MOV R3, RZ, RZ, -R0 ;  /* 0x000000ffff037224 */ /* 0x000fe200078e0a00 */
[----:B------:R-:W-:Y:S01]  /*13c0*/  @UP3 ULDC UR21, c[0x0][0x2e4] ;  /* 0x0000b90000153ab9 */ /* 0x000fe20000000800 */
[----:B------:R-:W-:Y:S02]  /*13d0*/  @UP0 UIADD3 UR48, UR29, UR36, URZ ;  /* 0x000000241d300290 */ /* 0x000fe4000fffe03f */
[----:B------:R-:W-:Y:S01]  /*13e0*/  IMAD R2, R5, R3, R2 ;  /* 0x0000000305027224 */ /* 0x000fe200078e0202 */
[----:B------:R-:W-:-:S02]  /*13f0*/  USEL UR58, UR26, UR18, !UP0 ;  /* 0x000000121a3a7287 */ /* 0x000fc4000c000000 */
[----:B------:R-:W-:Y:S02]  /*1400*/  USEL UR42, UR12, URZ, UP2 ;  /* 0x0000003f0c2a7287 */ /* 0x000fe40009000000 */
[----:B------:R-:W-:Y:S01]  /*1410*/  ISETP.GT.U32.AND P1, PT, R5, R2, PT ;  /* 0x000000020500720c */ /* 0x000fe20003f24070 */
[----:B------:R-:W-:Y:S02]  /*1420*/  @!UP3 UIMAD UR18, UR49, UR47, UR59 ;  /* 0x0000002f3112b2a4 */ /* 0x000fe4000f8e023b */
[----:B------:R-:W-:Y:S02]  /*1430*/  @UP3 UIMAD UR36, UR59, UR21, UR19 ;  /* 0x000000153b2432a4 */ /* 0x000fe4000f8e0213 */
[----:B------:R-:W-:Y:S02]  /*1440*/  USHF.R.S32.HI UR21, URZ, 0x1f, UR7 ;  /* 0x0000001f3f157899 */ /* 0x000fe40008011407 */
[----:B------:R-:W-:Y:S02]  /*1450*/  UIADD3 UR15, UP2, UR7, UR43, URZ ;  /* 0x0000002b070f7290 */ /* 0x000fe4000ff5e03f */
[----:B------:R-:W-:-:S02]  /*1460*/  @!UP3 UIMAD UR36, UR18, UR46, URZ ;  /* 0x0000002e1224b2a4 */ /* 0x000fc4000f8e023f */
[----:B------:R-:W-:Y:S02]  /*1470*/  UIADD3.X UR18, UR21, UR42, URZ, UP2, !UPT ;  /* 0x0000002a15127290 */ /* 0x000fe400097fe43f */
[----:B------:R-:W-:Y:S01]  /*1480*/  @!P1 IMAD.IADD R2, R2, 0x1, -R5 ;  /* 0x0000000102029824 */ /* 0x000fe200078e0a05 */
[----:B------:R-:W-:Y:S01]  /*1490*/  @!P1 IADD3 R0, R0, 0x1, RZ ;  /* 0x0000000100009810 */ /* 0x000fe20007ffe0ff */
[----:B------:R-:W-:Y:S01]  /*14a0*/  UIMAD UR11, UR11, UR15, URZ ;  /* 0x0000000f0b0b72a4 */ /* 0x000fe2000f8e023f */
[----:B------:R-:W-:Y:S01]  /*14b0*/  PLOP3.LUT P1, PT, PT, PT, UP1, 0x80, 0x0 ;  /* 0x000000000000781c */ /* 0x000fe20003f2f018 */
[----:B------:R-:W-:Y:S01]  /*14c0*/  @UP1 UIADD3 UR22, UR25, UR31, URZ ;  /* 0x0000001f19161290 */ /* 0x000fe2000fffe03f */
[----:B------:R-:W-:Y:S01]  /*14d0*/  ISETP.GE.U32.AND P0, PT, R2, R5, PT ;  /* 0x000000050200720c */ /* 0x000fe20003f06070 */
[----:B------:R-:W-:Y:S01]  /*14e0*/  @UP1 UIADD3 UR35, UR25, UR31, URZ ;  /* 0x0000001f19231290 */ /* 0x000fe2000fffe03f */
        /* <DEDUP_REMOVED lines=40> */
.L_x_1002:
        /* <DEDUP_REMOVED lines=13> */
.L_x_1003:
        /* <DEDUP_REMOVED lines=11> */
.L_x_1004:
[----:B------:R-:W-:Y:S02]  /*18f0*/  ULDC UR6, c[0x0][0x270] ;  /* 0x00009c0000067ab9 */ /* 0x000fe40000000800 */
[----:B------:R-:W-:-:S04]  /*1900*/  UIMAD UR6, UR49, UR6, UR59 ;  /* 0x00000006310672a4 */ /* 0x000fc8000f8e023b */
[----:B------:R-:W-:-:S12]  /*1910*/  UIMAD UR6, UR6, UR61, URZ ;  /* 0x0000003d060672a4 */ /* 0x000fd8000f8e023f */
.L_x_1005:
[----:B------:R-:W1:Y:S01]  /*1920*/  S2R R46, SR_TID.X ;  /* 0x00000000002e7919 */ /* 0x000e620000002100 */
[----:B------:R-:W2:Y:S01]  /*1930*/  LDC.64 R6, c[0x0][0x420] ;  /* 0x00010800ff067b82 */ /* 0x000ea20000000a00 */
[----:B------:R-:W-:Y:S01]  /*1940*/  USHF.R.S32.HI UR11, URZ, 0x1f, UR59 ;  /* 0x0000001f3f0b7899 */ /* 0x000fe2000801143b */
[----:B------:R-:W-:Y:S01]  /*1950*/  BSSY B1, `(.L_x_1001) ;  /* 0x0000a9f000017945 */ /* 0x000fe20003800000 */
[----:B------:R-:W-:Y:S01]  /*1960*/  ULDC.64 UR18, c[0x0][0x428] ;  /* 0x00010a0000127ab9 */ /* 0x000fe20000000a00 */
[----:B------:R-:W-:Y:S01]  /*1970*/  UIADD3 UR37, UR7, UR6, URZ ;  /* 0x0000000607257290 */ /* 0x000fe2000fffe03f */
[----:B------:R-:W-:Y:S01]  /*1980*/  IMAD.U32 R12, RZ, RZ, UR18 ;  /* 0x00000012ff0c7e24 */ /* 0x000fe2000f8e00ff */
[----:B------:R-:W-:Y:S01]  /*1990*/  UIMAD UR6, UR11, UR18, URZ ;  /* 0x000000120b0672a4 */ /* 0x000fe2000f8e023f */
[----:B------:R-:W-:Y:S01]  /*19a0*/  ULDC UR15, c[0x0][0x2dc] ;  /* 0x0000b700000f7ab9 */ /* 0x000fe20000000800 */
[----:B------:R-:W-:Y:S02]  /*19b0*/  ULDC UR24, c[0x0][0x270] ;  /* 0x00009c0000187ab9 */ /* 0x000fe40000000800 */
[----:B------:R-:W-:-:S02]  /*19c0*/  UIMAD UR22, UR59, UR19, UR6 ;  /* 0x000000133b1672a4 */ /* 0x000fc4000f8e0206 */
[----:B------:R-:W-:Y:S01]  /*19d0*/  UIADD3 UR6, -UR14, UR23, UR30 ;  /* 0x000000170e067290 */ /* 0x000fe2000fffe11e */
[----:B------:R-:W-:Y:S01]  /*19e0*/  ULDC.64 UR18, c[0x0][0x258] ;  /* 0x0000960000127ab9 */ /* 0x000fe20000000a00 */
[----:B------:R-:W-:Y:S01]  /*19f0*/  UIMAD UR15, UR15, UR24, URZ ;  /* 0x000000180f0f72a4 */ /* 0x000fe2000f8e023f */
[----:B------:R-:W-:Y:S01]  /*1a00*/  IMAD.U32 R13, RZ, RZ, UR18 ;  /* 0x00000012ff0d7e24 */ /* 0x000fe2000f8e00ff */
[----:B------:R-:W-:Y:S02]  /*1a10*/  UIMAD UR11, UR11, UR18, URZ ;  /* 0x000000120b0b72a4 */ /* 0x000fe4000f8e023f */
[----:B------:R-:W-:Y:S02]  /*1a20*/  UIADD3 UR36, UR7, UR36, URZ ;  /* 0x0000002407247290 */ /* 0x000fe4000fffe03f */
[----:B------:R-:W-:Y:S02]  /*1a30*/  UIMAD UR19, UR59, UR19, UR11 ;  /* 0x000000133b1372a4 */ /* 0x000fe4000f8e020b */
[----:B------:R-:W-:Y:S01]  /*1a40*/  USHF.L.U32 UR11, UR15, 0x7, URZ ;  /* 0x000000070f0b7899 */ /* 0x000fe2000800063f */
[----:B--2---:R-:W-:Y:S01]  /*1a50*/  IMAD R10, R6, UR21, RZ ;  /* 0x00000015060a7c24 */ /* 0x004fe2000f8e02ff */
[----:B------:R-:W-:Y:S01]  /*1a60*/  ULDC.64 UR40, c[0x0][0x478] ;  /* 0x00011e0000287ab9 */ /* 0x000fe20000000a00 */
[----:B------:R-:W-:Y:S01]  /*1a70*/  ULDC.64 UR34, c[0x0][0x210] ;  /* 0x0000840000227ab9 */ /* 0x000fe20000000a00 */
[----:B------:R-:W-:Y:S01]  /*1a80*/  ULDC.64 UR26, c[0x0][0x400] ;  /* 0x00010000001a7ab9 */ /* 0x000fe20000000a00 */
[----:B------:R-:W-:Y:S01]  /*1a90*/  IMAD R11, R7, UR7, R10 ;  /* 0x00000007070b7c24 */ /* 0x000fe2000f8e020a */
[----:B------:R-:W-:Y:S01]  /*1aa0*/  USHF.L.U64.HI UR38, UR32, 0x5, UR33 ;  /* 0x0000000520267899 */ /* 0x000fe20008010221 */
[----:B-1----:R-:W-:Y:S01]  /*1ab0*/  SHF.R.S32.HI R15, RZ, 0x1f, R46 ;  /* 0x0000001fff0f7819 */ /* 0x002fe2000001142e */
[----:B------:R-:W-:-:S03]  /*1ac0*/  USHF.L.U32 UR39, UR32, 0x5, URZ ;  /* 0x0000000520277899 */ /* 0x000fc6000800063f */
[CC--:B------:R-:W-:Y:S02]  /*1ad0*/  LEA.HI R4, R15.reuse, R46.reuse, RZ, 0x3 ;  /* 0x0000002e0f047211 */ /* 0x0c0fe400078f18ff */
[----:B------:R-:W-:Y:S02]  /*1ae0*/  LEA.HI R10, R15, R46, RZ, 0x5 ;  /* 0x0000002e0f0a7211 */ /* 0x000fe400078f28ff */
[----:B------:R-:W-:Y:S02]  /*1af0*/  SHF.R.S32.HI R0, RZ, 0x3, R4 ;  /* 0x00000003ff007819 */ /* 0x000fe40000011404 */
[----:B------:R-:W-:Y:S02]  /*1b00*/  LOP3.LUT R4, R4, 0xfffffff8, RZ, 0xc0, !PT ;  /* 0xfffffff804047812 */ /* 0x000fe400078ec0ff */
[----:B------:R-:W-:Y:S02]  /*1b10*/  SHF.R.S32.HI R36, RZ, 0x1f, R0 ;  /* 0x0000001fff247819 */ /* 0x000fe40000011400 */
[----:B------:R-:W-:Y:S01]  /*1b20*/  IADD3 R2, P0, R0, UR7, RZ ;  /* 0x0000000700027c10 */ /* 0x000fe2000ff1e0ff */
[----:B------:R-:W-:Y:S01]  /*1b30*/  IMAD.IADD R4, R46, 0x1, -R4 ;  /* 0x000000012e047824 */ /* 0x000fe200078e0a04 */
[----:B------:R-:W-:-:S02]  /*1b40*/  LOP3.LUT R15, R10, 0xffffffe0, RZ, 0xc0, !PT ;  /* 0xffffffe00a0f7812 */ /* 0x000fc400078ec0ff */
[----:B------:R-:W-:Y:S01]  /*1b50*/  IADD3.X R3, R36, UR21, RZ, P0, !PT ;  /* 0x0000001524037c10 */ /* 0x000fe200087fe4ff */
[----:B------:R-:W-:Y:S01]  /*1b60*/  IMAD.SHL.U32 R4, R4, 0x8, RZ ;  /* 0x0000000804047824 */ /* 0x000fe200078e00ff */
[----:B------:R-:W-:Y:S01]  /*1b70*/  SHF.R.S32.HI R10, RZ, 0x5, R10 ;  /* 0x00000005ff0a7819 */ /* 0x000fe2000001140a */
[----:B------:R-:W-:Y:S02]  /*1b80*/  IMAD.IADD R46, R46, 0x1, -R15 ;  /* 0x000000012e2e7824 */ /* 0x000fe400078e0a0f */
[----:B------:R-:W-:Y:S01]  /*1b90*/  IMAD R3, R3, UR32, RZ ;  /* 0x0000002003037c24 */ /* 0x000fe2000f8e02ff */
[----:B------:R-:W-:Y:S01]  /*1ba0*/  SHF.R.S32.HI R5, RZ, 0x1f, R4 ;  /* 0x0000001fff057819 */ /* 0x000fe20000011404 */
[----:B------:R-:W-:Y:S02]  /*1bb0*/  IMAD R10, R10, UR15, R46 ;  /* 0x0000000f0a0a7c24 */ /* 0x000fe4000f8e022e */
[C---:B------:R-:W-:Y:S02]  /*1bc0*/  IMAD R9, R2.reuse, UR33, R3 ;  /* 0x0000002102097c24 */ /* 0x040fe4000f8e0203 */
[----:B------:R-:W-:-:S03]  /*1bd0*/  IMAD.WIDE.U32 R2, R2, UR32, R4 ;  /* 0x0000002002027c25 */ /* 0x000fc6000f8e0004 */
[----:B------:R-:W-:-:S04]  /*1be0*/  IADD3 R8, P0, R2, UR57, RZ ;  /* 0x0000003902087c10 */ /* 0x000fc8000ff1e0ff */
[----:B------:R-:W-:Y:S02]  /*1bf0*/  IADD3.X R9, R3, UR48, R9, P0, !PT ;  /* 0x0000003003097c10 */ /* 0x000fe400087fe409 */
[----:B------:R-:W-:Y:S01]  /*1c00*/  IADD3 R2, P0, R4, UR10, RZ ;  /* 0x0000000a04027c10 */ /* 0x000fe2000ff1e0ff */
[----:B------:R-:W-:Y:S02]  /*1c10*/  ULDC UR10, c[0x0][0x398] ;  /* 0x0000e600000a7ab9 */ /* 0x000fe40000000800 */
[----:B------:R-:W-:Y:S01]  /*1c20*/  UIADD3 UR6, UR6, -UR10, URZ ;  /* 0x8000000a06067290 */ /* 0x000fe2000fffe03f */
[----:B------:R-:W-:Y:S01]  /*1c30*/  IADD3.X R3, R5, UR51, RZ, P0, !PT ;  /* 0x0000003305037c10 */ /* 0x000fe200087fe4ff */
[----:B------:R-:W-:Y:S01]  /*1c40*/  IMAD.WIDE.U32 R8, R13, UR59, R8 ;  /* 0x0000003b0d087c25 */ /* 0x000fe2000f8e0008 */
[----:B------:R-:W-:Y:S01]  /*1c50*/  UIADD3 UR10, UR46, -0x1, URZ ;  /* 0xffffffff2e0a7890 */ /* 0x000fe2000fffe03f */
[C---:B------:R-:W-:Y:S01]  /*1c60*/  SHF.L.U64.HI R13, R6.reuse, 0x5, R7 ;  /* 0x00000005060d7819 */ /* 0x040fe20000010207 */
[----:B------:R-:W-:Y:S01]  /*1c70*/  USHF.R.S32.HI UR24, URZ, 0x1f, UR6 ;  /* 0x0000001f3f187899 */ /* 0x000fe20008011406 */
[----:B------:R-:W-:Y:S01]  /*1c80*/  IMAD.WIDE.U32 R2, R6, UR7, R2 ;  /* 0x0000000706027c25 */ /* 0x000fe2000f8e0002 */
[----:B------:R-:W-:Y:S01]  /*1c90*/  UIADD3 UR7, UP2, UP0, UR28, UR11, UR52 ;  /* 0x0000000b1c077290 */ /* 0x000fe2000f85e034 */
[----:B------:R-:W-:Y:S01]  /*1ca0*/  LEA R244, P4, R8, UR34, 0x1 ;  /* 0x0000002208f47c11 */ /* 0x000fe2000f8808ff */
[----:B------:R-:W-:Y:S01]  /*1cb0*/  ULEA.HI UR24, UR24, UR6, URZ, 0x7 ;  /* 0x0000000618187291 */ /* 0x000fe2000f8f383f */
[----:B------:R-:W-:Y:S01]  /*1cc0*/  IMAD.IADD R3, R3, 0x1, R11 ;  /* 0x0000000103037824 */ /* 0x000fe200078e020b */
[----:B------:R-:W-:Y:S01]  /*1cd0*/  USHF.R.S32.HI UR11, URZ, 0x1f, UR11 ;  /* 0x0000001f3f0b7899 */ /* 0x000fe2000801140b */
[----:B------:R-:W-:Y:S01]  /*1ce0*/  VIADD R9, R9, UR19 ;  /* 0x0000001309097c36 */ /* 0x000fe20008000000 */
[----:B------:R-:W-:Y:S01]  /*1cf0*/  USHF.R.S32.HI UR24, URZ, 0x7, UR24 ;  /* 0x000000073f187899 */ /* 0x000fe20008011418 */
[----:B------:R-:W-:Y:S01]  /*1d00*/  IMAD.WIDE.U32 R2, R12, UR59, R2 ;  /* 0x0000003b0c027c25 */ /* 0x000fe2000f8e0002 */
[----:B------:R-:W-:-:S02]  /*1d10*/  UIADD3.X UR11, UR53, UR11, UR55, UP2, UP0 ;  /* 0x0000000b350b7290 */ /* 0x000fc400097e0437 */
[----:B------:R-:W-:Y:S01]  /*1d20*/  UISETP.LT.AND UP0, UPT, URZ, UR24, UPT ;  /* 0x000000183f00728c */ /* 0x000fe2000bf01270 */
[----:B------:R-:W-:Y:S01]  /*1d30*/  VIADD R3, R3, UR22 ;  /* 0x0000001603037c36 */ /* 0x000fe20008000000 */
[----:B------:R-:W-:Y:S01]  /*1d40*/  UIADD3 UR6, UP3, UP2, UR56, UR7, UR58 ;  /* 0x0000000738067290 */ /* 0x000fe2000fa7e03a */
[-C--:B------:R-:W-:Y:S01]  /*1d50*/  IMAD R12, R36, R6.reuse, RZ ;  /* 0x00000006240c7224 */ /* 0x080fe200078e02ff */
[----:B------:R-:W-:Y:S01]  /*1d60*/  USEL UR24, URZ, UR24, !UP0 ;  /* 0x000000183f187287 */ /* 0x000fe2000c000000 */
[----:B------:R-:W-:Y:S01]  /*1d70*/  IMAD.WIDE.U32 R2, R0, R6, R2 ;  /* 0x0000000600027225 */ /* 0x000fe200078e0002 */
[----:B------:R-:W-:Y:S01]  /*1d80*/  UIADD3.X UR11, UR54, UR11, UR50, UP3, UP2 ;  /* 0x0000000b360b7290 */ /* 0x000fe20009fe4432 */
[----:B------:R-:W-:Y:S01]  /*1d90*/  LEA.HI.X R242, R8, UR35, R9, 0x1, P4 ;  /* 0x0000002308f27c11 */ /* 0x000fe2000a0f0c09 */
[----:B------:R-:W-:Y:S01]  /*1da0*/  UISETP.GT.AND UP0, UPT, UR46, UR24, UPT ;  /* 0x000000182e00728c */ /* 0x000fe2000bf04270 */
[----:B------:R-:W-:Y:S01]  /*1db0*/  IADD3 R11, P0, R10, UR6, RZ ;  /* 0x000000060a0b7c10 */ /* 0x000fe2000ff1e0ff */
[----:B------:R-:W-:Y:S01]  /*1dc0*/  IMAD R12, R0, R7, R12 ;  /* 0x00000007000c7224 */ /* 0x000fe200078e020c */
[----:B------:R-:W-:-:S02]  /*1dd0*/  UIMAD.WIDE UR6, UR37, 0x4, UR40 ;  /* 0x00000004250678a5 */ /* 0x000fc4000f8e0228 */
[----:B------:R-:W-:Y:S01]  /*1de0*/  LEA.HI.X.SX32 R10, R10, UR11, 0x1, P0 ;  /* 0x0000000b0a0a7c11 */ /* 0x000fe200080f0eff */
[----:B------:R-:W-:Y:S01]  /*1df0*/  ULDC.64 UR28, c[0x0][0x3e0] ;  /* 0x0000f800001c7ab9 */ /* 0x000fe20000000a00 */
[----:B------:R-:W-:Y:S01]  /*1e00*/  PLOP3.LUT P0, PT, PT, PT, UP0, 0x80, 0x0 ;  /* 0x000000000000781c */ /* 0x000fe20003f0f008 */
[----:B------:R-:W-:Y:S01]  /*1e10*/  IMAD.IADD R3, R3, 0x1, R12 ;  /* 0x0000000103037824 */ /* 0x000fe200078e020c */
[C---:B------:R-:W-:Y:S01]  /*1e20*/  LEA R235, P2, R11.reuse, UR26, 0x2 ;  /* 0x0000001a0beb7c11 */ /* 0x040fe2000f8410ff */
[----:B------:R-:W-:Y:S01]  /*1e30*/  ULDC.64 UR52, c[0x0][0x2b0] ;  /* 0x0000ac0000347ab9 */ /* 0x000fe20000000a00 */
[C---:B------:R-:W-:Y:S01]  /*1e40*/  LEA R243, P3, R2.reuse, UR28, 0x1 ;  /* 0x0000001c02f37c11 */ /* 0x040fe2000f8608ff */
[----:B------:R-:W-:Y:S01]  /*1e50*/  UIMAD.WIDE UR18, UR36, 0x4, UR52 ;  /* 0x00000004241278a5 */ /* 0x000fe2000f8e0234 */
[----:B------:R-:W-:Y:S01]  /*1e60*/  LEA.HI.X R234, R11, UR27, R10, 0x2, P2 ;  /* 0x0000001b0bea7c11 */ /* 0x000fe200090f140a */
[----:B------:R-:W-:Y:S01]  /*1e70*/  UMOV UR22, UR6 ;  /* 0x0000000600167c82 */ /* 0x000fe20008000000 */
[----:B------:R-:W-:Y:S01]  /*1e80*/  LEA.HI.X R237, R2, UR29, R3, 0x1, P3 ;  /* 0x0000001d02ed7c11 */ /* 0x000fe200098f0c03 */
[----:B------:R-:W-:Y:S01]  /*1e90*/  UMOV UR21, UR7 ;  /* 0x0000000700157c82 */ /* 0x000fe20008000000 */
[----:B------:R-:W-:-:S03]  /*1ea0*/  IMAD.SHL.U32 R11, R6, 0x20, RZ ;  /* 0x00000020060b7824 */ /* 0x000fc600078e00ff */
        /* <DEDUP_REMOVED lines=20> */
.L_x_1007:
        /* <DEDUP_REMOVED lines=19> */
.L_x_1008:
        /* <DEDUP_REMOVED lines=8> */
[----:B------:R-:W-:Y:S01]  /*21a0*/  BSSY B0, `(.L_x_1009) ;  /* 0x000001a000007945 */ /* 0x000fe20003800000 */
[----:B------:R-:W-:Y:S01]  /*21b0*/  ISETP.GE.AND P2, PT, R6, UR14, PT ;  /* 0x0000000e06007c0c */ /* 0x000fe2000bf46270 */
[----:B------:R-:W-:Y:S01]  /*21c0*/  IMAD.U32 R6, RZ, RZ, UR12 ;  /* 0x0000000cff067e24 */ /* 0x000fe2000f8e00ff */
[----:B------:R-:W-:Y:S01]  /*21d0*/  IADD3 R2, P0, R2, UR18, RZ ;  /* 0x0000001202027c10 */ /* 0x000fe2000ff1e0ff */
[----:B------:R-:W-:Y:S01]  /*21e0*/  ULDC.64 UR12, c[0x0][0x468] ;  /* 0x00011a00000c7ab9 */ /* 0x000fe20000000a00 */
[C---:B------:R-:W-:Y:S01]  /*21f0*/  ISETP.GE.AND P3, PT, R0.reuse, UR14, PT ;  /* 0x0000000e00007c0c */ /* 0x040fe2000bf66270 */
[----:B------:R-:W-:Y:S01]  /*2200*/  UIMAD UR15, UR15, UR12, URZ ;  /* 0x0000000c0f0f72a4 */ /* 0x000fe2000f8e023f */
[----:B------:R-:W-:Y:S01]  /*2210*/  IADD3.X R3, R3, UR19, R6, P0, !PT ;  /* 0x0000001303037c10 */ /* 0x000fe200087fe406 */
[----:B------:R-:W-:Y:S01]  /*2220*/  IMAD.U32 R6, RZ, RZ, UR12 ;  /* 0x0000000cff067e24 */ /* 0x000fe2000f8e00ff */
[----:B------:R-:W-:Y:S01]  /*2230*/  ISETP.GE.AND P1, PT, R7, UR14, PT ;  /* 0x0000000e07007c0c */ /* 0x000fe2000bf26270 */
[----:B------:R-:W-:Y:S01]  /*2240*/  UIMAD UR13, UR59, UR13, UR15 ;  /* 0x0000000d3b0d72a4 */ /* 0x000fe2000f8e020f */
[----:B------:R-:W-:Y:S01]  /*2250*/  IADD3 R7, R0, 0x60, RZ ;  /* 0x0000006000077810 */ /* 0x000fe20007ffe0ff */
[----:B------:R-:W-:-:S03]  /*2260*/  IMAD.WIDE.U32 R2, R6, UR59, R2 ;  /* 0x0000003b06027c25 */ /* 0x000fc6000f8e0002 */
[----:B------:R-:W-:Y:S02]  /*2270*/  ISETP.GE.AND P0, PT, R7, UR14, PT ;  /* 0x0000000e07007c0c */ /* 0x000fe4000bf06270 */
[----:B------:R-:W-:Y:S01]  /*2280*/  IADD3 R10, R3, UR13, RZ ;  /* 0x0000000d030a7c10 */ /* 0x000fe2000fffe0ff */
[----:B------:R-:W-:Y:S10]  /*2290*/  @P3 BRA `(.L_x_1010) ;  /* 0x0000000000283947 */ /* 0x000ff40003800000 */
        /* <DEDUP_REMOVED lines=10> */
.L_x_1010:
[----:B------:R-:W-:Y:S05]  /*2340*/  BSYNC B0 ;  /* 0x0000000000007941 */ /* 0x000fea0003800000 */
.L_x_1009:
        /* <DEDUP_REMOVED lines=14> */
.L_x_1012:
[----:B------:R-:W-:Y:S05]  /*2430*/  BSYNC B0 ;  /* 0x0000000000007941 */ /* 0x000fea0003800000 */
.L_x_1011:
        /* <DEDUP_REMOVED lines=14> */
.L_x_1014:
[----:B------:R-:W-:Y:S05]  /*2520*/  BSYNC B0 ;  /* 0x0000000000007941 */ /* 0x000fea0003800000 */
.L_x_1013:
        /* <DEDUP_REMOVED lines=14> */
.L_x_1016:
[----:B------:R-:W-:Y:S05]  /*2610*/  BSYNC B0 ;  /* 0x0000000000007941 */ /* 0x000fea0003800000 */
.L_x_1015:
        /* <DEDUP_REMOVED lines=26> */
.L_x_1018:
[----:B------:R-:W-:Y:S05]  /*27c0*/  BSYNC B0 ;  /* 0x0000000000007941 */ /* 0x000fea0003800000 */
.L_x_1017:
        /* <DEDUP_REMOVED lines=14> */
.L_x_1020:
[----:B------:R-:W-:Y:S05]  /*28b0*/  BSYNC B0 ;  /* 0x0000000000007941 */ /* 0x000fea0003800000 */
.L_x_1019:
        /* <DEDUP_REMOVED lines=14> */
.L_x_1022:
[----:B------:R-:W-:Y:S05]  /*29a0*/  BSYNC B0 ;  /* 0x0000000000007941 */ /* 0x000fea0003800000 */
.L_x_1021:
        /* <DEDUP_REMOVED lines=14> */
.L_x_1006:
[----:B------:R-:W-:Y:S01]  /*2a90*/  PLOP3.LUT P1, PT, PT, PT, UP4, 0x80, 0x0 ;  /* 0x000000000000781c */ /* 0x000fe20003f2f048 */
[----:B------:R-:W-:Y:S01]  /*2aa0*/  UIMAD UR6, UR10, -0x80, UR23 ;  /* 0xffffff800a0678a4 */ /* 0x000fe2000f8e0217 */
[C---:B------:R-:W-:Y:S01]  /*2ab0*/  VIADD R3, R0.reuse, 0x20 ;  /* 0x0000002000037836 */ /* 0x040fe20000000000 */
[----:B------:R-:W2:Y:S01]  /*2ac0*/  LDL R47, [R1] ;  /* 0x00000000012f7983 */ /* 0x000ea20000100800 */
[C---:B------:R-:W-:Y:S01]  /*2ad0*/  VIADD R16, R0.reuse, 0x40 ;  /* 0x0000004000107836 */ /* 0x040fe20000000000 */
[----:B------:R-:W-:Y:S01]  /*2ae0*/  ULEA.HI UR11, UR10, UR10, URZ, 0x1 ;  /* 0x0000000a0a0b7291 */ /* 0x000fe2000f8f083f */
[C---:B------:R-:W-:Y:S01]  /*2af0*/  VIADD R18, R0.reuse, 0x60 ;  /* 0x0000006000127836 */ /* 0x040fe20000000000 */
[----:B------:R-:W-:Y:S01]  /*2b00*/  ISETP.GE.AND P2, PT, R0, UR6, PT ;  /* 0x0000000600007c0c */ /* 0x000fe2000bf46270 */
[----:B------:R-:W-:Y:S01]  /*2b10*/  UIMAD UR7, UR20, -0x80, UR14 ;  /* 0xffffff80140778a4 */ /* 0x000fe2000f8e020e */
[----:B------:R-:W-:Y:S01]  /*2b20*/  ISETP.GE.AND P5, PT, R3, UR6, PT ;  /* 0x0000000603007c0c */ /* 0x000fe2000bfa6270 */
[----:B------:R-:W-:Y:S01]  /*2b30*/  ULOP3.LUT UR11, UR11, 0xfffffffe, URZ, 0xc0, !UPT ;  /* 0xfffffffe0b0b7892 */ /* 0x000fe2000f8ec03f */
[----:B------:R-:W-:Y:S01]  /*2b40*/  ISETP.GE.AND P0, PT, R16, UR6, PT ;  /* 0x0000000610007c0c */ /* 0x000fe2000bf06270 */
[----:B------:R-:W-:Y:S01]  /*2b50*/  ULDC.64 UR28, c[0x0][0x260] ;  /* 0x00009800001c7ab9 */ /* 0x000fe20000000a00 */
[----:B------:R-:W-:Y:S01]  /*2b60*/  @P1 BAR.SYNC.DEFER_BLOCKING 0x0 ;  /* 0x0000000000001b1d */ /* 0x000fe20000010000 */
[----:B------:R-:W-:Y:S01]  /*2b70*/  ISETP.GE.AND P6, PT, R18, UR6, PT ;  /* 0x0000000612007c0c */ /* 0x000fe2000bfc6270 */
[----:B------:R-:W-:Y:S01]  /*2b80*/  UIADD3 UR11, UR10, -UR11, URZ ;  /* 0x8000000b0a0b7290 */ /* 0x000fe2000fffe03f */
[----:B------:R-:W-:-:S02]  /*2b90*/  LEA R2, R250, UR4, 0x1 ;  /* 0x00000004fa027c11 */ /* 0x000fc4000f8e08ff */
[----:B------:R-:W-:Y:S01]  /*2ba0*/  ISETP.GE.AND P4, PT, R3, UR7, PT ;  /* 0x0000000703007c0c */ /* 0x000fe2000bf86270 */
[----:B------:R-:W-:Y:S01]  /*2bb0*/  UISETP.NE.AND UP0, UPT, UR11, 0x1, UPT ;  /* 0x000000010b00788c */ /* 0x000fe2000bf05270 */
[----:B------:R-:W-:Y:S01]  /*2bc0*/  @!P2 IMAD.MOV.U32 R8, RZ, RZ, R243 ;  /* 0x000000ffff08a224 */ /* 0x000fe200078e00f3 */
[----:B------:R-:W-:Y:S01]  /*2bd0*/  UIMAD UR11, UR44, UR12, URZ ;  /* 0x0000000c2c0b72a4 */ /* 0x000fe2000f8e023f */
[----:B------:R-:W-:Y:S01]  /*2be0*/  @!P2 IMAD.MOV.U32 R9, RZ, RZ, R237 ;  /* 0x000000ffff09a224 */ /* 0x000fe200078e00ed */
[CC--:B------:R-:W-:Y:S01]  /*2bf0*/  @!P5 LEA R12, P3, R11.reuse, R243.reuse, 0x1 ;  /* 0x000000f30b0cd211 */ /* 0x0c0fe200078608ff */
[----:B------:R-:W-:Y:S01]  /*2c00*/  VIADD R3, R250, 0x2000 ;  /* 0x00002000fa037836 */ /* 0x000fe20000000000 */
[C---:B------:R-:W-:Y:S01]  /*2c10*/  @!P0 LEA R10, P1, R6.reuse, R243, 0x7 ;  /* 0x000000f3060a8211 */ /* 0x040fe200078238ff */
[----:B------:R-:W-:Y:S01]  /*2c20*/  UIMAD UR11, UR30, UR13, UR11 ;  /* 0x0000000d1e0b72a4 */ /* 0x000fe2000f8e020b */
[-C--:B------:R-:W-:Y:S01]  /*2c30*/  @!P5 LEA.HI.X R13, R11, R237.reuse, R13, 0x1, P3 ;  /* 0x000000ed0b0dd211 */ /* 0x080fe200018f0c0d */
[----:B------:R-:W-:Y:S01]  /*2c40*/  @!P6 IMAD R15, R7, 0xc0, RZ ;  /* 0x000000c0070fe824 */ /* 0x000fe200078e02ff */
[----:B------:R-:W-:Y:S01]  /*2c50*/  @!P0 LEA.HI.X R11, R6, R237, R7, 0x7, P1 ;  /* 0x000000ed060b8211 */ /* 0x000fe200008f3c07 */
[----:B------:R-:W-:Y:S01]  /*2c60*/  ULDC.64 UR26, c[0x0][0x268] ;  /* 0x00009a00001a7ab9 */ /* 0x000fe20000000a00 */
[----:B------:R-:W-:Y:S01]  /*2c70*/  PLOP3.LUT P1, PT, PT, PT, UP0, 0x80, 0x0 ;  /* 0x000000000000781c */ /* 0x000fe20003f2f008 */
[----:B------:R-:W-:Y:S01]  /*2c80*/  ULDC UR15, c[0x0][0x270] ;  /* 0x00009c00000f7ab9 */ /* 0x000fe20000000800 */
[----:B------:R-:W-:Y:S01]  /*2c90*/  ISETP.GE.AND P3, PT, R16, UR7, PT ;  /* 0x0000000710007c0c */ /* 0x000fe2000bf66270 */
[----:B------:R-:W-:Y:S01]  /*2ca0*/  VOTEU.ALL UP0, P6 ;  /* 0x00000000003f7886 */ /* 0x000fe20003000000 */
[----:B------:R-:W-:Y:S01]  /*2cb0*/  SEL R3, R3, R250, !P1 ;  /* 0x000000fa03037207 */ /* 0x000fe20004800000 */
[----:B------:R-:W-:Y:S03]  /*2cc0*/  @P2 STS.128 [R2+0x8000], RZ ;  /* 0x008000ff02002388 */ /* 0x000fe60000000c00 */
[----:B------:R-:W-:Y:S01]  /*2cd0*/  LEA R225, R3, UR4, 0x1 ;  /* 0x0000000403e17c11 */ /* 0x000fe2000f8e08ff */
[----:B------:R-:W-:Y:S01]  /*2ce0*/  @!PT LDS RZ, [RZ] ;  /* 0x00000000fffff984 */ /* 0x000fe20000000800 */
[----:B------:R-:W-:Y:S01]  /*2cf0*/  @!PT LDS RZ, [RZ] ;  /* 0x00000000fffff984 */ /* 0x000fe20000000800 */
[----:B------:R-:W-:Y:S01]  /*2d00*/  @!PT LDS RZ, [RZ] ;  /* 0x00000000fffff984 */ /* 0x000fe20000000800 */
[----:B------:R1:W-:Y:S01]  /*2d10*/  @!P2 LDGSTS.E.BYPASS.LTC128B.128 [R2+0x8000], desc[UR8][R8.64] ;  /* 0x080000000802afae */ /* 0x0003e2000b901d48 */
[----:B------:R-:W-:-:S03]  /*2d20*/  MOV R3, UR38 ;  /* 0x0000002600037c02 */ /* 0x000fc60008000f00 */
[----:B------:R-:W-:Y:S02]  /*2d30*/  @P5 STS.128 [R2+0x9000], RZ ;  /* 0x009000ff02005388 */ /* 0x000fe40000000c00 */
[----:B------:R-:W3:Y:S02]  /*2d40*/  @!P3 LDC.64 R38, c[0x0][0x218] ;  /* 0x00008600ff26bb82 */ /* 0x000ee40000000a00 */
[----:B------:R-:W-:Y:S01]  /*2d50*/  @!PT LDS RZ, [RZ] ;  /* 0x00000000fffff984 */ /* 0x000fe20000000800 */
[----:B------:R-:W-:Y:S01]  /*2d60*/  @!PT LDS RZ, [RZ] ;  /* 0x00000000fffff984 */ /* 0x000fe20000000800 */
[----:B------:R-:W-:Y:S01]  /*2d70*/  @!PT LDS RZ, [RZ] ;  /* 0x00000000fffff984 */ /* 0x000fe20000000800 */
[----:B------:R-:W-:Y:S04]  /*2d80*/  @!P5 LDGSTS.E.BYPASS.LTC128B.128 [R2+0x9000], desc[UR8][R12.64] ;  /* 0x090000000c02dfae */ /* 0x000fe8000b901d48 */
        /* <DEDUP_REMOVED lines=9> */
[----:B------:R-:W-:Y:S02]  /*2e20*/  @!P6 IMAD.IADD R7, R9, 0x1, R15 ;  /* 0x000000010907e824 */ /* 0x000fe400078e020f */
[----:B------:R-:W-:Y:S02]  /*2e30*/  @!P6 IMAD.MOV.U32 R6, RZ, RZ, R8 ;  /* 0x000000ffff06e224 */ /* 0x000fe400078e0008 */
[----:B------:R-:W-:Y:S02]  /*2e40*/  IMAD.U32 R9, RZ, RZ, UR39 ;  /* 0x00000027ff097e24 */ /* 0x000fe4000f8e00ff */
[----:B----4-:R-:W-:Y:S01]  /*2e50*/  IMAD.U32 R11, RZ, RZ, UR32 ;  /* 0x00000020ff0b7e24 */ /* 0x010fe2000f8e00ff */
[----:B------:R-:W-:Y:S01]  /*2e60*/  @!PT LDS RZ, [RZ] ;  /* 0x00000000fffff984 */ /* 0x000fe20000000800 */
[----:B------:R-:W-:Y:S01]  /*2e70*/  @!PT LDS RZ, [RZ] ;  /* 0x00000000fffff984 */ /* 0x000fe20000000800 */
[----:B------:R-:W-:Y:S01]  /*2e80*/  @!PT LDS RZ, [RZ] ;  /* 0x00000000fffff984 */ /* 0x000fe20000000800 */
[----:B------:R1:W-:Y:S01]  /*2e90*/  @!P6 LDGSTS.E.BYPASS.LTC128B.128 [R2+0xb000], desc[UR8][R6.64] ;  /* 0x0b0000000602efae */ /* 0x0003e2000b901d48 */
[----:B------:R-:W-:Y:S02]  /*2ea0*/  IMAD.U32 R10, RZ, RZ, UR33 ;  /* 0x00000021ff0a7e24 */ /* 0x000fe4000f8e00ff */
[----:B------:R-:W-:Y:S01]  /*2eb0*/  IMAD R12, R19, UR26, RZ ;  /* 0x0000001a130c7c24 */ /* 0x000fe2000f8e02ff */
[----:B------:R-:W-:Y:S03]  /*2ec0*/  @P2 STS [R225], RZ ;  /* 0x000000ffe1002388 */ /* 0x000fe60000000800 */
[----:B------:R-:W-:Y:S01]  /*2ed0*/  IMAD R12, R14, UR27, R12 ;  /* 0x0000001b0e0c7c24 */ /* 0x000fe2000f8e020c */
[----:B------:R-:W-:Y:S04]  /*2ee0*/  @P2 STS [R225+0x4], RZ ;  /* 0x000004ffe1002388 */ /* 0x000fe80000000800 */
[----:B------:R-:W-:Y:S04]  /*2ef0*/  @P2 STS [R225+0x8], RZ ;  /* 0x000008ffe1002388 */ /* 0x000fe80000000800 */
[----:B------:R-:W-:Y:S01]  /*2f00*/  @P2 STS [R225+0xc], RZ ;  /* 0x00000cffe1002388 */ /* 0x000fe20000000800 */
[----:B-1----:R-:W-:-:S02]  /*2f10*/  @!P2 IMAD.MOV.U32 R6, RZ, RZ, R244 ;  /* 0x000000ffff06a224 */ /* 0x002fc400078e00f4 */
[----:B------:R-:W-:-:S05]  /*2f20*/  @!P2 IMAD.MOV.U32 R7, RZ, RZ, R242 ;  /* 0x000000ffff07a224 */ /* 0x000fca00078e00f2 */
[----:B------:R-:W-:Y:S01]  /*2f30*/  @!PT LDS RZ, [RZ] ;  /* 0x00000000fffff984 */ /* 0x000fe20000000800 */
[----:B------:R-:W-:Y:S01]  /*2f40*/  @!PT LDS RZ, [RZ] ;  /* 0x00000000fffff984 */ /* 0x000fe20000000800 */
[----:B------:R-:W-:Y:S01]  /*2f50*/  @!PT LDS RZ, [RZ] ;  /* 0x00000000fffff984 */ /* 0x000fe20000000800 */
[----:B------:R1:W-:Y:S01]  /*2f60*/  @!P2 LDGSTS.E.BYPASS.LTC128B.128 [R225], desc[UR8][R6.64] ;  /* 0x0000000006e1afae */ /* 0x0003e2000b901d48 */
[----:B------:R-:W-:-:S03]  /*2f70*/  @!P5 LEA R8, P2, R9, R244, 0x1 ;  /* 0x000000f40908d211 */ /* 0x000fc600078408ff */
[----:B------:R-:W-:Y:S01]  /*2f80*/  @P5 STS [R225+0x1000], RZ ;  /* 0x001000ffe1005388 */ /* 0x000fe20000000800 */
[----:B------:R-:W-:Y:S01]  /*2f90*/  @!P5 LEA.HI.X R9, R9, R242, R3, 0x1, P2 ;  /* 0x000000f20909d211 */ /* 0x000fe200010f0c03 */
[----:B------:R-:W-:Y:S01]  /*2fa0*/  IMAD.U32 R3, RZ, RZ, UR11 ;  /* 0x0000000bff037e24 */ /* 0x000fe2000f8e00ff */
[C---:B------:R-:W-:Y:S01]  /*2fb0*/  @!P0 LEA R16, P2, R11.reuse, R244, 0x7 ;  /* 0x000000f40b108211 */ /* 0x040fe200078438ff */
[----:B------:R-:W-:Y:S01]  /*2fc0*/  @P5 STS [R225+0x1004], RZ ;  /* 0x001004ffe1005388 */ /* 0x000fe20000000800 */
[----:B------:R-:W-:Y:S02]  /*2fd0*/  UIMAD UR11, UR44, UR16, URZ ;  /* 0x000000102c0b72a4 */ /* 0x000fe4000f8e023f */
[----:B------:R-:W-:Y:S01]  /*2fe0*/  @!P0 LEA.HI.X R17, R11, R242, R10, 0x7, P2 ;  /* 0x000000f20b118211 */ /* 0x000fe200010f3c0a */
[----:B------:R-:W-:Y:S01]  /*2ff0*/  @P5 STS [R225+0x1008], RZ ;  /* 0x001008ffe1005388 */ /* 0x000fe20000000800 */
[----:B------:R-:W-:Y:S01]  /*3000*/  ISETP.GE.AND P2, PT, R18, UR7, PT ;  /* 0x0000000712007c0c */ /* 0x000fe2000bf46270 */
[----:B------:R-:W-:-:S02]  /*3010*/  UIMAD UR11, UR30, UR17, UR11 ;  /* 0x000000111e0b72a4 */ /* 0x000fc4000f8e020b */
[----:B------:R-:W-:Y:S04]  /*3020*/  @P5 STS [R225+0x100c], RZ ;  /* 0x00100cffe1005388 */ /* 0x000fe80000000800 */
[----:B------:R-:W-:Y:S01]  /*3030*/  @!PT LDS RZ, [RZ] ;  /* 0x00000000fffff984 */ /* 0x000fe20000000800 */
[----:B------:R-:W-:Y:S01]  /*3040*/  @!PT LDS RZ, [RZ] ;  /* 0x00000000fffff984 */ /* 0x000fe20000000800 */
[----:B------:R-:W-:Y:S01]  /*3050*/  @!PT LDS RZ, [RZ] ;  /* 0x00000000fffff984 */ /* 0x000fe20000000800 */
[----:B------:R4:W-:Y:S04]  /*3060*/  @!P5 LDGSTS.E.BYPASS.LTC128B.128 [R225+0x1000], desc[UR8][R8.64] ;  /* 0x0100000008e1dfae */ /* 0x0009e8000b901d48 */
[----:B------:R-:W-:Y:S02]  /*3070*/  @P0 STS [R225+0x2000], RZ ;  /* 0x002000ffe1000388 */ /* 0x000fe40000000800 */
[----:B------:R-:W3:Y:S01]  /*3080*/  @!P2 LDC.64 R34, c[0x0][0x218] ;  /* 0x00008600ff22ab82 */ /* 0x000ee20000000a00 */
[----:B-1----:R-:W-:Y:S01]  /*3090*/  IMAD.U32 R6, RZ, RZ, UR12 ;  /* 0x0000000cff067e24 */ /* 0x002fe2000f8e00ff */
[----:B------:R-:W-:Y:S03]  /*30a0*/  @P0 STS [R225+0x2004], RZ ;  /* 0x002004ffe1000388 */ /* 0x000fe60000000800 */
[----:B------:R-:W-:Y:S01]  /*30b0*/  IMAD.WIDE.U32 R6, R6, UR30, R4 ;  /* 0x0000001e06067c25 */ /* 0x000fe2000f8e0004 */
[----:B------:R-:W-:Y:S04]  /*30c0*/  @P0 STS [R225+0x2008], RZ ;  /* 0x002008ffe1000388 */ /* 0x000fe80000000800 */
[----:B------:R-:W-:Y:S04]  /*30d0*/  @P0 STS [R225+0x200c], RZ ;  /* 0x00200cffe1000388 */ /* 0x000fe80000000800 */
[----:B------:R-:W-:Y:S01]  /*30e0*/  @!PT LDS RZ, [RZ] ;  /* 0x00000000fffff984 */ /* 0x000fe20000000800 */
[----:B------:R-:W-:Y:S01]  /*30f0*/  @!PT LDS RZ, [RZ] ;  /* 0x00000000fffff984 */ /* 0x000fe20000000800 */
[----:B------:R-:W-:Y:S01]  /*3100*/  @!PT LDS RZ, [RZ] ;  /* 0x00000000fffff984 */ /* 0x000fe20000000800 */
[----:B------:R1:W-:Y:S04]  /*3110*/  @!P0 LDGSTS.E.BYPASS.LTC128B.128 [R225+0x2000], desc[UR8][R16.64] ;  /* 0x0200000010e18fae */ /* 0x0003e8000b901d48 */
[----:B------:R-:W-:Y:S01]  /*3120*/  @P6 STS [R225+0x3000], RZ ;  /* 0x003000ffe1006388 */ /* 0x000fe20000000800 */
[----:B----4-:R-:W-:-:S03]  /*3130*/  IADD3 R8, P5, R6, UR42, RZ ;  /* 0x0000002a06087c10 */ /* 0x010fc6000ffbe0ff */
[----:B------:R-:W-:Y:S01]  /*3140*/  @P6 STS [R225+0x3004], RZ ;  /* 0x003004ffe1006388 */ /* 0x000fe20000000800 */
[----:B------:R-:W-:Y:S01]  /*3150*/  IADD3.X R9, R7, UR45, R3, P5, !PT ;  /* 0x0000002d07097c10 */ /* 0x000fe2000affe403 */
[----:B------:R-:W-:Y:S01]  /*3160*/  IMAD.U32 R3, RZ, RZ, UR16 ;  /* 0x00000010ff037e24 */ /* 0x000fe2000f8e00ff */
[C---:B------:R-:W-:Y:S01]  /*3170*/  @!P4 IADD3 R23, P5, R0.reuse, 0x20, RZ ;  /* 0x000000200017c810 */ /* 0x040fe20007fbe0ff */
[----:B------:R-:W-:Y:S02]  /*3180*/  @P6 STS [R225+0x3008], RZ ;  /* 0x003008ffe1006388 */ /* 0x000fe40000000800 */
[----:B------:R-:W-:Y:S02]  /*3190*/  IMAD.WIDE.U32 R4, R3, UR30, R4 ;  /* 0x0000001e03047c25 */ /* 0x000fe4000f8e0004 */
[----:B------:R-:W-:Y:S02]  /*31a0*/  @P6 STS [R225+0x300c], RZ ;  /* 0x00300cffe1006388 */ /* 0x000fe40000000800 */
[----:B------:R-:W-:Y:S01]  /*31b0*/  @!P4 IMAD.X R18, RZ, RZ, R36, P5 ;  /* 0x000000ffff12c224 */ /* 0x000fe200028e0624 */
[----:B------:R-:W-:Y:S01]  /*31c0*/  @!P3 IADD3 R28, P5, R0, 0x40, RZ ;  /* 0x00000040001cb810 */ /* 0x000fe20007fbe0ff */
[----:B------:R-:W-:Y:S01]  /*31d0*/  IMAD.U32 R3, RZ, RZ, UR11 ;  /* 0x0000000bff037e24 */ /* 0x000fe2000f8e00ff */
[----:B------:R-:W-:-:S03]  /*31e0*/  @!UP0 UIMAD UR11, UR33, 0xc0, URZ ;  /* 0x000000c0210b88a4 */ /* 0x000fc6000f8e023f */
[--C-:B------:R-:W-:Y:S01]  /*31f0*/  @!P3 IMAD.X R22, RZ, RZ, R36.reuse, P5 ;  /* 0x000000ffff16b224 */ /* 0x100fe200028e0624 */
[C---:B------:R-:W-:Y:S02]  /*3200*/  @!P2 IADD3 R27, P5, R0.reuse, 0x60, RZ ;  /* 0x00000060001ba810 */ /* 0x040fe40007fbe0ff */
[----:B-1----:R-:W-:Y:S01]  /*3210*/  @!P3 IADD3 R16, P0, R0, 0x40, RZ ;  /* 0x000000400010b810 */ /* 0x002fe20007f1e0ff */
[----:B------:R-:W-:Y:S02]  /*3220*/  @!P3 IMAD R22, R22, UR12, RZ ;  /* 0x0000000c1616bc24 */ /* 0x000fe4000f8e02ff */
[----:B------:R-:W-:Y:S01]  /*3230*/  @!P2 IMAD.X R32, RZ, RZ, R36, P5 ;  /* 0x000000ffff20a224 */ /* 0x000fe200028e0624 */
[----:B------:R-:W-:Y:S01]  /*3240*/  IADD3 R6, P5, R4, UR43, RZ ;  /* 0x0000002b04067c10 */ /* 0x000fe2000ffbe0ff */
[----:B------:R-:W-:Y:S02]  /*3250*/  @!P6 IMAD.MOV.U32 R4, RZ, RZ, R244 ;  /* 0x000000ffff04e224 */ /* 0x000fe400078e00f4 */
[----:B------:R-:W-:Y:S01]  /*3260*/  @!P3 IMAD R43, R28, UR13, R22 ;  /* 0x0000000d1c2bbc24 */ /* 0x000fe2000f8e0216 */
[----:B------:R-:W-:Y:S01]  /*3270*/  IADD3.X R7, R5, UR47, R3, P5, !PT ;  /* 0x0000002f05077c10 */ /* 0x000fe2000affe403 */
[----:B------:R-:W-:Y:S01]  /*3280*/  @!P6 IMAD.MOV.U32 R5, RZ, RZ, R242 ;  /* 0x000000ffff05e224 */ /* 0x000fe200078e00f2 */
[----:B------:R-:W-:Y:S01]  /*3290*/  @!P4 IADD3 R26, P5, R0, 0x20, RZ ;  /* 0x00000020001ac810 */ /* 0x000fe20007fbe0ff */
[----:B------:R-:W-:-:S02]  /*32a0*/  IMAD R3, R19, UR28, RZ ;  /* 0x0000001c13037c24 */ /* 0x000fc4000f8e02ff */
[----:B------:R-:W-:Y:S01]  /*32b0*/  @!P6 IMAD.WIDE.U32 R10, R11, 0xc0, R4 ;  /* 0x000000c00b0ae825 */ /* 0x000fe200078e0004 */
[----:B------:R-:W-:Y:S02]  /*32c0*/  @!P4 IADD3.X R29, RZ, R36, RZ, P5, !PT ;  /* 0x00000024ff1dc210 */ /* 0x000fe40002ffe4ff */
[----:B------:R-:W-:Y:S01]  /*32d0*/  ISETP.GE.AND P5, PT, R0, UR7, PT ;  /* 0x0000000700007c0c */ /* 0x000fe2000bfa6270 */
[C---:B------:R-:W-:Y:S02]  /*32e0*/  IMAD R3, R14.reuse, UR29, R3 ;  /* 0x0000001d0e037c24 */ /* 0x040fe4000f8e0203 */
[----:B------:R-:W-:-:S04]  /*32f0*/  IMAD.WIDE.U32 R4, R14, UR28, R8 ;  /* 0x0000001c0e047c25 */ /* 0x000fc8000f8e0008 */
[----:B------:R-:W-:Y:S02]  /*3300*/  IMAD.IADD R5, R5, 0x1, R3 ;  /* 0x0000000105057824 */ /* 0x000fe400078e0203 */
[----:B------:R-:W-:Y:S01]  /*3310*/  IMAD.WIDE.U32 R6, R14, UR26, R6 ;  /* 0x0000001a0e067c25 */ /* 0x000fe2000f8e0006 */
[----:B------:R-:W-:-:S03]  /*3320*/  MOV R241, 0x7f800000 ;  /* 0x7f80000000f17802 */ /* 0x000fc60000000f00 */
[----:B------:R-:W-:Y:S02]  /*3330*/  IMAD.MOV.U32 R240, RZ, RZ, 0x7f800000 ;  /* 0x7f800000fff07424 */ /* 0x000fe400078e00ff */
[----:B------:R-:W-:Y:S02]  /*3340*/  IMAD.MOV.U32 R238, RZ, RZ, 0x7f800000 ;  /* 0x7f800000ffee7424 */ /* 0x000fe400078e00ff */
[----:B------:R-:W-:Y:S02]  /*3350*/  IMAD.MOV.U32 R239, RZ, RZ, 0x7f800000 ;  /* 0x7f800000ffef7424 */ /* 0x000fe400078e00ff */
[----:B------:R-:W-:Y:S02]  /*3360*/  VIADD R183, R188, 0x2000 ;  /* 0x00002000bcb77836 */ /* 0x000fe40000000000 */
[----:B------:R-:W-:Y:S02]  /*3370*/  VIADD R177, R187, 0x2000 ;  /* 0x00002000bbb17836 */ /* 0x000fe40000000000 */
[----:B------:R-:W-:-:S02]  /*3380*/  IMAD.MOV.U32 R185, RZ, RZ, 0x20 ;  /* 0x00000020ffb97424 */ /* 0x000fc400078e00ff */
[----:B------:R-:W-:Y:S02]  /*3390*/  IMAD.MOV.U32 R178, RZ, RZ, 0x40 ;  /* 0x00000040ffb27424 */ /* 0x000fe400078e00ff */
[----:B------:R-:W-:Y:S01]  /*33a0*/  IMAD.MOV.U32 R248, RZ, RZ, 0x40 ;  /* 0x00000040fff87424 */ /* 0x000fe200078e00ff */
[----:B------:R-:W-:Y:S01]  /*33b0*/  CS2R R126, SRZ ;  /* 0x00000000007e7805 */ /* 0x000fe2000001ff00 */
[----:B------:R-:W-:Y:S01]  /*33c0*/  @!P6 VIADD R15, R11, UR11 ;  /* 0x0000000b0b0fec36 */ /* 0x000fe20008000000 */
[----:B------:R-:W-:Y:S01]  /*33d0*/  CS2R R124, SRZ ;  /* 0x00000000007c7805 */ /* 0x000fe2000001ff00 */
[----:B------:R-:W-:Y:S01]  /*33e0*/  @!P6 IMAD.MOV.U32 R14, RZ, RZ, R10 ;  /* 0x000000ffff0ee224 */ /* 0x000fe200078e000a */
[----:B------:R-:W-:Y:S01]  /*33f0*/  CS2R R130, SRZ ;  /* 0x0000000000827805 */ /* 0x000fe2000001ff00 */
[----:B------:R-:W-:Y:S01]  /*3400*/  @!P4 IMAD R3, R18, UR12, RZ ;  /* 0x0000000c1203cc24 */ /* 0x000fe2000f8e02ff */
[----:B------:R-:W-:Y:S01]  /*3410*/  @!P4 MOV R18, R6 ;  /* 0x000000060012c202 */ /* 0x000fe20000000f00 */
[----:B------:R-:W-:Y:S01]  /*3420*/  @!P3 IMAD.MOV.U32 R10, RZ, RZ, R4 ;  /* 0x000000ffff0ab224 */ /* 0x000fe200078e0004 */
[----:B------:R-:W-:Y:S01]  /*3430*/  @!PT LDS RZ, [RZ] ;  /* 0x00000000fffff984 */ /* 0x000fe20000000800 */
[----:B------:R-:W-:Y:S01]  /*3440*/  @!PT LDS RZ, [RZ] ;  /* 0x00000000fffff984 */ /* 0x000fe20000000800 */
[----:B------:R-:W-:Y:S01]  /*3450*/  @!PT LDS RZ, [RZ] ;  /* 0x00000000fffff984 */ /* 0x000fe20000000800 */
[----:B------:R1:W-:Y:S01]  /*3460*/  @!P6 LDGSTS.E.BYPASS.LTC128B.128 [R225+0x3000], desc[UR8][R14.64] ;  /* 0x030000000ee1efae */ /* 0x0003e2000b901d48 */
[--C-:B------:R-:W-:Y:S01]  /*3470*/  @!P3 IMAD.MOV.U32 R11, RZ, RZ, R5.reuse ;  /* 0x000000ffff0bb224 */ /* 0x100fe200078e0005 */
[----:B------:R-:W-:Y:S01]  /*3480*/  CS2R R128, SRZ ;  /* 0x0000000000807805 */ /* 0x000fe2000001ff00 */
[----:B------:R-:W-:Y:S01]  /*3490*/  IMAD.IADD R7, R7, 0x1, R12 ;  /* 0x0000000107077824 */ /* 0x000fe200078e020c */
[----:B------:R-:W-:Y:S01]  /*34a0*/  @P5 STS.128 [R2+0xc000], RZ ;  /* 0x00c000ff02005388 */ /* 0x000fe20000000c00 */
[--C-:B------:R-:W-:Y:S01]  /*34b0*/  @!P5 IMAD.MOV.U32 R20, RZ, RZ, R4.reuse ;  /* 0x000000ffff14d224 */ /* 0x100fe200078e0004 */
[----:B------:R-:W-:Y:S01]  /*34c0*/  CS2R R122, SRZ ;  /* 0x00000000007a7805 */ /* 0x000fe2000001ff00 */
[--C-:B------:R-:W-:Y:S01]  /*34d0*/  @!P5 IMAD.MOV.U32 R21, RZ, RZ, R5.reuse ;  /* 0x000000ffff15d224 */ /* 0x100fe200078e0005 */
[----:B------:R-:W-:Y:S01]  /*34e0*/  CS2R R120, SRZ ;  /* 0x0000000000787805 */ /* 0x000fe2000001ff00 */
[--C-:B------:R-:W-:Y:S01]  /*34f0*/  @!P2 IMAD.MOV.U32 R12, RZ, RZ, R4.reuse ;  /* 0x000000ffff0ca224 */ /* 0x100fe200078e0004 */
[----:B------:R-:W-:Y:S01]  /*3500*/  CS2R R118, SRZ ;  /* 0x0000000000767805 */ /* 0x000fe2000001ff00 */
[----:B------:R-:W-:Y:S01]  /*3510*/  @!P2 IMAD.MOV.U32 R13, RZ, RZ, R5 ;  /* 0x000000ffff0da224 */ /* 0x000fe200078e0005 */
[----:B------:R-:W-:Y:S01]  /*3520*/  CS2R R116, SRZ ;  /* 0x0000000000747805 */ /* 0x000fe2000001ff00 */
[C---:B------:R-:W-:Y:S01]  /*3530*/  @!P4 IMAD R42, R23.reuse, UR13, R3 ;  /* 0x0000000d172acc24 */ /* 0x040fe2000f8e0203 */
[----:B------:R-:W-:Y:S01]  /*3540*/  CS2R R110, SRZ ;  /* 0x00000000006e7805 */ /* 0x000fe2000001ff00 */
[----:B------:R-:W-:Y:S01]  /*3550*/  @!P4 IMAD.WIDE.U32 R8, R23, UR12, R4 ;  /* 0x0000000c1708cc25 */ /* 0x000fe2000f8e0004 */
[----:B------:R-:W-:-:S02]  /*3560*/  CS2R R108, SRZ ;  /* 0x00000000006c7805 */ /* 0x000fc4000001ff00 */
[----:B------:R-:W-:Y:S02]  /*3570*/  CS2R R114, SRZ ;  /* 0x0000000000727805 */ /* 0x000fe4000001ff00 */
[----:B------:R-:W-:Y:S01]  /*3580*/  CS2R R112, SRZ ;  /* 0x0000000000707805 */ /* 0x000fe2000001ff00 */
[----:B------:R-:W-:Y:S01]  /*3590*/  @!P4 IMAD R23, R29, UR16, RZ ;  /* 0x000000101d17cc24 */ /* 0x000fe2000f8e02ff */
[----:B------:R-:W-:Y:S01]  /*35a0*/  CS2R R106, SRZ ;  /* 0x00000000006a7805 */ /* 0x000fe2000001ff00 */
[----:B------:R-:W-:Y:S01]  /*35b0*/  @!P3 IMAD.WIDE.U32 R4, R28, UR12, R10 ;  /* 0x0000000c1c04bc25 */ /* 0x000fe2000f8e000a */
[----:B------:R-:W-:Y:S01]  /*35c0*/  CS2R R104, SRZ ;  /* 0x0000000000687805 */ /* 0x000fe2000001ff00 */
[----:B------:R-:W4:Y:S01]  /*35d0*/  @!P5 LDC.64 R28, c[0x0][0x218] ;  /* 0x00008600ff1cdb82 */ /* 0x000f220000000a00 */
[----:B------:R-:W-:Y:S01]  /*35e0*/  CS2R R102, SRZ ;  /* 0x0000000000667805 */ /* 0x000fe2000001ff00 */
[----:B------:R-:W-:Y:S01]  /*35f0*/  @!P2 IMAD R3, R32, UR12, RZ ;  /* 0x0000000c2003ac24 */ /* 0x000fe2000f8e02ff */
[----:B------:R-:W-:Y:S01]  /*3600*/  CS2R R100, SRZ ;  /* 0x0000000000647805 */ /* 0x000fe2000001ff00 */
[----:B------:R-:W-:Y:S01]  /*3610*/  @!P4 IMAD.MOV.U32 R19, RZ, RZ, R7 ;  /* 0x000000ffff13c224 */ /* 0x000fe200078e0007 */
[----:B------:R-:W-:Y:S01]  /*3620*/  CS2R R94, SRZ ;  /* 0x00000000005e7805 */ /* 0x000fe2000001ff00 */
[----:B------:R-:W-:Y:S01]  /*3630*/  @!P2 IMAD R44, R27, UR13, R3 ;  /* 0x0000000d1b2cac24 */ /* 0x000fe2000f8e0203 */
[----:B------:R-:W-:Y:S01]  /*3640*/  CS2R R92, SRZ ;  /* 0x00000000005c7805 */ /* 0x000fe2000001ff00 */
[----:B------:R-:W3:Y:S01]  /*3650*/  @!P4 LDC.64 R32, c[0x0][0x218] ;  /* 0x00008600ff20cb82 */ /* 0x000ee20000000a00 */
[C---:B------:R-:W-:Y:S01]  /*3660*/  @!P5 IMAD R3, R36.reuse, UR12, RZ ;  /* 0x0000000c2403dc24 */ /* 0x040fe2000f8e02ff */
[----:B------:R-:W-:Y:S01]  /*3670*/  CS2R R98, SRZ ;  /* 0x0000000000627805 */ /* 0x000fe2000001ff00 */
[----:B------:R-:W-:Y:S01]  /*3680*/  @!P5 IMAD R22, R36, UR16, RZ ;  /* 0x000000102416dc24 */ /* 0x000fe2000f8e02ff */
[----:B------:R-:W-:Y:S01]  /*3690*/  CS2R R96, SRZ ;  /* 0x0000000000607805 */ /* 0x000fe2000001ff00 */
[--C-:B------:R-:W-:Y:S01]  /*36a0*/  @!P3 IMAD.MOV.U32 R24, RZ, RZ, R6.reuse ;  /* 0x000000ffff18b224 */ /* 0x100fe200078e0006 */
[----:B------:R-:W-:Y:S01]  /*36b0*/  CS2R R90, SRZ ;  /* 0x00000000005a7805 */ /* 0x000fe2000001ff00 */
[--C-:B------:R-:W-:Y:S01]  /*36c0*/  @!P3 IMAD.MOV.U32 R25, RZ, RZ, R7.reuse ;  /* 0x000000ffff19b224 */ /* 0x100fe200078e0007 */
[----:B------:R-:W-:Y:S01]  /*36d0*/  CS2R R88, SRZ ;  /* 0x0000000000587805 */ /* 0x000fe2000001ff00 */
[----:B------:R-:W-:Y:S01]  /*36e0*/  @!P2 IMAD.MOV.U32 R30, RZ, RZ, R6 ;  /* 0x000000ffff1ea224 */ /* 0x000fe200078e0006 */
        /* <DEDUP_REMOVED lines=9> */
[----:B------:R-:W-:Y:S01]  /*3780*/  @!P3 IMAD.X R17, RZ, RZ, R36, P0 ;  /* 0x000000ffff11b224 */ /* 0x000fe200000e0624 */
[----:B------:R-:W-:Y:S01]  /*3790*/  CS2R R74, SRZ ;  /* 0x00000000004a7805 */ /* 0x000fe2000001ff00 */
[C---:B------:R-:W-:Y:S01]  /*37a0*/  @!P5 IMAD R26, R0.reuse, UR13, R3 ;  /* 0x0000000d001adc24 */ /* 0x040fe2000f8e0203 */
[----:B------:R-:W-:Y:S01]  /*37b0*/  CS2R R72, SRZ ;  /* 0x0000000000487805 */ /* 0x000fe2000001ff00 */
[C---:B------:R-:W-:Y:S01]  /*37c0*/  @!P5 IMAD.WIDE.U32 R10, R0.reuse, UR12, R20 ;  /* 0x0000000c000adc25 */ /* 0x040fe2000f8e0014 */
[----:B------:R-:W-:Y:S02]  /*37d0*/  CS2R R70, SRZ ;  /* 0x0000000000467805 */ /* 0x000fe4000001ff00 */
[----:B------:R-:W-:Y:S01]  /*37e0*/  CS2R R68, SRZ ;  /* 0x0000000000447805 */ /* 0x000fe2000001ff00 */
[----:B------:R-:W-:Y:S01]  /*37f0*/  ULDC UR26, c[0x0][0x2dc] ;  /* 0x0000b700001a7ab9 */ /* 0x000fe20000000800 */
[----:B------:R-:W-:Y:S01]  /*3800*/  @!P5 IMAD R40, R0, UR17, R22 ;  /* 0x000000110028dc24 */ /* 0x000fe2000f8e0216 */
[----:B----4-:R-:W-:Y:S01]  /*3810*/  @!P5 LEA R20, P6, R10, R28, 0x1 ;  /* 0x0000001c0a14d211 */ /* 0x010fe200078c08ff */
[C---:B------:R-:W-:Y:S01]  /*3820*/  @!P5 IMAD.WIDE.U32 R6, R0.reuse, UR16, R6 ;  /* 0x000000100006dc25 */ /* 0x040fe2000f8e0006 */
[----:B------:R-:W-:-:S03]  /*3830*/  @!P2 IADD3 R0, P0, R0, 0x60, RZ ;  /* 0x000000600000a810 */ /* 0x000fc60007f1e0ff */
[----:B------:R-:W-:Y:S02]  /*3840*/  @!P3 IMAD R17, R17, UR16, RZ ;  /* 0x000000101111bc24 */ /* 0x000fe4000f8e02ff */
[----:B------:R-:W-:Y:S01]  /*3850*/  @!P2 IMAD.X R3, RZ, RZ, R36, P0 ;  /* 0x000000ffff03a224 */ /* 0x000fe200000e0624 */
[----:B---3--:R-:W-:Y:S01]  /*3860*/  @!P4 LEA R22, P0, R8, R32, 0x1 ;  /* 0x000000200816c211 */ /* 0x008fe200078008ff */
[----:B------:R-:W3:Y:S01]  /*3870*/  @!P5 LDC.64 R36, c[0x0][0x220] ;  /* 0x00008800ff24db82 */ /* 0x000ee20000000a00 */
[----:B------:R-:W-:Y:S02]  /*3880*/  @!P4 IMAD.IADD R23, R9, 0x1, R42 ;  /* 0x000000010917c824 */ /* 0x000fe400078e022a */
[----:B------:R-:W-:Y:S02]  /*3890*/  @!P5 IMAD.IADD R9, R11, 0x1, R26 ;  /* 0x000000010b09d824 */ /* 0x000fe400078e021a */
[----:B------:R-:W-:Y:S01]  /*38a0*/  @!P3 IMAD R41, R16, UR17, R17 ;  /* 0x000000111029bc24 */ /* 0x000fe2000f8e0211 */
[----:B------:R-:W-:Y:S01]  /*38b0*/  @!P4 LEA.HI.X R23, R8, R33, R23, 0x1, P0 ;  /* 0x000000210817c211 */ /* 0x000fe200000f0c17 */
[----:B------:R-:W-:Y:S01]  /*38c0*/  @!P3 IMAD.WIDE.U32 R16, R16, UR16, R24 ;  /* 0x000000101010bc25 */ /* 0x000fe2000f8e0018 */
[----:B------:R-:W-:Y:S01]  /*38d0*/  @!P5 LEA.HI.X R21, R10, R29, R9, 0x1, P6 ;  /* 0x0000001d0a15d211 */ /* 0x000fe200030f0c09 */
[----:B------:R-:W4:Y:S01]  /*38e0*/  @!P4 LDC.64 R24, c[0x0][0x220] ;  /* 0x00008800ff18cb82 */ /* 0x000f220000000a00 */
[----:B------:R-:W-:Y:S01]  /*38f0*/  @!P3 LEA R8, P0, R4, R38, 0x1 ;  /* 0x000000260408b211 */ /* 0x000fe200078008ff */
[----:B------:R-:W-:-:S02]  /*3900*/  @!P2 IMAD R3, R3, UR16, RZ ;  /* 0x000000100303ac24 */ /* 0x000fc4000f8e02ff */
[C---:B-1----:R-:W-:Y:S01]  /*3910*/  @!P2 IMAD.WIDE.U32 R14, R0.reuse, UR16, R30 ;  /* 0x00000010000eac25 */ /* 0x042fe2000f8e001e */
[----:B------:R-:W-:Y:S01]  /*3920*/  @!PT LDS RZ, [RZ] ;  /* 0x00000000fffff984 */ /* 0x000fe20000000800 */
[----:B------:R-:W-:Y:S01]  /*3930*/  @!PT LDS RZ, [RZ] ;  /* 0x00000000fffff984 */ /* 0x000fe20000000800 */
[----:B------:R-:W-:Y:S01]  /*3940*/  @!PT LDS RZ, [RZ] ;  /* 0x00000000fffff984 */ /* 0x000fe20000000800 */
[----:B------:R1:W-:Y:S03]  /*3950*/  @!P5 LDGSTS.E.BYPASS.LTC128B.128 [R2+0xc000], desc[UR8][R20.64] ;  /* 0x0c0000001402dfae */ /* 0x0003e6000b901d48 */
[----:B------:R-:W-:Y:S01]  /*3960*/  @!P2 IMAD R3, R0, UR17, R3 ;  /* 0x000000110003ac24 */ /* 0x000fe2000f8e0203 */
[----:B------:R-:W-:Y:S01]  /*3970*/  @P4 STS.128 [R2+0xd000], RZ ;  /* 0x00d000ff02004388 */ /* 0x000fe20000000c00 */
[----:B------:R-:W-:Y:S02]  /*3980*/  @!P3 IMAD.IADD R0, R5, 0x1, R43 ;  /* 0x000000010500b824 */ /* 0x000fe400078e022b */
[----:B------:R-:W-:Y:S01]  /*3990*/  @!P2 IMAD.WIDE.U32 R12, R27, UR12, R12 ;  /* 0x0000000c1b0cac25 */ /* 0x000fe2000f8e000c */
[----:B------:R-:W-:Y:S01]  /*39a0*/  @!PT LDS RZ, [RZ] ;  /* 0x00000000fffff984 */ /* 0x000fe20000000800 */
[----:B------:R-:W-:Y:S01]  /*39b0*/  @!PT LDS RZ, [RZ] ;  /* 0x00000000fffff984 */ /* 0x000fe20000000800 */
[----:B------:R-:W-:Y:S01]  /*39c0*/  @!PT LDS RZ, [RZ] ;  /* 0x00000000fffff984 */ /* 0x000fe20000000800 */
[----:B------:R-:W-:Y:S01]  /*39d0*/  @!P4 LDGSTS.E.BYPASS.LTC128B.128 [R2+0xd000], desc[UR8][R22.64] ;  /* 0x0d0000001602cfae */ /* 0x000fe2000b901d48 */
[----:B------:R-:W2:Y:S01]  /*39e0*/  @!P2 LDC.64 R26, c[0x0][0x220] ;  /* 0x00008800ff1aab82 */ /* 0x000ea20000000a00 */
[----:B------:R-:W-:Y:S01]  /*39f0*/  @!P3 LEA.HI.X R9, R4, R39, R0, 0x1, P0 ;  /* 0x000000270409b211 */ /* 0x000fe200000f0c00 */
[----:B------:R-:W-:Y:S01]  /*3a00*/  @!P2 IMAD.IADD R3, R15, 0x1, R3 ;  /* 0x000000010f03a824 */ /* 0x000fe200078e0203 */
[----:B------:R-:W-:Y:S01]  /*3a10*/  @!P2 IADD3 R0, R13, R44, RZ ;  /* 0x0000002c0d00a210 */ /* 0x000fe20007ffe0ff */
[----:B------:R-:W-:Y:S01]  /*3a20*/  @P3 STS.128 [R2+0xe000], RZ ;  /* 0x00e000ff02003388 */ /* 0x000fe20000000c00 */
[----:B------:R-:W-:-:S03]  /*3a30*/  @!P2 LEA R4, P0, R12, R34, 0x1 ;  /* 0x000000220c04a211 */ /* 0x000fc600078008ff */
[----:B------:R-:W-:Y:S01]  /*3a40*/  @!PT LDS RZ, [RZ] ;  /* 0x00000000fffff984 */ /* 0x000fe20000000800 */
[----:B------:R-:W-:Y:S01]  /*3a50*/  @!PT LDS RZ, [RZ] ;  /* 0x00000000fffff984 */ /* 0x000fe20000000800 */
[----:B------:R-:W-:Y:S01]  /*3a60*/  @!PT LDS RZ, [RZ] ;  /* 0x00000000fffff984 */ /* 0x000fe20000000800 */
[----:B------:R4:W-:Y:S01]  /*3a70*/  @!P3 LDGSTS.E.BYPASS.LTC128B.128 [R2+0xe000], desc[UR8][R8.64] ;  /* 0x0e0000000802bfae */ /* 0x0009e2000b901d48 */
[----:B------:R-:W-:Y:S01]  /*3a80*/  @!P2 LEA.HI.X R5, R12, R35, R0, 0x1, P0 ;  /* 0x000000230c05a211 */ /* 0x000fe200000f0c00 */
[----:B------:R-:W-:Y:S01]  /*3a90*/  @!P5 IMAD.IADD R0, R7, 0x1, R40 ;  /* 0x000000010700d824 */ /* 0x000fe200078e0228 */
[C---:B---3--:R-:W-:Y:S01]  /*3aa0*/  @!P5 LEA R10, P0, R6.reuse, R36, 0x1 ;  /* 0x00000024060ad211 */ /* 0x048fe200078008ff */
[----:B------:R-:W3:Y:S01]  /*3ab0*/  LDC.64 R12, c[0x0][0x3b8] ;  /* 0x0000ee00ff0c7b82 */ /* 0x000ee20000000a00 */
[----:B------:R-:W-:Y:S02]  /*3ac0*/  @P2 STS.128 [R2+0xf000], RZ ;  /* 0x00f000ff02002388 */ /* 0x000fe40000000c00 */
[----:B------:R-:W-:Y:S01]  /*3ad0*/  @!P5 LEA.HI.X R11, R6, R37, R0, 0x1, P0 ;  /* 0x00000025060bd211 */ /* 0x000fe200000f0c00 */
[----:B------:R-:W-:Y:S01]  /*3ae0*/  @!P4 IMAD.IADD R0, R19, 0x1, R45 ;  /* 0x000000011300c824 */ /* 0x000fe200078e022d */
[----:B------:R-:W-:Y:S01]  /*3af0*/  @!PT LDS RZ, [RZ] ;  /* 0x00000000fffff984 */ /* 0x000fe20000000800 */
[----:B------:R-:W-:Y:S01]  /*3b00*/  @!PT LDS RZ, [RZ] ;  /* 0x00000000fffff984 */ /* 0x000fe20000000800 */
[----:B------:R-:W-:Y:S01]  /*3b10*/  @!PT LDS RZ, [RZ] ;  /* 0x00000000fffff984 */ /* 0x000fe20000000800 */
[----:B------:R2:W-:Y:S03]  /*3b20*/  @!P2 LDGSTS.E.BYPASS.LTC128B.128 [R2+0xf000], desc[UR8][R4.64] ;  /* 0x0f0000000402afae */ /* 0x0005e6000b901d48 */
[----:B-1----:R-:W1:Y:S01]  /*3b30*/  @!P3 LDC.64 R20, c[0x0][0x220] ;  /* 0x00008800ff14bb82 */ /* 0x002e620000000a00 */
[----:B------:R-:W-:Y:S04]  /*3b40*/  @P5 STS.128 [R2+0x10000], RZ ;  /* 0x010000ff02005388 */ /* 0x000fe80000000c00 */
[----:B------:R-:W-:Y:S01]  /*3b50*/  @!PT LDS RZ, [RZ] ;  /* 0x00000000fffff984 */ /* 0x000fe20000000800 */
[----:B------:R-:W-:Y:S01]  /*3b60*/  @!PT LDS RZ, [RZ] ;  /* 0x00000000fffff984 */ /* 0x000fe20000000800 */
[----:B------:R-:W-:Y:S01]  /*3b70*/  @!PT LDS RZ, [RZ] ;  /* 0x00000000fffff984 */ /* 0x000fe20000000800 */
[----:B------:R-:W-:Y:S04]  /*3b80*/  @!P5 LDGSTS.E.BYPASS.LTC128B.128 [R2+0x10000], desc[UR8][R10.64] ;  /* 0x100000000a02dfae */ /* 0x000fe8000b901d48 */
[----:B------:R-:W-:Y:S01]  /*3b90*/  @P4 STS.128 [R2+0x11000], RZ ;  /* 0x011000ff02004388 */ /* 0x000fe20000000c00 */
[----:B----4-:R-:W-:-:S04]  /*3ba0*/  @!P4 LEA R8, P0, R18, R24, 0x1 ;  /* 0x000000181208c211 */ /* 0x010fc800078008ff */
[----:B------:R-:W-:Y:S01]  /*3bb0*/  @!P4 LEA.HI.X R9, R18, R25, R0, 0x1, P0 ;  /* 0x000000191209c211 */ /* 0x000fe200000f0c00 */
[----:B------:R-:W-:Y:S01]  /*3bc0*/  @!P3 IMAD.IADD R0, R17, 0x1, R41 ;  /* 0x000000011100b824 */ /* 0x000fe200078e0229 */
[----:B-1----:R-:W-:-:S03]  /*3bd0*/  @!P3 LEA R6, P5, R16, R20, 0x1 ;  /* 0x000000141006b211 */ /* 0x002fc600078a08ff */
[----:B------:R-:W-:Y:S01]  /*3be0*/  @!PT LDS RZ, [RZ] ;  /* 0x00000000fffff984 */ /* 0x000fe20000000800 */
[----:B------:R-:W-:Y:S01]  /*3bf0*/  @!PT LDS RZ, [RZ] ;  /* 0x00000000fffff984 */ /* 0x000fe20000000800 */
[----:B------:R-:W-:Y:S01]  /*3c00*/  @!PT LDS RZ, [RZ] ;  /* 0x00000000fffff984 */ /* 0x000fe20000000800 */
[----:B------:R-:W-:Y:S01]  /*3c10*/  @!P4 LDGSTS.E.BYPASS.LTC128B.128 [R2+0x11000], desc[UR8][R8.64] ;  /* 0x110000000802cfae */ /* 0x000fe2000b901d48 */
[----:B--2---:R-:W-:Y:S02]  /*3c20*/  @!P2 LEA R4, P0, R14, R26, 0x1 ;  /* 0x0000001a0e04a211 */ /* 0x004fe400078008ff */
[----:B------:R-:W-:Y:S01]  /*3c30*/  @!P3 LEA.HI.X R7, R16, R21, R0, 0x1, P5 ;  /* 0x000000151007b211 */ /* 0x000fe200028f0c00 */
[----:B------:R-:W-:Y:S01]  /*3c40*/  @P3 STS.128 [R2+0x12000], RZ ;  /* 0x012000ff02003388 */ /* 0x000fe20000000c00 */
[----:B------:R-:W-:-:S03]  /*3c50*/  @!P2 LEA.HI.X R5, R14, R27, R3, 0x1, P0 ;  /* 0x0000001b0e05a211 */ /* 0x000fc600000f0c03 */
        /* <DEDUP_REMOVED lines=10> */
[----:B---3--:R-:W2:Y:S04]  /*3d00*/  LDG.E.64 R8, desc[UR8][R12.64] ;  /* 0x000000080c087981 */ /* 0x008ea8000c1e1b00 */
[----:B------:R-:W3:Y:S01]  /*3d10*/  LDG.E.64 R4, desc[UR8][R12.64+0x8] ;  /* 0x000008080c047981 */ /* 0x000ee2000c1e1b00 */
[----:B------:R-:W-:-:S02]  /*3d20*/  VIADD R0, R236, 0x48 ;  /* 0x00000048ec007836 */ /* 0x000fc40000000000 */
[C---:B------:R-:W-:Y:S02]  /*3d30*/  VIADD R3, R236.reuse, 0x8 ;  /* 0x00000008ec037836 */ /* 0x040fe40000000000 */
[----:B-1----:R-:W-:Y:S01]  /*3d40*/  VIADD R2, R236, 0x40 ;  /* 0x00000040ec027836 */ /* 0x002fe20000000000 */
[----:B------:R-:W-:Y:S02]  /*3d50*/  ISETP.GE.AND P0, PT, R0, UR6, PT ;  /* 0x0000000600007c0c */ /* 0x000fe4000bf06270 */
[----:B------:R-:W-:Y:S02]  /*3d60*/  ISETP.GE.AND P4, PT, R236, UR6, PT ;  /* 0x00000006ec007c0c */ /* 0x000fe4000bf86270 */
[----:B------:R-:W-:Y:S02]  /*3d70*/  ISETP.GE.AND P3, PT, R3, UR6, PT ;  /* 0x0000000603007c0c */ /* 0x000fe4000bf66270 */
[----:B------:R-:W-:Y:S01]  /*3d80*/  ISETP.GE.AND P2, PT, R2, UR6, PT ;  /* 0x0000000602007c0c */ /* 0x000fe2000bf46270 */
[----:B------:R-:W-:Y:S01]  /*3d90*/  IMAD.MOV.U32 R2, RZ, RZ, 0x4 ;  /* 0x00000004ff027424 */ /* 0x000fe200078e00ff */
[----:B------:R-:W-:Y:S01]  /*3da0*/  UIMAD UR6, UR49, UR15, UR59 ;  /* 0x0000000f310672a4 */ /* 0x000fe2000f8e023b */
[----:B------:R-:W-:-:S02]  /*3db0*/  IMAD.MOV.U32 R6, RZ, RZ, 0x4 ;  /* 0x00000004ff067424 */ /* 0x000fc400078e00ff */
[----:B------:R-:W-:Y:S01]  /*3dc0*/  IMAD.WIDE R2, R236, R2, UR18 ;  /* 0x00000012ec027e25 */ /* 0x000fe2000f8e0202 */
[----:B------:R-:W-:-:S03]  /*3dd0*/  USHF.L.U32 UR6, UR6, 0x5, URZ ;  /* 0x0000000506067899 */ /* 0x000fc6000800063f */
[----:B------:R-:W-:Y:S01]  /*3de0*/  @!P0 IMAD.WIDE R6, R0, R6, UR18 ;  /* 0x0000001200068e25 */ /* 0x000fe2000f8e0206 */
[----:B------:R-:W-:Y:S01]  /*3df0*/  USHF.R.S32.HI UR7, URZ, 0x1f, UR6 ;  /* 0x0000001f3f077899 */ /* 0x000fe20008011406 */
[----:B------:R-:W5:Y:S01]  /*3e00*/  @!P4 LDG.E R240, desc[UR8][R2.64] ;  /* 0x0000000802f0c981 */ /* 0x000f62000c1e1900 */
[----:B------:R-:W-:-:S03]  /*3e10*/  SHF.R.S32.HI R0, RZ, 0x1f, R46 ;  /* 0x0000001fff007819 */ /* 0x000fc6000001142e */
[----:B------:R-:W5:Y:S04]  /*3e20*/  @!P3 LDG.E R241, desc[UR8][R2.64+0x20] ;  /* 0x0000200802f1b981 */ /* 0x000f68000c1e1900 */
[----:B------:R3:W5:Y:S04]  /*3e30*/  @!P2 LDG.E R238, desc[UR8][R2.64+0x100] ;  /* 0x0001000802eea981 */ /* 0x000768000c1e1900 */
[----:B------:R1:W5:Y:S01]  /*3e40*/  @!P0 LDG.E R239, desc[UR8][R6.64] ;  /* 0x0000000806ef8981 */ /* 0x000362000c1e1900 */
[----:B------:R-:W-:Y:S02]  /*3e50*/  LOP3.LUT P3, RZ, R47, 0x4, RZ, 0xc0, !PT ;  /* 0x000000042fff7812 */ /* 0x000fe4000786c0ff */
[----:B------:R-:W-:-:S02]  /*3e60*/  SEL R183, R183, R188, !P1 ;  /* 0x000000bcb7b77207 */ /* 0x000fc40004800000 */
[----:B------:R-:W-:Y:S01]  /*3e70*/  SEL R177, R177, R187, !P1 ;  /* 0x000000bbb1b17207 */ /* 0x000fe20004800000 */
[----:B------:R-:W-:Y:S01]  /*3e80*/  IMAD.SHL.U32 R186, R188, 0x2, RZ ;  /* 0x00000002bcba7824 */ /* 0x000fe200078e00ff */
[----:B------:R-:W-:Y:S01]  /*3e90*/  SEL R178, R178, 0xffffffc0, !P3 ;  /* 0xffffffc0b2b27807 */ /* 0x000fe20005800000 */
[----:B------:R-:W-:Y:S01]  /*3ea0*/  IMAD.SHL.U32 R184, R188, 0x2, RZ ;  /* 0x00000002bcb87824 */ /* 0x000fe200078e00ff */
[----:B------:R-:W-:Y:S02]  /*3eb0*/  LEA R183, R183, UR4, 0x1 ;  /* 0x00000004b7b77c11 */ /* 0x000fe4000f8e08ff */
[----:B------:R-:W-:Y:S02]  /*3ec0*/  LEA R177, R177, UR4, 0x1 ;  /* 0x00000004b1b17c11 */ /* 0x000fe4000f8e08ff */
[----:B--2---:R-:W-:Y:S02]  /*3ed0*/  R2UR UR12, R9 ;  /* 0x00000000090c72ca */ /* 0x004fe400000e0000 */
[----:B------:R-:W-:-:S02]  /*3ee0*/  R2UR UR16, R8 ;  /* 0x00000000081072ca */ /* 0x000fc400000e0000 */
[----:B---3--:R-:W-:Y:S01]  /*3ef0*/  IADD3 R2, P2, P0, R4, UR6, R46 ;  /* 0x0000000604027c10 */ /* 0x008fe2000f85e02e */
[----:B------:R-:W-:-:S03]  /*3f00*/  ULDC UR6, c[0x0][0x2ec] ;  /* 0x0000bb0000067ab9 */ /* 0x000fc60000000800 */
[----:B------:R-:W-:Y:S01]  /*3f10*/  IADD3.X R249, R5, UR7, R0, P2, P0 ;  /* 0x0000000705f97c10 */ /* 0x000fe200097e0400 */
[----:B------:R-:W-:Y:S01]  /*3f20*/  IMAD.WIDE.U32 R246, R2, -0x2daee0ad, RZ ;  /* 0xd2511f5302f67825 */ /* 0x000fe200078e00ff */
[C---:B------:R-:W-:Y:S01]  /*3f30*/  LOP3.LUT P0, RZ, R47.reuse, 0x2, RZ, 0xc0, !PT ;  /* 0x000000022fff7812 */ /* 0x040fe2000780c0ff */
[----:B------:R-:W-:Y:S01]  /*3f40*/  ULDC.U8 UR7, c[0x0][0x388] ;  /* 0x0000e20000077ab9 */ /* 0x000fe20000000000 */
[----:B------:R-:W-:Y:S02]  /*3f50*/  LOP3.LUT P2, RZ, R47, 0x4, RZ, 0xc0, !PT ;  /* 0x000000042fff7812 */ /* 0x000fe4000784c0ff */
[----:B------:R-:W-:Y:S02]  /*3f60*/  SEL R185, R185, 0xffffffe0, !P0 ;  /* 0xffffffe0b9b97807 */ /* 0x000fe40004000000 */
[----:B-1----:R-:W-:-:S09]  /*3f70*/  SEL R248, R248, 0xffffffc0, !P2 ;  /* 0xffffffc0f8f87807 */ /* 0x002fd20005000000 */
.L_x_1026:
[----:B-----5:R-:W-:Y:S01]  /*3f80*/  FSETP.NEU.FTZ.AND P0, PT, R240, -INF , PT ;  /* 0xff800000f000780b */ /* 0x020fe20003f1d000 */
[----:B------:R-:W0:Y:S01]  /*3f90*/  LDGDEPBAR ;  /* 0x00000000000079af */ /* 0x000e220000000000 */
[----:B------:R-:W-:Y:S01]  /*3fa0*/  FSETP.NEU.FTZ.AND P2, PT, R241, -INF , PT ;  /* 0xff800000f100780b */ /* 0x000fe20003f5d000 */
[C---:B------:R-:W-:Y:S01]  /*3fb0*/  IMAD.IADD R0, R183.reuse, 0x1, R185 ;  /* 0x00000001b7007824 */ /* 0x040fe200078e02b9 */
[----:B------:R-:W-:Y:S01]  /*3fc0*/  USHF.L.U32 UR11, UR20, 0x7, URZ ;  /* 0x00000007140b7899 */ /* 0x000fe2000800063f */
[----:B------:R-:W-:Y:S01]  /*3fd0*/  IMAD.IADD R168, R183, 0x1, R178 ;  /* 0x00000001b7a87824 */ /* 0x000fe200078e02b2 */
[----:B------:R-:W-:Y:S01]  /*3fe0*/  USHF.L.U32 UR13, UR10, 0x7, URZ ;  /* 0x000000070a0d7899 */ /* 0x000fe2000800063f */
[----:B------:R-:W-:Y:S01]  /*3ff0*/  IMAD.U32 R2, RZ, RZ, UR20 ;  /* 0x00000014ff027e24 */ /* 0x000fe2000f8e00ff */
[----:B------:R-:W-:Y:S01]  /*4000*/  UIADD3 UR15, UR23, 0x80, UR11 ;  /* 0x00000080170f7890 */ /* 0x000fe2000fffe00b */
[----:B------:R-:W-:Y:S01]  /*4010*/  IMAD.U32 R3, RZ, RZ, UR10 ;  /* 0x0000000aff037e24 */ /* 0x000fe2000f8e00ff */
[----:B------:R-:W-:Y:S01]  /*4020*/  UIADD3 UR17, UR11, 0x80, URZ ;  /* 0x000000800b117890 */ /* 0x000fe2000fffe03f */
[----:B------:R-:W-:Y:S01]  /*4030*/  IMAD R2, R2, 0x2, R245 ;  /* 0x0000000202027824 */ /* 0x000fe200078e02f5 */
[----:B------:R-:W-:Y:S01]  /*4040*/  UIADD3 UR15, UR15, -UR14, URZ ;  /* 0x8000000e0f0f7290 */ /* 0x000fe2000fffe03f */
[----:B------:R-:W-:Y:S01]  /*4050*/  IMAD R3, R3, 0x8, R251 ;  /* 0x0000000803037824 */ /* 0x000fe200078e02fb */
[----:B------:R-:W-:Y:S01]  /*4060*/  UIADD3 UR11, UR16, -0x61c88647, URZ ;  /* 0x9e3779b9100b7890 */ /* 0x000fe2000fffe03f */
[----:B------:R-:W-:Y:S01]  /*4070*/  IMAD.SHL.U32 R2, R2, 0x2, RZ ;  /* 0x0000000202027824 */ /* 0x000fe200078e00ff */
[----:B------:R-:W-:Y:S01]  /*4080*/  UISETP.GE.AND UP0, UPT, UR13, UR15, UPT ;  /* 0x0000000f0d00728c */ /* 0x000fe2000bf06270 */
[----:B------:R-:W-:Y:S01]  /*4090*/  IMAD.MOV.U32 R192, RZ, RZ, 0x8 ;  /* 0x00000008ffc07424 */ /* 0x000fe200078e00ff */
[----:B------:R-:W-:Y:S01]  /*40a0*/  UIADD3 UR15, UR12, -0x4498517b, URZ ;  /* 0xbb67ae850c0f7890 */ /* 0x000fe2000fffe03f */
[----:B------:R-:W-:Y:S01]  /*40b0*/  IMAD.MOV.U32 R193, RZ, RZ, 0x40 ;  /* 0x00000040ffc17424 */ /* 0x000fe200078e00ff */
[----:B------:R-:W-:Y:S02]  /*40c0*/  UISETP.LT.AND UP0, UPT, UR17, UR14, UP0 ;  /* 0x0000000e1100728c */ /* 0x000fe40008701270 */
[----:B------:R-:W-:Y:S01]  /*40d0*/  UISETP.GT.AND UP3, UPT, UR10, UR24, UPT ;  /* 0x000000180a00728c */ /* 0x000fe2000bf64270 */
[----:B------:R-:W-:Y:S04]  /*40e0*/  DEPBAR.LE SB0, 0x0 ;  /* 0x000080000000791a */ /* 0x000fe80000000000 */
[----:B------:R-:W-:Y:S01]  /*40f0*/  BAR.SYNC.DEFER_BLOCKING 0x0 ;  /* 0x0000000000007b1d */ /* 0x000fe20000010000 */
[----:B------:R-:W-:Y:S05]  /*4100*/  PLOP3.LUT P3, PT, PT, PT, UP0, 0x80, 0x0 ;  /* 0x000000000000781c */ /* 0x000fea0003f6f008 */
        /* <DEDUP_REMOVED lines=11> */
[----:B------:R-:W2:Y:S01]  /*41c0*/  LDSM.16.M88.4 R144, [R0+0x2000] ;  /* 0x002000000090783b */ /* 0x000ea20000000200 */
[C---:B------:R-:W-:Y:S07]  /*41d0*/  HMMA.16816.F32 R16, R64.reuse, R18, RZ ;  /* 0x000000124010723c */ /* 0x040fee00000018ff */
[----:B------:R-:W2:Y:S01]  /*41e0*/  LDSM.16.M88.4 R148, [R182+0x800] ;  /* 0x00080000b694783b */ /* 0x000ea20000000200 */
[-C--:B---3--:R-:W-:Y:S06]  /*41f0*/  HMMA.16816.F32 R20, R64, R32.reuse, RZ ;  /* 0x000000204014723c */ /* 0x088fec00000018ff */
[C---:B------:R-:W-:Y:S01]  /*4200*/  HMMA.16816.F32 R24, R60.reuse, R32, RZ ;  /* 0x000000203c18723c */ /* 0x040fe200000018ff */
[----:B------:R-:W3:Y:S05]  /*4210*/  LDSM.16.M88.4 R152, [R182+0x1000] ;  /* 0x00100000b698783b */ /* 0x000eea0000000200 */
[-C--:B------:R-:W-:Y:S03]  /*4220*/  HMMA.16816.F32 R28, R60, R34.reuse, RZ ;  /* 0x000000223c1c723c */ /* 0x080fe600000018ff */
[----:B------:R-:W3:Y:S03]  /*4230*/  LDSM.16.M88.4 R156, [R182+0x1800] ;  /* 0x00180000b69c783b */ /* 0x000ee60000000200 */
[C---:B------:R-:W-:Y:S05]  /*4240*/  HMMA.16816.F32 R32, R64.reuse, R34, RZ ;  /* 0x000000224020723c */ /* 0x040fea00000018ff */
[----:B------:R-:W-:Y:S01]  /*4250*/  LDSM.16.M88.4 R160, [R168] ;  /* 0x00000000a8a0783b */ /* 0x000fe20000000200 */
[-C--:B----4-:R-:W-:Y:S06]  /*4260*/  HMMA.16816.F32 R36, R64, R48.reuse, RZ ;  /* 0x000000304024723c */ /* 0x090fec00000018ff */
[C---:B------:R-:W-:Y:S01]  /*4270*/  HMMA.16816.F32 R40, R60.reuse, R48, RZ ;  /* 0x000000303c28723c */ /* 0x040fe200000018ff */
[----:B------:R-:W4:Y:S05]  /*4280*/  LDSM.16.M88.4 R164, [R179] ;  /* 0x00000000b3a4783b */ /* 0x000f2a0000000200 */
[-C--:B------:R-:W-:Y:S03]  /*4290*/  HMMA.16816.F32 R44, R60, R50.reuse, RZ ;  /* 0x000000323c2c723c */ /* 0x080fe600000018ff */
[----:B------:R-:W4:Y:S03]  /*42a0*/  LDSM.16.M88.4 R168, [R168+0x2000] ;  /* 0x00200000a8a8783b */ /* 0x000f260000000200 */
[C---:B------:R-:W-:Y:S05]  /*42b0*/  HMMA.16816.F32 R48, R64.reuse, R50, RZ ;  /* 0x000000324030723c */ /* 0x040fea00000018ff */
[----:B------:R-:W4:Y:S01]  /*42c0*/  LDSM.16.M88.4 R172, [R179+0x800] ;  /* 0x00080000b3ac783b */ /* 0x000f220000000200 */
[-C--:B------:R-:W-:Y:S06]  /*42d0*/  HMMA.16816.F32 R52, R64, R132.reuse, RZ ;  /* 0x000000844034723c */ /* 0x080fec00000018ff */
[C---:B------:R-:W-:Y:S06]  /*42e0*/  HMMA.16816.F32 R56, R60.reuse, R132, RZ ;  /* 0x000000843c38723c */ /* 0x040fec00000018ff */
[-C--:B------:R-:W-:Y:S06]  /*42f0*/  HMMA.16816.F32 R60, R60, R134.reuse, RZ ;  /* 0x000000863c3c723c */ /* 0x080fec00000018ff */
[----:B------:R-:W-:Y:S01]  /*4300*/  HMMA.16816.F32 R64, R64, R134, RZ ;  /* 0x000000864040723c */ /* 0x000fe200000018ff */
[----:B------:R-:W4:Y:S05]  /*4310*/  LDSM.16.M88.4 R132, [R179+0x1000] ;  /* 0x00100000b384783b */ /* 0x000f2a0000000200 */
[-C--:B-1----:R-:W-:Y:S06]  /*4320*/  HMMA.16816.F32 R4, R136, R140.reuse, R4 ;  /* 0x0000008c8804723c */ /* 0x082fec0000001804 */
[C---:B--2---:R-:W-:Y:S06]  /*4330*/  HMMA.16816.F32 R8, R144.reuse, R140, R8 ;  /* 0x0000008c9008723c */ /* 0x044fec0000001808 */
[-C--:B------:R-:W-:Y:S05]  /*4340*/  HMMA.16816.F32 R12, R144, R142.reuse, R12 ;  /* 0x0000008e900c723c */ /* 0x080fea000000180c */
[----:B------:R-:W-:Y:S01]  /*4350*/  VIADD R140, R3, 0x4 ;  /* 0x00000004038c7836 */ /* 0x000fe20000000000 */
[C---:B------:R-:W-:Y:S05]  /*4360*/  HMMA.16816.F32 R16, R136.reuse, R142, R16 ;  /* 0x0000008e8810723c */ /* 0x040fea0000001810 */
[----:B------:R-:W-:Y:S01]  /*4370*/  IMAD.WIDE.U32 R140, R140, -0x326172a9, RZ ;  /* 0xcd9e8d578c8c7825 */ /* 0x000fe200078e00ff */
[-C--:B------:R-:W-:Y:S05]  /*4380*/  HMMA.16816.F32 R20, R136, R148.reuse, R20 ;  /* 0x000000948814723c */ /* 0x080fea0000001814 */
[----:B------:R-:W-:Y:S01]  /*4390*/  IMAD.U32 R142, RZ, RZ, UR23 ;  /* 0x00000017ff8e7e24 */ /* 0x000fe2000f8e00ff */
[C---:B------:R-:W-:Y:S01]  /*43a0*/  HMMA.16816.F32 R24, R144.reuse, R148, R24 ;  /* 0x000000949018723c */ /* 0x040fe20000001818 */
[----:B------:R-:W-:Y:S01]  /*43b0*/  IMAD.U32 R143, RZ, RZ, UR13 ;  /* 0x0000000dff8f7e24 */ /* 0x000fe2000f8e00ff */
[----:B------:R-:W-:Y:S03]  /*43c0*/  UIADD3 UR13, UR12, 0x76cf5d0a, URZ ;  /* 0x76cf5d0a0c0d7890 */ /* 0x000fe6000fffe03f */
[----:B------:R-:W-:Y:S01]  /*43d0*/  @!P3 IADD3 R142, -R142, 0x1, R236 ;  /* 0x000000018e8eb810 */ /* 0x000fe20007ffe1ec */
[-C--:B------:R-:W-:Y:S06]  /*43e0*/  HMMA.16816.F32 R28, R144, R150.reuse, R28 ;  /* 0x00000096901c723c */ /* 0x080fec000000181c */
[C---:B------:R-:W-:Y:S06]  /*43f0*/  HMMA.16816.F32 R32, R136.reuse, R150, R32 ;  /* 0x000000968820723c */ /* 0x040fec0000001820 */
[-C--:B---3--:R-:W-:Y:S06]  /*4400*/  HMMA.16816.F32 R36, R136, R152.reuse, R36 ;  /* 0x000000988824723c */ /* 0x088fec0000001824 */
        /* <DEDUP_REMOVED lines=9> */
[-C--:B----4-:R-:W-:Y:S05]  /*44a0*/  HMMA.16816.F32 R4, R160, R164.reuse, R4 ;  /* 0x000000a4a004723c */ /* 0x090fea0000001804 */
[----:B------:R-:W-:Y:S01]  /*44b0*/  LOP3.LUT R138, R247, UR12, R2, 0x96, !PT ;  /* 0x0000000cf78a7c12 */ /* 0x000fe2000f8e9602 */
[C---:B------:R-:W-:Y:S05]  /*44c0*/  HMMA.16816.F32 R8, R168.reuse, R164, R8 ;  /* 0x000000a4a808723c */ /* 0x040fea0000001808 */
[----:B------:R-:W-:Y:S01]  /*44d0*/  LOP3.LUT R136, R249, UR16, RZ, 0x3c, !PT ;  /* 0x00000010f9887c12 */ /* 0x000fe2000f8e3cff */
[-C--:B------:R-:W-:Y:S05]  /*44e0*/  HMMA.16816.F32 R12, R168, R166.reuse, R12 ;  /* 0x000000a6a80c723c */ /* 0x080fea000000180c */
[-C--:B------:R-:W-:Y:S01]  /*44f0*/  LOP3.LUT R146, R141, R136.reuse, RZ, 0x3c, !PT ;  /* 0x000000888d927212 */ /* 0x080fe200078e3cff */
[C---:B------:R-:W-:Y:S05]  /*4500*/  HMMA.16816.F32 R16, R160.reuse, R166, R16 ;  /* 0x000000a6a010723c */ /* 0x040fea0000001810 */
[----:B------:R-:W-:Y:S01]  /*4510*/  LOP3.LUT R141, R246, UR15, RZ, 0x3c, !PT ;  /* 0x0000000ff68d7c12 */ /* 0x000fe2000f8e3cff */
[-C--:B------:R-:W-:Y:S01]  /*4520*/  HMMA.16816.F32 R20, R160, R172.reuse, R20 ;  /* 0x000000aca014723c */ /* 0x080fe20000001814 */
[----:B------:R-:W-:Y:S04]  /*4530*/  UIADD3 UR15, UR16, -0x255992d5, URZ ;  /* 0xdaa66d2b100f7890 */ /* 0x000fe8000fffe03f */
[----:B------:R-:W-:Y:S01]  /*4540*/  VIADD R137, R2, 0x1 ;  /* 0x0000000102897836 */ /* 0x000fe20000000000 */
[C---:B------:R-:W-:Y:S05]  /*4550*/  HMMA.16816.F32 R24, R168.reuse, R172, R24 ;  /* 0x000000aca818723c */ /* 0x040fea0000001818 */
[----:B------:R-:W-:Y:S01]  /*4560*/  LOP3.LUT R137, R247, UR12, R137, 0x96, !PT ;  /* 0x0000000cf7897c12 */ /* 0x000fe2000f8e9689 */
[----:B------:R-:W-:Y:S01]  /*4570*/  IMAD.WIDE.U32 R2, R3, -0x326172a9, RZ ;  /* 0xcd9e8d5703027825 */ /* 0x000fe200078e00ff */
[-C--:B------:R-:W-:Y:S04]  /*4580*/  HMMA.16816.F32 R28, R168, R174.reuse, R28 ;  /* 0x000000aea81c723c */ /* 0x080fe8000000181c */
[----:B------:R-:W-:Y:S01]  /*4590*/  LOP3.LUT R3, R3, R136, RZ, 0x3c, !PT ;  /* 0x0000008803037212 */ /* 0x000fe200078e3cff */
[----:B------:R-:W-:Y:S01]  /*45a0*/  IMAD.WIDE.U32 R166, R138, -0x326172a9, RZ ;  /* 0xcd9e8d578aa67825 */ /* 0x000fe200078e00ff */
[C---:B------:R-:W-:Y:S05]  /*45b0*/  HMMA.16816.F32 R32, R160.reuse, R174, R32 ;  /* 0x000000aea020723c */ /* 0x040fea0000001820 */
[----:B------:R-:W-:Y:S01]  /*45c0*/  LOP3.LUT R154, R167, UR11, R2, 0x96, !PT ;  /* 0x0000000ba79a7c12 */ /* 0x000fe2000f8e9602 */
[----:B------:R-:W-:Y:S01]  /*45d0*/  IMAD.WIDE.U32 R172, R137, -0x326172a9, RZ ;  /* 0xcd9e8d5789ac7825 */ /* 0x000fe200078e00ff */
[----:B------:R-:W-:Y:S01]  /*45e0*/  LOP3.LUT R158, R167, UR11, R140, 0x96, !PT ;  /* 0x0000000ba79e7c12 */ /* 0x000fe2000f8e968c */
[----:B------:R-:W2:Y:S01]  /*45f0*/  LDSM.16.M88.4 R136, [R179+0x1800] ;  /* 0x00180000b388783b */ /* 0x000ea20000000200 */
[-C--:B------:R-:W-:Y:S03]  /*4600*/  HMMA.16816.F32 R36, R160, R132.reuse, R36 ;  /* 0x00000084a024723c */ /* 0x080fe60000001824 */
[----:B------:R-:W-:Y:S01]  /*4610*/  LOP3.LUT R152, R173, UR11, R2, 0x96, !PT ;  /* 0x0000000bad987c12 */ /* 0x000fe2000f8e9602 */
[----:B------:R-:W-:Y:S01]  /*4620*/  IMAD.WIDE.U32 R2, R3, -0x2daee0ad, RZ ;  /* 0xd2511f5303027825 */ /* 0x000fe200078e00ff */
[----:B------:R-:W-:Y:S01]  /*4630*/  LOP3.LUT R157, R173, UR11, R140, 0x96, !PT ;  /* 0x0000000bad9d7c12 */ /* 0x000fe2000f8e968c */
[C---:B------:R-:W-:Y:S01]  /*4640*/  HMMA.16816.F32 R40, R168.reuse, R132, R40 ;  /* 0x00000084a828723c */ /* 0x040fe20000001828 */
[----:B------:R-:W-:Y:S04]  /*4650*/  UIADD3 UR11, UR16, 0x3c6ef372, URZ ;  /* 0x3c6ef372100b7890 */ /* 0x000fe8000fffe03f */
[----:B------:R-:W-:Y:S01]  /*4660*/  LOP3.LUT R148, R141, R3, RZ, 0x3c, !PT ;  /* 0x000000038d947212 */ /* 0x000fe200078e3cff */
[-C--:B------:R-:W-:Y:S05]  /*4670*/  HMMA.16816.F32 R44, R168, R134.reuse, R44 ;  /* 0x00000086a82c723c */ /* 0x080fea000000182c */
[----:B------:R-:W-:Y:S01]  /*4680*/  @!P3 IADD3 R3, R143, UR14, R142 ;  /* 0x0000000e8f03bc10 */ /* 0x000fe2000fffe08e */
[----:B------:R-:W-:Y:S01]  /*4690*/  IMAD.WIDE.U32 R146, R146, -0x2daee0ad, RZ ;  /* 0xd2511f5392927825 */ /* 0x000fe200078e00ff */
        /* <DEDUP_REMOVED lines=11> */
[-C--:B--2---:R-:W-:Y:S01]  /*4750*/  HMMA.16816.F32 R52, R160, R136.reuse, R52 ;  /* 0x00000088a034723c */ /* 0x084fe20000001834 */
[----:B------:R-:W-:Y:S02]  /*4760*/  UIADD3 UR11, UR12, 0x32370b8f, URZ ;  /* 0x32370b8f0c0b7890 */ /* 0x000fe4000fffe03f */
[--C-:B------:R-:W-:Y:S01]  /*4770*/  LOP3.LUT R159, R159, UR13, R146.reuse, 0x96, !PT ;  /* 0x0000000d9f9f7c12 */ /* 0x100fe2000f8e9692 */
[----:B-1----:R-:W-:Y:S02]  /*4780*/  @!P3 IMAD.SHL.U32 R0, R156, 0x2, RZ ;  /* 0x000000029c00b824 */ /* 0x002fe400078e00ff */
[C---:B------:R-:W-:Y:S05]  /*4790*/  HMMA.16816.F32 R56, R168.reuse, R136, R56 ;  /* 0x00000088a838723c */ /* 0x040fea0000001838 */
[----:B------:R-:W-:Y:S01]  /*47a0*/  @!P3 LOP3.LUT R0, R0, 0x6, RZ, 0xc0, !PT ;  /* 0x000000060000b812 */ /* 0x000fe200078ec0ff */
[----:B------:R-:W-:Y:S01]  /*47b0*/  IMAD.WIDE.U32 R156, R157, -0x2daee0ad, RZ ;  /* 0xd2511f539d9c7825 */ /* 0x000fe200078e00ff */
[-C--:B------:R-:W-:Y:S04]  /*47c0*/  HMMA.16816.F32 R60, R168, R138.reuse, R60 ;  /* 0x0000008aa83c723c */ /* 0x080fe8000000183c */
[----:B------:R-:W-:Y:S01]  /*47d0*/  LOP3.LUT R157, R157, UR13, R146, 0x96, !PT ;  /* 0x0000000d9d9d7c12 */ /* 0x000fe2000f8e9692 */
[----:B------:R-:W-:Y:S01]  /*47e0*/  IMAD.WIDE.U32 R154, R154, -0x2daee0ad, RZ ;  /* 0xd2511f539a9a7825 */ /* 0x000fe200078e00ff */
[----:B------:R-:W-:Y:S05]  /*47f0*/  HMMA.16816.F32 R64, R160, R138, R64 ;  /* 0x0000008aa040723c */ /* 0x000fea0000001840 */
[----:B------:R-:W-:Y:S01]  /*4800*/  LOP3.LUT R151, R155, UR13, R2, 0x96, !PT ;  /* 0x0000000d9b977c12 */ /* 0x000fe2000f8e9602 */
[----:B------:R-:W-:Y:S01]  /*4810*/  IMAD.WIDE.U32 R136, R166, -0x2daee0ad, RZ ;  /* 0xd2511f53a6887825 */ /* 0x000fe200078e00ff */
[-C--:B---3--:R-:W-:Y:S05]  /*4820*/  HMMA.16816.F32 R4, R132, R140.reuse, R4 ;  /* 0x0000008c8404723c */ /* 0x088fea0000001804 */
[----:B------:R-:W-:Y:S01]  /*4830*/  LOP3.LUT R189, R137, UR11, R158, 0x96, !PT ;  /* 0x0000000b89bd7c12 */ /* 0x000fe2000f8e969e */
[----:B------:R-:W-:Y:S05]  /*4840*/  IMAD.WIDE.U32 R152, R152, -0x2daee0ad, RZ ;  /* 0xd2511f5398987825 */ /* 0x000fea00078e00ff */
[----:B------:R-:W-:Y:S01]  /*4850*/  LOP3.LUT R155, R153, UR13, R2, 0x96, !PT ;  /* 0x0000000d999b7c12 */ /* 0x000fe2000f8e9602 */
[----:B------:R-:W-:Y:S01]  /*4860*/  IMAD.WIDE.U32 R190, R145, -0x2daee0ad, RZ ;  /* 0xd2511f5391be7825 */ /* 0x000fe200078e00ff */
[----:B------:R-:W-:Y:S01]  /*4870*/  UIADD3 UR13, UR16, 0x78dde6e4, URZ ;  /* 0x78dde6e4100d7890 */ /* 0x000fe2000fffe03f */
[----:B------:R-:W1:Y:S02]  /*4880*/  LDSM.16.M88.4 R144, [R144+0x2000] ;  /* 0x002000009090783b */ /* 0x000e640000000200 */
[----:B------:R-:W-:Y:S01]  /*4890*/  IMAD.U32 R2, RZ, RZ, UR20 ;  /* 0x00000014ff027e24 */ /* 0x000fe2000f8e00ff */
[----:B------:R-:W-:Y:S01]  /*48a0*/  LOP3.LUT R174, R191, UR11, R152, 0x96, !PT ;  /* 0x0000000bbfae7c12 */ /* 0x000fe2000f8e9698 */
[----:B------:R-:W-:Y:S02]  /*48b0*/  @!P3 IMAD R0, R245, 0x40, R0 ;  /* 0x00000040f500b824 */ /* 0x000fe400078e0200 */
        /* <DEDUP_REMOVED lines=20> */
[----:B------:R-:W-:Y:S02]  /*4a00*/  FSETP.NEU.FTZ.AND P0, PT, R238, -INF , PT ;  /* 0xff800000ee00780b */ /* 0x000fe40003f1d000 */
[----:B------:R-:W-:Y:S01]  /*4a10*/  LOP3.LUT R164, R167, UR11, R164, 0x96, !PT ;  /* 0x0000000ba7a47c12 */ /* 0x000fe2000f8e96a4 */
[C---:B-1----:R-:W-:Y:S04]  /*4a20*/  HMMA.16816.F32 R8, R144.reuse, R140, R8 ;  /* 0x0000008c9008723c */ /* 0x042fe80000001808 */
[----:B------:R-:W-:Y:S01]  /*4a30*/  LOP3.LUT R159, R157, UR15, R150, 0x96, !PT ;  /* 0x0000000f9d9f7c12 */ /* 0x000fe2000f8e9696 */
[----:B------:R-:W-:Y:S01]  /*4a40*/  IMAD.WIDE.U32 R174, R174, -0x326172a9, RZ ;  /* 0xcd9e8d57aeae7825 */ /* 0x000fe200078e00ff */
[----:B------:R-:W-:Y:S01]  /*4a50*/  LOP3.LUT R157, R169, UR13, R152, 0x96, !PT ;  /* 0x0000000da99d7c12 */ /* 0x000fe2000f8e9698 */
[-C--:B------:R-:W-:Y:S04]  /*4a60*/  HMMA.16816.F32 R12, R144, R142.reuse, R12 ;  /* 0x0000008e900c723c */ /* 0x080fe8000000180c */
[----:B------:R-:W-:Y:S01]  /*4a70*/  @!P3 VIADDMNMX R152, R3, R192, UR14, PT ;  /* 0x0000000e0398be46 */ /* 0x000fe2000b8001c0 */
[----:B------:R-:W-:Y:S01]  /*4a80*/  IMAD.WIDE.U32 R154, R155, -0x326172a9, RZ ;  /* 0xcd9e8d579b9a7825 */ /* 0x000fe200078e00ff */
[C---:B------:R-:W-:Y:S05]  /*4a90*/  HMMA.16816.F32 R16, R132.reuse, R142, R16 ;  /* 0x0000008e8410723c */ /* 0x040fea0000001810 */
[----:B------:R-:W-:Y:S01]  /*4aa0*/  LOP3.LUT R191, R155, UR15, R148, 0x96, !PT ;  /* 0x0000000f9bbf7c12 */ /* 0x000fe2000f8e9694 */
[----:B------:R-:W-:Y:S01]  /*4ab0*/  IMAD.MOV.U32 R192, RZ, RZ, 0x48 ;  /* 0x00000048ffc07424 */ /* 0x000fe200078e00ff */
[----:B------:R-:W-:Y:S01]  /*4ac0*/  LOP3.LUT R155, R175, UR13, R154, 0x96, !PT ;  /* 0x0000000daf9b7c12 */ /* 0x000fe2000f8e969a */
[C---:B------:R-:W-:Y:S01]  /*4ad0*/  @!P3 VIADD R140, R2.reuse, 0x8 ;  /* 0x00000008028cb836 */ /* 0x040fe20000000000 */
[----:B------:R-:W-:Y:S02]  /*4ae0*/  UIADD3 UR15, UR12, -0x56f99767, URZ ;  /* 0xa90668990c0f7890 */ /* 0x000fe4000fffe03f */
[----:B------:R-:W-:Y:S01]  /*4af0*/  @!P3 VIADDMNMX R150, R3, R192, UR14, PT ;  /* 0x0000000e0396be46 */ /* 0x000fe2000b8001c0 */
[----:B------:R-:W-:Y:S02]  /*4b00*/  @!P3 VIADD R0, R2, 0x1 ;  /* 0x000000010200b836 */ /* 0x000fe40000000000 */
[----:B------:R-:W-:Y:S01]  /*4b10*/  FMUL.FTZ R148, R241, 1.4426950216293334961 ;  /* 0x3fb8aa3bf1947820 */ /* 0x000fe20000410000 */
[----:B------:R-:W-:Y:S01]  /*4b20*/  FMUL.FTZ R3, R238, 1.4426950216293334961 ;  /* 0x3fb8aa3bee037820 */ /* 0x000fe20000410000 */
[----:B------:R-:W-:Y:S01]  /*4b30*/  @!P3 VIADD R154, R2, 0x9 ;  /* 0x00000009029ab836 */ /* 0x000fe20000000000 */
[C---:B------:R-:W-:Y:S02]  /*4b40*/  @!P3 ISETP.GE.AND P4, PT, R0.reuse, R153, PT ;  /* 0x000000990000b20c */ /* 0x040fe40003f86270 */
[C---:B------:R-:W-:Y:S01]  /*4b50*/  @!P3 ISETP.GE.AND P1, PT, R0.reuse, R152, PT ;  /* 0x000000980000b20c */ /* 0x040fe20003f26270 */
[-C--:B--2---:R-:W-:Y:S03]  /*4b60*/  HMMA.16816.F32 R20, R132, R136.reuse, R20 ;  /* 0x000000888414723c */ /* 0x084fe60000001814 */
[C---:B------:R-:W-:Y:S02]  /*4b70*/  @!P3 ISETP.GE.AND P5, PT, R0.reuse, R151, PT ;  /* 0x000000970000b20c */ /* 0x040fe40003fa6270 */
[----:B------:R-:W-:Y:S01]  /*4b80*/  @!P3 ISETP.GE.AND P6, PT, R0, R150, PT ;  /* 0x000000960000b20c */ /* 0x000fe20003fc6270 */
[C---:B------:R-:W-:Y:S05]  /*4b90*/  HMMA.16816.F32 R24, R144.reuse, R136, R24 ;  /* 0x000000889018723c */ /* 0x040fea0000001818 */
[----:B------:R-:W-:Y:S01]  /*4ba0*/  FSEL R148, R148, RZ, P2 ;  /* 0x000000ff94947208 */ /* 0x000fe20001000000 */
[-C--:B------:R-:W-:Y:S03]  /*4bb0*/  HMMA.16816.F32 R28, R144, R138.reuse, R28 ;  /* 0x0000008a901c723c */ /* 0x080fe6000000181c */
[----:B------:R-:W-:Y:S02]  /*4bc0*/  FSETP.NEU.FTZ.AND P2, PT, R239, -INF , PT ;  /* 0xff800000ef00780b */ /* 0x000fe40003f5d000 */
[----:B------:R-:W-:Y:S01]  /*4bd0*/  FSEL R3, R3, RZ, P0 ;  /* 0x000000ff03037208 */ /* 0x000fe20000000000 */
[----:B------:R-:W-:Y:S01]  /*4be0*/  FMUL.FTZ R0, R239, 1.4426950216293334961 ;  /* 0x3fb8aa3bef007820 */ /* 0x000fe20000410000 */
[C---:B------:R-:W-:Y:S01]  /*4bf0*/  @!P3 ISETP.GE.AND P0, PT, R2.reuse, R153, PT ;  /* 0x000000990200b20c */ /* 0x040fe20003f06270 */
[----:B------:R-:W-:Y:S01]  /*4c00*/  @!P3 VIADD R137, R2, 0x18 ;  /* 0x000000180289b836 */ /* 0x000fe20000000000 */
[C---:B------:R-:W-:Y:S04]  /*4c10*/  HMMA.16816.F32 R32, R132.reuse, R138, R32 ;  /* 0x0000008a8420723c */ /* 0x040fe80000001820 */
        /* <DEDUP_REMOVED lines=56> */
[----:B-1----:R-:W-:Y:S01]  /*4fa0*/  IMAD.WIDE.U32 R8, R159, -0x2daee0ad, RZ ;  /* 0xd2511f539f087825 */ /* 0x002fe200078e00ff */
[----:B------:R-:W-:Y:S01]  /*4fb0*/  @!P3 ISETP.GE.AND P5, PT, R136, R150, PT ;  /* 0x000000968800b20c */ /* 0x000fe20003fa6270 */
[----:B------:R-:W-:Y:S01]  /*4fc0*/  MUFU.EX2 R215, R7 ;  /* 0x0000000700d77308 */ /* 0x000fe20000000800 */
[----:B------:R-:W-:Y:S01]  /*4fd0*/  @!P3 ISETP.GE.AND P6, PT, R154, R152, PT ;  /* 0x000000989a00b20c */ /* 0x000fe20003fc6270 */
[----:B------:R-:W-:Y:S01]  /*4fe0*/  @!P3 VIADD R136, R2, 0x19 ;  /* 0x000000190288b836 */ /* 0x000fe20000000000 */
[-C--:B------:R-:W-:Y:S01]  /*4ff0*/  @!P3 ISETP.GE.AND P2, PT, R154, R150.reuse, PT ;  /* 0x000000969a00b20c */ /* 0x080fe20003f46270 */
[-C--:B--2---:R-:W-:Y:S03]  /*5000*/  HMMA.16816.F32 R36, R132, R140.reuse, R36 ;  /* 0x0000008c8424723c */ /* 0x084fe60000001824 */
[----:B------:R-:W-:Y:S03]  /*5010*/  @!P3 FSEL R16, R16, -INF , !P0 ;  /* 0xff8000001010b808 */ /* 0x000fe60004000000 */
[----:B------:R-:W-:Y:S01]  /*5020*/  MUFU.EX2 R224, R10 ;  /* 0x0000000a00e07308 */ /* 0x000fe20000000800 */
[----:B------:R-:W-:Y:S01]  /*5030*/  @!P3 FSEL R22, R22, -INF , !P6 ;  /* 0xff8000001616b808 */ /* 0x000fe20007000000 */
[C---:B------:R-:W-:Y:S04]  /*5040*/  HMMA.16816.F32 R40, R144.reuse, R140, R40 ;  /* 0x0000008c9028723c */ /* 0x040fe80000001828 */
[-C--:B------:R-:W-:Y:S01]  /*5050*/  @!P3 ISETP.GE.AND P0, PT, R154, R151.reuse, PT ;  /* 0x000000979a00b20c */ /* 0x080fe20003f06270 */
[--C-:B------:R-:W-:Y:S01]  /*5060*/  FFMA.FTZ R16, R16, UR6, -R149.reuse ;  /* 0x0000000610107c23 */ /* 0x100fe20008010895 */
[----:B------:R-:W-:Y:S01]  /*5070*/  @!P3 FSEL R26, R26, -INF , !P2 ;  /* 0xff8000001a1ab808 */ /* 0x000fe20005000000 */
[-C--:B------:R-:W-:Y:S01]  /*5080*/  HMMA.16816.F32 R44, R144, R142.reuse, R44 ;  /* 0x0000008e902c723c */ /* 0x080fe2000000182c */
[----:B------:R1:W-:Y:S02]  /*5090*/  MUFU.EX2 R223, R11 ;  /* 0x0000000b00df7308 */ /* 0x0003e40000000800 */
[-C--:B------:R-:W-:Y:S01]  /*50a0*/  @!P3 ISETP.GE.AND P6, PT, R137, R151.reuse, PT ;  /* 0x000000978900b20c */ /* 0x080fe20003fc6270 */
[----:B------:R-:W-:Y:S01]  /*50b0*/  FFMA.FTZ R141, R4, UR6, -R149 ;  /* 0x00000006048d7c23 */ /* 0x000fe20008010895 */
[----:B------:R-:W-:Y:S01]  /*50c0*/  @!P3 ISETP.GE.AND P2, PT, R136, R151, PT ;  /* 0x000000978800b20c */ /* 0x000fe20003f46270 */
[C---:B------:R-:W-:Y:S05]  /*50d0*/  HMMA.16816.F32 R48, R132.reuse, R142, R48 ;  /* 0x0000008e8430723c */ /* 0x040fea0000001830 */
[----:B------:R2:W3:Y:S01]  /*50e0*/  MUFU.EX2 R195, R141 ;  /* 0x0000008d00c37308 */ /* 0x0004e20000000800 */
[----:B------:R-:W-:Y:S01]  /*50f0*/  @!P3 FSEL R23, R23, -INF , !P4 ;  /* 0xff8000001717b808 */ /* 0x000fe20006000000 */
[----:B------:R-:W-:Y:S01]  /*5100*/  @!P3 VIADD R140, R2, 0x21 ;  /* 0x00000021028cb836 */ /* 0x000fe20000000000 */
[----:B------:R-:W-:Y:S03]  /*5110*/  @!P3 FSEL R24, R24, -INF , !P0 ;  /* 0xff8000001818b808 */ /* 0x000fe60004000000 */
[--C-:B------:R-:W-:Y:S01]  /*5120*/  FFMA.FTZ R22, R22, UR6, -R148.reuse ;  /* 0x0000000616167c23 */ /* 0x100fe20008010894 */
[----:B------:R-:W-:Y:S02]  /*5130*/  @!P3 ISETP.GE.AND P4, PT, R137, R150, PT ;  /* 0x000000968900b20c */ /* 0x000fe40003f86270 */
[----:B------:R-:W-:Y:S01]  /*5140*/  @!P3 FSEL R25, R25, -INF , !P1 ;  /* 0xff8000001919b808 */ /* 0x000fe20004800000 */
[----:B------:R-:W-:Y:S01]  /*5150*/  IMAD.WIDE.U32 R142, R155, -0x2daee0ad, RZ ;  /* 0xd2511f539b8e7825 */ /* 0x000fe200078e00ff */
[----:B------:R-:W-:Y:S01]  /*5160*/  @!P3 FSEL R27, R27, -INF , !P5 ;  /* 0xff8000001b1bb808 */ /* 0x000fe20006800000 */
[----:B------:R-:W4:Y:S01]  /*5170*/  MUFU.EX2 R197, R16 ;  /* 0x0000001000c57308 */ /* 0x000f220000000800 */
[----:B------:R-:W-:Y:S01]  /*5180*/  @!P3 FSEL R28, R28, -INF , !P6 ;  /* 0xff8000001c1cb808 */ /* 0x000fe20007000000 */
[----:B-1----:R-:W-:Y:S01]  /*5190*/  IMAD.WIDE.U32 R10, R173, -0x326172a9, RZ ;  /* 0xcd9e8d57ad0a7825 */ /* 0x002fe200078e00ff */
[----:B------:R-:W-:Y:S02]  /*51a0*/  @!P3 FSEL R29, R29, -INF , !P2 ;  /* 0xff8000001d1db808 */ /* 0x000fe40005000000 */
[-C--:B------:R-:W-:Y:S01]  /*51b0*/  @!P3 ISETP.GE.AND P0, PT, R137, R153.reuse, PT ;  /* 0x000000998900b20c */ /* 0x080fe20003f06270 */
[----:B------:R-:W-:Y:S01]  /*51c0*/  FFMA.FTZ R23, R23, UR6, -R148 ;  /* 0x0000000617177c23 */ /* 0x000fe20008010894 */
[----:B------:R-:W-:Y:S01]  /*51d0*/  @!P3 ISETP.GE.AND P1, PT, R137, R152, PT ;  /* 0x000000988900b20c */ /* 0x000fe20003f26270 */
[--C-:B------:R-:W-:Y:S01]  /*51e0*/  FFMA.FTZ R24, R24, UR6, -R3.reuse ;  /* 0x0000000618187c23 */ /* 0x100fe20008010803 */
[C---:B------:R-:W-:Y:S01]  /*51f0*/  @!P3 ISETP.GE.AND P5, PT, R136.reuse, R150, PT ;  /* 0x000000968800b20c */ /* 0x040fe20003fa6270 */
[--C-:B------:R-:W-:Y:S01]  /*5200*/  FFMA.FTZ R27, R27, UR6, -R0.reuse ;  /* 0x000000061b1b7c23 */ /* 0x100fe20008010800 */
[-C--:B------:R-:W-:Y:S01]  /*5210*/  @!P3 ISETP.GE.AND P6, PT, R136, R153.reuse, PT ;  /* 0x000000998800b20c */ /* 0x080fe20003fc6270 */
[--C-:B------:R-:W-:Y:S01]  /*5220*/  FFMA.FTZ R28, R28, UR6, -R3.reuse ;  /* 0x000000061c1c7c23 */ /* 0x100fe20008010803 */
[-C--:B------:R-:W-:Y:S01]  /*5230*/  @!P3 ISETP.GE.AND P2, PT, R136, R152.reuse, PT ;  /* 0x000000988800b20c */ /* 0x080fe20003f46270 */
[----:B------:R-:W-:Y:S01]  /*5240*/  @!P3 VIADD R4, R2, 0x20 ;  /* 0x000000200204b836 */ /* 0x000fe20000000000 */
[----:B------:R-:W-:Y:S01]  /*5250*/  @!P3 FSEL R30, R30, -INF , !P4 ;  /* 0xff8000001e1eb808 */ /* 0x000fe20006000000 */
[----:B------:R-:W1:Y:S01]  /*5260*/  LDSM.16.M88.4 R136, [R181+0x1800] ;  /* 0x00180000b588783b */ /* 0x000e620000000200 */
[----:B------:R-:W-:Y:S01]  /*5270*/  @!P3 FSEL R31, R31, -INF , !P5 ;  /* 0xff8000001f1fb808 */ /* 0x000fe20006800000 */
[--C-:B------:R-:W-:Y:S01]  /*5280*/  FFMA.FTZ R25, R25, UR6, -R3.reuse ;  /* 0x0000000619197c23 */ /* 0x100fe20008010803 */
[----:B------:R-:W-:Y:S01]  /*5290*/  @!P3 FSEL R32, R32, -INF , !P0 ;  /* 0xff8000002020b808 */ /* 0x000fe20004000000 */
[----:B------:R-:W-:Y:S01]  /*52a0*/  FFMA.FTZ R29, R29, UR6, -R3 ;  /* 0x000000061d1d7c23 */ /* 0x000fe20008010803 */
[----:B------:R-:W-:Y:S01]  /*52b0*/  @!P3 FSEL R33, R33, -INF , !P6 ;  /* 0xff8000002121b808 */ /* 0x000fe20007000000 */
[--C-:B------:R-:W-:Y:S01]  /*52c0*/  FFMA.FTZ R30, R30, UR6, -R0.reuse ;  /* 0x000000061e1e7c23 */ /* 0x100fe20008010800 */
[----:B------:R-:W-:Y:S01]  /*52d0*/  @!P3 ISETP.GE.AND P4, PT, R4, R153, PT ;  /* 0x000000990400b20c */ /* 0x000fe20003f86270 */
[--C-:B------:R-:W-:Y:S01]  /*52e0*/  FFMA.FTZ R32, R32, UR6, -R149.reuse ;  /* 0x0000000620207c23 */ /* 0x100fe20008010895 */
[C---:B------:R-:W-:Y:S01]  /*52f0*/  @!P3 ISETP.GE.AND P5, PT, R4.reuse, R152, PT ;  /* 0x000000980400b20c */ /* 0x040fe20003fa6270 */
[--C-:B------:R-:W-:Y:S01]  /*5300*/  FFMA.FTZ R33, R33, UR6, -R149.reuse ;  /* 0x0000000621217c23 */ /* 0x100fe20008010895 */
[C---:B------:R-:W-:Y:S01]  /*5310*/  @!P3 ISETP.GE.AND P0, PT, R4.reuse, R151, PT ;  /* 0x000000970400b20c */ /* 0x040fe20003f06270 */
[--C-:B------:R-:W-:Y:S01]  /*5320*/  FFMA.FTZ R31, R31, UR6, -R0.reuse ;  /* 0x000000061f1f7c23 */ /* 0x100fe20008010800 */
[----:B------:R-:W-:Y:S01]  /*5330*/  @!P3 ISETP.GE.AND P6, PT, R4, R150, PT ;  /* 0x000000960400b20c */ /* 0x000fe20003fc6270 */
[----:B------:R-:W-:Y:S01]  /*5340*/  FFMA.FTZ R26, R26, UR6, -R0 ;  /* 0x000000061a1a7c23 */ /* 0x000fe20008010800 */
[----:B------:R-:W-:Y:S01]  /*5350*/  @!P3 FSEL R34, R34, -INF , !P1 ;  /* 0xff8000002222b808 */ /* 0x000fe20004800000 */
[----:B------:R-:W-:Y:S01]  /*5360*/  @!P3 VIADD R4, R2, 0x28 ;  /* 0x000000280204b836 */ /* 0x000fe20000000000 */
[----:B------:R-:W-:Y:S01]  /*5370*/  @!P3 ISETP.GE.AND P1, PT, R140, R153, PT ;  /* 0x000000998c00b20c */ /* 0x000fe20003f26270 */
[----:B------:R-:W-:Y:S01]  /*5380*/  MUFU.EX2 R222, R14 ;  /* 0x0000000e00de7308 */ /* 0x000fe20000000800 */
[----:B------:R-:W-:Y:S01]  /*5390*/  @!P3 FSEL R35, R35, -INF , !P2 ;  /* 0xff8000002323b808 */ /* 0x000fe20005000000 */
[--C-:B------:R-:W-:Y:S01]  /*53a0*/  FFMA.FTZ R34, R34, UR6, -R148.reuse ;  /* 0x0000000622227c23 */ /* 0x100fe20008010894 */
[----:B------:R-:W-:Y:S01]  /*53b0*/  @!P3 FSEL R36, R36, -INF , !P4 ;  /* 0xff8000002424b808 */ /* 0x000fe20006000000 */
[----:B------:R-:W-:Y:S01]  /*53c0*/  IMAD.WIDE.U32 R6, R189, -0x326172a9, RZ ;  /* 0xcd9e8d57bd067825 */ /* 0x000fe200078e00ff */
[C---:B------:R-:W-:Y:S02]  /*53d0*/  @!P3 ISETP.GE.AND P2, PT, R140.reuse, R152, PT ;  /* 0x000000988c00b20c */ /* 0x040fe40003f46270 */
[-C--:B------:R-:W-:Y:S01]  /*53e0*/  @!P3 ISETP.GE.AND P4, PT, R140, R151.reuse, PT ;  /* 0x000000978c00b20c */ /* 0x080fe20003f86270 */
[--C-:B------:R-:W-:Y:S01]  /*53f0*/  FFMA.FTZ R35, R35, UR6, -R148.reuse ;  /* 0x0000000623237c23 */ /* 0x100fe20008010894 */
[----:B------:R-:W-:Y:S01]  /*5400*/  @!P3 FSEL R37, R37, -INF , !P1 ;  /* 0xff8000002525b808 */ /* 0x000fe20004800000 */
[--C-:B------:R-:W-:Y:S01]  /*5410*/  FFMA.FTZ R36, R36, UR6, -R149.reuse ;  /* 0x0000000624247c23 */ /* 0x100fe20008010895 */
[----:B------:R-:W-:Y:S01]  /*5420*/  @!P3 FSEL R38, R38, -INF , !P5 ;  /* 0xff8000002626b808 */ /* 0x000fe20006800000 */
[----:B------:R-:W-:Y:S01]  /*5430*/  MUFU.EX2 R173, R35 ;  /* 0x0000002300ad7308 */ /* 0x000fe20000000800 */
[-C--:B------:R-:W-:Y:S01]  /*5440*/  @!P3 ISETP.GE.AND P1, PT, R140, R150.reuse, PT ;  /* 0x000000968c00b20c */ /* 0x080fe20003f26270 */
[----:B--2---:R-:W-:Y:S01]  /*5450*/  IMAD.WIDE.U32 R140, R165, -0x326172a9, RZ ;  /* 0xcd9e8d57a58c7825 */ /* 0x004fe200078e00ff */
[----:B------:R-:W-:Y:S02]  /*5460*/  @!P3 ISETP.GE.AND P5, PT, R4, R151, PT ;  /* 0x000000970400b20c */ /* 0x000fe40003fa6270 */
[----:B------:R-:W-:Y:S01]  /*5470*/  @!P3 FSEL R39, R39, -INF , !P2 ;  /* 0xff8000002727b808 */ /* 0x000fe20005000000 */
[----:B------:R-:W-:Y:S01]  /*5480*/  FFMA.FTZ R37, R37, UR6, -R149 ;  /* 0x0000000625257c23 */ /* 0x000fe20008010895 */
[----:B------:R-:W-:Y:S03]  /*5490*/  @!P3 FSEL R40, R40, -INF , !P0 ;  /* 0xff8000002828b808 */ /* 0x000fe60004000000 */
[----:B------:R-:W-:Y:S01]  /*54a0*/  MUFU.EX2 R165, R33 ;  /* 0x0000002100a57308 */ /* 0x000fe20000000800 */
[----:B------:R-:W-:Y:S01]  /*54b0*/  @!P3 FSEL R41, R41, -INF , !P4 ;  /* 0xff8000002929b808 */ /* 0x000fe20006000000 */
[-C--:B-1----:R-:W-:Y:S03]  /*54c0*/  HMMA.16816.F32 R52, R132, R136.reuse, R52 ;  /* 0x000000888434723c */ /* 0x082fe60000001834 */
[----:B------:R-:W-:Y:S01]  /*54d0*/  @!P3 ISETP.GE.AND P2, PT, R4, R150, PT ;  /* 0x000000960400b20c */ /* 0x000fe20003f46270 */
[--C-:B------:R-:W-:Y:S01]  /*54e0*/  FFMA.FTZ R38, R38, UR6, -R148.reuse ;  /* 0x0000000626267c23 */ /* 0x100fe20008010894 */
[CC--:B------:R-:W-:Y:S01]  /*54f0*/  @!P3 ISETP.GE.AND P0, PT, R4.reuse, R153.reuse, PT ;  /* 0x000000990400b20c */ /* 0x0c0fe20003f06270 */
[C---:B------:R-:W-:Y:S02]  /*5500*/  HMMA.16816.F32 R56, R144.reuse, R136, R56 ;  /* 0x000000889038723c */ /* 0x040fe40000001838 */
[----:B------:R-:W-:Y:S02]  /*5510*/  MUFU.EX2 R218, R12 ;  /* 0x0000000c00da7308 */ /* 0x000fe40000000800 */
[----:B------:R-:W-:Y:S01]  /*5520*/  @!P3 ISETP.GE.AND P4, PT, R4, R152, PT ;  /* 0x000000980400b20c */ /* 0x000fe20003f86270 */
[----:B------:R-:W-:Y:S01]  /*5530*/  FFMA.FTZ R39, R39, UR6, -R148 ;  /* 0x0000000627277c23 */ /* 0x000fe20008010894 */
[----:B------:R-:W-:Y:S01]  /*5540*/  @!P3 FSEL R43, R43, -INF , !P1 ;  /* 0xff8000002b2bb808 */ /* 0x000fe20004800000 */
[-C--:B------:R-:W-:Y:S05]  /*5550*/  HMMA.16816.F32 R60, R144, R138.reuse, R60 ;  /* 0x0000008a903c723c */ /* 0x080fea000000183c */
[----:B------:R1:W2:Y:S01]  /*5560*/  MUFU.EX2 R217, R13 ;  /* 0x0000000d00d97308 */ /* 0x0002a20000000800 */
[----:B------:R-:W-:Y:S01]  /*5570*/  @!P3 ISETP.GE.AND P1, PT, R5, R150, PT ;  /* 0x000000960500b20c */ /* 0x000fe20003f26270 */
[--C-:B------:R-:W-:Y:S01]  /*5580*/  FFMA.FTZ R41, R41, UR6, -R3.reuse ;  /* 0x0000000629297c23 */ /* 0x100fe20008010803 */
[----:B------:R-:W-:Y:S01]  /*5590*/  @!P3 FSEL R44, R44, -INF , !P5 ;  /* 0xff8000002c2cb808 */ /* 0x000fe20006800000 */
[----:B------:R-:W-:Y:S04]  /*55a0*/  HMMA.16816.F32 R64, R132, R138, R64 ;  /* 0x0000008a8440723c */ /* 0x000fe80000001840 */
[-C--:B------:R-:W-:Y:S01]  /*55b0*/  @!P3 ISETP.GE.AND P5, PT, R5, R153.reuse, PT ;  /* 0x000000990500b20c */ /* 0x080fe20003fa6270 */
[----:B------:R-:W-:Y:S01]  /*55c0*/  @!P3 VIADD R4, R2, 0x30 ;  /* 0x000000300204b836 */ /* 0x000fe20000000000 */
[----:B------:R-:W-:Y:S01]  /*55d0*/  LOP3.LUT R144, R11, UR13, R156, 0x96, !PT ;  /* 0x0000000d0b907c12 */ /* 0x000fe2000f8e969c */
[----:B------:R-:W-:Y:S01]  /*55e0*/  FFMA.FTZ R40, R40, UR6, -R3 ;  /* 0x0000000628287c23 */ /* 0x000fe20008010803 */
[----:B------:R-:W-:Y:S01]  /*55f0*/  @!P3 FSEL R46, R46, -INF , !P2 ;  /* 0xff8000002e2eb808 */ /* 0x000fe20005000000 */
[----:B------:R-:W-:Y:S01]  /*5600*/  MUFU.EX2 R210, R18 ;  /* 0x0000001200d27308 */ /* 0x000fe20000000800 */
[----:B------:R-:W-:Y:S01]  /*5610*/  @!P3 ISETP.GE.AND P2, PT, R4, R153, PT ;  /* 0x000000990400b20c */ /* 0x000fe20003f46270 */
[----:B------:R-:W-:Y:S01]  /*5620*/  IMAD.WIDE.U32 R144, R144, -0x2daee0ad, RZ ;  /* 0xd2511f5390907825 */ /* 0x000fe200078e00ff */
[----:B------:R-:W-:Y:S02]  /*5630*/  @!P3 FSEL R47, R47, -INF , !P1 ;  /* 0xff8000002f2fb808 */ /* 0x000fe40004800000 */
[----:B------:R-:W-:Y:S01]  /*5640*/  @!P3 FSEL R48, R48, -INF , !P0 ;  /* 0xff8000003030b808 */ /* 0x000fe20004000000 */
[----:B------:R-:W-:Y:S01]  /*5650*/  FFMA.FTZ R43, R43, UR6, -R0 ;  /* 0x000000062b2b7c23 */ /* 0x000fe20008010800 */
[----:B------:R-:W-:Y:S01]  /*5660*/  LOP3.LUT R145, R145, UR15, R8, 0x96, !PT ;  /* 0x0000000f91917c12 */ /* 0x000fe2000f8e9608 */
[--C-:B------:R-:W-:Y:S01]  /*5670*/  FFMA.FTZ R46, R46, UR6, -R0.reuse ;  /* 0x000000062e2e7c23 */ /* 0x100fe20008010800 */
[----:B------:R-:W-:Y:S01]  /*5680*/  @!P3 FSEL R49, R49, -INF , !P5 ;  /* 0xff8000003131b808 */ /* 0x000fe20006800000 */
[--C-:B------:R-:W-:Y:S01]  /*5690*/  FFMA.FTZ R48, R48, UR6, -R149.reuse ;  /* 0x0000000630307c23 */ /* 0x100fe20008010895 */
[----:B------:R-:W-:Y:S01]  /*56a0*/  @!P3 FSEL R42, R42, -INF , !P6 ;  /* 0xff8000002a2ab808 */ /* 0x000fe20007000000 */
[--C-:B------:R-:W-:Y:S01]  /*56b0*/  FFMA.FTZ R47, R47, UR6, -R0.reuse ;  /* 0x000000062f2f7c23 */ /* 0x100fe20008010800 */
[C---:B------:R-:W-:Y:S01]  /*56c0*/  @!P3 ISETP.GE.AND P1, PT, R4.reuse, R152, PT ;  /* 0x000000980400b20c */ /* 0x040fe20003f26270 */
[----:B------:R-:W-:Y:S01]  /*56d0*/  MUFU.EX2 R155, R48 ;  /* 0x00000030009b7308 */ /* 0x000fe20000000800 */
[CC--:B------:R-:W-:Y:S01]  /*56e0*/  @!P3 ISETP.GE.AND P0, PT, R4.reuse, R151.reuse, PT ;  /* 0x000000970400b20c */ /* 0x0c0fe20003f06270 */
[----:B------:R-:W-:Y:S01]  /*56f0*/  FFMA.FTZ R49, R49, UR6, -R149 ;  /* 0x0000000631317c23 */ /* 0x000fe20008010895 */
[----:B------:R-:W-:Y:S01]  /*5700*/  @!P3 ISETP.GE.AND P5, PT, R4, R150, PT ;  /* 0x000000960400b20c */ /* 0x000fe20003fa6270 */
[----:B------:R-:W-:Y:S01]  /*5710*/  FFMA.FTZ R42, R42, UR6, -R0 ;  /* 0x000000062a2a7c23 */ /* 0x000fe20008010800 */
[----:B------:R-:W-:Y:S01]  /*5720*/  @!P3 ISETP.GE.AND P6, PT, R5, R151, PT ;  /* 0x000000970500b20c */ /* 0x000fe20003fc6270 */
[----:B------:R-:W-:Y:S01]  /*5730*/  @!P3 VIADD R4, R2, 0x31 ;  /* 0x000000310204b836 */ /* 0x000fe20000000000 */
[----:B------:R-:W-:Y:S03]  /*5740*/  @!P3 FSEL R50, R50, -INF , !P4 ;  /* 0xff8000003232b808 */ /* 0x000fe60006000000 */
[----:B------:R-:W-:Y:S01]  /*5750*/  MUFU.EX2 R154, R49 ;  /* 0x00000031009a7308 */ /* 0x000fe20000000800 */
[----:B------:R-:W-:Y:S01]  /*5760*/  @!P3 FSEL R45, R45, -INF , !P6 ;  /* 0xff8000002d2db808 */ /* 0x000fe20007000000 */
[--C-:B------:R-:W-:Y:S01]  /*5770*/  FFMA.FTZ R44, R44, UR6, -R3.reuse ;  /* 0x000000062c2c7c23 */ /* 0x100fe20008010803 */
[-C--:B------:R-:W-:Y:S01]  /*5780*/  @!P3 ISETP.GE.AND P6, PT, R5, R152.reuse, PT ;  /* 0x000000980500b20c */ /* 0x080fe20003fc6270 */
[--C-:B------:R-:W-:Y:S01]  /*5790*/  FFMA.FTZ R50, R50, UR6, -R148.reuse ;  /* 0x0000000632327c23 */ /* 0x100fe20008010894 */
[----:B------:R-:W-:Y:S01]  /*57a0*/  @!P3 ISETP.GE.AND P4, PT, R4, R153, PT ;  /* 0x000000990400b20c */ /* 0x000fe20003f86270 */
[----:B------:R-:W-:Y:S01]  /*57b0*/  FFMA.FTZ R45, R45, UR6, -R3 ;  /* 0x000000062d2d7c23 */ /* 0x000fe20008010803 */
[----:B------:R-:W-:Y:S03]  /*57c0*/  @!P3 FSEL R51, R51, -INF , !P6 ;  /* 0xff8000003333b808 */ /* 0x000fe60007000000 */
[----:B------:R-:W-:Y:S01]  /*57d0*/  MUFU.EX2 R163, R50 ;  /* 0x0000003200a37308 */ /* 0x000fe20000000800 */
[----:B------:R-:W-:Y:S01]  /*57e0*/  @!P3 FSEL R52, R52, -INF , !P2 ;  /* 0xff8000003434b808 */ /* 0x000fe20005000000 */
[----:B-1----:R-:W-:Y:S01]  /*57f0*/  IMAD.WIDE.U32 R12, R164, -0x326172a9, RZ ;  /* 0xcd9e8d57a40c7825 */ /* 0x002fe200078e00ff */
[----:B------:R-:W-:Y:S02]  /*5800*/  @!P3 FSEL R53, R53, -INF , !P4 ;  /* 0xff8000003535b808 */ /* 0x000fe40006000000 */
[C---:B------:R-:W-:Y:S01]  /*5810*/  @!P3 ISETP.GE.AND P6, PT, R4.reuse, R152, PT ;  /* 0x000000980400b20c */ /* 0x040fe20003fc6270 */
[--C-:B------:R-:W-:Y:S01]  /*5820*/  FFMA.FTZ R51, R51, UR6, -R148.reuse ;  /* 0x0000000633337c23 */ /* 0x100fe20008010894 */
[-C--:B------:R-:W-:Y:S01]  /*5830*/  @!P3 ISETP.GE.AND P2, PT, R4, R151.reuse, PT ;  /* 0x000000970400b20c */ /* 0x080fe20003f46270 */
[--C-:B------:R-:W-:Y:S01]  /*5840*/  FFMA.FTZ R52, R52, UR6, -R149.reuse ;  /* 0x0000000634347c23 */ /* 0x100fe20008010895 */
        /* <DEDUP_REMOVED lines=12> */
[----:B------:R-:W-:Y:S01]  /*5910*/  @!P3 FSEL R61, R61, -INF , !P6 ;  /* 0xff8000003d3db808 */ /* 0x000fe20007000000 */
[----:B------:R-:W-:Y:S01]  /*5920*/  FFMA.FTZ R59, R59, UR6, -R0 ;  /* 0x000000063b3b7c23 */ /* 0x000fe20008010800 */
[C---:B------:R-:W-:Y:S01]  /*5930*/  @!P3 ISETP.GE.AND P4, PT, R2.reuse, R153, PT ;  /* 0x000000990200b20c */ /* 0x040fe20003f86270 */
[----:B------:R-:W-:Y:S01]  /*5940*/  MUFU.EX2 R167, R57 ;  /* 0x0000003900a77308 */ /* 0x000fe20000000800 */
[----:B------:R-:W-:Y:S01]  /*5950*/  @!P3 ISETP.GE.AND P6, PT, R2, R152, PT ;  /* 0x000000980200b20c */ /* 0x000fe20003fc6270 */
[----:B------:R-:W-:Y:S01]  /*5960*/  FFMA.FTZ R2, R17, UR6, -R149 ;  /* 0x0000000611027c23 */ /* 0x000fe20008010895 */
[----:B------:R-:W-:Y:S01]  /*5970*/  @!P3 FSEL R54, R54, -INF , !P1 ;  /* 0xff8000003636b808 */ /* 0x000fe20004800000 */
[----:B------:R-:W-:Y:S01]  /*5980*/  IMAD.WIDE.U32 R16, R157, -0x2daee0ad, RZ ;  /* 0xd2511f539d107825 */ /* 0x000fe200078e00ff */
[----:B------:R-:W-:Y:S02]  /*5990*/  @!P3 ISETP.GE.AND P1, PT, R4, R151, PT ;  /* 0x000000970400b20c */ /* 0x000fe40003f26270 */
[----:B------:R-:W-:Y:S03]  /*59a0*/  @!P3 FSEL R56, R56, -INF , !P0 ;  /* 0xff8000003838b808 */ /* 0x000fe60004000000 */
[----:B------:R1:W-:Y:S01]  /*59b0*/  MUFU.EX2 R196, R2 ;  /* 0x0000000200c47308 */ /* 0x0003e20000000800 */
[----:B------:R-:W-:Y:S01]  /*59c0*/  @!P3 FSEL R58, R58, -INF , !P5 ;  /* 0xff8000003a3ab808 */ /* 0x000fe20006800000 */
[----:B------:R-:W-:Y:S01]  /*59d0*/  FFMA.FTZ R54, R54, UR6, -R148 ;  /* 0x0000000636367c23 */ /* 0x000fe20008010894 */
[----:B------:R-:W-:Y:S01]  /*59e0*/  @!P3 FSEL R60, R60, -INF , !P1 ;  /* 0xff8000003c3cb808 */ /* 0x000fe20004800000 */
[--C-:B------:R-:W-:Y:S01]  /*59f0*/  FFMA.FTZ R56, R56, UR6, -R3.reuse ;  /* 0x0000000638387c23 */ /* 0x100fe20008010803 */
[----:B------:R-:W-:Y:S01]  /*5a00*/  @!P3 ISETP.GE.AND P0, PT, R4, R150, PT ;  /* 0x000000960400b20c */ /* 0x000fe20003f06270 */
[----:B------:R-:W-:Y:S01]  /*5a10*/  FFMA.FTZ R58, R58, UR6, -R0 ;  /* 0x000000063a3a7c23 */ /* 0x000fe20008010800 */
[C---:B------:R-:W-:Y:S03]  /*5a20*/  @!P3 ISETP.GE.AND P5, PT, R4.reuse, R153, PT ;  /* 0x000000990400b20c */ /* 0x040fe60003fa6270 */
[----:B------:R3:W2:Y:S01]  /*5a30*/  MUFU.EX2 R207, R19 ;  /* 0x0000001300cf7308 */ /* 0x0006a20000000800 */
[----:B------:R-:W-:Y:S01]  /*5a40*/  @!P3 ISETP.GE.AND P1, PT, R4, R152, PT ;  /* 0x000000980400b20c */ /* 0x000fe20003f26270 */
[----:B------:R-:W-:Y:S01]  /*5a50*/  IMAD.WIDE.U32 R4, R191, -0x2daee0ad, RZ ;  /* 0xd2511f53bf047825 */ /* 0x000fe200078e00ff */
[----:B------:R-:W-:Y:S02]  /*5a60*/  LOP3.LUT R136, R9, UR11, R172, 0x96, !PT ;  /* 0x0000000b09887c12 */ /* 0x000fe4000f8e96ac */
[----:B------:R-:W-:Y:S01]  /*5a70*/  LOP3.LUT R14, R7, UR13, R158, 0x96, !PT ;  /* 0x0000000d070e7c12 */ /* 0x000fe2000f8e969e */
[--C-:B------:R-:W-:Y:S01]  /*5a80*/  FFMA.FTZ R60, R60, UR6, -R3.reuse ;  /* 0x000000063c3c7c23 */ /* 0x100fe20008010803 */
[----:B------:R-:W-:Y:S03]  /*5a90*/  LOP3.LUT R7, R17, UR15, R166, 0x96, !PT ;  /* 0x0000000f11077c12 */ /* 0x000fe6000f8e96a6 */
[----:B------:R4:W-:Y:S01]  /*5aa0*/  MUFU.EX2 R221, R15 ;  /* 0x0000000f00dd7308 */ /* 0x0009e20000000800 */
[----:B-1----:R-:W-:Y:S01]  /*5ab0*/  LOP3.LUT R2, R5, UR11, R190, 0x96, !PT ;  /* 0x0000000b05027c12 */ /* 0x002fe2000f8e96be */
[----:B------:R-:W-:Y:S01]  /*5ac0*/  UIADD3 UR11, UR16, 0x1715609d, URZ ;  /* 0x1715609d100b7890 */ /* 0x000fe2000fffe03f */
[----:B------:R-:W-:Y:S01]  /*5ad0*/  @!P3 FSEL R65, R65, -INF , !P4 ;  /* 0xff8000004141b808 */ /* 0x000fe20006000000 */
[----:B------:R-:W-:Y:S01]  /*5ae0*/  IMAD.WIDE.U32 R136, R136, -0x326172a9, RZ ;  /* 0xcd9e8d5788887825 */ /* 0x000fe200078e00ff */
[----:B------:R-:W-:Y:S01]  /*5af0*/  @!P3 FSEL R66, R66, -INF , !P1 ;  /* 0xff8000004242b808 */ /* 0x000fe20004800000 */
[----:B------:R-:W-:Y:S01]  /*5b00*/  UIADD3 UR13, UR16, -0x4ab325aa, URZ ;  /* 0xb54cda56100d7890 */ /* 0x000fe2000fffe03f */
[----:B------:R-:W-:Y:S03]  /*5b10*/  @!P3 FSEL R62, R62, -INF , !P0 ;  /* 0xff8000003e3eb808 */ /* 0x000fe60004000000 */
[----:B------:R1:W2:Y:S01]  /*5b20*/  MUFU.EX2 R191, R21 ;  /* 0x0000001500bf7308 */ /* 0x0002a20000000800 */
[----:B------:R-:W-:Y:S01]  /*5b30*/  LOP3.LUT R5, R141, UR11, R6, 0x96, !PT ;  /* 0x0000000b8d057c12 */ /* 0x000fe2000f8e9606 */
[----:B---3--:R-:W-:Y:S01]  /*5b40*/  IMAD.WIDE.U32 R18, R2, -0x326172a9, RZ ;  /* 0xcd9e8d5702127825 */ /* 0x008fe200078e00ff */
[----:B------:R-:W-:Y:S02]  /*5b50*/  LOP3.LUT R9, R13, UR11, R168, 0x96, !PT ;  /* 0x0000000b0d097c12 */ /* 0x000fe4000f8e96a8 */
[----:B------:R-:W-:Y:S01]  /*5b60*/  LOP3.LUT R150, R137, UR11, R10, 0x96, !PT ;  /* 0x0000000b89967c12 */ /* 0x000fe2000f8e960a */
[----:B------:R-:W-:Y:S01]  /*5b70*/  FFMA.FTZ R3, R61, UR6, -R3 ;  /* 0x000000063d037c23 */ /* 0x000fe20008010803 */
[----:B------:R-:W-:Y:S03]  /*5b80*/  LOP3.LUT R175, R19, UR11, R174, 0x96, !PT ;  /* 0x0000000b13af7c12 */ /* 0x000fe6000f8e96ae */
[----:B------:R3:W-:Y:S01]  /*5b90*/  MUFU.EX2 R193, R20 ;  /* 0x0000001400c17308 */ /* 0x0007e20000000800 */
[----:B------:R-:W-:Y:S01]  /*5ba0*/  LOP3.LUT R141, R143, UR15, R4, 0x96, !PT ;  /* 0x0000000f8f8d7c12 */ /* 0x000fe2000f8e9604 */
[----:B----4-:R-:W-:Y:S01]  /*5bb0*/  IMAD.WIDE.U32 R14, R14, -0x2daee0ad, RZ ;  /* 0xd2511f530e0e7825 */ /* 0x010fe200078e00ff */
[----:B------:R-:W-:Y:S01]  /*5bc0*/  @!P3 FSEL R63, R63, -INF , !P2 ;  /* 0xff8000003f3fb808 */ /* 0x000fe20005000000 */
[----:B------:R-:W-:Y:S01]  /*5bd0*/  UIADD3 UR11, UR12, 0x646e171e, URZ ;  /* 0x646e171e0c0b7890 */ /* 0x000fe2000fffe03f */
[----:B------:R-:W-:Y:S01]  /*5be0*/  @!P3 FSEL R64, R64, -INF , !P5 ;  /* 0xff8000004040b808 */ /* 0x000fe20006800000 */
[----:B------:R-:W-:Y:S01]  /*5bf0*/  IMAD.WIDE.U32 R6, R7, -0x326172a9, RZ ;  /* 0xcd9e8d5707067825 */ /* 0x000fe200078e00ff */
[----:B------:R-:W-:Y:S03]  /*5c00*/  LOP3.LUT R143, R15, UR15, R170, 0x96, !PT ;  /* 0x0000000f0f8f7c12 */ /* 0x000fe6000f8e96aa */
[----:B------:R-:W-:Y:S01]  /*5c10*/  MUFU.EX2 R203, R22 ;  /* 0x0000001600cb7308 */ /* 0x000fe20000000800 */
[----:B------:R-:W-:Y:S01]  /*5c20*/  @!P3 FSEL R67, R67, -INF , !P6 ;  /* 0xff8000004343b808 */ /* 0x000fe20007000000 */
[----:B------:R-:W-:Y:S01]  /*5c30*/  IMAD.WIDE.U32 R4, R5, -0x2daee0ad, RZ ;  /* 0xd2511f5305047825 */ /* 0x000fe200078e00ff */
[----:B------:R-:W-:Y:S02]  /*5c40*/  LOP3.LUT R12, R7, UR13, R12, 0x96, !PT ;  /* 0x0000000d070c7c12 */ /* 0x000fe4000f8e960c */
[----:B------:R-:W-:Y:S01]  /*5c50*/  LOP3.LUT R17, R6, 0xff, RZ, 0xc0, !PT ;  /* 0x000000ff06117812 */ /* 0x000fe200078ec0ff */
[--C-:B------:R-:W-:Y:S01]  /*5c60*/  FFMA.FTZ R64, R64, UR6, -R149.reuse ;  /* 0x0000000640407c23 */ /* 0x100fe20008010895 */
[----:B------:R-:W-:Y:S03]  /*5c70*/  LOP3.LUT R146, R4, 0xffff, RZ, 0xc0, !PT ;  /* 0x0000ffff04927812 */ /* 0x000fe600078ec0ff */
[----:B------:R4:W-:Y:S01]  /*5c80*/  MUFU.EX2 R200, R23 ;  /* 0x0000001700c87308 */ /* 0x0009e20000000800 */
[----:B------:R-:W-:Y:S01]  /*5c90*/  SHF.R.U32.HI R15, RZ, 0x18, R6 ;  /* 0x00000018ff0f7819 */ /* 0x000fe20000011606 */
[----:B------:R-:W-:Y:S01]  /*5ca0*/  FFMA.FTZ R149, R65, UR6, -R149 ;  /* 0x0000000641957c23 */ /* 0x000fe20008010895 */
[----:B------:R-:W-:Y:S01]  /*5cb0*/  SHF.R.U32.HI R147, RZ, 0x10, R4 ;  /* 0x00000010ff937819 */ /* 0x000fe20000011604 */
[--C-:B------:R-:W-:Y:S01]  /*5cc0*/  FFMA.FTZ R62, R62, UR6, -R0.reuse ;  /* 0x000000063e3e7c23 */ /* 0x100fe20008010800 */
[----:B-1----:R-:W-:Y:S01]  /*5cd0*/  LOP3.LUT R21, R6, 0xffff, RZ, 0xc0, !PT ;  /* 0x0000ffff06157812 */ /* 0x002fe200078ec0ff */
[----:B------:R-:W-:Y:S01]  /*5ce0*/  FFMA.FTZ R0, R63, UR6, -R0 ;  /* 0x000000063f007c23 */ /* 0x000fe20008010800 */
[----:B------:R-:W-:Y:S03]  /*5cf0*/  SHF.R.U32.HI R137, RZ, 0x10, R6 ;  /* 0x00000010ff897819 */ /* 0x000fe60000011606 */
[----:B------:R1:W-:Y:S01]  /*5d00*/  MUFU.EX2 R208, R24 ;  /* 0x0000001800d07308 */ /* 0x0003e20000000800 */
[----:B------:R-:W-:Y:S01]  /*5d10*/  LOP3.LUT R13, R5, UR11, R14, 0x96, !PT ;  /* 0x0000000b050d7c12 */ /* 0x000fe2000f8e960e */
[----:B------:R-:W-:Y:S01]  /*5d20*/  IMAD.WIDE.U32 R6, R141, -0x326172a9, RZ ;  /* 0xcd9e8d578d067825 */ /* 0x000fe200078e00ff */
[----:B------:R-:W-:Y:S02]  /*5d30*/  LOP3.LUT R14, R4, 0xff, RZ, 0xc0, !PT ;  /* 0x000000ff040e7812 */ /* 0x000fe400078ec0ff */
[----:B---3--:R-:W-:Y:S01]  /*5d40*/  SHF.R.U32.HI R20, RZ, 0x18, R4 ;  /* 0x00000018ff147819 */ /* 0x008fe20000011604 */
[----:B------:R-:W-:Y:S01]  /*5d50*/  IMAD.WIDE.U32 R8, R9, -0x2daee0ad, RZ ;  /* 0xd2511f5309087825 */ /* 0x000fe200078e00ff */
[----:B------:R-:W-:Y:S03]  /*5d60*/  LOP3.LUT R10, R7, UR13, R18, 0x96, !PT ;  /* 0x0000000d070a7c12 */ /* 0x000fe6000f8e9612 */
[----:B------:R-:W-:Y:S01]  /*5d70*/  MUFU.EX2 R166, R32 ;  /* 0x0000002000a67308 */ /* 0x000fe20000000800 */
[----:B------:R-:W-:Y:S01]  /*5d80*/  LOP3.LUT R18, R6, 0xff, RZ, 0xc0, !PT ;  /* 0x000000ff06127812 */ /* 0x000fe200078ec0ff */
[----:B------:R-:W-:Y:S01]  /*5d90*/  IMAD.WIDE.U32 R4, R143, -0x326172a9, RZ ;  /* 0xcd9e8d578f047825 */ /* 0x000fe200078e00ff */
[----:B------:R-:W-:Y:S02]  /*5da0*/  LOP3.LUT R11, R9, UR11, R16, 0x96, !PT ;  /* 0x0000000b090b7c12 */ /* 0x000fe4000f8e9610 */
[----:B------:R-:W-:Y:S01]  /*5db0*/  LOP3.LUT R16, R8, 0xff, RZ, 0xc0, !PT ;  /* 0x000000ff08107812 */ /* 0x000fe200078ec0ff */
[----:B------:R-:W-:Y:S01]  /*5dc0*/  FFMA.FTZ R66, R66, UR6, -R148 ;  /* 0x0000000642427c23 */ /* 0x000fe20008010894 */
[----:B------:R-:W-:Y:S03]  /*5dd0*/  SHF.R.U32.HI R19, RZ, 0x18, R8 ;  /* 0x00000018ff137819 */ /* 0x000fe60000011608 */
[----:B------:R-:W-:Y:S01]  /*5de0*/  MUFU.EX2 R174, R34 ;  /* 0x0000002200ae7308 */ /* 0x000fe20000000800 */
[----:B----4-:R-:W-:Y:S01]  /*5df0*/  LOP3.LUT R23, R8, 0xffff, RZ, 0xc0, !PT ;  /* 0x0000ffff08177812 */ /* 0x010fe200078ec0ff */
[----:B------:R-:W-:Y:S01]  /*5e00*/  FFMA.FTZ R148, R67, UR6, -R148 ;  /* 0x0000000643947c23 */ /* 0x000fe20008010894 */
[----:B------:R-:W-:Y:S02]  /*5e10*/  SHF.R.U32.HI R132, RZ, 0x10, R8 ;  /* 0x00000010ff847819 */ /* 0x000fe40000011608 */
[--C-:B------:R-:W-:Y:S02]  /*5e20*/  SHF.R.U32.HI R22, RZ, 0x18, R6.reuse ;  /* 0x00000018ff167819 */ /* 0x100fe40000011606 */
[----:B-1----:R-:W-:Y:S03]  /*5e30*/  SHF.R.U32.HI R24, RZ, 0x10, R6 ;  /* 0x00000010ff187819 */ /* 0x002fe60000011606 */
[----:B------:R-:W-:Y:S01]  /*5e40*/  MUFU.EX2 R151, R66 ;  /* 0x0000004200977308 */ /* 0x000fe20000000800 */
[----:B------:R-:W-:Y:S02]  /*5e50*/  LOP3.LUT R133, R6, 0xffff, RZ, 0xc0, !PT ;  /* 0x0000ffff06857812 */ /* 0x000fe400078ec0ff */
[----:B------:R-:W-:Y:S02]  /*5e60*/  LOP3.LUT R2, R5, UR13, R140, 0x96, !PT ;  /* 0x0000000d05027c12 */ /* 0x000fe4000f8e968c */
[C---:B------:R-:W-:Y:S02]  /*5e70*/  LOP3.LUT R6, R4.reuse, 0xffff, RZ, 0xc0, !PT ;  /* 0x0000ffff04067812 */ /* 0x040fe400078ec0ff */
[----:B------:R-:W-:Y:S03]  /*5e80*/  LOP3.LUT R8, R4, 0xff, RZ, 0xc0, !PT ;  /* 0x000000ff04087812 */ /* 0x000fe600078ec0ff */
[----:B------:R-:W-:Y:S01]  /*5e90*/  MUFU.EX2 R159, R60 ;  /* 0x0000003c009f7308 */ /* 0x000fe20000000800 */
[--C-:B------:R-:W-:Y:S02]  /*5ea0*/  SHF.R.U32.HI R9, RZ, 0x10, R4.reuse ;  /* 0x00000010ff097819 */ /* 0x100fe40000011604 */
[----:B------:R-:W-:Y:S02]  /*5eb0*/  SHF.R.U32.HI R7, RZ, 0x18, R4 ;  /* 0x00000018ff077819 */ /* 0x000fe40000011604 */
[C---:B------:R-:W-:Y:S02]  /*5ec0*/  LOP3.LUT R4, R12.reuse, 0xffff, RZ, 0xc0, !PT ;  /* 0x0000ffff0c047812 */ /* 0x040fe400078ec0ff */
[----:B------:R-:W-:Y:S03]  /*5ed0*/  LOP3.LUT R5, R12, 0xff, RZ, 0xc0, !PT ;  /* 0x000000ff0c057812 */ /* 0x000fe600078ec0ff */
[----:B------:R-:W-:Y:S01]  /*5ee0*/  MUFU.EX2 R168, R62 ;  /* 0x0000003e00a87308 */ /* 0x000fe20000000800 */
[----:B------:R-:W-:Y:S02]  /*5ef0*/  SHF.R.U32.HI R4, RZ, 0x8, R4 ;  /* 0x00000008ff047819 */ /* 0x000fe40000011604 */
[----:B------:R-:W-:Y:S02]  /*5f00*/  ISETP.LE.U32.AND P4, PT, R5, UR7, PT ;  /* 0x0000000705007c0c */ /* 0x000fe4000bf83070 */
[----:B------:R-:W-:Y:S02]  /*5f10*/  LOP3.LUT R4, R4, 0xffff, RZ, 0xc0, !PT ;  /* 0x0000ffff04047812 */ /* 0x000fe400078ec0ff */
[--C-:B------:R-:W-:Y:S03]  /*5f20*/  SHF.R.U32.HI R5, RZ, 0x10, R12.reuse ;  /* 0x00000010ff057819 */ /* 0x100fe6000001160c */
[----:B------:R-:W-:Y:S01]  /*5f30*/  MUFU.EX2 R164, R0 ;  /* 0x0000000000a47308 */ /* 0x000fe20000000800 */
[----:B------:R-:W-:Y:S02]  /*5f40*/  ISETP.LE.U32.AND P1, PT, R4, UR7, PT ;  /* 0x0000000704007c0c */ /* 0x000fe4000bf23070 */
[----:B------:R-:W-:Y:S02]  /*5f50*/  LOP3.LUT R5, R5, 0xff, RZ, 0xc0, !PT ;  /* 0x000000ff05057812 */ /* 0x000fe400078ec0ff */
[----:B------:R-:W-:Y:S02]  /*5f60*/  SHF.R.U32.HI R12, RZ, 0x18, R12 ;  /* 0x00000018ff0c7819 */ /* 0x000fe4000001160c */
[----:B------:R-:W-:Y:S03]  /*5f70*/  ISETP.LE.U32.AND P3, PT, R5, UR7, PT ;  /* 0x0000000705007c0c */ /* 0x000fe6000bf63070 */
[----:B------:R-:W-:Y:S01]  /*5f80*/  MUFU.EX2 R153, R52 ;  /* 0x0000003400997308 */ /* 0x000fe20000000800 */
[C---:B------:R-:W-:Y:S01]  /*5f90*/  LOP3.LUT R4, R2.reuse, 0xffff, RZ, 0xc0, !PT ;  /* 0x0000ffff02047812 */ /* 0x040fe200078ec0ff */
[----:B------:R-:W-:Y:S01]  /*5fa0*/  @!P4 FADD.FTZ R195, -R195, -RZ ;  /* 0x800000ffc3c3c221 */ /* 0x000fe20000010100 */
[----:B------:R-:W-:Y:S02]  /*5fb0*/  LOP3.LUT R5, R2, 0xff, RZ, 0xc0, !PT ;  /* 0x000000ff02057812 */ /* 0x000fe400078ec0ff */
[----:B------:R-:W-:Y:S01]  /*5fc0*/  ISETP.LE.U32.AND P6, PT, R12, UR7, PT ;  /* 0x000000070c007c0c */ /* 0x000fe2000bfc3070 */
[----:B------:R-:W-:Y:S01]  /*5fd0*/  @!P1 FADD.FTZ R205, -R205, -RZ ;  /* 0x800000ffcdcd9221 */ /* 0x000fe20000010100 */
[----:B------:R-:W-:Y:S03]  /*5fe0*/  SHF.R.U32.HI R4, RZ, 0x8, R4 ;  /* 0x00000008ff047819 */ /* 0x000fe60000011604 */
        /* <DEDUP_REMOVED lines=31> */
[----:B--2---:R-:W-:Y:S01]  /*61e0*/  @!P1 FADD.FTZ R217, -R217, -RZ ;  /* 0x800000ffd9d99221 */ /* 0x004fe20000010100 */
        /* <DEDUP_REMOVED lines=18> */
[----:B------:R-:W-:Y:S02]  /*6310*/  SHF.R.U32.HI R2, RZ, 0x10, R11 ;  /* 0x00000010ff027819 */ /* 0x000fe4000001160b */
[C---:B------:R-:W-:Y:S02]  /*6320*/  LOP3.LUT R14, R4.reuse, 0xff, RZ, 0xc0, !PT ;  /* 0x000000ff040e7812 */ /* 0x040fe400078ec0ff */
[----:B------:R-:W-:Y:S02]  /*6330*/  LOP3.LUT R19, R4, 0xffff, RZ, 0xc0, !PT ;  /* 0x0000ffff04137812 */ /* 0x000fe400078ec0ff */
[--C-:B------:R-:W-:Y:S03]  /*6340*/  SHF.R.U32.HI R21, RZ, 0x18, R4.reuse ;  /* 0x00000018ff157819 */ /* 0x100fe60000011604 */
[----:B------:R-:W1:Y:S01]  /*6350*/  MUFU.EX2 R206, R28 ;  /* 0x0000001c00ce7308 */ /* 0x000e620000000800 */
[----:B------:R-:W-:Y:S01]  /*6360*/  SHF.R.U32.HI R20, RZ, 0x10, R4 ;  /* 0x00000010ff147819 */ /* 0x000fe20000011604 */
[----:B------:R-:W-:Y:S01]  /*6370*/  @!P0 FADD.FTZ R173, -R173, -RZ ;  /* 0x800000ffadad8221 */ /* 0x000fe20000010100 */
[----:B------:R-:W-:Y:S01]  /*6380*/  LOP3.LUT R4, R13, 0xff, RZ, 0xc0, !PT ;  /* 0x000000ff0d047812 */ /* 0x000fe200078ec0ff */
[----:B------:R-:W-:Y:S01]  /*6390*/  @!P1 FADD.FTZ R191, -R191, -RZ ;  /* 0x800000ffbfbf9221 */ /* 0x000fe20000010100 */
[----:B------:R-:W-:Y:S02]  /*63a0*/  LOP3.LUT R6, R11, 0xff, RZ, 0xc0, !PT ;  /* 0x000000ff0b067812 */ /* 0x000fe400078ec0ff */
[----:B------:R-:W-:Y:S03]  /*63b0*/  ISETP.LE.U32.AND P1, PT, R4, UR7, PT ;  /* 0x0000000704007c0c */ /* 0x000fe6000bf23070 */
[----:B------:R-:W2:Y:S01]  /*63c0*/  MUFU.EX2 R209, R25 ;  /* 0x0000001900d17308 */ /* 0x000ea20000000800 */
[----:B------:R-:W-:Y:S02]  /*63d0*/  LOP3.LUT R2, R2, 0xff, RZ, 0xc0, !PT ;  /* 0x000000ff02027812 */ /* 0x000fe400078ec0ff */
[----:B------:R-:W-:Y:S02]  /*63e0*/  ISETP.LE.U32.AND P3, PT, R6, UR7, PT ;  /* 0x0000000706007c0c */ /* 0x000fe4000bf63070 */
[----:B------:R-:W-:Y:S02]  /*63f0*/  ISETP.LE.U32.AND P2, PT, R2, UR7, PT ;  /* 0x0000000702007c0c */ /* 0x000fe4000bf43070 */
[--C-:B------:R-:W-:Y:S03]  /*6400*/  SHF.R.U32.HI R4, RZ, 0x10, R13.reuse ;  /* 0x00000010ff047819 */ /* 0x100fe6000001160d */
[----:B------:R-:W3:Y:S01]  /*6410*/  MUFU.EX2 R204, R29 ;  /* 0x0000001d00cc7308 */ /* 0x000ee20000000800 */
[----:B------:R-:W-:Y:S01]  /*6420*/  LOP3.LUT R2, R13, 0xffff, RZ, 0xc0, !PT ;  /* 0x0000ffff0d027812 */ /* 0x000fe200078ec0ff */
[----:B-1----:R-:W-:Y:S01]  /*6430*/  @!P5 FADD.FTZ R206, -R206, -RZ ;  /* 0x800000ffceced221 */ /* 0x002fe20000010100 */
        /* <DEDUP_REMOVED lines=8> */
[----:B------:R-:W1:Y:S01]  /*64c0*/  MUFU.EX2 R212, R30 ;  /* 0x0000001e00d47308 */ /* 0x000e620000000800 */
[----:B------:R-:W-:Y:S02]  /*64d0*/  ISETP.LE.U32.AND P3, PT, R11, UR7, PT ;  /* 0x000000070b007c0c */ /* 0x000fe4000bf63070 */
[----:B------:R-:W-:Y:S02]  /*64e0*/  SHF.R.U32.HI R11, RZ, 0x8, R146 ;  /* 0x00000008ff0b7819 */ /* 0x000fe40000011692 */
[----:B------:R-:W-:Y:S02]  /*64f0*/  ISETP.LE.U32.AND P2, PT, R2, UR7, PT ;  /* 0x0000000702007c0c */ /* 0x000fe4000bf43070 */
[----:B------:R-:W-:Y:S01]  /*6500*/  LOP3.LUT R11, R11, 0xffff, RZ, 0xc0, !PT ;  /* 0x0000ffff0b0b7812 */ /* 0x000fe200078ec0ff */
[----:B------:R-:W-:Y:S01]  /*6510*/  @!P1 FADD.FTZ R213, -R213, -RZ ;  /* 0x800000ffd5d59221 */ /* 0x000fe20000010100 */
[----:B------:R-:W-:Y:S01]  /*6520*/  ISETP.LE.U32.AND P6, PT, R7, UR7, PT ;  /* 0x0000000707007c0c */ /* 0x000fe2000bfc3070 */
[----:B------:R-:W-:Y:S01]  /*6530*/  IMAD.WIDE.U32 R6, R175, -0x2daee0ad, RZ ;  /* 0xd2511f53af067825 */ /* 0x000fe200078e00ff */
[----:B------:R-:W-:Y:S01]  /*6540*/  ISETP.LE.U32.AND P1, PT, R11, UR7, PT ;  /* 0x000000070b007c0c */ /* 0x000fe2000bf23070 */
[----:B------:R-:W4:Y:S01]  /*6550*/  MUFU.EX2 R211, R31 ;  /* 0x0000001f00d37308 */ /* 0x000f220000000800 */
[----:B------:R-:W-:Y:S01]  /*6560*/  LOP3.LUT R11, R147, 0xff, RZ, 0xc0, !PT ;  /* 0x000000ff930b7812 */ /* 0x000fe200078ec0ff */
[----:B------:R-:W-:Y:S01]  /*6570*/  @!P3 FADD.FTZ R200, -R200, -RZ ;  /* 0x800000ffc8c8b221 */ /* 0x000fe20000010100 */
[----:B------:R-:W-:Y:S02]  /*6580*/  LOP3.LUT R9, R5, UR13, R136, 0x96, !PT ;  /* 0x0000000d05097c12 */ /* 0x000fe4000f8e9688 */
[----:B------:R-:W-:Y:S01]  /*6590*/  ISETP.LE.U32.AND P5, PT, R11, UR7, PT ;  /* 0x000000070b007c0c */ /* 0x000fe2000bfa3070 */
[----:B--2---:R-:W-:Y:S01]  /*65a0*/  @!P2 FADD.FTZ R209, -R209, -RZ ;  /* 0x800000ffd1d1a221 */ /* 0x004fe20000010100 */
[----:B------:R-:W-:Y:S01]  /*65b0*/  LOP3.LUT R2, R4, 0xff, RZ, 0xc0, !PT ;  /* 0x000000ff04027812 */ /* 0x000fe200078ec0ff */
[----:B------:R-:W-:Y:S01]  /*65c0*/  IMAD.WIDE.U32 R4, R150, -0x2daee0ad, RZ ;  /* 0xd2511f5396047825 */ /* 0x000fe200078e00ff */
[----:B------:R-:W-:Y:S01]  /*65d0*/  ISETP.LE.U32.AND P2, PT, R18, UR7, PT ;  /* 0x0000000712007c0c */ /* 0x000fe2000bf43070 */
[----:B------:R-:W2:Y:S01]  /*65e0*/  MUFU.EX2 R162, R36 ;  /* 0x0000002400a27308 */ /* 0x000ea20000000800 */
[----:B------:R-:W-:Y:S01]  /*65f0*/  LOP3.LUT R17, R6, 0xffff, RZ, 0xc0, !PT ;  /* 0x0000ffff06117812 */ /* 0x000fe200078ec0ff */
[----:B------:R-:W-:Y:S01]  /*6600*/  @!P6 FADD.FTZ R221, -R221, -RZ ;  /* 0x800000ffdddde221 */ /* 0x000fe20000010100 */
[--C-:B------:R-:W-:Y:S01]  /*6610*/  SHF.R.U32.HI R18, RZ, 0x10, R6.reuse ;  /* 0x00000010ff127819 */ /* 0x100fe20000011606 */
[----:B---3--:R-:W-:Y:S01]  /*6620*/  @!P1 FADD.FTZ R204, -R204, -RZ ;  /* 0x800000ffcccc9221 */ /* 0x008fe20000010100 */
[----:B------:R-:W-:Y:S02]  /*6630*/  LOP3.LUT R13, R6, 0xff, RZ, 0xc0, !PT ;  /* 0x000000ff060d7812 */ /* 0x000fe400078ec0ff */
[----:B------:R-:W-:Y:S01]  /*6640*/  SHF.R.U32.HI R12, RZ, 0x18, R6 ;  /* 0x00000018ff0c7819 */ /* 0x000fe20000011606 */
[----:B-1----:R-:W-:Y:S01]  /*6650*/  @!P5 FADD.FTZ R212, -R212, -RZ ;  /* 0x800000ffd4d4d221 */ /* 0x002fe20000010100 */
[----:B------:R-:W-:Y:S01]  /*6660*/  SHF.R.U32.HI R6, RZ, 0x8, R23 ;  /* 0x00000008ff067819 */ /* 0x000fe20000011617 */
[----:B----4-:R-:W-:Y:S01]  /*6670*/  @!P4 FADD.FTZ R211, -R211, -RZ ;  /* 0x800000ffd3d3c221 */ /* 0x010fe20000010100 */
[----:B------:R-:W-:Y:S01]  /*6680*/  ISETP.LE.U32.AND P6, PT, R16, UR7, PT ;  /* 0x0000000710007c0c */ /* 0x000fe2000bfc3070 */
[----:B------:R-:W-:Y:S01]  /*6690*/  MUFU.EX2 R160, R37 ;  /* 0x0000002500a07308 */ /* 0x000fe20000000800 */
[----:B------:R-:W-:Y:S01]  /*66a0*/  ISETP.LE.U32.AND P3, PT, R2, UR7, PT ;  /* 0x0000000702007c0c */ /* 0x000fe2000bf63070 */
[----:B------:R-:W-:Y:S01]  /*66b0*/  @!P2 FADD.FTZ R155, -R155, -RZ ;  /* 0x800000ff9b9ba221 */ /* 0x000fe20000010100 */
[----:B------:R-:W-:Y:S02]  /*66c0*/  LOP3.LUT R8, R7, UR11, R142, 0x96, !PT ;  /* 0x0000000b07087c12 */ /* 0x000fe4000f8e968e */
[C---:B------:R-:W-:Y:S02]  /*66d0*/  LOP3.LUT R16, R4.reuse, 0xffff, RZ, 0xc0, !PT ;  /* 0x0000ffff04107812 */ /* 0x040fe400078ec0ff */
[----:B------:R-:W-:Y:S03]  /*66e0*/  LOP3.LUT R2, R5, UR11, R144, 0x96, !PT ;  /* 0x0000000b05027c12 */ /* 0x000fe6000f8e9690 */
[----:B------:R-:W-:Y:S01]  /*66f0*/  MUFU.EX2 R172, R38 ;  /* 0x0000002600ac7308 */ /* 0x000fe20000000800 */
[----:B------:R-:W-:Y:S01]  /*6700*/  LOP3.LUT R11, R4, 0xff, RZ, 0xc0, !PT ;  /* 0x000000ff040b7812 */ /* 0x000fe200078ec0ff */
[----:B------:R-:W-:Y:S01]  /*6710*/  IMAD.U32 R144, RZ, RZ, UR22 ;  /* 0x00000016ff907e24 */ /* 0x000fe2000f8e00ff */
[--C-:B------:R-:W-:Y:S01]  /*6720*/  SHF.R.U32.HI R15, RZ, 0x18, R4.reuse ;  /* 0x00000018ff0f7819 */ /* 0x100fe20000011604 */
[----:B------:R-:W-:Y:S01]  /*6730*/  @!P6 FADD.FTZ R166, -R166, -RZ ;  /* 0x800000ffa6a6e221 */ /* 0x000fe20000010100 */
[----:B------:R-:W-:Y:S02]  /*6740*/  SHF.R.U32.HI R7, RZ, 0x10, R4 ;  /* 0x00000010ff077819 */ /* 0x000fe40000011604 */
        /* <DEDUP_REMOVED lines=13> */
[----:B------:R-:W-:Y:S01]  /*6820*/  @!P1 FADD.FTZ R165, -R165, -RZ ;  /* 0x800000ffa5a59221 */ /* 0x000fe20000010100 */
[----:B------:R-:W-:Y:S01]  /*6830*/  SHF.R.U32.HI R5, RZ, 0x10, R10 ;  /* 0x00000010ff057819 */ /* 0x000fe2000001160a */
[----:B------:R-:W-:Y:S01]  /*6840*/  @!P5 FADD.FTZ R174, -R174, -RZ ;  /* 0x800000ffaeaed221 */ /* 0x000fe20000010100 */
[----:B------:R-:W-:Y:S02]  /*6850*/  LOP3.LUT R4, R4, 0xffff, RZ, 0xc0, !PT ;  /* 0x0000ffff04047812 */ /* 0x000fe400078ec0ff */
[----:B------:R-:W-:Y:S01]  /*6860*/  LOP3.LUT R5, R5, 0xff, RZ, 0xc0, !PT ;  /* 0x000000ff05057812 */ /* 0x000fe200078ec0ff */
[----:B--2---:R-:W-:Y:S01]  /*6870*/  @!P4 FADD.FTZ R162, -R162, -RZ ;  /* 0x800000ffa2a2c221 */ /* 0x004fe20000010100 */
[----:B------:R-:W-:Y:S01]  /*6880*/  ISETP.LE.U32.AND P5, PT, R4, UR7, PT ;  /* 0x0000000704007c0c */ /* 0x000fe2000bfa3070 */
[----:B------:R-:W2:Y:S01]  /*6890*/  MUFU.EX2 R194, R40 ;  /* 0x0000002800c27308 */ /* 0x000ea20000000800 */
[----:B------:R-:W-:Y:S02]  /*68a0*/  LOP3.LUT R4, R9, 0xffff, RZ, 0xc0, !PT ;  /* 0x0000ffff09047812 */ /* 0x000fe400078ec0ff */
[----:B------:R-:W-:Y:S01]  /*68b0*/  ISETP.LE.U32.AND P0, PT, R5, UR7, PT ;  /* 0x0000000705007c0c */ /* 0x000fe2000bf03070 */
[----:B-1----:R-:W-:Y:S01]  /*68c0*/  @!P6 FADD.FTZ R171, -R171, -RZ ;  /* 0x800000ffababe221 */ /* 0x002fe20000010100 */
[----:B------:R-:W-:Y:S02]  /*68d0*/  LOP3.LUT R5, R9, 0xff, RZ, 0xc0, !PT ;  /* 0x000000ff09057812 */ /* 0x000fe400078ec0ff */
[----:B------:R-:W-:Y:S03]  /*68e0*/  SHF.R.U32.HI R4, RZ, 0x8, R4 ;  /* 0x00000008ff047819 */ /* 0x000fe60000011604 */
[----:B------:R-:W1:Y:S01]  /*68f0*/  MUFU.EX2 R201, R43 ;  /* 0x0000002b00c97308 */ /* 0x000e620000000800 */
[----:B------:R-:W-:Y:S02]  /*6900*/  ISETP.LE.U32.AND P4, PT, R5, UR7, PT ;  /* 0x0000000705007c0c */ /* 0x000fe4000bf83070 */
[----:B------:R-:W-:Y:S01]  /*6910*/  LOP3.LUT R5, R4, 0xffff, RZ, 0xc0, !PT ;  /* 0x0000ffff04057812 */ /* 0x000fe200078ec0ff */
[----:B------:R-:W-:Y:S01]  /*6920*/  @!P5 FADD.FTZ R160, -R160, -RZ ;  /* 0x800000ffa0a0d221 */ /* 0x000fe20000010100 */
[--C-:B------:R-:W-:Y:S02]  /*6930*/  SHF.R.U32.HI R6, RZ, 0x10, R9.reuse ;  /* 0x00000010ff067819 */ /* 0x100fe40000011609 */
[----:B------:R-:W-:Y:S01]  /*6940*/  ISETP.LE.U32.AND P5, PT, R5, UR7, PT ;  /* 0x0000000705007c0c */ /* 0x000fe2000bfa3070 */
[----:B------:R-:W-:Y:S01]  /*6950*/  @!P0 FADD.FTZ R172, -R172, -RZ ;  /* 0x800000ffacac8221 */ /* 0x000fe20000010100 */
[----:B------:R-:W-:Y:S01]  /*6960*/  LOP3.LUT R4, R6, 0xff, RZ, 0xc0, !PT ;  /* 0x000000ff06047812 */ /* 0x000fe200078ec0ff */
[----:B------:R-:W-:Y:S01]  /*6970*/  MUFU.EX2 R199, R46 ;  /* 0x0000002e00c77308 */ /* 0x000fe20000000800 */
[----:B------:R-:W-:Y:S02]  /*6980*/  SHF.R.U32.HI R9, RZ, 0x18, R9 ;  /* 0x00000018ff097819 */ /* 0x000fe40000011609 */
[----:B------:R-:W-:Y:S01]  /*6990*/  ISETP.LE.U32.AND P0, PT, R4, UR7, PT ;  /* 0x0000000704007c0c */ /* 0x000fe2000bf03070 */
[----:B--2---:R-:W-:Y:S01]  /*69a0*/  @!P4 FADD.FTZ R194, -R194, -RZ ;  /* 0x800000ffc2c2c221 */ /* 0x004fe20000010100 */
        /* <DEDUP_REMOVED lines=9> */
[----:B------:R-:W-:Y:S01]  /*6a40*/  LOP3.LUT R5, R24, 0xff, RZ, 0xc0, !PT ;  /* 0x000000ff18057812 */ /* 0x000fe200078ec0ff */
[----:B------:R-:W3:Y:S01]  /*6a50*/  MUFU.EX2 R214, R26 ;  /* 0x0000001a00d67308 */ /* 0x000ee20000000800 */
[----:B------:R-:W-:Y:S01]  /*6a60*/  ISETP.LE.U32.AND P0, PT, R4, UR7, PT ;  /* 0x0000000704007c0c */ /* 0x000fe2000bf03070 */
[----:B-1----:R-:W-:Y:S01]  /*6a70*/  @!P6 FADD.FTZ R201, -R201, -RZ ;  /* 0x800000ffc9c9e221 */ /* 0x002fe20000010100 */
[----:B------:R-:W-:Y:S02]  /*6a80*/  SHF.R.U32.HI R4, RZ, 0x8, R133 ;  /* 0x00000008ff047819 */ /* 0x000fe40000011685 */
[----:B------:R-:W-:Y:S02]  /*6a90*/  ISETP.LE.U32.AND P6, PT, R5, UR7, PT ;  /* 0x0000000705007c0c */ /* 0x000fe4000bfc3070 */
[----:B------:R-:W-:Y:S01]  /*6aa0*/  LOP3.LUT R5, R4, 0xffff, RZ, 0xc0, !PT ;  /* 0x0000ffff04057812 */ /* 0x000fe200078ec0ff */
[----:B--2---:R-:W-:Y:S01]  /*6ab0*/  @!P4 FADD.FTZ R198, -R198, -RZ ;  /* 0x800000ffc6c6c221 */ /* 0x004fe20000010100 */
[----:B------:R-:W-:Y:S01]  /*6ac0*/  LOP3.LUT R4, R8, 0xff, RZ, 0xc0, !PT ;  /* 0x000000ff08047812 */ /* 0x000fe200078ec0ff */
[----:B------:R-:W-:Y:S01]  /*6ad0*/  MUFU.EX2 R175, R58 ;  /* 0x0000003a00af7308 */ /* 0x000fe20000000800 */
[----:B------:R-:W-:Y:S02]  /*6ae0*/  ISETP.LE.U32.AND P1, PT, R14, UR7, PT ;  /* 0x000000070e007c0c */ /* 0x000fe4000bf23070 */
[----:B------:R-:W-:Y:S01]  /*6af0*/  ISETP.LE.U32.AND P4, PT, R4, UR7, PT ;  /* 0x0000000704007c0c */ /* 0x000fe2000bf83070 */
[----:B------:R-:W-:Y:S01]  /*6b00*/  @!P0 FADD.FTZ R199, -R199, -RZ ;  /* 0x800000ffc7c78221 */ /* 0x000fe20000010100 */
[----:B------:R-:W-:Y:S02]  /*6b10*/  ISETP.LE.U32.AND P0, PT, R5, UR7, PT ;  /* 0x0000000705007c0c */ /* 0x000fe4000bf03070 */
[--C-:B------:R-:W-:Y:S01]  /*6b20*/  SHF.R.U32.HI R4, RZ, 0x18, R8.reuse ;  /* 0x00000018ff047819 */ /* 0x100fe20000011608 */
[----:B---3--:R-:W-:Y:S01]  /*6b30*/  @!P3 FADD.FTZ R214, -R214, -RZ ;  /* 0x800000ffd6d6b221 */ /* 0x008fe20000010100 */
[----:B------:R-:W-:Y:S01]  /*6b40*/  LOP3.LUT R5, R8, 0xffff, RZ, 0xc0, !PT ;  /* 0x0000ffff08057812 */ /* 0x000fe200078ec0ff */
[----:B------:R-:W-:Y:S01]  /*6b50*/  @!P6 FADD.FTZ R163, -R163, -RZ ;  /* 0x800000ffa3a3e221 */ /* 0x000fe20000010100 */
[----:B------:R-:W-:Y:S01]  /*6b60*/  ISETP.LE.U32.AND P2, PT, R4, UR7, PT ;  /* 0x0000000704007c0c */ /* 0x000fe2000bf43070 */
[----:B------:R-:W1:Y:S01]  /*6b70*/  MUFU.EX2 R190, R44 ;  /* 0x0000002c00be7308 */ /* 0x000e620000000800 */
[----:B------:R-:W-:Y:S02]  /*6b80*/  ISETP.LE.U32.AND P3, PT, R22, UR7, PT ;  /* 0x0000000716007c0c */ /* 0x000fe4000bf63070 */
[----:B------:R-:W-:Y:S01]  /*6b90*/  LOP3.LUT R4, R2, 0xff, RZ, 0xc0, !PT ;  /* 0x000000ff02047812 */ /* 0x000fe200078ec0ff */
[----:B------:R-:W-:Y:S01]  /*6ba0*/  @!P4 FADD.FTZ R153, -R153, -RZ ;  /* 0x800000ff9999c221 */ /* 0x000fe20000010100 */
[----:B------:R-:W-:Y:S01]  /*6bb0*/  SHF.R.U32.HI R6, RZ, 0x8, R5 ;  /* 0x00000008ff067819 */ /* 0x000fe20000011605 */
[----:B------:R-:W-:Y:S01]  /*6bc0*/  @!P0 FADD.FTZ R154, -R154, -RZ ;  /* 0x800000ff9a9a8221 */ /* 0x000fe20000010100 */
[----:B------:R-:W-:Y:S03]  /*6bd0*/  ISETP.LE.U32.AND P0, PT, R4, UR7, PT ;  /* 0x0000000704007c0c */ /* 0x000fe6000bf03070 */
[----:B------:R-:W-:Y:S01]  /*6be0*/  MUFU.EX2 R150, R64 ;  /* 0x0000004000967308 */ /* 0x000fe20000000800 */
[----:B------:R-:W-:Y:S02]  /*6bf0*/  LOP3.LUT R4, R6, 0xffff, RZ, 0xc0, !PT ;  /* 0x0000ffff06047812 */ /* 0x000fe400078ec0ff */
[----:B------:R-:W-:Y:S01]  /*6c00*/  LOP3.LUT R6, R2, 0xffff, RZ, 0xc0, !PT ;  /* 0x0000ffff02067812 */ /* 0x000fe200078ec0ff */
[----:B------:R-:W-:Y:S01]  /*6c10*/  @!P2 FADD.FTZ R157, -R157, -RZ ;  /* 0x800000ff9d9da221 */ /* 0x000fe20000010100 */
[----:B------:R-:W-:Y:S01]  /*6c20*/  SHF.R.U32.HI R5, RZ, 0x10, R8 ;  /* 0x00000010ff057819 */ /* 0x000fe20000011608 */
[----:B------:R-:W-:Y:S01]  /*6c30*/  @!P3 FADD.FTZ R161, -R161, -RZ ;  /* 0x800000ffa1a1b221 */ /* 0x000fe20000010100 */
[----:B------:R-:W-:Y:S03]  /*6c40*/  ISETP.LE.U32.AND P6, PT, R4, UR7, PT ;  /* 0x0000000704007c0c */ /* 0x000fe6000bfc3070 */
[----:B------:R-:W-:Y:S01]  /*6c50*/  MUFU.EX2 R149, R149 ;  /* 0x0000009500957308 */ /* 0x000fe20000000800 */
[----:B------:R-:W-:Y:S01]  /*6c60*/  SHF.R.U32.HI R4, RZ, 0x8, R6 ;  /* 0x00000008ff047819 */ /* 0x000fe20000011606 */
[----:B-1----:R-:W-:Y:S01]  /*6c70*/  @!P1 FADD.FTZ R190, -R190, -RZ ;  /* 0x800000ffbebe9221 */ /* 0x002fe20000010100 */
[----:B------:R-:W-:Y:S01]  /*6c80*/  LOP3.LUT R5, R5, 0xff, RZ, 0xc0, !PT ;  /* 0x000000ff05057812 */ /* 0x000fe200078ec0ff */
[----:B------:R-:W-:Y:S01]  /*6c90*/  @!P0 FADD.FTZ R169, -R169, -RZ ;  /* 0x800000ffa9a98221 */ /* 0x000fe20000010100 */
[----:B------:R-:W-:Y:S02]  /*6ca0*/  LOP3.LUT R4, R4, 0xffff, RZ, 0xc0, !PT ;  /* 0x0000ffff04047812 */ /* 0x000fe400078ec0ff */
[----:B------:R-:W-:Y:S03]  /*6cb0*/  ISETP.LE.U32.AND P3, PT, R5, UR7, PT ;  /* 0x0000000705007c0c */ /* 0x000fe6000bf63070 */
[----:B------:R-:W1:Y:S01]  /*6cc0*/  MUFU.EX2 R189, R45 ;  /* 0x0000002d00bd7308 */ /* 0x000e620000000800 */
[--C-:B------:R-:W-:Y:S02]  /*6cd0*/  SHF.R.U32.HI R5, RZ, 0x10, R2.reuse ;  /* 0x00000010ff057819 */ /* 0x100fe40000011602 */
[----:B------:R-:W-:Y:S01]  /*6ce0*/  ISETP.LE.U32.AND P4, PT, R4, UR7, PT ;  /* 0x0000000704007c0c */ /* 0x000fe2000bf83070 */
[----:B------:R-:W-:Y:S01]  /*6cf0*/  @!P6 FADD.FTZ R152, -R152, -RZ ;  /* 0x800000ff9898e221 */ /* 0x000fe20000010100 */
[----:B------:R-:W-:Y:S02]  /*6d00*/  LOP3.LUT R4, R5, 0xff, RZ, 0xc0, !PT ;  /* 0x000000ff05047812 */ /* 0x000fe400078ec0ff */
[----:B------:R-:W-:Y:S03]  /*6d10*/  SHF.R.U32.HI R5, RZ, 0x8, R17 ;  /* 0x00000008ff057819 */ /* 0x000fe60000011611 */
[----:B------:R-:W2:Y:S01]  /*6d20*/  MUFU.EX2 R148, R148 ;  /* 0x0000009400947308 */ /* 0x000ea20000000800 */
[----:B------:R-:W-:Y:S02]  /*6d30*/  ISETP.LE.U32.AND P6, PT, R4, UR7, PT ;  /* 0x0000000704007c0c */ /* 0x000fe4000bfc3070 */
[----:B------:R-:W-:Y:S01]  /*6d40*/  LOP3.LUT R4, R5, 0xffff, RZ, 0xc0, !PT ;  /* 0x0000ffff05047812 */ /* 0x000fe200078ec0ff */
[----:B------:R-:W-:Y:S01]  /*6d50*/  @!P3 FADD.FTZ R158, -R158, -RZ ;  /* 0x800000ff9e9eb221 */ /* 0x000fe20000010100 */
[----:B------:R-:W-:Y:S02]  /*6d60*/  SHF.R.U32.HI R2, RZ, 0x18, R2 ;  /* 0x00000018ff027819 */ /* 0x000fe40000011602 */
[----:B------:R-:W-:Y:S01]  /*6d70*/  ISETP.LE.U32.AND P2, PT, R4, UR7, PT ;  /* 0x0000000704007c0c */ /* 0x000fe2000bf43070 */
[----:B------:R-:W-:Y:S01]  /*6d80*/  @!P4 FADD.FTZ R167, -R167, -RZ ;  /* 0x800000ffa7a7c221 */ /* 0x000fe20000010100 */
[----:B------:R-:W-:Y:S01]  /*6d90*/  LOP3.LUT R4, R18, 0xff, RZ, 0xc0, !PT ;  /* 0x000000ff12047812 */ /* 0x000fe200078ec0ff */
[----:B-1----:R-:W-:Y:S01]  /*6da0*/  @!P5 FADD.FTZ R189, -R189, -RZ ;  /* 0x800000ffbdbdd221 */ /* 0x002fe20000010100 */
[----:B------:R-:W-:Y:S02]  /*6db0*/  ISETP.LE.U32.AND P4, PT, R2, UR7, PT ;  /* 0x0000000702007c0c */ /* 0x000fe4000bf83070 */
[----:B------:R-:W-:Y:S01]  /*6dc0*/  SHF.R.U32.HI R2, RZ, 0x8, R16 ;  /* 0x00000008ff027819 */ /* 0x000fe20000011610 */
[----:B------:R-:W-:Y:S01]  /*6dd0*/  @!P6 FADD.FTZ R175, -R175, -RZ ;  /* 0x800000ffafafe221 */ /* 0x000fe20000010100 */
[----:B------:R-:W-:Y:S02]  /*6de0*/  ISETP.LE.U32.AND P6, PT, R4, UR7, PT ;  /* 0x0000000704007c0c */ /* 0x000fe4000bfc3070 */
[----:B------:R-:W-:Y:S02]  /*6df0*/  LOP3.LUT R4, R2, 0xffff, RZ, 0xc0, !PT ;  /* 0x0000ffff02047812 */ /* 0x000fe400078ec0ff */
[----:B------:R-:W-:Y:S01]  /*6e00*/  F2FP.RELU.F16.F32.PACK_AB R2, R205, R195 ;  /* 0x000000c3cd02723e */ /* 0x000fe200000008ff */
[----:B------:R-:W-:Y:S01]  /*6e10*/  @!P2 FADD.FTZ R149, -R149, -RZ ;  /* 0x800000ff9595a221 */ /* 0x000fe20000010100 */
[----:B------:R-:W-:Y:S02]  /*6e20*/  ISETP.LE.U32.AND P1, PT, R13, UR7, PT ;  /* 0x000000070d007c0c */ /* 0x000fe4000bf23070 */
[----:B------:R-:W-:Y:S01]  /*6e30*/  LOP3.LUT R5, R7, 0xff, RZ, 0xc0, !PT ;  /* 0x000000ff07057812 */ /* 0x000fe200078ec0ff */
[----:B------:R1:W-:Y:S01]  /*6e40*/  STS [R227+0x1c000], R2 ;  /* 0x01c00002e3007388 */ /* 0x0003e20000000800 */
[----:B------:R-:W-:Y:S01]  /*6e50*/  ISETP.LE.U32.AND P2, PT, R4, UR7, PT ;  /* 0x0000000704007c0c */ /* 0x000fe2000bf43070 */
[----:B------:R-:W-:Y:S01]  /*6e60*/  @!P4 FADD.FTZ R170, -R170, -RZ ;  /* 0x800000ffaaaac221 */ /* 0x000fe20000010100 */
[----:B------:R-:W-:Y:S01]  /*6e70*/  F2FP.RELU.F16.F32.PACK_AB R4, R196, R197 ;  /* 0x000000c5c404723e */ /* 0x000fe200000008ff */
[----:B------:R-:W-:Y:S01]  /*6e80*/  @!P6 FADD.FTZ R151, -R151, -RZ ;  /* 0x800000ff9797e221 */ /* 0x000fe20000010100 */
[----:B------:R-:W-:Y:S02]  /*6e90*/  F2FP.RELU.F16.F32.PACK_AB R6, R220, R219 ;  /* 0x000000dbdc06723e */ /* 0x000fe400000008ff */
[----:B------:R-:W-:Y:S02]  /*6ea0*/  F2FP.RELU.F16.F32.PACK_AB R3, R209, R208 ;  /* 0x000000d0d103723e */ /* 0x000fe400000008ff */
[----:B------:R-:W-:Y:S01]  /*6eb0*/  ISETP.LE.U32.AND P5, PT, R12, UR7, PT ;  /* 0x000000070c007c0c */ /* 0x000fe2000bfa3070 */
[----:B------:R-:W-:Y:S01]  /*6ec0*/  @!P1 FADD.FTZ R150, -R150, -RZ ;  /* 0x800000ff96969221 */ /* 0x000fe20000010100 */
[----:B------:R-:W-:Y:S02]  /*6ed0*/  ISETP.LE.U32.AND P1, PT, R5, UR7, PT ;  /* 0x0000000705007c0c */ /* 0x000fe4000bf23070 */
[----:B------:R-:W-:Y:S01]  /*6ee0*/  F2FP.RELU.F16.F32.PACK_AB R5, R215, R216 ;  /* 0x000000d8d705723e */ /* 0x000fe200000008ff */
[----:B------:R-:W-:Y:S01]  /*6ef0*/  @!P2 FADD.FTZ R156, -R156, -RZ ;  /* 0x800000ff9c9ca221 */ /* 0x000fe20000010100 */
[----:B------:R-:W-:Y:S02]  /*6f00*/  F2FP.RELU.F16.F32.PACK_AB R0, R149, R150 ;  /* 0x000000969500723e */ /* 0x000fe400000008ff */
[----:B------:R-:W-:Y:S01]  /*6f10*/  ISETP.LE.U32.AND P0, PT, R15, UR7, PT ;  /* 0x000000070f007c0c */ /* 0x000fe2000bf03070 */
[----:B------:R3:W-:Y:S01]  /*6f20*/  STS [R227+0x1c400], R5 ;  /* 0x01c40005e3007388 */ /* 0x0007e20000000800 */
[----:B------:R-:W-:Y:S02]  /*6f30*/  ISETP.LE.U32.AND P3, PT, R11, UR7, PT ;  /* 0x000000070b007c0c */ /* 0x000fe4000bf63070 */
[----:B------:R-:W-:Y:S01]  /*6f40*/  FSETP.GE.FTZ.AND P2, PT, R196, RZ, PT ;  /* 0x000000ffc400720b */ /* 0x000fe20003f56000 */
[----:B------:R4:W-:Y:S01]  /*6f50*/  STS [R229+0x1c000], R4 ;  /* 0x01c00004e5007388 */ /* 0x0009e20000000800 */
[----:B--2---:R-:W-:Y:S01]  /*6f60*/  @!P5 FADD.FTZ R148, -R148, -RZ ;  /* 0x800000ff9494d221 */ /* 0x004fe20000010100 */
[----:B------:R-:W-:Y:S01]  /*6f70*/  @!P1 FADD.FTZ R168, -R168, -RZ ;  /* 0x800000ffa8a89221 */ /* 0x000fe20000010100 */
[----:B-1----:R-:W-:Y:S02]  /*6f80*/  F2FP.RELU.F16.F32.PACK_AB R2, R207, R210 ;  /* 0x000000d2cf02723e */ /* 0x002fe400000008ff */
[----:B------:R-:W-:Y:S02]  /*6f90*/  FSETP.GE.FTZ.AND P1, PT, R193, RZ, PT ;  /* 0x000000ffc100720b */ /* 0x000fe40003f36000 */
[----:B------:R-:W-:Y:S01]  /*6fa0*/  FSETP.GE.FTZ.AND P4, PT, R155, RZ, PT ;  /* 0x000000ff9b00720b */ /* 0x000fe20003f96000 */
[----:B------:R1:W-:Y:S01]  /*6fb0*/  STS [R229+0x1c400], R2 ;  /* 0x01c40002e5007388 */ /* 0x0003e20000000800 */
[----:B------:R-:W-:Y:S01]  /*6fc0*/  @!P0 FADD.FTZ R164, -R164, -RZ ;  /* 0x800000ffa4a48221 */ /* 0x000fe20000010100 */
[----:B------:R-:W-:Y:S01]  /*6fd0*/  @!P3 FADD.FTZ R159, -R159, -RZ ;  /* 0x800000ff9f9fb221 */ /* 0x000fe20000010100 */
[C---:B------:R-:W-:Y:S01]  /*6fe0*/  LEA R146, P0, R236.reuse, R144, 0x2 ;  /* 0x00000090ec927211 */ /* 0x040fe200078010ff */
[----:B------:R2:W-:Y:S01]  /*6ff0*/  STS [R227+0x1e000], R6 ;  /* 0x01e00006e3007388 */ /* 0x0005e20000000800 */
[----:B------:R-:W-:Y:S02]  /*7000*/  FSETP.GE.FTZ.AND P3, PT, R197, RZ, PT ;  /* 0x000000ffc500720b */ /* 0x000fe40003f76000 */
[----:B------:R-:W-:Y:S02]  /*7010*/  LEA.HI.X.SX32 R147, R236, R145, 0x2, P0 ;  /* 0x00000091ec937211 */ /* 0x000fe400000f16ff */
[----:B------:R-:W-:Y:S03]  /*7020*/  FSETP.GE.FTZ.AND P0, PT, R195, RZ, PT ;  /* 0x000000ffc300720b */ /* 0x000fe60003f16000 */
[----:B------:R-:W2:Y:S01]  /*7030*/  LDG.E R144, desc[UR8][R146.64] ;  /* 0x0000000892907981 */ /* 0x000ea2000c1e1900 */
[----:B---3--:R-:W-:Y:S02]  /*7040*/  F2FP.RELU.F16.F32.PACK_AB R5, R223, R224 ;  /* 0x000000e0df05723e */ /* 0x008fe400000008ff */
[----:B----4-:R-:W-:Y:S03]  /*7050*/  F2FP.RELU.F16.F32.PACK_AB R4, R217, R218 ;  /* 0x000000dad904723e */ /* 0x010fe600000008ff */
[----:B------:R3:W-:Y:S04]  /*7060*/  STS [R227+0x1e400], R5 ;  /* 0x01e40005e3007388 */ /* 0x0007e80000000800 */
[----:B------:R4:W-:Y:S01]  /*7070*/  STS [R229+0x1e000], R4 ;  /* 0x01e00004e5007388 */ /* 0x0009e20000000800 */
[----:B-1----:R-:W-:Y:S02]  /*7080*/  F2FP.RELU.F16.F32.PACK_AB R2, R221, R222 ;  /* 0x000000dedd02723e */ /* 0x002fe400000008ff */
[----:B--2---:R-:W-:Y:S03]  /*7090*/  F2FP.RELU.F16.F32.PACK_AB R6, R191, R193 ;  /* 0x000000c1bf06723e */ /* 0x004fe600000008ff */
[----:B------:R1:W-:Y:S04]  /*70a0*/  STS [R229+0x1e400], R2 ;  /* 0x01e40002e5007388 */ /* 0x0003e80000000800 */
[----:B------:R2:W-:Y:S01]  /*70b0*/  STS [R233+0x1c000], R6 ;  /* 0x01c00006e9007388 */ /* 0x0005e20000000800 */
        /* <DEDUP_REMOVED lines=9> */
[----:B----4-:R-:W-:Y:S02]  /*7150*/  F2FP.RELU.F16.F32.PACK_AB R4, R204, R206 ;  /* 0x000000cecc04723e */ /* 0x010fe400000008ff */
[----:B-1----:R-:W-:Y:S02]  /*7160*/  F2FP.RELU.F16.F32.PACK_AB R2, R213, R214 ;  /* 0x000000d6d502723e */ /* 0x002fe400000008ff */
[----:B--2---:R-:W-:Y:S03]  /*7170*/  F2FP.RELU.F16.F32.PACK_AB R3, R211, R212 ;  /* 0x000000d4d303723e */ /* 0x004fe600000008ff */
        /* <DEDUP_REMOVED lines=130> */
[----:B------:R-:W-:Y:S01]  /*79a0*/  F2FP.F16.F32.PACK_AB R5, R145, R195 ;  /* 0x000000c39105723e */ /* 0x000fe200000000ff */
        /* <DEDUP_REMOVED lines=8> */
[----:B------:R-:W-:Y:S02]  /*7a30*/  FSEL R21, R21, R144, P0 ;  /* 0x0000009015157208 */ /* 0x000fe40000000000 */
[----:B------:R-:W-:Y:S02]  /*7a40*/  FSETP.GE.FTZ.AND P0, PT, R160, RZ, PT ;  /* 0x000000ffa000720b */ /* 0x000fe40003f16000 */
        /* <DEDUP_REMOVED lines=9> */
[----:B------:R-:W-:Y:S01]  /*7ae0*/  FMUL.FTZ R133, R193, R20 ;  /* 0x00000014c1857220 */ /* 0x000fe20000410000 */
[----:B------:R-:W-:Y:S05]  /*7af0*/  HMMA.16816.F32 R64, R140, R134, R64 ;  /* 0x000000868c40723c */ /* 0x000fea0000001840 */
[----:B------:R-:W-:Y:S01]  /*7b00*/  FMUL.FTZ R132, R191, R21 ;  /* 0x00000015bf847220 */ /* 0x000fe20000410000 */
[----:B------:R-:W-:Y:S01]  /*7b10*/  FADD.FTZ R21, -R144, R32 ;  /* 0x0000002090157221 */ /* 0x000fe20000010100 */
[----:B------:R-:W-:Y:S01]  /*7b20*/  F2FP.F16.F32.PACK_AB R134, R16, R17 ;  /* 0x000000111086723e */ /* 0x000fe200000000ff */
[C---:B------:R-:W-:Y:S03]  /*7b30*/  FADD.FTZ R16, -R144.reuse, R37 ;  /* 0x0000002590107221 */ /* 0x040fe60000010100 */
        /* <DEDUP_REMOVED lines=14> */
[-C--:B------:R-:W-:Y:S01]  /*7c20*/  FSEL R16, R16, R144.reuse, P1 ;  /* 0x0000009010107208 */ /* 0x080fe20000800000 */
[C---:B------:R-:W-:Y:S01]  /*7c30*/  FADD.FTZ R21, -R144.reuse, R48 ;  /* 0x0000003090157221 */ /* 0x040fe20000010100 */
[----:B------:R-:W-:Y:S01]  /*7c40*/  FSETP.GE.FTZ.AND P2, PT, R153, RZ, PT ;  /* 0x000000ff9900720b */ /* 0x000fe20003f56000 */
[----:B------:R-:W-:Y:S01]  /*7c50*/  FADD.FTZ R20, -R144, R49 ;  /* 0x0000003190147221 */ /* 0x000fe20000010100 */
[----:B------:R-:W-:Y:S01]  /*7c60*/  FSETP.GE.FTZ.AND P1, PT, R150, RZ, PT ;  /* 0x000000ff9600720b */ /* 0x000fe20003f36000 */
[C---:B------:R-:W-:Y:S01]  /*7c70*/  FADD.FTZ R17, -R144.reuse, R52 ;  /* 0x0000003490117221 */ /* 0x040fe20000010100 */
[-C--:B------:R-:W-:Y:S01]  /*7c80*/  FSEL R21, R21, R144.reuse, P4 ;  /* 0x0000009015157208 */ /* 0x080fe20002000000 */
[----:B------:R-:W-:Y:S01]  /*7c90*/  FADD.FTZ R64, -R144, R64 ;  /* 0x0000004090407221 */ /* 0x000fe20000010100 */
[----:B------:R-:W-:Y:S01]  /*7ca0*/  FSEL R20, R20, R144, P3 ;  /* 0x0000009014147208 */ /* 0x000fe20001800000 */
[----:B------:R-:W-:Y:S01]  /*7cb0*/  FMUL.FTZ R16, R152, R16 ;  /* 0x0000001098107220 */ /* 0x000fe20000410000 */
[-C--:B------:R-:W-:Y:S01]  /*7cc0*/  FSEL R17, R17, R144.reuse, P2 ;  /* 0x0000009011117208 */ /* 0x080fe20001000000 */
        /* <DEDUP_REMOVED lines=13> */
[----:B------:R-:W-:Y:S02]  /*7da0*/  F2FP.F16.F32.PACK_AB R49, R20, R21 ;  /* 0x000000151431723e */ /* 0x000fe400000000ff */
[----:B------:R-:W-:Y:S01]  /*7db0*/  F2FP.F16.F32.PACK_AB R48, R16, R17 ;  /* 0x000000111030723e */ /* 0x000fe200000000ff */
[C---:B--2---:R-:W-:Y:S01]  /*7dc0*/  FADD.FTZ R6, -R4.reuse, R6 ;  /* 0x0000000604067221 */ /* 0x044fe20000010100 */
[----:B------:R-:W-:Y:S04]  /*7dd0*/  FADD.FTZ R7, -R4, R7 ;  /* 0x0000000704077221 */ /* 0x000fe80000010100 */
[-C--:B------:R-:W-:Y:S02]  /*7de0*/  FSEL R37, R6, R4.reuse, P2 ;  /* 0x0000000406257208 */ /* 0x080fe40001000000 */
[----:B------:R-:W-:Y:S01]  /*7df0*/  FSEL R36, R7, R4, P1 ;  /* 0x0000000407247208 */ /* 0x000fe20000800000 */
[----:B---3--:R-:W-:Y:S06]  /*7e00*/  @!P0 BRA `(.L_x_1024) ;  /* 0x00000000007c8947 */ /* 0x008fec0003800000 */
        /* <DEDUP_REMOVED lines=31> */
.L_x_1024:
[----:B------:R2:W-:Y:S01]  /*8000*/  STS [R227+0x14000], R5 ;  /* 0x01400005e3007388 */ /* 0x0005e20000000800 */
[----:B-1----:R-:W-:Y:S01]  /*8010*/  FMUL.FTZ R6, R215, R36 ;  /* 0x00000024d7067220 */ /* 0x002fe20000410000 */
[C---:B------:R-:W-:Y:S01]  /*8020*/  FADD.FTZ R22, -R4.reuse, R22 ;  /* 0x0000001604167221 */ /* 0x040fe20000010100 */
[C---:B------:R-:W-:Y:S01]  /*8030*/  FADD.FTZ R19, -R4.reuse, R19 ;  /* 0x0000001304137221 */ /* 0x040fe20000010100 */
[----:B------:R-:W-:Y:S01]  /*8040*/  FSETP.GE.FTZ.AND P1, PT, R203, RZ, PT ;  /* 0x000000ffcb00720b */ /* 0x000fe20003f36000 */
[C---:B------:R-:W-:Y:S01]  /*8050*/  FADD.FTZ R18, -R4.reuse, R18 ;  /* 0x0000001204127221 */ /* 0x040fe20000010100 */
[----:B------:R-:W-:Y:S01]  /*8060*/  FSETP.GE.FTZ.AND P2, PT, R207, RZ, PT ;  /* 0x000000ffcf00720b */ /* 0x000fe20003f56000 */
[----:B------:R-:W-:Y:S01]  /*8070*/  FADD.FTZ R7, -R4, R23 ;  /* 0x0000001704077221 */ /* 0x000fe20000010100 */
[----:B------:R-:W-:Y:S01]  /*8080*/  FSETP.GE.FTZ.AND P3, PT, R210, RZ, PT ;  /* 0x000000ffd200720b */ /* 0x000fe20003f76000 */
[----:B------:R-:W-:Y:S01]  /*8090*/  FADD.FTZ R35, -R4, R35 ;  /* 0x0000002304237221 */ /* 0x000fe20000010100 */
[-C--:B------:R-:W-:Y:S01]  /*80a0*/  FSEL R22, R22, R4.reuse, P1 ;  /* 0x0000000416167208 */ /* 0x080fe20000800000 */
[C---:B------:R-:W-:Y:S01]  /*80b0*/  FADD.FTZ R17, -R4.reuse, R39 ;  /* 0x0000002704117221 */ /* 0x040fe20000010100 */
[----:B------:R-:W-:Y:S01]  /*80c0*/  FSEL R19, R19, R4, P2 ;  /* 0x0000000413137208 */ /* 0x000fe20001000000 */
[----:B------:R-:W-:Y:S01]  /*80d0*/  FADD.FTZ R50, -R4, R50 ;  /* 0x0000003204327221 */ /* 0x000fe20000010100 */
        /* <DEDUP_REMOVED lines=8> */
[-C--:B------:R-:W-:Y:S01]  /*8160*/  FSEL R7, R7, R4.reuse, P2 ;  /* 0x0000000407077208 */ /* 0x080fe20001000000 */
[----:B------:R-:W-:Y:S01]  /*8170*/  FADD.FTZ R18, -R4, R38 ;  /* 0x0000002604127221 */ /* 0x000fe20000010100 */
[-C--:B------:R-:W-:Y:S01]  /*8180*/  FSEL R35, R35, R4.reuse, P3 ;  /* 0x0000000423237208 */ /* 0x080fe20001800000 */
[----:B--2---:R-:W-:Y:S01]  /*8190*/  FMUL.FTZ R5, R216, R37 ;  /* 0x00000025d8057220 */ /* 0x004fe20000410000 */
[----:B------:R-:W-:Y:S01]  /*81a0*/  FSETP.GE.FTZ.AND P2, PT, R172, RZ, PT ;  /* 0x000000ffac00720b */ /* 0x000fe20003f56000 */
[----:B------:R-:W-:Y:S01]  /*81b0*/  FMUL.FTZ R19, R200, R7 ;  /* 0x00000007c8137220 */ /* 0x000fe20000410000 */
[----:B------:R-:W-:Y:S01]  /*81c0*/  FADD.FTZ R54, -R4, R54 ;  /* 0x0000003604367221 */ /* 0x000fe20000010100 */
[----:B------:R-:W-:Y:S01]  /*81d0*/  FMUL.FTZ R7, R173, R35 ;  /* 0x00000023ad077220 */ /* 0x000fe20000410000 */
[----:B------:R-:W-:Y:S01]  /*81e0*/  F2FP.F16.F32.PACK_AB R6, R6, R5 ;  /* 0x000000050606723e */ /* 0x000fe200000000ff */
[----:B------:R-:W-:Y:S01]  /*81f0*/  FADD.FTZ R5, -R4, R34 ;  /* 0x0000002204057221 */ /* 0x000fe20000010100 */
[-C--:B------:R-:W-:Y:S01]  /*8200*/  FSEL R18, R18, R4.reuse, P2 ;  /* 0x0000000412127208 */ /* 0x080fe20001000000 */
[----:B-----5:R-:W-:Y:S01]  /*8210*/  FADD.FTZ R8, -R3, R8 ;  /* 0x0000000803087221 */ /* 0x020fe20000010100 */
[----:B------:R-:W-:Y:S01]  /*8220*/  FSETP.GE.FTZ.AND P5, PT, R161, RZ, PT ;  /* 0x000000ffa100720b */ /* 0x000fe20003fb6000 */
[----:B------:R1:W-:Y:S01]  /*8230*/  STS [R227+0x14400], R6 ;  /* 0x01440006e3007388 */ /* 0x0003e20000000800 */
[-C--:B------:R-:W-:Y:S01]  /*8240*/  FSEL R5, R5, R4.reuse, P1 ;  /* 0x0000000405057208 */ /* 0x080fe20000800000 */
[----:B------:R-:W-:Y:S01]  /*8250*/  FADD.FTZ R9, -R3, R9 ;  /* 0x0000000903097221 */ /* 0x000fe20000010100 */
[----:B------:R-:W-:Y:S01]  /*8260*/  FSETP.GE.FTZ.AND P1, PT, R171, RZ, PT ;  /* 0x000000ffab00720b */ /* 0x000fe20003f36000 */
[----:B------:R-:W-:Y:S01]  /*8270*/  FADD.FTZ R13, -R3, R13 ;  /* 0x0000000d030d7221 */ /* 0x000fe20000010100 */
[----:B------:R-:W-:Y:S01]  /*8280*/  FSETP.GE.FTZ.AND P6, PT, R163, RZ, PT ;  /* 0x000000ffa300720b */ /* 0x000fe20003fd6000 */
[----:B------:R-:W-:Y:S01]  /*8290*/  FMUL.FTZ R16, R174, R5 ;  /* 0x00000005ae107220 */ /* 0x000fe20000410000 */
[----:B------:R-:W-:Y:S01]  /*82a0*/  FSEL R17, R17, R4, P1 ;  /* 0x0000000411117208 */ /* 0x000fe20000800000 */
[C---:B------:R-:W-:Y:S01]  /*82b0*/  FADD.FTZ R24, -R3.reuse, R24 ;  /* 0x0000001803187221 */ /* 0x040fe20000010100 */
[----:B------:R-:W-:Y:S01]  /*82c0*/  FSETP.GE.FTZ.AND P1, PT, R148, RZ, PT ;  /* 0x000000ff9400720b */ /* 0x000fe20003f36000 */
[----:B------:R-:W-:Y:S01]  /*82d0*/  FADD.FTZ R12, -R3, R12 ;  /* 0x0000000c030c7221 */ /* 0x000fe20000010100 */
[----:B------:R-:W-:Y:S01]  /*82e0*/  F2FP.F16.F32.PACK_AB R5, R20, R21 ;  /* 0x000000151405723e */ /* 0x000fe200000000ff */
[----:B------:R-:W-:Y:S01]  /*82f0*/  FMUL.FTZ R20, R172, R18 ;  /* 0x00000012ac147220 */ /* 0x000fe20000410000 */
[----:B------:R-:W-:Y:S01]  /*8300*/  F2FP.F16.F32.PACK_AB R23, R7, R16 ;  /* 0x000000100717723e */ /* 0x000fe200000000ff */
[C---:B------:R-:W-:Y:S01]  /*8310*/  FADD.FTZ R16, -R4.reuse, R55 ;  /* 0x0000003704107221 */ /* 0x040fe20000010100 */
[----:B------:R-:W-:Y:S01]  /*8320*/  FADD.FTZ R7, -R4, R66 ;  /* 0x0000004204077221 */ /* 0x000fe20000010100 */
[----:B------:R2:W-:Y:S01]  /*8330*/  STS [R229+0x14400], R5 ;  /* 0x01440005e5007388 */ /* 0x0005e20000000800 */
        /* <DEDUP_REMOVED lines=9> */
[----:B-1----:R-:W-:Y:S01]  /*83d0*/  FADD.FTZ R6, -R3, R40 ;  /* 0x0000002803067221 */ /* 0x002fe20000010100 */
[-C--:B------:R-:W-:Y:S01]  /*83e0*/  FSEL R17, R51, R4.reuse, P5 ;  /* 0x0000000433117208 */ /* 0x080fe20002800000 */
[----:B------:R-:W-:Y:S01]  /*83f0*/  STS [R229+0x14000], R134 ;  /* 0x01400086e5007388 */ /* 0x000fe20000000800 */
[----:B------:R-:W-:Y:S01]  /*8400*/  FSEL R54, R54, R4, P4 ;  /* 0x0000000436367208 */ /* 0x000fe20002000000 */
[----:B------:R-:W-:Y:S01]  /*8410*/  FMUL.FTZ R18, R163, R18 ;  /* 0x00000012a3127220 */ /* 0x000fe20000410000 */
[-C--:B------:R-:W-:Y:S01]  /*8420*/  FSEL R16, R16, R4.reuse, P3 ;  /* 0x0000000410107208 */ /* 0x080fe20001800000 */
[----:B------:R-:W-:Y:S01]  /*8430*/  FMUL.FTZ R17, R161, R17 ;  /* 0x00000011a1117220 */ /* 0x000fe20000410000 */
[----:B------:R-:W-:Y:S01]  /*8440*/  FSEL R7, R7, R4, P2 ;  /* 0x0000000407077208 */ /* 0x000fe20001000000 */
[----:B------:R-:W-:Y:S01]  /*8450*/  @P1 FADD.FTZ R4, -R4, R67 ;  /* 0x0000004304041221 */ /* 0x000fe20000010100 */
[----:B------:R-:W-:Y:S01]  /*8460*/  FSETP.GE.FTZ.AND P1, PT, R219, RZ, PT ;  /* 0x000000ffdb00720b */ /* 0x000fe20003f36000 */
[----:B------:R-:W-:Y:S01]  /*8470*/  FMUL.FTZ R54, R158, R54 ;  /* 0x000000369e367220 */ /* 0x000fe20000410000 */
[----:B------:R-:W-:Y:S01]  /*8480*/  FSETP.GE.FTZ.AND P3, PT, R220, RZ, PT ;  /* 0x000000ffdc00720b */ /* 0x000fe20003f76000 */
[----:B------:R-:W-:Y:S01]  /*8490*/  FMUL.FTZ R7, R151, R7 ;  /* 0x0000000797077220 */ /* 0x000fe20000410000 */
[----:B------:R-:W-:Y:S01]  /*84a0*/  FMUL.FTZ R4, R148, R4 ;  /* 0x0000000494047220 */ /* 0x000fe20000410000 */
[----:B------:R-:W-:Y:S01]  /*84b0*/  F2FP.F16.F32.PACK_AB R22, R19, R20 ;  /* 0x000000141316723e */ /* 0x000fe200000000ff */
[----:B--2---:R-:W-:Y:S01]  /*84c0*/  FADD.FTZ R5, -R3, R41 ;  /* 0x0000002903057221 */ /* 0x004fe20000010100 */
[----:B------:R-:W-:Y:S01]  /*84d0*/  FSEL R8, R8, R3, P1 ;  /* 0x0000000308087208 */ /* 0x000fe20000800000 */
[----:B------:R-:W-:Y:S01]  /*84e0*/  FMUL.FTZ R16, R157, R16 ;  /* 0x000000109d107220 */ /* 0x000fe20000410000 */
[----:B------:R-:W-:Y:S01]  /*84f0*/  F2FP.F16.F32.PACK_AB R20, R4, R7 ;  /* 0x000000070414723e */ /* 0x000fe200000000ff */
[C---:B------:R-:W-:Y:S01]  /*8500*/  FADD.FTZ R26, -R0.reuse, R26 ;  /* 0x0000001a001a7221 */ /* 0x040fe20000010100 */
[-C--:B------:R-:W-:Y:S01]  /*8510*/  FSEL R4, R9, R3.reuse, P3 ;  /* 0x0000000309047208 */ /* 0x080fe20001800000 */
        /* <DEDUP_REMOVED lines=8> */
[----:B------:R-:W-:Y:S01]  /*85a0*/  FADD.FTZ R27, -R0, R27 ;  /* 0x0000001b001b7221 */ /* 0x000fe20000010100 */
[----:B------:R-:W-:Y:S01]  /*85b0*/  FSETP.GE.FTZ.AND P5, PT, R209, RZ, PT ;  /* 0x000000ffd100720b */ /* 0x000fe20003fb6000 */
[----:B------:R-:W-:Y:S01]  /*85c0*/  FMUL.FTZ R13, R217, R13 ;  /* 0x0000000dd90d7220 */ /* 0x000fe20000410000 */
[-C--:B------:R-:W-:Y:S01]  /*85d0*/  FSEL R24, R24, R3.reuse, P1 ;  /* 0x0000000318187208 */ /* 0x080fe20000800000 */
[----:B------:R-:W-:Y:S01]  /*85e0*/  FADD.FTZ R31, -R0, R31 ;  /* 0x0000001f001f7221 */ /* 0x000fe20000010100 */
[----:B------:R-:W-:Y:S01]  /*85f0*/  F2FP.F16.F32.PACK_AB R4, R4, R8 ;  /* 0x000000080404723e */ /* 0x000fe200000000ff */
[----:B------:R-:W-:Y:S01]  /*8600*/  FADD.FTZ R8, -R3, R28 ;  /* 0x0000001c03087221 */ /* 0x000fe20000010100 */
[-C--:B------:R-:W-:Y:S01]  /*8610*/  FSEL R12, R12, R3.reuse, P2 ;  /* 0x000000030c0c7208 */ /* 0x080fe20001000000 */
[----:B------:R-:W-:Y:S01]  /*8620*/  FMUL.FTZ R24, R208, R24 ;  /* 0x00000018d0187220 */ /* 0x000fe20000410000 */
[----:B------:R-:W-:Y:S01]  /*8630*/  FSETP.GE.FTZ.AND P1, PT, R192, RZ, PT ;  /* 0x000000ffc000720b */ /* 0x000fe20003f36000 */
[----:B------:R1:W-:Y:S01]  /*8640*/  STS [R227+0x16000], R4 ;  /* 0x01600004e3007388 */ /* 0x0003e20000000800 */
        /* <DEDUP_REMOVED lines=8> */
[----:B------:R-:W-:Y:S01]  /*86d0*/  FSETP.GE.FTZ.AND P1, PT, R156, RZ, PT ;  /* 0x000000ff9c00720b */ /* 0x000fe20003f36000 */
[----:B------:R-:W-:Y:S01]  /*86e0*/  IMAD.MOV.U32 R146, RZ, RZ, R235 ;  /* 0x000000ffff927224 */ /* 0x000fe200078e00eb */
[-C--:B------:R-:W-:Y:S01]  /*86f0*/  FSEL R8, R8, R3.reuse, P4 ;  /* 0x0000000308087208 */ /* 0x080fe20002000000 */
[----:B------:R-:W-:Y:S01]  /*8700*/  IMAD.MOV.U32 R147, RZ, RZ, R234 ;  /* 0x000000ffff937224 */ /* 0x000fe200078e00ea */
[----:B------:R-:W-:Y:S02]  /*8710*/  FSEL R6, R6, R3, P2 ;  /* 0x0000000306067208 */ /* 0x000fe40001000000 */
[----:B------:R-:W-:Y:S02]  /*8720*/  FSETP.GE.FTZ.AND P3, PT, R204, RZ, PT ;  /* 0x000000ffcc00720b */ /* 0x000fe40003f76000 */
        /* <DEDUP_REMOVED lines=113> */
[----:B------:R-:W-:Y:S02]  /*8e40*/  F2FP.F16.F32.PACK_AB R6, R6, R10 ;  /* 0x0000000a0606723e */ /* 0x000fe400000000ff */
[----:B------:R-:W-:Y:S02]  /*8e50*/  LEA R148, R250, UR4, 0x1 ;  /* 0x00000004fa947c11 */ /* 0x000fe4000f8e08ff */
        /* <DEDUP_REMOVED lines=13> */
[----:B--2---:R-:W-:Y:S04]  /*8f30*/  IMAD.IADD R0, R2, 0x1, R178 ;  /* 0x0000000102007824 */ /* 0x004fe800078e02b2 */
[----:B------:R-:W-:Y:S05]  /*8f40*/  STS [R230+0x16000], R18 ;  /* 0x01600012e6007388 */ /* 0x000fea0000000800 */
[----:B------:R-:W-:Y:S01]  /*8f50*/  STS [R230+0x16400], R6 ;  /* 0x01640006e6007388 */ /* 0x000fe20000000800 */
[----:B------:R-:W-:Y:S06]  /*8f60*/  BAR.SYNC.DEFER_BLOCKING 0x0 ;  /* 0x0000000000007b1d */ /* 0x000fec0000010000 */
        /* <DEDUP_REMOVED lines=81> */
[C---:B------:R-:W-:Y:S01]  /*9480*/  HMMA.16816.F32 R72, R12.reuse, R8, R72 ;  /* 0x000000080c48723c */ /* 0x040fe20000001848 */
[----:B------:R-:W-:Y:S05]  /*9490*/  BAR.SYNC.DEFER_BLOCKING 0x0 ;  /* 0x0000000000007b1d */ /* 0x000fea0000010000 */
[-C--:B------:R-:W-:Y:S06]  /*94a0*/  HMMA.16816.F32 R76, R12, R10.reuse, R76 ;  /* 0x0000000a0c4c723c */ /* 0x080fec000000184c */
[C---:B------:R-:W-:Y:S06]  /*94b0*/  HMMA.16816.F32 R80, R4.reuse, R10, R80 ;  /* 0x0000000a0450723c */ /* 0x040fec0000001850 */
[-C--:B-1----:R-:W-:Y:S06]  /*94c0*/  HMMA.16816.F32 R84, R4, R16.reuse, R84 ;  /* 0x000000100454723c */ /* 0x082fec0000001854 */
[C---:B------:R-:W-:Y:S06]  /*94d0*/  HMMA.16816.F32 R88, R12.reuse, R16, R88 ;  /* 0x000000100c58723c */ /* 0x040fec0000001858 */
[-C--:B------:R-:W-:Y:S06]  /*94e0*/  HMMA.16816.F32 R92, R12, R18.reuse, R92 ;  /* 0x000000120c5c723c */ /* 0x080fec000000185c */
[----:B------:R-:W-:Y:S06]  /*94f0*/  HMMA.16816.F32 R96, R4, R18, R96 ;  /* 0x000000120460723c */ /* 0x000fec0000001860 */
[-C--:B--2---:R-:W-:Y:S06]  /*9500*/  HMMA.16816.F32 R68, R20, R24.reuse, R68 ;  /* 0x000000181444723c */ /* 0x084fec0000001844 */
[C---:B------:R-:W-:Y:S06]  /*9510*/  HMMA.16816.F32 R72, R28.reuse, R24, R72 ;  /* 0x000000181c48723c */ /* 0x040fec0000001848 */
[-C--:B------:R-:W-:Y:S06]  /*9520*/  HMMA.16816.F32 R76, R28, R26.reuse, R76 ;  /* 0x0000001a1c4c723c */ /* 0x080fec000000184c */
[C---:B------:R-:W-:Y:S06]  /*9530*/  HMMA.16816.F32 R80, R20.reuse, R26, R80 ;  /* 0x0000001a1450723c */ /* 0x040fec0000001850 */
[-C--:B---3--:R-:W-:Y:S06]  /*9540*/  HMMA.16816.F32 R84, R20, R32.reuse, R84 ;  /* 0x000000201454723c */ /* 0x088fec0000001854 */
        /* <DEDUP_REMOVED lines=31> */
.L_x_1025:
[----:B------:R-:W-:Y:S01]  /*9740*/  LDSM.16.M88.4 R32, [R184+UR4+0x14000] ;  /* 0x01400004b820783b */ /* 0x000fe20008000200 */
[----:B------:R-:W-:Y:S01]  /*9750*/  VIADD R0, R3, UR5 ;  /* 0x0000000503007c36 */ /* 0x000fe20008000000 */
[----:B------:R-:W-:Y:S01]  /*9760*/  ULOP3.LUT UR11, UR10, 0x1, URZ, 0xc0, !UPT ;  /* 0x000000010a0b7892 */ /* 0x000fe2000f8ec03f */
[----:B------:R-:W-:Y:S01]  /*9770*/  IMAD.MOV.U32 R149, RZ, RZ, 0x4 ;  /* 0x00000004ff957424 */ /* 0x000fe200078e00ff */
[----:B------:R-:W1:Y:S01]  /*9780*/  LDSM.16.MT88.4 R16, [R2+0x4000] ;  /* 0x004000000210783b */ /* 0x000e620000004200 */
[----:B------:R-:W-:Y:S01]  /*9790*/  IMAD.IADD R3, R0, 0x1, R178 ;  /* 0x0000000100037824 */ /* 0x000fe200078e02b2 */
[----:B------:R-:W-:Y:S01]  /*97a0*/  UISETP.NE.U32.AND UP0, UPT, UR11, 0x1, UPT ;  /* 0x000000010b00788c */ /* 0x000fe2000bf05070 */
[----:B------:R-:W-:Y:S01]  /*97b0*/  VIADD R0, R184, UR4 ;  /* 0x00000004b8007c36 */ /* 0x000fe20008000000 */
[----:B------:R-:W2:Y:S01]  /*97c0*/  LDSM.16.M88.4 R28, [R184+UR4+0x16000] ;  /* 0x01600004b81c783b */ /* 0x000ea20008000200 */
[----:B------:R-:W-:Y:S02]  /*97d0*/  UISETP.GT.AND UP2, UPT, UR10, UR24, UPT ;  /* 0x000000180a00728c */ /* 0x000fe4000bf44270 */
[--C-:B------:R-:W-:Y:S01]  /*97e0*/  IMAD.IADD R144, R185, 0x1, R0.reuse ;  /* 0x00000001b9907824 */ /* 0x100fe200078e0200 */
[----:B------:R-:W3:Y:S01]  /*97f0*/  LDSM.16.MT88.4 R36, [R3] ;  /* 0x000000000324783b */ /* 0x000ee20000004200 */
[C---:B------:R-:W-:Y:S01]  /*9800*/  IMAD.IADD R0, R178.reuse, 0x1, R0 ;  /* 0x00000001b2007824 */ /* 0x040fe200078e0200 */
[----:B------:R-:W-:Y:S01]  /*9810*/  @UP3 UIADD3 UR13, UP1, UR18, -0x200, URZ ;  /* 0xfffffe00120d3890 */ /* 0x000fe2000ff3e03f */
[----:B------:R-:W-:Y:S01]  /*9820*/  IMAD.IADD R145, R178, 0x1, R144 ;  /* 0x00000001b2917824 */ /* 0x000fe200078e0290 */
[----:B------:R-:W-:Y:S01]  /*9830*/  LDSM.16.MT88.4 R44, [R2+0x4800] ;  /* 0x00480000022c783b */ /* 0x000fe20000004200 */
[----:B------:R-:W-:Y:S01]  /*9840*/  IMAD.MOV.U32 R178, RZ, RZ, R248 ;  /* 0x000000ffffb27224 */ /* 0x000fe200078e00f8 */
[----:B------:R-:W-:Y:S02]  /*9850*/  @UP3 UIADD3.X UR11, UR19, -0x1, URZ, UP1, !UPT ;  /* 0xffffffff130b3890 */ /* 0x000fe40008ffe43f */
[----:B------:R-:W4:Y:S01]  /*9860*/  LDSM.16.M88.4 R40, [R144+0x14000] ;  /* 0x014000009028783b */ /* 0x000f220000000200 */
[----:B------:R-:W-:Y:S03]  /*9870*/  UIADD3 UR10, UR10, -0x1, URZ ;  /* 0xffffffff0a0a7890 */ /* 0x000fe6000fffe03f */
        /* <DEDUP_REMOVED lines=51> */
[----:B------:R2:W-:Y:S04]  /*9bb0*/  LDSM.16.M88.4 R36, [R0+0x18000] ;  /* 0x018000000024783b */ /* 0x0005e80000000200 */
[----:B------:R-:W-:Y:S01]  /*9bc0*/  LDSM.16.MT88.4 R140, [R3+0x3000] ;  /* 0x00300000038c783b */ /* 0x000fe20000004200 */
[-C--:B---3--:R-:W-:Y:S06]  /*9bd0*/  HMMA.16816.F32 R4, R40, R48.reuse, R4 ;  /* 0x000000302804723c */ /* 0x088fec0000001804 */
[C---:B----4-:R-:W-:Y:S06]  /*9be0*/  HMMA.16816.F32 R8, R52.reuse, R48, R8 ;  /* 0x000000303408723c */ /* 0x050fec0000001808 */
[-C--:B------:R-:W-:Y:S06]  /*9bf0*/  HMMA.16816.F32 R12, R52, R50.reuse, R12 ;  /* 0x00000032340c723c */ /* 0x080fec000000180c */
[C---:B------:R-:W-:Y:S01]  /*9c00*/  HMMA.16816.F32 R16, R40.reuse, R50, R16 ;  /* 0x000000322810723c */ /* 0x040fe20000001810 */
[----:B------:R-:W3:Y:S01]  /*9c10*/  LDSM.16.MT88.4 R48, [R2+0x7000] ;  /* 0x007000000230783b */ /* 0x000ee20000004200 */
[----:B--2---:R-:W2:Y:S04]  /*9c20*/  LDC R0, c[0x0][0x270] ;  /* 0x00009c00ff007b82 */ /* 0x004ea80000000800 */
[-C--:B------:R-:W-:Y:S06]  /*9c30*/  HMMA.16816.F32 R20, R40, R60.reuse, R20 ;  /* 0x0000003c2814723c */ /* 0x080fec0000001814 */
[C---:B------:R-:W-:Y:S06]  /*9c40*/  HMMA.16816.F32 R24, R52.reuse, R60, R24 ;  /* 0x0000003c3418723c */ /* 0x040fec0000001818 */
[-C--:B------:R-:W-:Y:S01]  /*9c50*/  HMMA.16816.F32 R28, R52, R62.reuse, R28 ;  /* 0x0000003e341c723c */ /* 0x080fe2000000181c */
[----:B------:R-:W-:Y:S05]  /*9c60*/  LDSM.16.MT88.4 R52, [R2+0x7800] ;  /* 0x007800000234783b */ /* 0x000fea0000004200 */
[----:B------:R-:W-:Y:S01]  /*9c70*/  HMMA.16816.F32 R32, R40, R62, R32 ;  /* 0x0000003e2820723c */ /* 0x000fe20000001820 */
[----:B------:R-:W4:Y:S04]  /*9c80*/  LDSM.16.M88.4 R40, [R145+0x18000] ;  /* 0x018000009128783b */ /* 0x000f280000000200 */
        /* <DEDUP_REMOVED lines=19> */
[----:B--2---:R-:W-:Y:S01]  /*9dc0*/  IMAD R38, R0, UR26, RZ ;  /* 0x0000001a00267c24 */ /* 0x004fe2000f8e02ff */
[C---:B-1----:R-:W-:Y:S05]  /*9dd0*/  HMMA.16816.F32 R8, R56.reuse, R52, R8 ;  /* 0x000000343808723c */ /* 0x042fea0000001808 */
[----:B------:R-:W-:Y:S01]  /*9de0*/  IMAD.U32 R0, R38, -0x80, RZ ;  /* 0xffffff8026007824 */ /* 0x000fe200078e00ff */
[-C--:B------:R-:W-:Y:S05]  /*9df0*/  HMMA.16816.F32 R12, R56, R54.reuse, R12 ;  /* 0x00000036380c723c */ /* 0x080fea000000180c */
[----:B------:R-:W-:Y:S01]  /*9e00*/  LEA R235, P1, R0, R146, 0x2 ;  /* 0x0000009200eb7211 */ /* 0x000fe200078210ff */
[C---:B------:R-:W-:Y:S05]  /*9e10*/  HMMA.16816.F32 R16, R40.reuse, R54, R16 ;  /* 0x000000362810723c */ /* 0x040fea0000001810 */
[----:B------:R-:W-:Y:S01]  /*9e20*/  @P0 VIADD R36, R236, 0xffffff80 ;  /* 0xffffff80ec240836 */ /* 0x000fe20000000000 */
[-C--:B------:R-:W-:Y:S05]  /*9e30*/  HMMA.16816.F32 R20, R40, R60.reuse, R20 ;  /* 0x0000003c2814723c */ /* 0x080fea0000001814 */
[----:B------:R-:W-:Y:S01]  /*9e40*/  LEA.HI.X.SX32 R234, R0, R147, 0x2, P1 ;  /* 0x0000009300ea7211 */ /* 0x000fe200008f16ff */
[C---:B------:R-:W-:Y:S05]  /*9e50*/  HMMA.16816.F32 R24, R56.reuse, R60, R24 ;  /* 0x0000003c3818723c */ /* 0x040fea0000001818 */
[----:B------:R-:W-:Y:S01]  /*9e60*/  IMAD.MOV.U32 R2, RZ, RZ, R235 ;  /* 0x000000ffff027224 */ /* 0x000fe200078e00eb */
[-C--:B------:R-:W-:Y:S05]  /*9e70*/  HMMA.16816.F32 R28, R56, R62.reuse, R28 ;  /* 0x0000003e381c723c */ /* 0x080fea000000181c */
[----:B------:R-:W-:Y:S01]  /*9e80*/  IMAD.SHL.U32 R0, R38, 0x8, RZ ;  /* 0x0000000826007824 */ /* 0x000fe200078e00ff */
[----:B------:R-:W-:Y:S05]  /*9e90*/  HMMA.16816.F32 R32, R40, R62, R32 ;  /* 0x0000003e2820723c */ /* 0x000fea0000001820 */
[----:B------:R-:W-:Y:S01]  /*9ea0*/  @P0 IMAD.WIDE R36, R36, R149, UR18 ;  /* 0x0000001224240e25 */ /* 0x000fe2000f8e0295 */
[-C--:B------:R-:W-:Y:S01]  /*9eb0*/  LEA R52, P1, R0, R2.reuse, 0x2 ;  /* 0x0000000200347211 */ /* 0x080fe200078210ff */
[----:B------:R-:W-:Y:S01]  /*9ec0*/  @UP3 UMOV UR18, UR13 ;  /* 0x0000000d00123c82 */ /* 0x000fe20008000000 */
[----:B------:R-:W-:Y:S02]  /*9ed0*/  @UP3 UMOV UR19, UR11 ;  /* 0x0000000b00133c82 */ /* 0x000fe40008000000 */
[----:B------:R-:W5:Y:S01]  /*9ee0*/  @P0 LDG.E R240, desc[UR8][R36.64] ;  /* 0x0000000824f00981 */ /* 0x000f62000c1e1900 */
[----:B------:R-:W-:Y:S02]  /*9ef0*/  IMAD.MOV.U32 R3, RZ, RZ, R234 ;  /* 0x000000ffff037224 */ /* 0x000fe400078e00ea */
[C---:B------:R-:W-:Y:S01]  /*9f00*/  IMAD.SHL.U32 R44, R38.reuse, 0x10, RZ ;  /* 0x00000010262c7824 */ /* 0x040fe200078e00ff */
[----:B------:R-:W5:Y:S01]  /*9f10*/  @P0 LDG.E R241, desc[UR8][R36.64+0x20] ;  /* 0x0000200824f10981 */ /* 0x000f62000c1e1900 */
[----:B------:R-:W-:Y:S01]  /*9f20*/  IMAD.SHL.U32 R43, R38, 0x20, RZ ;  /* 0x00000020262b7824 */ /* 0x000fe200078e00ff */
[-C--:B------:R-:W-:Y:S01]  /*9f30*/  LEA.HI.X.SX32 R53, R0, R3.reuse, 0x2, P1 ;  /* 0x0000000300357211 */ /* 0x080fe200008f16ff */
[C---:B------:R-:W-:Y:S01]  /*9f40*/  IMAD R42, R38.reuse, 0x28, RZ ;  /* 0x00000028262a7824 */ /* 0x040fe200078e02ff */
[----:B------:R-:W5:Y:S01]  /*9f50*/  @P0 LDG.E R238, desc[UR8][R36.64+0x100] ;  /* 0x0001000824ee0981 */ /* 0x000f62000c1e1900 */
[C---:B------:R-:W-:Y:S03]  /*9f60*/  IMAD R39, R38.reuse, 0x30, RZ ;  /* 0x0000003026277824 */ /* 0x040fe600078e02ff */
[----:B------:R1:W5:Y:S04]  /*9f70*/  @P0 LDG.E R239, desc[UR8][R36.64+0x120] ;  /* 0x0001200824ef0981 */ /* 0x000368000c1e1900 */
[----:B------:R2:W-:Y:S04]  /*9f80*/  REDG.E.ADD.F32.FTZ.RN.STRONG.GPU desc[UR8][R2.64], R4 ;  /* 0x00000004020079a6 */ /* 0x0005e8000c10f388 */
[----:B------:R3:W-:Y:S01]  /*9f90*/  REDG.E.ADD.F32.FTZ.RN.STRONG.GPU desc[UR8][R52.64], R5 ;  /* 0x00000005340079a6 */ /* 0x0007e2000c10f388 */
[----:B-1----:R-:W-:Y:S01]  /*9fa0*/  IMAD R37, R38, 0x18, RZ ;  /* 0x0000001826257824 */ /* 0x002fe200078e02ff */
[-C--:B------:R-:W-:Y:S04]  /*9fb0*/  LEA R36, P2, R43, R2.reuse, 0x2 ;  /* 0x000000022b247211 */ /* 0x080fe800078410ff */
[CC--:B------:R-:W-:Y:S02]  /*9fc0*/  LEA R40, P0, R37.reuse, R2.reuse, 0x2 ;  /* 0x0000000225287211 */ /* 0x0c0fe400078010ff */
[CC--:B--2---:R-:W-:Y:S02]  /*9fd0*/  LEA R4, P1, R44.reuse, R2.reuse, 0x2 ;  /* 0x000000022c047211 */ /* 0x0c4fe400078210ff */
[-C--:B------:R-:W-:Y:S02]  /*9fe0*/  LEA.HI.X.SX32 R41, R37, R3.reuse, 0x2, P0 ;  /* 0x0000000325297211 */ /* 0x080fe400000f16ff */
[-C--:B---3--:R-:W-:Y:S02]  /*9ff0*/  LEA.HI.X.SX32 R5, R44, R3.reuse, 0x2, P1 ;  /* 0x000000032c057211 */ /* 0x088fe400008f16ff */
[-C--:B------:R-:W-:Y:S03]  /*a000*/  LEA.HI.X.SX32 R37, R43, R3.reuse, 0x2, P2 ;  /* 0x000000032b257211 */ /* 0x080fe600010f16ff */
        /* <DEDUP_REMOVED lines=265> */
[----:B------:R-:W-:Y:S01]  /*b0a0*/  STS [R252], R30 ;  /* 0x0000001efc007388 */ /* 0x000fe20000000800 */
[----:B------:R-:W-:Y:S01]  /*b0b0*/  FMUL.FTZ R126, R126, UR6 ;  /* 0x000000067e7e7c20 */ /* 0x000fe20008410000 */
[----:B------:R-:W-:Y:S01]  /*b0c0*/  FMUL.FTZ R127, R127, UR6 ;  /* 0x000000067f7f7c20 */ /* 0x000fe20008410000 */
[----:B------:R-:W-:Y:S01]  /*b0d0*/  F2FP.F16.F32.PACK_AB R18, R18, R128 ;  /* 0x000000801212723e */ /* 0x000fe200000000ff */
[----:B------:R-:W-:Y:S01]  /*b0e0*/  STS [R252+0x400], R29 ;  /* 0x0004001dfc007388 */ /* 0x000fe20000000800 */
[----:B------:R-:W-:Y:S01]  /*b0f0*/  FMUL.FTZ R68, R68, UR7 ;  /* 0x0000000744447c20 */ /* 0x000fe20008410000 */
[----:B------:R-:W-:Y:S01]  /*b100*/  FMUL.FTZ R16, R69, UR7 ;  /* 0x0000000745107c20 */ /* 0x000fe20008410000 */
[----:B------:R-:W-:Y:S01]  /*b110*/  F2FP.F16.F32.PACK_AB R17, R17, R130 ;  /* 0x000000821111723e */ /* 0x000fe200000000ff */
[----:B------:R-:W-:Y:S01]  /*b120*/  UISETP.NE.AND UP0, UPT, UR31, -0x1, UPT ;  /* 0xffffffff1f00788c */ /* 0x000fe2000bf05270 */
        /* <DEDUP_REMOVED lines=34> */
[----:B------:R-:W-:Y:S01]  /*b350*/  PLOP3.LUT P0, PT, PT, PT, UP0, 0x80, 0x0 ;  /* 0x000000000000781c */ /* 0x000fe20003f0f008 */
[----:B------:R-:W-:Y:S01]  /*b360*/  FMUL.FTZ R6, R89, UR7 ;  /* 0x0000000759067c20 */ /* 0x000fe20008410000 */
[----:B------:R-:W-:Y:S01]  /*b370*/  F2FP.F16.F32.PACK_AB R9, R9, R78 ;  /* 0x0000004e0909723e */ /* 0x000fe200000000ff */
[----:B------:R-:W-:Y:S01]  /*b380*/  @UP0 UIADD3 UR12, UR25, UR31, URZ ;  /* 0x0000001f190c0290 */ /* 0x000fe2000fffe03f */
[----:B------:R-:W-:Y:S01]  /*b390*/  FMUL.FTZ R90, R90, UR7 ;  /* 0x000000075a5a7c20 */ /* 0x000fe20008410000 */
[----:B------:R-:W-:Y:S01]  /*b3a0*/  FMUL.FTZ R5, R91, UR7 ;  /* 0x000000075b057c20 */ /* 0x000fe20008410000 */
[----:B------:R-:W-:Y:S01]  /*b3b0*/  FMUL.FTZ R92, R92, UR7 ;  /* 0x000000075c5c7c20 */ /* 0x000fe20008410000 */
[----:B------:R-:W-:Y:S01]  /*b3c0*/  FMUL.FTZ R2, R93, UR7 ;  /* 0x000000075d027c20 */ /* 0x000fe20008410000 */
[----:B------:R-:W-:Y:S01]  /*b3d0*/  FMUL.FTZ R94, R94, UR7 ;  /* 0x000000075e5e7c20 */ /* 0x000fe20008410000 */
[----:B------:R-:W-:Y:S01]  /*b3e0*/  FMUL.FTZ R0, R95, UR7 ;  /* 0x000000075f007c20 */ /* 0x000fe20008410000 */
[----:B------:R-:W-:Y:S01]  /*b3f0*/  F2FP.F16.F32.PACK_AB R8, R8, R84 ;  /* 0x000000540808723e */ /* 0x000fe200000000ff */
[----:B------:R-:W-:Y:S01]  /*b400*/  @UP0 ULDC.64 UR6, c[0x0][0x450] ;  /* 0x0001140000060ab9 */ /* 0x000fe20000000a00 */
[----:B------:R-:W-:Y:S01]  /*b410*/  F2FP.F16.F32.PACK_AB R7, R7, R86 ;  /* 0x000000560707723e */ /* 0x000fe200000000ff */
[----:B------:R-:W-:Y:S01]  /*b420*/  @UP0 UIMAD.WIDE.U32 UR10, UR12, UR6, URZ ;  /* 0x000000060c0a02a5 */ /* 0x000fe2000f8e003f */
[----:B------:R-:W-:Y:S01]  /*b430*/  F2FP.F16.F32.PACK_AB R4, R4, R96 ;  /* 0x000000600404723e */ /* 0x000fe200000000ff */
[----:B------:R-:W-:Y:S01]  /*b440*/  @UP0 UIMAD UR12, UR12, UR7, URZ ;  /* 0x000000070c0c02a4 */ /* 0x000fe2000f8e023f */
[----:B------:R-:W-:Y:S01]  /*b450*/  F2FP.F16.F32.PACK_AB R3, R3, R98 ;  /* 0x000000620303723e */ /* 0x000fe200000000ff */
[----:B------:R-:W-:Y:S01]  /*b460*/  USHF.L.U32 UR19, UR20, 0x7, URZ ;  /* 0x0000000714137899 */ /* 0x000fe2000800063f */
[----:B------:R-:W-:Y:S01]  /*b470*/  F2FP.F16.F32.PACK_AB R6, R6, R88 ;  /* 0x000000580606723e */ /* 0x000fe200000000ff */
[----:B------:R-:W-:Y:S01]  /*b480*/  @UP0 UIADD3 UR23, UR11, UR12, URZ ;  /* 0x0000000c0b170290 */ /* 0x000fe2000fffe03f */
[----:B------:R-:W-:Y:S01]  /*b490*/  F2FP.F16.F32.PACK_AB R5, R5, R90 ;  /* 0x0000005a0505723e */ /* 0x000fe200000000ff */
[----:B------:R-:W-:Y:S01]  /*b4a0*/  @UP0 UMOV UR22, UR10 ;  /* 0x0000000a00160c82 */ /* 0x000fe20008000000 */
[----:B------:R-:W-:-:S02]  /*b4b0*/  F2FP.F16.F32.PACK_AB R2, R2, R92 ;  /* 0x0000005c0202723e */ /* 0x000fc400000000ff */
[----:B------:R-:W-:Y:S01]  /*b4c0*/  F2FP.F16.F32.PACK_AB R0, R0, R94 ;  /* 0x0000005e0000723e */ /* 0x000fe200000000ff */
[----:B--2---:R-:W-:Y:S04]  /*b4d0*/  STS [R135], R26 ;  /* 0x0000001a87007388 */ /* 0x004fe80000000800 */
[----:B---3--:R-:W-:Y:S04]  /*b4e0*/  STS [R134], R25 ;  /* 0x0000001986007388 */ /* 0x008fe80000000800 */
[----:B------:R-:W-:Y:S04]  /*b4f0*/  STS [R252+0x2000], R28 ;  /* 0x0020001cfc007388 */ /* 0x000fe80000000800 */
[----:B------:R-:W-:Y:S04]  /*b500*/  STS [R252+0x2400], R27 ;  /* 0x0024001bfc007388 */ /* 0x000fe80000000800 */
[----:B----4-:R-:W-:Y:S04]  /*b510*/  STS [R133], R24 ;  /* 0x0000001885007388 */ /* 0x010fe80000000800 */
        /* <DEDUP_REMOVED lines=9> */
[----:B------:R1:W-:Y:S04]  /*b5b0*/  STS [R252+0x4000], R16 ;  /* 0x00400010fc007388 */ /* 0x0003e80000000800 */
[----:B------:R-:W-:Y:S04]  /*b5c0*/  STS [R252+0x4400], R15 ;  /* 0x0044000ffc007388 */ /* 0x000fe80000000800 */
[----:B------:R-:W-:Y:S04]  /*b5d0*/  STS [R135+0x4000], R12 ;  /* 0x0040000c87007388 */ /* 0x000fe80000000800 */
[----:B------:R-:W-:Y:S04]  /*b5e0*/  STS [R134+0x4000], R11 ;  /* 0x0040000b86007388 */ /* 0x000fe80000000800 */
[----:B------:R-:W-:Y:S04]  /*b5f0*/  STS [R252+0x6000], R14 ;  /* 0x0060000efc007388 */ /* 0x000fe80000000800 */
[----:B------:R-:W-:Y:S04]  /*b600*/  STS [R252+0x6400], R13 ;  /* 0x0064000dfc007388 */ /* 0x000fe80000000800 */
[----:B------:R-:W-:Y:S01]  /*b610*/  STS [R133+0x4000], R10 ;  /* 0x0040000a85007388 */ /* 0x000fe20000000800 */
[----:B-1----:R-:W1:Y:S03]  /*b620*/  S2R R16, SR_TID.X ;  /* 0x0000000000107919 */ /* 0x002e660000002100 */
        /* <DEDUP_REMOVED lines=9> */
[----:B-1----:R-:W-:Y:S01]  /*b6c0*/  SHF.R.S32.HI R0, RZ, 0x1f, R16 ;  /* 0x0000001fff007819 */ /* 0x002fe20000011410 */
        /* <DEDUP_REMOVED lines=14> */
.L_x_1027:
        /* <DEDUP_REMOVED lines=23> */
.L_x_1028:
        /* <DEDUP_REMOVED lines=14> */
[----:B------:R-:W-:Y:S01]  /*ba00*/  ULDC.64 UR16, c[0x0][0x468] ;  /* 0x00011a0000107ab9 */ /* 0x000fe20000000a00 */
[----:B------:R-:W-:Y:S01]  /*ba10*/  ISETP.GE.AND P4, PT, R0, UR14, PT ;  /* 0x0000000e00007c0c */ /* 0x000fe2000bf86270 */
[----:B------:R-:W-:Y:S01]  /*ba20*/  BSSY B0, `(.L_x_1029) ;  /* 0x000001d000007945 */ /* 0x000fe20003800000 */
[----:B------:R-:W-:Y:S01]  /*ba30*/  MOV R4, UR13 ;  /* 0x0000000d00047c02 */ /* 0x000fe20008000f00 */
[----:B------:R-:W-:Y:S01]  /*ba40*/  UIMAD UR13, UR15, UR16, URZ ;  /* 0x000000100f0d72a4 */ /* 0x000fe2000f8e023f */
[----:B------:R-:W-:-:S02]  /*ba50*/  IADD3 R2, P0, R2, UR22, RZ ;  /* 0x0000001602027c10 */ /* 0x000fc4000ff1e0ff */
[----:B------:R-:W-:Y:S01]  /*ba60*/  ISETP.GE.AND P2, PT, R5, UR14, PT ;  /* 0x0000000e05007c0c */ /* 0x000fe2000bf46270 */
[----:B------:R-:W-:Y:S01]  /*ba70*/  UIMAD UR17, UR59, UR17, UR13 ;  /* 0x000000113b1172a4 */ /* 0x000fe2000f8e020d */
[----:B------:R-:W-:Y:S01]  /*ba80*/  IADD3.X R3, R3, UR23, R4, P0, !PT ;  /* 0x0000001703037c10 */ /* 0x000fe200087fe404 */
[----:B------:R1:W2:Y:S01]  /*ba90*/  LDS.128 R16, [R148+0xd000] ;  /* 0x00d0000094107984 */ /* 0x0002a20000000c00 */
[----:B------:R-:W-:Y:S01]  /*baa0*/  IMAD.U32 R4, RZ, RZ, UR16 ;  /* 0x00000010ff047e24 */ /* 0x000fe2000f8e00ff */
[----:B------:R-:W-:Y:S01]  /*bab0*/  SHF.R.S32.HI R11, RZ, 0x1f, R0 ;  /* 0x0000001fff0b7819 */ /* 0x000fe20000011400 */
[----:B------:R-:W-:Y:S01]  /*bac0*/  VIADD R5, R0, 0x60 ;  /* 0x0000006000057836 */ /* 0x000fe20000000000 */
[----:B------:R1:W3:Y:S01]  /*bad0*/  LDS.128 R20, [R148+0x11000] ;  /* 0x0110000094147984 */ /* 0x0002e20000000c00 */
[----:B------:R-:W-:-:S03]  /*bae0*/  IMAD.WIDE.U32 R2, R4, UR59, R2 ;  /* 0x0000003b04027c25 */ /* 0x000fc6000f8e0002 */
[----:B------:R1:W4:Y:S01]  /*baf0*/  LDS.128 R24, [R148+0x12000] ;  /* 0x0120000094187984 */ /* 0x0003220000000c00 */
[----:B------:R-:W-:Y:S02]  /*bb00*/  ISETP.GE.AND P1, PT, R5, UR14, PT ;  /* 0x0000000e05007c0c */ /* 0x000fe4000bf26270 */
[----:B------:R-:W-:Y:S01]  /*bb10*/  IADD3 R10, R3, UR17, RZ ;  /* 0x00000011030a7c10 */ /* 0x000fe2000fffe0ff */
[----:B------:R1:W1:Y:S01]  /*bb20*/  LDS.128 R28, [R148+0x13000] ;  /* 0x01300000941c7984 */ /* 0x0002620000000c00 */
[----:B------:R-:W-:Y:S09]  /*bb30*/  @P4 BRA `(.L_x_1030) ;  /* 0x00000000002c4947 */ /* 0x000ff20003800000 */
        /* <DEDUP_REMOVED lines=11> */
.L_x_1030:
[----:B------:R-:W-:Y:S05]  /*bbf0*/  BSYNC B0 ;  /* 0x0000000000007941 */ /* 0x000fea0003800000 */
.L_x_1029:
        /* <DEDUP_REMOVED lines=14> */
.L_x_1032:
[----:B------:R-:W-:Y:S05]  /*bce0*/  BSYNC B0 ;  /* 0x0000000000007941 */ /* 0x000fea0003800000 */
.L_x_1031:
        /* <DEDUP_REMOVED lines=15> */
.L_x_1034:
[----:B------:R-:W-:Y:S05]  /*bde0*/  BSYNC B0 ;  /* 0x0000000000007941 */ /* 0x000fea0003800000 */
.L_x_1033:
        /* <DEDUP_REMOVED lines=14> */
.L_x_1036:
[----:B------:R-:W-:Y:S05]  /*bed0*/  BSYNC B0 ;  /* 0x0000000000007941 */ /* 0x000fea0003800000 */
.L_x_1035:
        /* <DEDUP_REMOVED lines=27> */
.L_x_1038:
[----:B------:R-:W-:Y:S05]  /*c090*/  BSYNC B0 ;  /* 0x0000000000007941 */ /* 0x000fea0003800000 */
.L_x_1037:
        /* <DEDUP_REMOVED lines=14> */
.L_x_1040:
[----:B------:R-:W-:Y:S05]  /*c180*/  BSYNC B0 ;  /* 0x0000000000007941 */ /* 0x000fea0003800000 */
.L_x_1039:
        /* <DEDUP_REMOVED lines=14> */
.L_x_1042:
[----:B------:R-:W-:Y:S05]  /*c270*/  BSYNC B0 ;  /* 0x0000000000007941 */ /* 0x000fea0003800000 */
.L_x_1041:
[----:B------:R-:W-:Y:S05]  /*c280*/  @P1 BRA `(.L_x_1023) ;  /* 0x00000000002c1947 */ /* 0x000fea0003800000 */
[----:B------:R-:W-:Y:S01]  /*c290*/  IADD3 R0, P0, R0, 0x60, RZ ;  /* 0x0000006000007810 */ /* 0x000fe20007f1e0ff */
[----:B------:R-:W-:-:S03]  /*c2a0*/  ULDC.64 UR6, c[0x0][0x3f8] ;  /* 0x0000fe0000067ab9 */ /* 0x000fc60000000a00 */
[----:B------:R-:W-:-:S05]  /*c2b0*/  IADD3.X R3, RZ, R11, RZ, P0, !PT ;  /* 0x0000000bff037210 */ /* 0x000fca00007fe4ff */
[----:B-1----:R-:W-:Y:S01]  /*c2c0*/  IMAD R6, R3, UR10, RZ ;  /* 0x0000000a03067c24 */ /* 0x002fe2000f8e02ff */
[----:B------:R-:W-:-:S03]  /*c2d0*/  MOV R3, R8 ;  /* 0x0000000800037202 */ /* 0x000fc60000000f00 */
[----:B------:R-:W-:-:S04]  /*c2e0*/  IMAD.WIDE.U32 R4, R0, UR10, R2 ;  /* 0x0000000a00047c25 */ /* 0x000fc8000f8e0002 */
[----:B------:R-:W-:Y:S01]  /*c2f0*/  IMAD R0, R0, UR11, R6 ;  /* 0x0000000b00007c24 */ /* 0x000fe2000f8e0206 */
[----:B------:R-:W-:-:S04]  /*c300*/  LEA R2, P0, R4, UR6, 0x1 ;  /* 0x0000000604027c11 */ /* 0x000fc8000f8008ff */
[----:B------:R-:W-:-:S04]  /*c310*/  IADD3 R0, R0, R5, RZ ;  /* 0x0000000500007210 */ /* 0x000fc80007ffe0ff */
[----:B------:R-:W-:-:S05]  /*c320*/  LEA.HI.X R3, R4, UR7, R0, 0x1, P0 ;  /* 0x0000000704037c11 */ /* 0x000fca00080f0c00 */
[----:B------:R1:W-:Y:S02]  /*c330*/  STG.E.128 desc[UR8][R2.64], R28 ;  /* 0x0000001c02007986 */ /* 0x0003e4000c101d08 */
.L_x_1023:
[----:B------:R-:W-:Y:S05]  /*c340*/  BSYNC B1 ;  /* 0x0000000000017941 */ /* 0x000fea0003800000 */
.L_x_1001:
        /* <DEDUP_REMOVED lines=8> */
.L_x_1043:
[----:B------:R-:W-:Y:S05]  /*c3d0*/  EXIT ;  /* 0x000000000000794d */ /* 0x000fea0003800000 */
.L_x_1045:
        /* <DEDUP_REMOVED lines=10> */
.L_x_1279:


//--------------------- .text._ZN5flash44flash_bwd_dq_dk_dv_loop_seqk_parallel_kernelI23Flash_bwd_kernel_traitsILi64ELi128ELi128ELi8ELi4ELi4ELi4ELb0ELb0EN7cutlass6half_tE19Flash_kernel_traitsILi64ELi128ELi128ELi8ES3_EELb0ELb1ELb0ELb0ELb0ELb1ELb1EEEvNS_16Flash_bwd_paramsE --------------------------
	.section	.text._ZN5flash44flash_bwd_dq_dk_dv_loop_seqk_parallel_kernelI23Flash_bwd_kernel_traitsILi64ELi128ELi128ELi8ELi4ELi4ELi4ELb0ELb0EN7cutlass6half_tE19Flash_kernel_traitsILi64ELi128ELi128ELi8ES3_EELb0ELb1ELb0ELb0ELb0ELb1ELb1EEEvNS_16Flash_bwd_paramsE,"ax",@progbits
	.align	128
        .global         _ZN5flash44flash_bwd_dq_dk_dv_loop_seqk_parallel_kernelI23Flash_bwd_kernel_traitsILi64ELi128ELi128ELi8ELi4ELi4ELi4ELb0ELb0EN7cutlass6half_tE19Flash_kernel_traitsILi64ELi128ELi128ELi8ES3_EELb0ELb1ELb0ELb0ELb0ELb1ELb1EEEvNS_16Flash_bwd_paramsE
        .type           _ZN5flash44flash_bwd_dq_dk_dv_loop_seqk_parallel_kernelI23Flash_bwd_kernel_traitsILi64ELi128ELi128ELi8ELi4ELi4ELi4ELb0ELb0EN7cutlass6half_tE19Flash_kernel_traitsILi64ELi128ELi128ELi8ES3_EELb0ELb1ELb0ELb0ELb0ELb1ELb1EEEvNS_16Flash_bwd_paramsE,@function
        .size           _ZN5flash44flash_bwd_dq_dk_dv_loop_seqk_parallel_kernelI23Flash_bwd_kernel_traitsILi64ELi128ELi128ELi8ELi4ELi4ELi4ELb0ELb0EN7cutlass6half_tE19Flash_kernel_traitsILi64ELi128ELi128ELi8ES3_EELb0ELb1ELb0ELb0ELb0ELb1ELb1EEEvNS_16Flash_bwd_paramsE,(.L_x_1280 - _ZN5flash44flash_bwd_dq_dk_dv_loop_seqk_parallel_kernelI23Flash_bwd_kernel_traitsILi64ELi128ELi128ELi8ELi4ELi4ELi4ELb0ELb0EN7cutlass6half_tE19Flash_kernel_traitsILi64ELi128ELi128ELi8ES3_EELb0ELb1ELb0ELb0ELb0ELb1ELb1EEEvNS_16Flash_bwd_paramsE)
        .other          _ZN5flash44flash_bwd_dq_dk_dv_loop_seqk_parallel_kernelI23Flash_bwd_kernel_traitsILi64ELi128ELi128ELi8ELi4ELi4ELi4ELb0ELb0EN7cutlass6half_tE19Flash_kernel_traitsILi64ELi128ELi128ELi8ES3_EELb0ELb1ELb0ELb0ELb0ELb1ELb1EEEvNS_16Flash_bwd_paramsE,@"STO_CUDA_ENTRY STV_DEFAULT"
_ZN5flash44flash_bwd_dq_dk_dv_loop_seqk_parallel_kernelI23Flash_bwd_kernel_traitsILi64ELi128ELi128ELi8ELi4ELi4ELi4ELb0ELb0EN7cutlass6half_tE19Flash_kernel_traitsILi64ELi128ELi128ELi8ES3_EELb0ELb1ELb0ELb0ELb0ELb1ELb1EEEvNS_16Flash_bwd_paramsE:
.text._ZN5flash44flash_bwd_dq_dk_dv_loop_seqk_parallel_kernelI23Flash_bwd_kernel_traitsILi64ELi128ELi128ELi8ELi4ELi4ELi4ELb0ELb0EN7cutlass6half_tE19Flash_kernel_traitsILi64ELi128ELi128ELi8ES3_EELb0ELb1ELb0ELb0ELb0ELb1ELb1EEEvNS_16Flash_bwd_paramsE:
        /* <DEDUP_REMOVED lines=16> */
[----:B------:R-:W-:-:S06]  /*0100*/  ULDC.64 UR8, c[0x0][0x208] ;  /* 0x0000820000087ab9 */ /* 0x000fcc0000000a00 */
        /* <DEDUP_REMOVED lines=29> */
[----:B------:R-:W-:-:S02]  /*02e0*/  LEA.HI R5, R5, R6, RZ, 0x1 ;  /* 0x0000000605057211 */ /* 0x000fc400078f08ff */
[----:B------:R-:W-:Y:S02]  /*02f0*/  LEA.HI R4, R4, R9, RZ, 0x3 ;  /* 0x0000000904047211 */ /* 0x000fe400078f18ff */
[----:B------:R-:W-:Y:S02]  /*0300*/  LOP3.LUT R3, R3, 0x1c0, RZ, 0xc0, !PT ;  /* 0x000001c003037812 */ /* 0x000fe400078ec0ff */
[----:B------:R-:W-:Y:S02]  /*0310*/  LOP3.LUT R5, R5, 0xfffffffe, RZ, 0xc0, !PT ;  /* 0xfffffffe05057812 */ /* 0x000fe400078ec0ff */
[----:B------:R-:W-:Y:S02]  /*0320*/  SHF.R.S32.HI R8, RZ, 0x1f, R2 ;  /* 0x0000001fff087819 */ /* 0x000fe40000011402 */
[----:B------:R-:W-:Y:S01]  /*0330*/  LOP3.LUT R4, R4, 0xfffffff8, RZ, 0xc0, !PT ;  /* 0xfffffff804047812 */ /* 0x000fe200078ec0ff */
[----:B------:R-:W-:Y:S01]  /*0340*/  IMAD.IADD R10, R6, 0x1, -R5 ;  /* 0x00000001060a7824 */ /* 0x000fe200078e0a05 */
[----:B------:R-:W-:-:S02]  /*0350*/  LOP3.LUT R7, R3, 0x38, R7, 0xf8, !PT ;  /* 0x0000003803077812 */ /* 0x000fc400078ef807 */
[----:B------:R-:W-:Y:S01]  /*0360*/  SHF.R.U32.HI R3, RZ, 0x3, R3 ;  /* 0x00000003ff037819 */ /* 0x000fe20000011603 */
[----:B------:R-:W-:Y:S01]  /*0370*/  IMAD.IADD R6, R9, 0x1, -R4 ;  /* 0x0000000109067824 */ /* 0x000fe200078e0a04 */
[----:B------:R-:W-:Y:S02]  /*0380*/  LEA.HI R13, R8, R2, RZ, 0x3 ;  /* 0x00000002080d7211 */ /* 0x000fe400078f18ff */
        /* <DEDUP_REMOVED lines=44> */
[----:B------:R-:W-:-:S03]  /*0650*/  LOP3.LUT R2, R15, 0x6, RZ, 0xc0, !PT ;  /* 0x000000060f027812 */ /* 0x000fc600078ec0ff */
[C---:B------:R-:W-:Y:S02]  /*0660*/  IMAD R3, R4.reuse, 0x2000, R0 ;  /* 0x0000200004037824 */ /* 0x040fe400078e0200 */
[----:B------:R-:W-:Y:S02]  /*0670*/  IMAD R6, R4, 0x40, R2 ;  /* 0x0000004004067824 */ /* 0x000fe400078e0202 */
[----:B------:R-:W-:Y:S02]  /*0680*/  IMAD.SHL.U32 R2, R18, 0x40, RZ ;  /* 0x0000004012027824 */ /* 0x000fe400078e00ff */
[----:B------:R-:W-:Y:S01]  /*0690*/  IMAD.SHL.U32 R4, R13, 0x40, RZ ;  /* 0x000000400d047824 */ /* 0x000fe200078e00ff */
[----:B------:R1:W-:Y:S01]  /*06a0*/  STL [R1+0x6c], R6 ;  /* 0x00006c0601007387 */ /* 0x0003e20000100800 */
[----:B------:R-:W-:Y:S01]  /*06b0*/  IMAD R8, R12, 0x400, R3 ;  /* 0x000004000c087824 */ /* 0x000fe200078e0203 */
[----:B------:R-:W-:Y:S01]  /*06c0*/  LOP3.LUT R2, R2, 0x1c0, RZ, 0xc0, !PT ;  /* 0x000001c002027812 */ /* 0x000fe200078ec0ff */
[----:B------:R-:W-:Y:S01]  /*06d0*/  IMAD R3, R12, 0x400, R0 ;  /* 0x000004000c037824 */ /* 0x000fe200078e0200 */
[----:B------:R-:W-:Y:S01]  /*06e0*/  LOP3.LUT R0, R4, 0xfffffe00, RZ, 0xc0, !PT ;  /* 0xfffffe0004007812 */ /* 0x000fe200078ec0ff */
[----:B------:R-:W-:Y:S01]  /*06f0*/  IMAD.IADD R8, R9, 0x1, R8 ;  /* 0x0000000109087824 */ /* 0x000fe200078e0208 */
[----:B------:R-:W-:Y:S01]  /*0700*/  LOP3.LUT R7, R2, 0x8, R7, 0xf8, !PT ;  /* 0x0000000802077812 */ /* 0x000fe200078ef807 */
[----:B------:R-:W-:-:S02]  /*0710*/  IMAD.IADD R11, R3, 0x1, R11 ;  /* 0x00000001030b7824 */ /* 0x000fc400078e020b */
[----:B------:R-:W-:Y:S01]  /*0720*/  IMAD R4, R12, 0x400, R0 ;  /* 0x000004000c047824 */ /* 0x000fe200078e0200 */
[----:B------:R-:W-:Y:S02]  /*0730*/  LEA R8, R8, UR4, 0x1 ;  /* 0x0000000408087c11 */ /* 0x000fe4000f8e08ff */
[----:B-1----:R-:W-:-:S04]  /*0740*/  SHF.R.U32.HI R6, RZ, 0x3, R2 ;  /* 0x00000003ff067819 */ /* 0x002fc80000011602 */
[----:B------:R-:W-:Y:S02]  /*0750*/  LOP3.LUT R3, R7, R6, RZ, 0x3c, !PT ;  /* 0x0000000607037212 */ /* 0x000fe400078e3cff */
[----:B------:R-:W-:Y:S01]  /*0760*/  LOP3.LUT R2, R6, R14, R2, 0x1e, !PT ;  /* 0x0000000e06027212 */ /* 0x000fe200078e1e02 */
[----:B------:R-:W-:Y:S02]  /*0770*/  IMAD.MOV.U32 R6, RZ, RZ, 0x440 ;  /* 0x00000440ff067424 */ /* 0x000fe400078e00ff */
        /* <DEDUP_REMOVED lines=8> */
[----:B------:R-:W-:-:S02]  /*0800*/  IMAD.MOV.U32 R2, RZ, RZ, -0x10 ;  /* 0xfffffff0ff027424 */ /* 0x000fc400078e00ff */
        /* <DEDUP_REMOVED lines=22> */
[----:B------:R-:W-:Y:S01]  /*0970*/  STL [R1+0x14], R12 ;  /* 0x0000140c01007387 */ /* 0x000fe20000100800 */
[----:B------:R-:W-:-:S02]  /*0980*/  @P1 VIADD R15, R11, 0x3e0 ;  /* 0x000003e00b0f1836 */ /* 0x000fc40000000000 */
[C---:B------:R-:W-:Y:S01]  /*0990*/  VIADD R14, R11.reuse, 0x2420 ;  /* 0x000024200b0e7836 */ /* 0x040fe20000000000 */
[----:B------:R2:W-:Y:S01]  /*09a0*/  STL [R1+0x24], R5 ;  /* 0x0000240501007387 */ /* 0x0005e20000100800 */
[C---:B------:R-:W-:Y:S02]  /*09b0*/  @P1 VIADD R7, R11.reuse, 0x1fe0 ;  /* 0x00001fe00b071836 */ /* 0x040fe40000000000 */
[C---:B------:R-:W-:Y:S01]  /*09c0*/  @P1 VIADD R14, R11.reuse, 0x23e0 ;  /* 0x000023e00b0e1836 */ /* 0x040fe20000000000 */
[----:B------:R3:W-:Y:S01]  /*09d0*/  STL [R1+0x8], R10 ;  /* 0x0000080a01007387 */ /* 0x0007e20000100800 */
[C---:B------:R-:W-:Y:S02]  /*09e0*/  VIADD R13, R11.reuse, 0x2040 ;  /* 0x000020400b0d7836 */ /* 0x040fe40000000000 */
[----:B------:R-:W-:Y:S02]  /*09f0*/  IMAD.IADD R2, R2, 0x1, R10 ;  /* 0x0000000102027824 */ /* 0x000fe400078e020a */
[----:B------:R-:W-:-:S02]  /*0a00*/  @P2 VIADD R13, R11, 0x1fc0 ;  /* 0x00001fc00b0d2836 */ /* 0x000fc40000000000 */
[----:B------:R-:W-:Y:S02]  /*0a10*/  IMAD.IADD R4, R4, 0x1, R7 ;  /* 0x0000000104047824 */ /* 0x000fe400078e0207 */
[----:B------:R-:W-:Y:S02]  /*0a20*/  IMAD.IADD R189, R189, 0x1, R188 ;  /* 0x00000001bdbd7824 */ /* 0x000fe400078e02bc */
[----:B------:R-:W-:Y:S02]  /*0a30*/  IMAD.IADD R188, R188, 0x1, R186 ;  /* 0x00000001bcbc7824 */ /* 0x000fe400078e02ba */
[----:B-1----:R-:W-:-:S05]  /*0a40*/  IMAD.IADD R8, R0, 0x1, R11 ;  /* 0x0000000100087824 */ /* 0x002fca00078e020b */
[----:B------:R1:W-:Y:S01]  /*0a50*/  STL [R1+0xa8], R8 ;  /* 0x0000a80801007387 */ /* 0x0003e20000100800 */
[----:B--2---:R-:W-:-:S03]  /*0a60*/  IMAD.IADD R5, R11, 0x1, R6 ;  /* 0x000000010b057824 */ /* 0x004fc600078e0206 */
[----:B------:R-:W-:Y:S01]  /*0a70*/  STL [R1+0x8c], R9 ;  /* 0x00008c0901007387 */ /* 0x000fe20000100800 */
[----:B---3--:R-:W-:-:S03]  /*0a80*/  IMAD.IADD R10, R0, 0x1, R10 ;  /* 0x00000001000a7824 */ /* 0x008fc600078e020a */
        /* <DEDUP_REMOVED lines=21> */
.L_x_1090:
        /* <DEDUP_REMOVED lines=67> */
.L_x_1046:
        /* <DEDUP_REMOVED lines=26> */
[----:B------:R-:W-:Y:S01]  /*11b0*/  ULDC.64 UR30, c[0x0][0x240] ;  /* 0x00009000001e7ab9 */ /* 0x000fe20000000a00 */
[----:B------:R-:W-:Y:S01]  /*11c0*/  UISETP.NE.AND UP3, UPT, UR22, URZ, UPT ;  /* 0x0000003f1600728c */ /* 0x000fe2000bf65270 */
[----:B------:R-:W1:Y:S01]  /*11d0*/  I2F.RP R4, R6 ;  /* 0x0000000600047306 */ /* 0x000e620000209400 */
[----:B------:R-:W-:Y:S01]  /*11e0*/  UIMAD.WIDE.U32 UR26, UR6, UR30, URZ ;  /* 0x0000001e061a72a5 */ /* 0x000fe2000f8e003f */
[----:B------:R-:W-:Y:S01]  /*11f0*/  ISETP.NE.AND P3, PT, R7, RZ, PT ;  /* 0x000000ff0700720c */ /* 0x000fe20003f65270 */
[----:B------:R-:W-:-:S02]  /*1200*/  USEL UR42, UR10, URZ, UP2 ;  /* 0x0000003f0a2a7287 */ /* 0x000fc40009000000 */
[----:B--2---:R-:W-:Y:S02]  /*1210*/  UIMAD.WIDE.U32 UR34, UR7, UR14, URZ ;  /* 0x0000000e072272a5 */ /* 0x004fe4000f8e003f */
[----:B------:R-:W-:Y:S02]  /*1220*/  UIMAD UR50, UR59, UR47, URZ ;  /* 0x0000002f3b3272a4 */ /* 0x000fe4000f8e023f */
[----:B------:R-:W-:Y:S02]  /*1230*/  UIMAD UR45, UR7, UR15, UR35 ;  /* 0x0000000f072d72a4 */ /* 0x000fe4000f8e0223 */
[----:B------:R-:W-:Y:S01]  /*1240*/  @!UP1 UIMAD UR7, UR60, UR12, URZ ;  /* 0x0000000c3c0792a4 */ /* 0x000fe2000f8e023f */
[----:B------:R-:W-:Y:S01]  /*1250*/  @UP1 ULDC.64 UR14, c[0x0][0x420] ;  /* 0x00010800000e1ab9 */ /* 0x000fe20000000a00 */
[----:B------:R-:W-:Y:S01]  /*1260*/  USEL UR57, UR18, UR26, !UP1 ;  /* 0x0000001a12397287 */ /* 0x000fe2000c800000 */
        /* <DEDUP_REMOVED lines=35> */
[----:B------:R-:W-:Y:S01]  /*14a0*/  @UP3 ULDC UR16, c[0x0][0x2e4] ;  /* 0x0000b90000103ab9 */ /* 0x000fe20000000800 */
[----:B------:R-:W-:Y:S02]  /*14b0*/  @UP1 UIADD3 UR47, UR27, UR33, URZ ;  /* 0x000000211b2f1290 */ /* 0x000fe4000fffe03f */
[----:B------:R-:W-:Y:S01]  /*14c0*/  USEL UR58, UR18, UR14, !UP1 ;  /* 0x0000000e123a7287 */ /* 0x000fe2000c800000 */
[C---:B------:R-:W-:Y:S01]  /*14d0*/  IMAD R2, R6.reuse, R4, R2 ;  /* 0x0000000406027224 */ /* 0x040fe200078e0202 */
[----:B------:R-:W-:Y:S02]  /*14e0*/  @!UP3 UIMAD UR14, UR48, UR49, UR59 ;  /* 0x00000031300eb2a4 */ /* 0x000fe4000f8e023b */
[----:B------:R-:W-:Y:S02]  /*14f0*/  @UP3 UIMAD UR33, UR59, UR16, UR15 ;  /* 0x000000103b2132a4 */ /* 0x000fe4000f8e020f */
[----:B------:R-:W-:Y:S01]  /*1500*/  ISETP.GT.U32.AND P1, PT, R6, R2, PT ;  /* 0x000000020600720c */ /* 0x000fe20003f24070 */
[----:B------:R-:W-:-:S02]  /*1510*/  USHF.R.S32.HI UR16, URZ, 0x1f, UR7 ;  /* 0x0000001f3f107899 */ /* 0x000fc40008011407 */
[----:B------:R-:W-:Y:S02]  /*1520*/  UIADD3 UR10, UP2, UR7, UR43, URZ ;  /* 0x0000002b070a7290 */ /* 0x000fe4000ff5e03f */
        /* <DEDUP_REMOVED lines=50> */
.L_x_1048:
        /* <DEDUP_REMOVED lines=13> */
.L_x_1049:
        /* <DEDUP_REMOVED lines=11> */
.L_x_1050:
[----:B------:R-:W-:Y:S02]  /*19d0*/  ULDC UR6, c[0x0][0x270] ;  /* 0x00009c0000067ab9 */ /* 0x000fe40000000800 */
[----:B------:R-:W-:-:S04]  /*19e0*/  UIMAD UR6, UR48, UR6, UR59 ;  /* 0x00000006300672a4 */ /* 0x000fc8000f8e023b */
[----:B------:R-:W-:-:S12]  /*19f0*/  UIMAD UR6, UR6, UR61, URZ ;  /* 0x0000003d060672a4 */ /* 0x000fd8000f8e023f */
.L_x_1051:
        /* <DEDUP_REMOVED lines=25> */
[CC--:B------:R-:W-:Y:S02]  /*1b90*/  LEA.HI R0, R12.reuse, R15.reuse, RZ, 0x3 ;  /* 0x0000000f0c007211 */ /* 0x0c0fe400078f18ff */
[----:B------:R-:W-:Y:S02]  /*1ba0*/  LEA.HI R12, R12, R15, RZ, 0x5 ;  /* 0x0000000f0c0c7211 */ /* 0x000fe400078f28ff */
[----:B------:R-:W-:Y:S02]  /*1bb0*/  LOP3.LUT R4, R0, 0xfffffff8, RZ, 0xc0, !PT ;  /* 0xfffffff800047812 */ /* 0x000fe400078ec0ff */
[----:B------:R-:W-:Y:S02]  /*1bc0*/  SHF.R.S32.HI R0, RZ, 0x3, R0 ;  /* 0x00000003ff007819 */ /* 0x000fe40000011400 */
[----:B------:R-:W-:Y:S01]  /*1bd0*/  LOP3.LUT R13, R12, 0xffffffe0, RZ, 0xc0, !PT ;  /* 0xffffffe00c0d7812 */ /* 0x000fe200078ec0ff */
[----:B------:R-:W-:Y:S01]  /*1be0*/  IMAD.IADD R4, R15, 0x1, -R4 ;  /* 0x000000010f047824 */ /* 0x000fe200078e0a04 */
[----:B------:R-:W-:-:S02]  /*1bf0*/  SHF.R.S32.HI R33, RZ, 0x1f, R0 ;  /* 0x0000001fff217819 */ /* 0x000fc40000011400 */
[----:B------:R-:W-:Y:S01]  /*1c00*/  IADD3 R2, P0, R0, UR7, RZ ;  /* 0x0000000700027c10 */ /* 0x000fe2000ff1e0ff */
[----:B------:R-:W-:Y:S01]  /*1c10*/  IMAD.SHL.U32 R4, R4, 0x8, RZ ;  /* 0x0000000804047824 */ /* 0x000fe200078e00ff */
[----:B------:R-:W-:Y:S01]  /*1c20*/  SHF.R.S32.HI R12, RZ, 0x5, R12 ;  /* 0x00000005ff0c7819 */ /* 0x000fe2000001140c */
[----:B------:R-:W-:Y:S01]  /*1c30*/  IMAD.IADD R13, R15, 0x1, -R13 ;  /* 0x000000010f0d7824 */ /* 0x000fe200078e0a0d */
[----:B------:R-:W-:Y:S02]  /*1c40*/  IADD3.X R8, R33, UR16, RZ, P0, !PT ;  /* 0x0000001021087c10 */ /* 0x000fe400087fe4ff */
[--C-:B------:R-:W-:Y:S01]  /*1c50*/  SHF.R.S32.HI R5, RZ, 0x1f, R4.reuse ;  /* 0x0000001fff057819 */ /* 0x100fe20000011404 */
[----:B------:R-:W-:Y:S02]  /*1c60*/  IMAD R12, R12, UR15, R13 ;  /* 0x0000000f0c0c7c24 */ /* 0x000fe4000f8e020d */
[----:B------:R-:W-:Y:S02]  /*1c70*/  IMAD R10, R8, UR30, RZ ;  /* 0x0000001e080a7c24 */ /* 0x000fe4000f8e02ff */
[----:B------:R-:W-:-:S04]  /*1c80*/  IMAD.WIDE.U32 R8, R2, UR30, R4 ;  /* 0x0000001e02087c25 */ /* 0x000fc8000f8e0004 */
[----:B------:R-:W-:Y:S01]  /*1c90*/  IMAD R2, R2, UR31, R10 ;  /* 0x0000001f02027c24 */ /* 0x000fe2000f8e020a */
[----:B------:R-:W-:Y:S01]  /*1ca0*/  IADD3 R10, P0, R8, UR57, RZ ;  /* 0x00000039080a7c10 */ /* 0x000fe2000ff1e0ff */
[----:B--2---:R-:W-:-:S03]  /*1cb0*/  IMAD R13, R33, R6, RZ ;  /* 0x00000006210d7224 */ /* 0x004fc600078e02ff */
[----:B------:R-:W-:Y:S01]  /*1cc0*/  IADD3.X R11, R9, UR47, R2, P0, !PT ;  /* 0x0000002f090b7c10 */ /* 0x000fe200087fe402 */
[----:B------:R-:W-:Y:S01]  /*1cd0*/  IMAD R2, R6, UR16, RZ ;  /* 0x0000001006027c24 */ /* 0x000fe2000f8e02ff */
[----:B------:R-:W-:Y:S01]  /*1ce0*/  IADD3 R8, P0, R4, UR14, RZ ;  /* 0x0000000e04087c10 */ /* 0x000fe2000ff1e0ff */
[----:B------:R-:W-:Y:S01]  /*1cf0*/  UIMAD UR14, UR41, UR12, URZ ;  /* 0x0000000c290e72a4 */ /* 0x000fe2000f8e023f */
[----:B------:R-:W-:Y:S01]  /*1d00*/  IMAD R13, R0, R7, R13 ;  /* 0x00000007000d7224 */ /* 0x000fe200078e020d */
[----:B------:R-:W-:Y:S01]  /*1d10*/  USHF.R.S32.HI UR12, URZ, 0x1f, UR6 ;  /* 0x0000001f3f0c7899 */ /* 0x000fe20008011406 */
[----:B------:R-:W-:Y:S01]  /*1d20*/  IADD3.X R9, R5, UR52, RZ, P0, !PT ;  /* 0x0000003405097c10 */ /* 0x000fe200087fe4ff */
[----:B------:R-:W-:Y:S01]  /*1d30*/  IMAD R2, R7, UR7, R2 ;  /* 0x0000000707027c24 */ /* 0x000fe2000f8e0202 */
[----:B------:R-:W-:Y:S02]  /*1d40*/  UIMAD UR13, UR59, UR13, UR14 ;  /* 0x0000000d3b0d72a4 */ /* 0x000fe4000f8e020e */
[----:B------:R-:W-:Y:S01]  /*1d50*/  ULEA.HI UR12, UR12, UR6, URZ, 0x7 ;  /* 0x000000060c0c7291 */ /* 0x000fe2000f8f383f */
[----:B------:R-:W-:Y:S01]  /*1d60*/  IMAD.WIDE.U32 R8, R6, UR7, R8 ;  /* 0x0000000706087c25 */ /* 0x000fe2000f8e0008 */
[----:B------:R-:W-:Y:S01]  /*1d70*/  UIMAD UR6, UR41, UR18, URZ ;  /* 0x00000012290672a4 */ /* 0x000fe2000f8e023f */
[----:B------:R-:W-:-:S02]  /*1d80*/  ULDC.64 UR52, c[0x0][0x478] ;  /* 0x00011e0000347ab9 */ /* 0x000fc40000000a00 */
[----:B------:R-:W-:Y:S01]  /*1d90*/  IMAD.IADD R9, R9, 0x1, R2 ;  /* 0x0000000109097824 */ /* 0x000fe200078e0202 */
[----:B------:R-:W-:Y:S01]  /*1da0*/  UIMAD UR7, UR59, UR19, UR6 ;  /* 0x000000133b0772a4 */ /* 0x000fe2000f8e0206 */
[----:B------:R-:W-:Y:S01]  /*1db0*/  IMAD.U32 R2, RZ, RZ, UR18 ;  /* 0x00000012ff027e24 */ /* 0x000fe2000f8e00ff */
[----:B------:R-:W-:Y:S01]  /*1dc0*/  UIADD3 UR6, UP2, UP1, UR56, UR34, UR58 ;  /* 0x0000002238067290 */ /* 0x000fe2000f95e03a */
[----:B------:R-:W-:Y:S01]  /*1dd0*/  IMAD.WIDE.U32 R8, R14, UR59, R8 ;  /* 0x0000003b0e087c25 */ /* 0x000fe2000f8e0008 */
[----:B------:R-:W-:Y:S02]  /*1de0*/  USHF.R.S32.HI UR19, URZ, 0x7, UR12 ;  /* 0x000000073f137899 */ /* 0x000fe4000801140c */
[----:B------:R-:W-:Y:S01]  /*1df0*/  UIADD3.X UR10, UR55, UR10, UR51, UP2, UP1 ;  /* 0x0000000a370a7290 */ /* 0x000fe200097e2433 */
[----:B------:R-:W-:Y:S01]  /*1e00*/  IMAD.WIDE.U32 R10, R2, UR59, R10 ;  /* 0x0000003b020a7c25 */ /* 0x000fe2000f8e000a */
[----:B------:R-:W-:Y:S01]  /*1e10*/  IADD3 R2, P0, R12, UR6, RZ ;  /* 0x000000060c027c10 */ /* 0x000fe2000ff1e0ff */
[----:B------:R-:W-:-:S02]  /*1e20*/  UISETP.LT.AND UP1, UPT, URZ, UR19, UPT ;  /* 0x000000133f00728c */ /* 0x000fc4000bf21270 */
[----:B------:R-:W-:Y:S01]  /*1e30*/  VIADD R9, R9, UR13 ;  /* 0x0000000d09097c36 */ /* 0x000fe20008000000 */
[----:B------:R-:W-:Y:S01]  /*1e40*/  LEA.HI.X.SX32 R12, R12, UR10, 0x1, P0 ;  /* 0x0000000a0c0c7c11 */ /* 0x000fe200080f0eff */
[----:B------:R-:W-:Y:S01]  /*1e50*/  VIADD R11, R11, UR7 ;  /* 0x000000070b0b7c36 */ /* 0x000fe20008000000 */
[----:B------:R-:W-:Y:S01]  /*1e60*/  LEA R14, P0, R2, UR26, 0x2 ;  /* 0x0000001a020e7c11 */ /* 0x000fe2000f8010ff */
[----:B------:R-:W-:Y:S01]  /*1e70*/  IMAD.WIDE.U32 R8, R0, R6, R8 ;  /* 0x0000000600087225 */ /* 0x000fe200078e0008 */
[----:B------:R-:W-:Y:S01]  /*1e80*/  LEA R24, P2, R10, UR36, 0x1 ;  /* 0x000000240a187c11 */ /* 0x000fe2000f8408ff */
[----:B------:R-:W-:Y:S01]  /*1e90*/  USEL UR19, URZ, UR19, !UP1 ;  /* 0x000000133f137287 */ /* 0x000fe2000c800000 */
[----:B------:R-:W-:Y:S01]  /*1ea0*/  LEA.HI.X R2, R2, UR27, R12, 0x2, P0 ;  /* 0x0000001b02027c11 */ /* 0x000fe200080f140c */
[----:B------:R-:W-:Y:S01]  /*1eb0*/  STL [R1+0x2c], R14 ;  /* 0x00002c0e01007387 */ /* 0x000fe20000100800 */
[----:B------:R-:W-:Y:S01]  /*1ec0*/  LEA.HI.X R25, R10, UR37, R11, 0x1, P2 ;  /* 0x000000250a197c11 */ /* 0x000fe200090f0c0b */
[----:B------:R-:W-:Y:S01]  /*1ed0*/  UISETP.GT.AND UP1, UPT, UR42, UR19, UPT ;  /* 0x000000132a00728c */ /* 0x000fe2000bf24270 */
[----:B------:R-:W-:Y:S01]  /*1ee0*/  LEA R27, P2, R8, UR32, 0x1 ;  /* 0x00000020081b7c11 */ /* 0x000fe2000f8408ff */
[----:B------:R-:W-:Y:S01]  /*1ef0*/  STL [R1+0x4c], R24 ;  /* 0x00004c1801007387 */ /* 0x000fe20000100800 */
[----:B------:R-:W-:Y:S01]  /*1f00*/  ULDC.64 UR56, c[0x0][0x2b0] ;  /* 0x0000ac0000387ab9 */ /* 0x000fe20000000a00 */
[----:B------:R-:W-:Y:S01]  /*1f10*/  UIMAD.WIDE UR26, UR38, 0x4, UR52 ;  /* 0x00000004261a78a5 */ /* 0x000fe2000f8e0234 */
[----:B------:R-:W-:Y:S01]  /*1f20*/  IMAD.SHL.U32 R11, R6, 0x20, RZ ;  /* 0x00000020060b7824 */ /* 0x000fe200078e00ff */
[----:B------:R1:W-:Y:S01]  /*1f30*/  STL [R1+0x28], R2 ;  /* 0x0000280201007387 */ /* 0x0003e20000100800 */
[----:B------:R-:W-:Y:S01]  /*1f40*/  PLOP3.LUT P0, PT, PT, PT, UP1, 0x80, 0x0 ;  /* 0x000000000000781c */ /* 0x000fe20003f0f018 */
[----:B------:R-:W-:-:S02]  /*1f50*/  UIMAD.WIDE UR6, UR35, 0x4, UR56 ;  /* 0x00000004230678a5 */ /* 0x000fc4000f8e0238 */
[----:B------:R2:W-:Y:S01]  /*1f60*/  STL [R1+0x44], R25 ;  /* 0x0000441901007387 */ /* 0x0005e20000100800 */
[----:B------:R-:W-:Y:S01]  /*1f70*/  UIADD3 UR10, UR42, -0x1, URZ ;  /* 0xffffffff2a0a7890 */ /* 0x000fe2000fffe03f */
[----:B------:R-:W-:Y:S02]  /*1f80*/  UMOV UR16, UR26 ;  /* 0x0000001a00107c82 */ /* 0x000fe40008000000 */
[----:B------:R2:W-:Y:S01]  /*1f90*/  STL [R1+0x48], R27 ;  /* 0x0000481b01007387 */ /* 0x0005e20000100800 */
[----:B------:R-:W-:Y:S01]  /*1fa0*/  UMOV UR14, UR6 ;  /* 0x00000006000e7c82 */ /* 0x000fe20008000000 */
[----:B------:R-:W-:Y:S01]  /*1fb0*/  UMOV UR13, UR7 ;  /* 0x00000007000d7c82 */ /* 0x000fe20008000000 */
[----:B------:R-:W-:Y:S01]  /*1fc0*/  UMOV UR15, UR27 ;  /* 0x0000001b000f7c82 */ /* 0x000fe20008000000 */
[----:B-1----:R-:W-:Y:S01]  /*1fd0*/  IMAD.IADD R2, R9, 0x1, R13 ;  /* 0x0000000109027824 */ /* 0x002fe200078e020d */
[----:B------:R-:W-:-:S04]  /*1fe0*/  SHF.L.U64.HI R13, R6, 0x5, R7 ;  /* 0x00000005060d7819 */ /* 0x000fc80000010207 */
[----:B------:R-:W-:-:S05]  /*1ff0*/  LEA.HI.X R26, R8, UR33, R2, 0x1, P2 ;  /* 0x00000021081a7c11 */ /* 0x000fca00090f0c02 */
        /* <DEDUP_REMOVED lines=21> */
.L_x_1053:
        /* <DEDUP_REMOVED lines=19> */
.L_x_1054:
        /* <DEDUP_REMOVED lines=34> */
.L_x_1056:
[----:B------:R-:W-:Y:S05]  /*24a0*/  BSYNC B0 ;  /* 0x0000000000007941 */ /* 0x000fea0003800000 */
.L_x_1055:
        /* <DEDUP_REMOVED lines=14> */
.L_x_1058:
[----:B------:R-:W-:Y:S05]  /*2590*/  BSYNC B0 ;  /* 0x0000000000007941 */ /* 0x000fea0003800000 */
.L_x_1057:
[----:B------:R-:W-:Y:S04]  /*25a0*/  BSSY B0, `(.L_x_1059) ;  /* 0x000000e000007945 */ /* 0x000fe80003800000 */
[----:B------:R-:W-:Y:S05]  /*25b0*/  @P1 BRA `(.L_x_1060) ;  /* 0x0000000000301947 */ /* 0x000fea0003800000 */
[----:B------:R-:W-:Y:S01]  /*25c0*/  IADD3 R2, P4, R0, 0x40, RZ ;  /* 0x0000004000027810 */ /* 0x000fe20007f9e0ff */
[----:B------:R-:W-:Y:S01]  /*25d0*/  ULDC.64 UR14, c[0x0][0x3f0] ;  /* 0x0000fc00000e7ab9 */ /* 0x000fe20000000a00 */
[----:B------:R-:W-:-:S03]  /*25e0*/  MOV R9, R12 ;  /* 0x0000000c00097202 */ /* 0x000fc60000000f00 */
[----:B------:R-:W-:-:S04]  /*25f0*/  IMAD.X R8, RZ, RZ, R33, P4 ;  /* 0x000000ffff087224 */ /* 0x000fc800020e0621 */
[----:B-1-3--:R-:W-:Y:S02]  /*2600*/  IMAD R10, R8, UR6, RZ ;  /* 0x00000006080a7c24 */ /* 0x00afe4000f8e02ff */
[----:B------:R-:W-:-:S04]  /*2610*/  IMAD.MOV.U32 R8, RZ, RZ, R6 ;  /* 0x000000ffff087224 */ /* 0x000fc800078e0006 */
[----:B------:R-:W-:-:S04]  /*2620*/  IMAD.WIDE.U32 R8, R2, UR6, R8 ;  /* 0x0000000602087c25 */ /* 0x000fc8000f8e0008 */
[----:B------:R-:W-:Y:S01]  /*2630*/  IMAD R2, R2, UR7, R10 ;  /* 0x0000000702027c24 */ /* 0x000fe2000f8e020a */
[----:B------:R-:W-:-:S04]  /*2640*/  LEA R10, P4, R8, UR14, 0x1 ;  /* 0x0000000e080a7c11 */ /* 0x000fc8000f8808ff */
[----:B------:R-:W-:-:S04]  /*2650*/  IADD3 R2, R9, R2, RZ ;  /* 0x0000000209027210 */ /* 0x000fc80007ffe0ff */
[----:B------:R-:W-:-:S05]  /*2660*/  LEA.HI.X R11, R8, UR15, R2, 0x1, P4 ;  /* 0x0000000f080b7c11 */ /* 0x000fca000a0f0c02 */
[----:B------:R4:W-:Y:S02]  /*2670*/  STG.E.128 desc[UR8][R10.64], RZ ;  /* 0x000000ff0a007986 */ /* 0x0009e4000c101d08 */
.L_x_1060:
[----:B------:R-:W-:Y:S05]  /*2680*/  BSYNC B0 ;  /* 0x0000000000007941 */ /* 0x000fea0003800000 */
.L_x_1059:
        /* <DEDUP_REMOVED lines=14> */
.L_x_1062:
[----:B------:R-:W-:Y:S05]  /*2770*/  BSYNC B0 ;  /* 0x0000000000007941 */ /* 0x000fea0003800000 */
.L_x_1061:
        /* <DEDUP_REMOVED lines=14> */
[----:B-1-34-:R-:W-:Y:S01]  /*2860*/  IADD3 R10, R5, UR7, RZ ;  /* 0x00000007050a7c10 */ /* 0x01afe2000fffe0ff */
        /* <DEDUP_REMOVED lines=11> */
.L_x_1064:
[----:B------:R-:W-:Y:S05]  /*2920*/  BSYNC B0 ;  /* 0x0000000000007941 */ /* 0x000fea0003800000 */
.L_x_1063:
        /* <DEDUP_REMOVED lines=14> */
.L_x_1066:
[----:B------:R-:W-:Y:S05]  /*2a10*/  BSYNC B0 ;  /* 0x0000000000007941 */ /* 0x000fea0003800000 */
.L_x_1065:
        /* <DEDUP_REMOVED lines=14> */
.L_x_1068:
[----:B------:R-:W-:Y:S05]  /*2b00*/  BSYNC B0 ;  /* 0x0000000000007941 */ /* 0x000fea0003800000 */
.L_x_1067:
        /* <DEDUP_REMOVED lines=14> */
.L_x_1052:
[----:B------:R-:W3:Y:S01]  /*2bf0*/  LDL R23, [R1+0x68] ;  /* 0x0000680001177983 */ /* 0x000ee20000100800 */
[----:B------:R-:W-:Y:S01]  /*2c00*/  PLOP3.LUT P1, PT, PT, PT, UP4, 0x80, 0x0 ;  /* 0x000000000000781c */ /* 0x000fe20003f2f048 */
[----:B------:R-:W-:Y:S01]  /*2c10*/  UIMAD UR6, UR10, -0x80, UR21 ;  /* 0xffffff800a0678a4 */ /* 0x000fe2000f8e0215 */
[C---:B------:R-:W-:Y:S01]  /*2c20*/  VIADD R21, R0.reuse, 0x60 ;  /* 0x0000006000157836 */ /* 0x040fe20000000000 */
[----:B------:R-:W-:Y:S01]  /*2c30*/  ULEA.HI UR7, UR10, UR10, URZ, 0x1 ;  /* 0x0000000a0a077291 */ /* 0x000fe2000f8f083f */
[C---:B------:R-:W-:Y:S01]  /*2c40*/  VIADD R20, R0.reuse, 0x20 ;  /* 0x0000002000147836 */ /* 0x040fe20000000000 */
[----:B------:R-:W-:Y:S01]  /*2c50*/  UIMAD UR12, UR44, UR22, URZ ;  /* 0x000000162c0c72a4 */ /* 0x000fe2000f8e023f */
[C---:B------:R-:W-:Y:S01]  /*2c60*/  VIADD R19, R0.reuse, 0x40 ;  /* 0x0000004000137836 */ /* 0x040fe20000000000 */
[----:B------:R-:W-:Y:S01]  /*2c70*/  ISETP.GE.AND P3, PT, R0, UR6, PT ;  /* 0x0000000600007c0c */ /* 0x000fe2000bf66270 */
[----:B------:R-:W-:Y:S01]  /*2c80*/  ULOP3.LUT UR7, UR7, 0xfffffffe, URZ, 0xc0, !UPT ;  /* 0xfffffffe07077892 */ /* 0x000fe2000f8ec03f */
[----:B------:R-:W-:Y:S01]  /*2c90*/  ISETP.GE.AND P0, PT, R21, UR6, PT ;  /* 0x0000000615007c0c */ /* 0x000fe2000bf06270 */
[----:B------:R-:W-:Y:S01]  /*2ca0*/  IMAD.U32 R15, RZ, RZ, UR40 ;  /* 0x00000028ff0f7e24 */ /* 0x000fe2000f8e00ff */
[----:B------:R-:W-:Y:S01]  /*2cb0*/  ISETP.GE.AND P2, PT, R20, UR6, PT ;  /* 0x0000000614007c0c */ /* 0x000fe2000bf46270 */
[----:B------:R-:W-:Y:S01]  /*2cc0*/  UIADD3 UR7, UR10, -UR7, URZ ;  /* 0x800000070a077290 */ /* 0x000fe2000fffe03f */
[----:B------:R-:W-:Y:S01]  /*2cd0*/  @P1 BAR.SYNC.DEFER_BLOCKING 0x0 ;  /* 0x0000000000001b1d */ /* 0x000fe20000010000 */
[----:B------:R-:W-:Y:S01]  /*2ce0*/  ISETP.GE.AND P6, PT, R19, UR6, PT ;  /* 0x0000000613007c0c */ /* 0x000fe2000bfc6270 */
[----:B------:R-:W-:Y:S01]  /*2cf0*/  IMAD.U32 R18, RZ, RZ, UR39 ;  /* 0x00000027ff127e24 */ /* 0x000fe2000f8e00ff */
[----:B------:R-:W-:-:S02]  /*2d00*/  UISETP.NE.AND UP0, UPT, UR7, 0x1, UPT ;  /* 0x000000010700788c */ /* 0x000fc4000bf05270 */
[----:B------:R-:W-:Y:S02]  /*2d10*/  UIMAD UR7, UR17, -0x80, UR11 ;  /* 0xffffff80110778a4 */ /* 0x000fe4000f8e020b */
[----:B------:R-:W-:Y:S01]  /*2d20*/  @!P3 IMAD.MOV.U32 R8, RZ, RZ, R27 ;  /* 0x000000ffff08b224 */ /* 0x000fe200078e001b */
[----:B------:R-:W-:Y:S01]  /*2d30*/  UIMAD UR12, UR28, UR23, UR12 ;  /* 0x000000171c0c72a4 */ /* 0x000fe2000f8e020c */
[----:B------:R-:W-:Y:S01]  /*2d40*/  @!P3 IMAD.MOV.U32 R9, RZ, RZ, R26 ;  /* 0x000000ffff09b224 */ /* 0x000fe200078e001a */
[----:B------:R-:W-:Y:S01]  /*2d50*/  ULDC.64 UR26, c[0x0][0x260] ;  /* 0x00009800001a7ab9 */ /* 0x000fe20000000a00 */
[-C--:B------:R-:W-:Y:S01]  /*2d60*/  @!P2 LEA R12, P5, R11, R27.reuse, 0x1 ;  /* 0x0000001b0b0ca211 */ /* 0x080fe200078a08ff */
[----:B------:R-:W-:Y:S01]  /*2d70*/  @!P0 IMAD R17, R7, 0xc0, RZ ;  /* 0x000000c007118824 */ /* 0x000fe200078e02ff */
[----:B------:R-:W-:Y:S02]  /*2d80*/  @!P2 LEA R14, P1, R15, R24, 0x1 ;  /* 0x000000180f0ea211 */ /* 0x000fe400078208ff */
[----:B------:R-:W-:-:S02]  /*2d90*/  @!P6 LEA R10, P4, R6, R27, 0x7 ;  /* 0x0000001b060ae211 */ /* 0x000fc400078838ff */
[-C--:B------:R-:W-:Y:S02]  /*2da0*/  @!P2 LEA.HI.X R13, R11, R26.reuse, R13, 0x1, P5 ;  /* 0x0000001a0b0da211 */ /* 0x080fe400028f0c0d */
[----:B------:R-:W-:Y:S02]  /*2db0*/  @!P6 LEA.HI.X R11, R6, R26, R7, 0x7, P4 ;  /* 0x0000001a060be211 */ /* 0x000fe400020f3c07 */
[----:B------:R-:W-:Y:S02]  /*2dc0*/  @!P2 LEA.HI.X R15, R15, R25, R18, 0x1, P1 ;  /* 0x000000190f0fa211 */ /* 0x000fe400008f0c12 */
[----:B------:R-:W-:Y:S02]  /*2dd0*/  PLOP3.LUT P1, PT, PT, PT, UP0, 0x80, 0x0 ;  /* 0x000000000000781c */ /* 0x000fe40003f2f008 */
[----:B------:R-:W-:Y:S02]  /*2de0*/  ISETP.GE.AND P4, PT, R20, UR7, PT ;  /* 0x0000000714007c0c */ /* 0x000fe4000bf86270 */
[----:B---3--:R-:W-:-:S05]  /*2df0*/  LEA R2, R23, UR4, 0x1 ;  /* 0x0000000417027c11 */ /* 0x008fca000f8e08ff */
[----:B------:R-:W-:Y:S04]  /*2e00*/  @P3 STS.128 [R2+0x8000], RZ ;  /* 0x008000ff02003388 */ /* 0x000fe80000000c00 */
        /* <DEDUP_REMOVED lines=23> */
[----:B---3--:R-:W-:Y:S01]  /*2f80*/  IMAD.U32 R10, RZ, RZ, UR30 ;  /* 0x0000001eff0a7e24 */ /* 0x008fe2000f8e00ff */
[----:B------:R-:W-:Y:S01]  /*2f90*/  @!PT LDS RZ, [RZ] ;  /* 0x00000000fffff984 */ /* 0x000fe20000000800 */
[----:B------:R-:W-:Y:S01]  /*2fa0*/  @!PT LDS RZ, [RZ] ;  /* 0x00000000fffff984 */ /* 0x000fe20000000800 */
[----:B------:R-:W-:Y:S01]  /*2fb0*/  @!PT LDS RZ, [RZ] ;  /* 0x00000000fffff984 */ /* 0x000fe20000000800 */
[----:B------:R1:W-:Y:S02]  /*2fc0*/  @!P0 LDGSTS.E.BYPASS.LTC128B.128 [R2+0xb000], desc[UR8][R6.64] ;  /* 0x0b00000006028fae */ /* 0x0003e4000b901d48 */
[----:B------:R-:W-:Y:S01]  /*2fd0*/  LEA R23, R8, UR4, 0x1 ;  /* 0x0000000408177c11 */ /* 0x000fe2000f8e08ff */
[----:B------:R-:W-:-:S04]  /*2fe0*/  @!P3 IMAD.MOV.U32 R8, RZ, RZ, R24 ;  /* 0x000000ffff08b224 */ /* 0x000fc800078e0018 */
[----:B------:R-:W-:Y:S04]  /*2ff0*/  STL [R1+0x4], R23 ;  /* 0x0000041701007387 */ /* 0x000fe80000100800 */
[----:B------:R-:W3:Y:S04]  /*3000*/  LDL R36, [R1+0x70] ;  /* 0x0000700001247983 */ /* 0x000ee80000100800 */
[----:B------:R-:W-:Y:S04]  /*3010*/  @P3 STS [R23], RZ ;  /* 0x000000ff17003388 */ /* 0x000fe80000000800 */
[----:B------:R-:W-:Y:S04]  /*3020*/  @P3 STS [R23+0x4], RZ ;  /* 0x000004ff17003388 */ /* 0x000fe80000000800 */
[----:B------:R-:W-:Y:S01]  /*3030*/  @P3 STS [R23+0x8], RZ ;  /* 0x000008ff17003388 */ /* 0x000fe20000000800 */
[----:B-1----:R-:W-:-:S03]  /*3040*/  IMAD.U32 R6, RZ, RZ, UR22 ;  /* 0x00000016ff067e24 */ /* 0x002fc6000f8e00ff */
[----:B------:R-:W-:Y:S01]  /*3050*/  @P3 STS [R23+0xc], RZ ;  /* 0x00000cff17003388 */ /* 0x000fe20000000800 */
[----:B------:R-:W-:-:S03]  /*3060*/  IMAD.WIDE.U32 R6, R6, UR28, R4 ;  /* 0x0000001c06067c25 */ /* 0x000fc6000f8e0004 */
[----:B------:R-:W-:Y:S01]  /*3070*/  @!PT LDS RZ, [RZ] ;  /* 0x00000000fffff984 */ /* 0x000fe20000000800 */
[----:B------:R-:W-:Y:S01]  /*3080*/  @!PT LDS RZ, [RZ] ;  /* 0x00000000fffff984 */ /* 0x000fe20000000800 */
[----:B------:R-:W-:Y:S01]  /*3090*/  @!PT LDS RZ, [RZ] ;  /* 0x00000000fffff984 */ /* 0x000fe20000000800 */
[----:B------:R1:W-:Y:S01]  /*30a0*/  @!P3 LDGSTS.E.BYPASS.LTC128B.128 [R23], desc[UR8][R8.64] ;  /* 0x000000000817bfae */ /* 0x0003e2000b901d48 */
[----:B------:R-:W-:Y:S02]  /*30b0*/  @!P6 LEA R12, P3, R10, R24, 0x7 ;  /* 0x000000180a0ce211 */ /* 0x000fe400078638ff */
[----:B------:R-:W-:Y:S01]  /*30c0*/  IADD3 R6, P5, R6, UR43, RZ ;  /* 0x0000002b06067c10 */ /* 0x000fe2000ffbe0ff */
[----:B------:R-:W-:Y:S04]  /*30d0*/  @P2 STS [R23+0x1000], RZ ;  /* 0x001000ff17002388 */ /* 0x000fe80000000800 */
[----:B------:R-:W-:Y:S01]  /*30e0*/  @P2 STS [R23+0x1004], RZ ;  /* 0x001004ff17002388 */ /* 0x000fe20000000800 */
[----:B------:R-:W-:-:S03]  /*30f0*/  VOTEU.ALL UP0, P0 ;  /* 0x00000000003f7886 */ /* 0x000fc60000000000 */
[----:B------:R-:W-:Y:S04]  /*3100*/  @P2 STS [R23+0x1008], RZ ;  /* 0x001008ff17002388 */ /* 0x000fe80000000800 */
[----:B------:R-:W-:Y:S04]  /*3110*/  @P2 STS [R23+0x100c], RZ ;  /* 0x00100cff17002388 */ /* 0x000fe80000000800 */
[----:B------:R-:W-:Y:S01]  /*3120*/  @!PT LDS RZ, [RZ] ;  /* 0x00000000fffff984 */ /* 0x000fe20000000800 */
[----:B------:R-:W-:Y:S01]  /*3130*/  @!PT LDS RZ, [RZ] ;  /* 0x00000000fffff984 */ /* 0x000fe20000000800 */
[----:B------:R-:W-:Y:S01]  /*3140*/  @!PT LDS RZ, [RZ] ;  /* 0x00000000fffff984 */ /* 0x000fe20000000800 */
[----:B------:R4:W-:Y:S01]  /*3150*/  @!P2 LDGSTS.E.BYPASS.LTC128B.128 [R23+0x1000], desc[UR8][R14.64] ;  /* 0x010000000e17afae */ /* 0x0009e2000b901d48 */
[----:B------:R-:W-:Y:S02]  /*3160*/  IMAD.MOV.U32 R41, RZ, RZ, 0x7f800000 ;  /* 0x7f800000ff297424 */ /* 0x000fe400078e00ff */
[----:B------:R-:W-:Y:S01]  /*3170*/  IMAD.MOV.U32 R40, RZ, RZ, 0x7f800000 ;  /* 0x7f800000ff287424 */ /* 0x000fe200078e00ff */
[----:B------:R-:W5:Y:S01]  /*3180*/  LDL R37, [R1+0x78] ;  /* 0x0000780001257983 */ /* 0x000f620000100800 */
[----:B-1----:R-:W-:-:S02]  /*3190*/  IMAD.U32 R8, RZ, RZ, UR12 ;  /* 0x0000000cff087e24 */ /* 0x002fc4000f8e00ff */
[----:B------:R-:W-:-:S03]  /*31a0*/  IMAD.U32 R9, RZ, RZ, UR31 ;  /* 0x0000001fff097e24 */ /* 0x000fc6000f8e00ff */
[----:B------:R-:W-:Y:S01]  /*31b0*/  IADD3.X R7, R7, UR46, R8, P5, !PT ;  /* 0x0000002e07077c10 */ /* 0x000fe2000affe408 */
[----:B------:R-:W-:Y:S01]  /*31c0*/  @!P0 IMAD.MOV.U32 R8, RZ, RZ, R24 ;  /* 0x000000ffff088224 */ /* 0x000fe200078e0018 */
[----:B------:R-:W-:Y:S02]  /*31d0*/  ISETP.GE.AND P5, PT, R0, UR7, PT ;  /* 0x0000000700007c0c */ /* 0x000fe4000bfa6270 */
[C---:B------:R-:W-:Y:S01]  /*31e0*/  @!P6 LEA.HI.X R13, R10.reuse, R25, R9, 0x7, P3 ;  /* 0x000000190a0de211 */ /* 0x040fe200018f3c09 */
[----:B------:R-:W-:Y:S01]  /*31f0*/  @!P0 IMAD.MOV.U32 R9, RZ, RZ, R25 ;  /* 0x000000ffff098224 */ /* 0x000fe200078e0019 */
[----:B------:R-:W-:Y:S02]  /*3200*/  ISETP.GE.AND P3, PT, R19, UR7, PT ;  /* 0x0000000713007c0c */ /* 0x000fe4000bf66270 */
[----:B------:R-:W1:Y:S01]  /*3210*/  @!P4 LDC.64 R18, c[0x0][0x218] ;  /* 0x00008600ff12cb82 */ /* 0x000e620000000a00 */
[----:B------:R-:W-:Y:S01]  /*3220*/  @!UP0 UIMAD UR12, UR31, 0xc0, URZ ;  /* 0x000000c01f0c88a4 */ /* 0x000fe2000f8e023f */
[----:B------:R-:W-:Y:S01]  /*3230*/  @!P0 IMAD.WIDE.U32 R8, R10, 0xc0, R8 ;  /* 0x000000c00a088825 */ /* 0x000fe200078e0008 */
[----:B----4-:R-:W-:-:S03]  /*3240*/  @!P4 IADD3 R14, P2, R0, 0x20, RZ ;  /* 0x00000020000ec810 */ /* 0x010fc60007f5e0ff */
[----:B------:R-:W-:Y:S01]  /*3250*/  IMAD R10, R22, UR26, RZ ;  /* 0x0000001a160a7c24 */ /* 0x000fe2000f8e02ff */
[----:B------:R-:W-:Y:S01]  /*3260*/  @P6 STS [R23+0x2000], RZ ;  /* 0x002000ff17006388 */ /* 0x000fe20000000800 */
[----:B------:R-:W-:-:S03]  /*3270*/  IMAD.WIDE.U32 R6, R16, UR26, R6 ;  /* 0x0000001a10067c25 */ /* 0x000fc6000f8e0006 */
[----:B--2---:R-:W2:Y:S01]  /*3280*/  @!P3 LDC.64 R26, c[0x0][0x218] ;  /* 0x00008600ff1abb82 */ /* 0x004ea20000000a00 */
[----:B------:R-:W-:Y:S01]  /*3290*/  @!P4 IMAD.X R11, RZ, RZ, R33, P2 ;  /* 0x000000ffff0bc224 */ /* 0x000fe200010e0621 */
[----:B------:R-:W-:Y:S01]  /*32a0*/  ISETP.GE.AND P2, PT, R21, UR7, PT ;  /* 0x0000000715007c0c */ /* 0x000fe2000bf46270 */
[----:B------:R-:W-:Y:S05]  /*32b0*/  @P6 STS [R23+0x2004], RZ ;  /* 0x002004ff17006388 */ /* 0x000fea0000000800 */
[----:B------:R-:W4:Y:S01]  /*32c0*/  @!P5 LDC.64 R20, c[0x0][0x218] ;  /* 0x00008600ff14db82 */ /* 0x000f220000000a00 */
[----:B------:R-:W-:Y:S01]  /*32d0*/  @P6 STS [R23+0x2008], RZ ;  /* 0x002008ff17006388 */ /* 0x000fe20000000800 */
[----:B------:R-:W-:-:S02]  /*32e0*/  IMAD R15, R16, UR27, R10 ;  /* 0x0000001b100f7c24 */ /* 0x000fc4000f8e020a */
[----:B------:R-:W-:Y:S01]  /*32f0*/  @!P0 VIADD R9, R9, UR12 ;  /* 0x0000000c09098c36 */ /* 0x000fe20008000000 */
[----:B------:R-:W-:Y:S01]  /*3300*/  @P6 STS [R23+0x200c], RZ ;  /* 0x00200cff17006388 */ /* 0x000fe20000000800 */
[----:B------:R-:W-:Y:S02]  /*3310*/  IMAD.U32 R10, RZ, RZ, UR24 ;  /* 0x00000018ff0a7e24 */ /* 0x000fe4000f8e00ff */
[----:B------:R-:W-:Y:S01]  /*3320*/  @!P4 IMAD R17, R11, UR22, RZ ;  /* 0x000000160b11cc24 */ /* 0x000fe2000f8e02ff */
[----:B------:R-:W-:Y:S01]  /*3330*/  @!PT LDS RZ, [RZ] ;  /* 0x00000000fffff984 */ /* 0x000fe20000000800 */
[----:B------:R-:W-:Y:S01]  /*3340*/  @!PT LDS RZ, [RZ] ;  /* 0x00000000fffff984 */ /* 0x000fe20000000800 */
[----:B------:R-:W-:Y:S01]  /*3350*/  @!PT LDS RZ, [RZ] ;  /* 0x00000000fffff984 */ /* 0x000fe20000000800 */
[----:B------:R-:W-:Y:S01]  /*3360*/  @!P6 LDGSTS.E.BYPASS.LTC128B.128 [R23+0x2000], desc[UR8][R12.64] ;  /* 0x020000000c17efae */ /* 0x000fe2000b901d48 */
[----:B------:R-:W-:Y:S01]  /*3370*/  IMAD.IADD R7, R7, 0x1, R15 ;  /* 0x0000000107077824 */ /* 0x000fe200078e020f */
[----:B------:R-:W-:Y:S01]  /*3380*/  UIMAD UR7, UR44, UR24, URZ ;  /* 0x000000182c0772a4 */ /* 0x000fe2000f8e023f */
[----:B------:R-:W2:Y:S01]  /*3390*/  @!P2 LDC.64 R34, c[0x0][0x218] ;  /* 0x00008600ff22ab82 */ /* 0x000ea20000000a00 */
[----:B------:R-:W-:Y:S01]  /*33a0*/  @P0 STS [R23+0x3000], RZ ;  /* 0x003000ff17000388 */ /* 0x000fe20000000800 */
[----:B------:R-:W-:-:S03]  /*33b0*/  ULDC.64 UR26, c[0x0][0x268] ;  /* 0x00009a00001a7ab9 */ /* 0x000fc60000000a00 */
[----:B------:R-:W-:Y:S03]  /*33c0*/  @P0 STS [R23+0x3004], RZ ;  /* 0x003004ff17000388 */ /* 0x000fe60000000800 */
[----:B------:R-:W2:Y:S01]  /*33d0*/  @!P5 LDC.64 R30, c[0x0][0x220] ;  /* 0x00008800ff1edb82 */ /* 0x000ea20000000a00 */
[----:B------:R-:W-:Y:S01]  /*33e0*/  @P0 STS [R23+0x3008], RZ ;  /* 0x003008ff17000388 */ /* 0x000fe20000000800 */
[----:B------:R-:W-:-:S03]  /*33f0*/  IMAD.WIDE.U32 R10, R10, UR28, R4 ;  /* 0x0000001c0a0a7c25 */ /* 0x000fc6000f8e0004 */
[----:B------:R2:W-:Y:S01]  /*3400*/  @P0 STS [R23+0x300c], RZ ;  /* 0x00300cff17000388 */ /* 0x0005e20000000800 */
[----:B------:R-:W-:-:S03]  /*3410*/  @!P4 IMAD R15, R14, UR23, R17 ;  /* 0x000000170e0fcc24 */ /* 0x000fc6000f8e0211 */
[----:B------:R-:W-:Y:S01]  /*3420*/  @!PT LDS RZ, [RZ] ;  /* 0x00000000fffff984 */ /* 0x000fe20000000800 */
[----:B------:R-:W-:Y:S01]  /*3430*/  @!PT LDS RZ, [RZ] ;  /* 0x00000000fffff984 */ /* 0x000fe20000000800 */
[----:B------:R-:W-:Y:S01]  /*3440*/  @!PT LDS RZ, [RZ] ;  /* 0x00000000fffff984 */ /* 0x000fe20000000800 */
[----:B------:R4:W-:Y:S01]  /*3450*/  @!P0 LDGSTS.E.BYPASS.LTC128B.128 [R23+0x3000], desc[UR8][R8.64] ;  /* 0x0300000008178fae */ /* 0x0009e2000b901d48 */
[----:B------:R-:W-:Y:S01]  /*3460*/  @!P4 IMAD.WIDE.U32 R4, R14, UR22, R6 ;  /* 0x000000160e04cc25 */ /* 0x000fe2000f8e0006 */
[----:B------:R-:W-:-:S03]  /*3470*/  UIMAD UR7, UR28, UR25, UR7 ;  /* 0x000000191c0772a4 */ /* 0x000fc6000f8e0207 */
[----:B------:R-:W-:Y:S01]  /*3480*/  @!P4 IMAD.IADD R5, R5, 0x1, R15 ;  /* 0x000000010505c824 */ /* 0x000fe200078e020f */
[----:B-1----:R-:W-:-:S04]  /*3490*/  @!P4 LEA R24, P0, R4, R18, 0x1 ;  /* 0x000000120418c211 */ /* 0x002fc800078008ff */
[----:B------:R-:W-:Y:S01]  /*34a0*/  @!P4 LEA.HI.X R25, R4, R19, R5, 0x1, P0 ;  /* 0x000000130419c211 */ /* 0x000fe200000f0c05 */
[----:B------:R-:W-:Y:S01]  /*34b0*/  IMAD.U32 R5, RZ, RZ, UR7 ;  /* 0x00000007ff057e24 */ /* 0x000fe2000f8e00ff */
[----:B------:R-:W-:Y:S01]  /*34c0*/  IADD3 R4, P0, R10, UR45, RZ ;  /* 0x0000002d0a047c10 */ /* 0x000fe2000ff1e0ff */
[----:B----4-:R-:W-:Y:S02]  /*34d0*/  @!P5 IMAD R8, R33, UR22, RZ ;  /* 0x000000162108dc24 */ /* 0x010fe4000f8e02ff */
[----:B------:R-:W-:Y:S01]  /*34e0*/  @!P5 IMAD.MOV.U32 R9, RZ, RZ, R7 ;  /* 0x000000ffff09d224 */ /* 0x000fe200078e0007 */
[----:B------:R-:W-:Y:S01]  /*34f0*/  @P5 STS.128 [R2+0xc000], RZ ;  /* 0x00c000ff02005388 */ /* 0x000fe20000000c00 */
[----:B------:R-:W-:Y:S02]  /*3500*/  @!P5 IMAD R13, R0, UR23, R8 ;  /* 0x00000017000ddc24 */ /* 0x000fe4000f8e0208 */
[----:B------:R-:W-:Y:S02]  /*3510*/  IMAD.MOV.U32 R39, RZ, RZ, 0x7f800000 ;  /* 0x7f800000ff277424 */ /* 0x000fe400078e00ff */
[----:B------:R-:W-:-:S02]  /*3520*/  IMAD.MOV.U32 R38, RZ, RZ, 0x7f800000 ;  /* 0x7f800000ff267424 */ /* 0x000fc400078e00ff */
[----:B------:R-:W-:Y:S02]  /*3530*/  VIADD R190, R193, 0x2000 ;  /* 0x00002000c1be7836 */ /* 0x000fe40000000000 */
[----:B------:R-:W-:Y:S02]  /*3540*/  VIADD R184, R192, 0x2000 ;  /* 0x00002000c0b87836 */ /* 0x000fe40000000000 */
[----:B------:R-:W-:Y:S02]  /*3550*/  IMAD.MOV.U32 R185, RZ, RZ, 0x40 ;  /* 0x00000040ffb97424 */ /* 0x000fe400078e00ff */
[----:B------:R-:W-:Y:S01]  /*3560*/  IMAD.MOV.U32 R191, RZ, RZ, 0x20 ;  /* 0x00000020ffbf7424 */ /* 0x000fe200078e00ff */
[----:B------:R-:W-:Y:S01]  /*3570*/  CS2R R126, SRZ ;  /* 0x00000000007e7805 */ /* 0x000fe2000001ff00 */
[----:B------:R-:W-:Y:S01]  /*3580*/  @!P5 IMAD.MOV.U32 R8, RZ, RZ, R6 ;  /* 0x000000ffff08d224 */ /* 0x000fe200078e0006 */
[----:B------:R-:W-:Y:S02]  /*3590*/  CS2R R124, SRZ ;  /* 0x00000000007c7805 */ /* 0x000fe4000001ff00 */
[----:B------:R-:W-:-:S02]  /*35a0*/  CS2R R130, SRZ ;  /* 0x0000000000827805 */ /* 0x000fc4000001ff00 */
[----:B------:R-:W-:Y:S01]  /*35b0*/  CS2R R128, SRZ ;  /* 0x0000000000807805 */ /* 0x000fe2000001ff00 */
[----:B------:R-:W-:Y:S01]  /*35c0*/  @!P5 IMAD.WIDE.U32 R8, R0, UR22, R8 ;  /* 0x000000160008dc25 */ /* 0x000fe2000f8e0008 */
[----:B------:R-:W-:Y:S02]  /*35d0*/  CS2R R122, SRZ ;  /* 0x00000000007a7805 */ /* 0x000fe4000001ff00 */
[----:B------:R-:W-:Y:S02]  /*35e0*/  CS2R R120, SRZ ;  /* 0x0000000000787805 */ /* 0x000fe4000001ff00 */
[----:B------:R-:W-:Y:S01]  /*35f0*/  CS2R R118, SRZ ;  /* 0x0000000000767805 */ /* 0x000fe2000001ff00 */
[----:B------:R-:W-:Y:S01]  /*3600*/  @!P5 IMAD.IADD R10, R9, 0x1, R13 ;  /* 0x00000001090ad824 */ /* 0x000fe200078e020d */
[----:B------:R-:W-:Y:S02]  /*3610*/  @!P5 LEA R20, P6, R8, R20, 0x1 ;  /* 0x000000140814d211 */ /* 0x000fe400078c08ff */
[----:B------:R-:W-:-:S02]  /*3620*/  CS2R R116, SRZ ;  /* 0x0000000000747805 */ /* 0x000fc4000001ff00 */
[----:B------:R-:W-:Y:S02]  /*3630*/  IADD3.X R5, R11, UR49, R5, P0, !PT ;  /* 0x000000310b057c10 */ /* 0x000fe400087fe405 */
[----:B------:R-:W-:Y:S02]  /*3640*/  CS2R R110, SRZ ;  /* 0x00000000006e7805 */ /* 0x000fe4000001ff00 */
[----:B------:R-:W-:Y:S02]  /*3650*/  @!P5 LEA.HI.X R21, R8, R21, R10, 0x1, P6 ;  /* 0x000000150815d211 */ /* 0x000fe400030f0c0a */
[----:B------:R-:W-:Y:S02]  /*3660*/  CS2R R108, SRZ ;  /* 0x00000000006c7805 */ /* 0x000fe4000001ff00 */
[----:B------:R-:W-:Y:S01]  /*3670*/  @!P3 IADD3 R10, P0, R0, 0x40, RZ ;  /* 0x00000040000ab810 */ /* 0x000fe20007f1e0ff */
[----:B------:R-:W-:Y:S01]  /*3680*/  IMAD R9, R22, UR26, RZ ;  /* 0x0000001a16097c24 */ /* 0x000fe2000f8e02ff */
[----:B------:R-:W-:Y:S01]  /*3690*/  CS2R R114, SRZ ;  /* 0x0000000000727805 */ /* 0x000fe2000001ff00 */
[----:B------:R-:W-:Y:S01]  /*36a0*/  IMAD.WIDE.U32 R4, R16, UR26, R4 ;  /* 0x0000001a10047c25 */ /* 0x000fe2000f8e0004 */
[----:B------:R-:W-:Y:S01]  /*36b0*/  @!PT LDS RZ, [RZ] ;  /* 0x00000000fffff984 */ /* 0x000fe20000000800 */
[----:B------:R-:W-:Y:S01]  /*36c0*/  @!PT LDS RZ, [RZ] ;  /* 0x00000000fffff984 */ /* 0x000fe20000000800 */
[----:B------:R-:W-:Y:S01]  /*36d0*/  @!PT LDS RZ, [RZ] ;  /* 0x00000000fffff984 */ /* 0x000fe20000000800 */
[----:B------:R1:W-:Y:S01]  /*36e0*/  @!P5 LDGSTS.E.BYPASS.LTC128B.128 [R2+0xc000], desc[UR8][R20.64] ;  /* 0x0c0000001402dfae */ /* 0x0003e2000b901d48 */
[----:B------:R-:W-:-:S02]  /*36f0*/  CS2R R112, SRZ ;  /* 0x0000000000707805 */ /* 0x000fc4000001ff00 */
[----:B------:R-:W-:Y:S01]  /*3700*/  CS2R R106, SRZ ;  /* 0x00000000006a7805 */ /* 0x000fe2000001ff00 */
[--C-:B------:R-:W-:Y:S01]  /*3710*/  @!P3 IMAD.X R13, RZ, RZ, R33.reuse, P0 ;  /* 0x000000ffff0db224 */ /* 0x100fe200000e0621 */
[----:B------:R-:W-:Y:S02]  /*3720*/  @!P2 IADD3 R11, P0, R0, 0x60, RZ ;  /* 0x00000060000ba810 */ /* 0x000fe40007f1e0ff */
[----:B------:R-:W-:Y:S02]  /*3730*/  CS2R R104, SRZ ;  /* 0x0000000000687805 */ /* 0x000fe4000001ff00 */
[----:B------:R-:W-:Y:S01]  /*3740*/  CS2R R102, SRZ ;  /* 0x0000000000667805 */ /* 0x000fe2000001ff00 */
[----:B------:R-:W-:Y:S01]  /*3750*/  @!P3 IMAD R13, R13, UR22, RZ ;  /* 0x000000160d0dbc24 */ /* 0x000fe2000f8e02ff */
[----:B------:R-:W-:Y:S01]  /*3760*/  CS2R R100, SRZ ;  /* 0x0000000000647805 */ /* 0x000fe2000001ff00 */
[----:B------:R-:W-:Y:S01]  /*3770*/  @!P2 IMAD.X R17, RZ, RZ, R33, P0 ;  /* 0x000000ffff11a224 */ /* 0x000fe200000e0621 */
[----:B------:R-:W-:Y:S01]  /*3780*/  CS2R R94, SRZ ;  /* 0x00000000005e7805 */ /* 0x000fe2000001ff00 */
[----:B------:R-:W-:Y:S01]  /*3790*/  @!P2 IMAD.MOV.U32 R8, RZ, RZ, R6 ;  /* 0x000000ffff08a224 */ /* 0x000fe200078e0006 */
[----:B------:R-:W-:Y:S01]  /*37a0*/  CS2R R92, SRZ ;  /* 0x00000000005c7805 */ /* 0x000fe2000001ff00 */
[----:B------:R-:W-:Y:S01]  /*37b0*/  @!P3 IMAD R22, R10, UR23, R13 ;  /* 0x000000170a16bc24 */ /* 0x000fe2000f8e020d */
[----:B------:R-:W-:Y:S01]  /*37c0*/  CS2R R98, SRZ ;  /* 0x0000000000627805 */ /* 0x000fe2000001ff00 */
[----:B------:R-:W-:Y:S01]  /*37d0*/  @!P2 IMAD R13, R17, UR22, RZ ;  /* 0x00000016110dac24 */ /* 0x000fe2000f8e02ff */
[----:B------:R-:W-:Y:S01]  /*37e0*/  CS2R R96, SRZ ;  /* 0x0000000000607805 */ /* 0x000fe2000001ff00 */
[--C-:B------:R-:W-:Y:S01]  /*37f0*/  @!P4 IMAD.MOV.U32 R14, RZ, RZ, R4.reuse ;  /* 0x000000ffff0ec224 */ /* 0x100fe200078e0004 */
[----:B------:R-:W-:Y:S01]  /*3800*/  CS2R R90, SRZ ;  /* 0x00000000005a7805 */ /* 0x000fe2000001ff00 */
[----:B--2---:R-:W-:Y:S01]  /*3810*/  @!P2 IMAD R23, R11, UR23, R13 ;  /* 0x000000170b17ac24 */ /* 0x004fe2000f8e020d */
[----:B------:R-:W-:Y:S01]  /*3820*/  CS2R R88, SRZ ;  /* 0x0000000000587805 */ /* 0x000fe2000001ff00 */
[--C-:B------:R-:W-:Y:S01]  /*3830*/  @!P3 IMAD.MOV.U32 R18, RZ, RZ, R4.reuse ;  /* 0x000000ffff12b224 */ /* 0x100fe200078e0004 */
[----:B------:R-:W-:Y:S01]  /*3840*/  CS2R R86, SRZ ;  /* 0x0000000000567805 */ /* 0x000fe2000001ff00 */
[----:B------:R-:W-:Y:S01]  /*3850*/  @!P2 IMAD.MOV.U32 R28, RZ, RZ, R4 ;  /* 0x000000ffff1ca224 */ /* 0x000fe200078e0004 */
[----:B------:R-:W-:-:S02]  /*3860*/  CS2R R84, SRZ ;  /* 0x0000000000547805 */ /* 0x000fc4000001ff00 */
[----:B------:R-:W-:Y:S02]  /*3870*/  CS2R R78, SRZ ;  /* 0x00000000004e7805 */ /* 0x000fe4000001ff00 */
[----:B------:R-:W-:Y:S01]  /*3880*/  CS2R R76, SRZ ;  /* 0x00000000004c7805 */ /* 0x000fe2000001ff00 */
[----:B-1----:R-:W1:Y:S01]  /*3890*/  @!P2 LDC.64 R20, c[0x0][0x220] ;  /* 0x00008800ff14ab82 */ /* 0x002e620000000a00 */
[----:B------:R-:W-:Y:S01]  /*38a0*/  @P4 STS.128 [R2+0xd000], RZ ;  /* 0x00d000ff02004388 */ /* 0x000fe20000000c00 */
[----:B------:R-:W-:Y:S02]  /*38b0*/  CS2R R82, SRZ ;  /* 0x0000000000527805 */ /* 0x000fe4000001ff00 */
[----:B------:R-:W-:Y:S02]  /*38c0*/  CS2R R80, SRZ ;  /* 0x0000000000507805 */ /* 0x000fe4000001ff00 */
[----:B------:R-:W-:Y:S01]  /*38d0*/  CS2R R74, SRZ ;  /* 0x00000000004a7805 */ /* 0x000fe2000001ff00 */
[----:B------:R-:W-:Y:S01]  /*38e0*/  @!PT LDS RZ, [RZ] ;  /* 0x00000000fffff984 */ /* 0x000fe20000000800 */
[----:B------:R-:W-:Y:S01]  /*38f0*/  @!PT LDS RZ, [RZ] ;  /* 0x00000000fffff984 */ /* 0x000fe20000000800 */
[----:B------:R-:W-:Y:S01]  /*3900*/  @!PT LDS RZ, [RZ] ;  /* 0x00000000fffff984 */ /* 0x000fe20000000800 */
[----:B------:R-:W-:Y:S01]  /*3910*/  @!P4 LDGSTS.E.BYPASS.LTC128B.128 [R2+0xd000], desc[UR8][R24.64] ;  /* 0x0d0000001802cfae */ /* 0x000fe2000b901d48 */
[----:B------:R-:W-:-:S02]  /*3920*/  CS2R R72, SRZ ;  /* 0x0000000000487805 */ /* 0x000fc4000001ff00 */
[----:B------:R-:W-:Y:S02]  /*3930*/  CS2R R70, SRZ ;  /* 0x0000000000467805 */ /* 0x000fe4000001ff00 */
[----:B------:R-:W-:Y:S01]  /*3940*/  CS2R R68, SRZ ;  /* 0x0000000000447805 */ /* 0x000fe2000001ff00 */
[----:B------:R-:W-:Y:S01]  /*3950*/  @P3 STS.128 [R2+0xe000], RZ ;  /* 0x00e000ff02003388 */ /* 0x000fe20000000c00 */
[----:B---3--:R-:W-:Y:S01]  /*3960*/  VIADD R12, R36, 0x8 ;  /* 0x00000008240c7836 */ /* 0x008fe20000000000 */
[----:B------:R-:W-:-:S04]  /*3970*/  ULDC UR7, c[0x0][0x2ec] ;  /* 0x0000bb0000077ab9 */ /* 0x000fc80000000800 */
[----:B------:R-:W-:Y:S01]  /*3980*/  ISETP.GE.AND P6, PT, R12, UR6, PT ;  /* 0x000000060c007c0c */ /* 0x000fe2000bfc6270 */
[----:B------:R-:W-:-:S04]  /*3990*/  IMAD R12, R16, UR27, R9 ;  /* 0x0000001b100c7c24 */ /* 0x000fc8000f8e0209 */
[----:B------:R-:W-:Y:S01]  /*39a0*/  IMAD.IADD R5, R5, 0x1, R12 ;  /* 0x0000000105057824 */ /* 0x000fe200078e020c */
[----:B------:R-:W-:Y:S01]  /*39b0*/  @!P4 IADD3 R12, P0, R0, 0x20, RZ ;  /* 0x00000020000cc810 */ /* 0x000fe20007f1e0ff */
[--C-:B------:R-:W-:Y:S02]  /*39c0*/  @!P2 IMAD.MOV.U32 R9, RZ, RZ, R7.reuse ;  /* 0x000000ffff09a224 */ /* 0x100fe400078e0007 */
[----:B------:R-:W-:-:S04]  /*39d0*/  @!P3 IMAD.WIDE.U32 R6, R10, UR22, R6 ;  /* 0x000000160a06bc25 */ /* 0x000fc8000f8e0006 */
[----:B------:R-:W-:Y:S01]  /*39e0*/  @!P4 IMAD.X R16, RZ, RZ, R33, P0 ;  /* 0x000000ffff10c224 */ /* 0x000fe200000e0621 */
[----:B------:R-:W-:Y:S01]  /*39f0*/  @!P3 IADD3 R10, P0, R0, 0x40, RZ ;  /* 0x00000040000ab810 */ /* 0x000fe20007f1e0ff */
[----:B------:R-:W-:Y:S02]  /*3a00*/  @!P4 IMAD.MOV.U32 R15, RZ, RZ, R5 ;  /* 0x000000ffff0fc224 */ /* 0x000fe400078e0005 */
[----:B------:R-:W-:Y:S02]  /*3a10*/  @!P4 IMAD R16, R16, UR24, RZ ;  /* 0x000000181010cc24 */ /* 0x000fe4000f8e02ff */
[----:B------:R-:W-:Y:S02]  /*3a20*/  @!P3 IMAD.X R17, RZ, RZ, R33, P0 ;  /* 0x000000ffff11b224 */ /* 0x000fe400000e0621 */
[----:B------:R-:W-:Y:S01]  /*3a30*/  @!P2 IMAD.WIDE.U32 R8, R11, UR22, R8 ;  /* 0x000000160b08ac25 */ /* 0x000fe2000f8e0008 */
[----:B------:R-:W-:Y:S01]  /*3a40*/  SEL R190, R190, R193, !P1 ;  /* 0x000000c1bebe7207 */ /* 0x000fe20004800000 */
[----:B------:R-:W-:-:S02]  /*3a50*/  ULDC UR22, c[0x0][0x2dc] ;  /* 0x0000b70000167ab9 */ /* 0x000fc40000000800 */
[----:B------:R-:W-:Y:S02]  /*3a60*/  @!P3 IMAD.MOV.U32 R19, RZ, RZ, R5 ;  /* 0x000000ffff13b224 */ /* 0x000fe400078e0005 */
[C---:B------:R-:W-:Y:S02]  /*3a70*/  @!P4 IMAD R32, R12.reuse, UR25, R16 ;  /* 0x000000190c20cc24 */ /* 0x040fe4000f8e0210 */
[----:B------:R-:W-:Y:S02]  /*3a80*/  @!P3 IMAD R11, R17, UR24, RZ ;  /* 0x00000018110bbc24 */ /* 0x000fe4000f8e02ff */
[----:B------:R-:W-:Y:S01]  /*3a90*/  @!P4 IMAD.WIDE.U32 R12, R12, UR24, R14 ;  /* 0x000000180c0ccc25 */ /* 0x000fe2000f8e000e */
[----:B------:R-:W-:-:S03]  /*3aa0*/  @!P3 LEA R16, P0, R6, R26, 0x1 ;  /* 0x0000001a0610b211 */ /* 0x000fc600078008ff */
[----:B------:R-:W-:Y:S02]  /*3ab0*/  @!P3 IMAD.IADD R14, R7, 0x1, R22 ;  /* 0x00000001070eb824 */ /* 0x000fe400078e0216 */
[C---:B------:R-:W-:Y:S02]  /*3ac0*/  @!P3 IMAD R26, R10.reuse, UR25, R11 ;  /* 0x000000190a1abc24 */ /* 0x040fe4000f8e020b */
[----:B------:R-:W-:Y:S01]  /*3ad0*/  @!P3 IMAD.WIDE.U32 R10, R10, UR24, R18 ;  /* 0x000000180a0abc25 */ /* 0x000fe2000f8e0012 */
[----:B------:R-:W-:Y:S01]  /*3ae0*/  @!P3 LEA.HI.X R17, R6, R27, R14, 0x1, P0 ;  /* 0x0000001b0611b211 */ /* 0x000fe200000f0c0e */
[----:B------:R-:W2:Y:S02]  /*3af0*/  @!P4 LDC.64 R18, c[0x0][0x220] ;  /* 0x00008800ff12cb82 */ /* 0x000ea40000000a00 */
[----:B------:R-:W-:Y:S02]  /*3b00*/  @!P5 IMAD R7, R33, UR24, RZ ;  /* 0x000000182107dc24 */ /* 0x000fe4000f8e02ff */
[----:B------:R-:W-:Y:S01]  /*3b10*/  @!P2 IMAD.IADD R6, R9, 0x1, R23 ;  /* 0x000000010906a824 */ /* 0x000fe200078e0217 */
[----:B------:R-:W-:Y:S01]  /*3b20*/  @!P2 LEA R14, P0, R8, R34, 0x1 ;  /* 0x00000022080ea211 */ /* 0x000fe200078008ff */
[----:B------:R-:W-:Y:S01]  /*3b30*/  @!P2 IMAD.MOV.U32 R29, RZ, RZ, R5 ;  /* 0x000000ffff1da224 */ /* 0x000fe200078e0005 */
[----:B------:R-:W-:Y:S01]  /*3b40*/  @!PT LDS RZ, [RZ] ;  /* 0x00000000fffff984 */ /* 0x000fe20000000800 */
[----:B------:R-:W-:Y:S01]  /*3b50*/  @!PT LDS RZ, [RZ] ;  /* 0x00000000fffff984 */ /* 0x000fe20000000800 */
[----:B------:R-:W-:Y:S01]  /*3b60*/  @!PT LDS RZ, [RZ] ;  /* 0x00000000fffff984 */ /* 0x000fe20000000800 */
[----:B------:R-:W-:Y:S01]  /*3b70*/  @!P3 LDGSTS.E.BYPASS.LTC128B.128 [R2+0xe000], desc[UR8][R16.64] ;  /* 0x0e0000001002bfae */ /* 0x000fe2000b901d48 */
[----:B------:R-:W3:Y:S01]  /*3b80*/  @!P3 LDC.64 R22, c[0x0][0x220] ;  /* 0x00008800ff16bb82 */ /* 0x000ee20000000a00 */
[----:B------:R-:W-:-:S02]  /*3b90*/  @!P5 IMAD R7, R0, UR25, R7 ;  /* 0x000000190007dc24 */ /* 0x000fc4000f8e0207 */
[----:B------:R-:W-:Y:S01]  /*3ba0*/  @!P5 IMAD.WIDE.U32 R4, R0, UR24, R4 ;  /* 0x000000180004dc25 */ /* 0x000fe2000f8e0004 */
[----:B------:R-:W-:-:S03]  /*3bb0*/  @!P2 LEA.HI.X R15, R8, R35, R6, 0x1, P0 ;  /* 0x00000023080fa211 */ /* 0x000fc600000f0c06 */
[----:B------:R-:W-:Y:S01]  /*3bc0*/  @!P5 IMAD.IADD R5, R5, 0x1, R7 ;  /* 0x000000010505d824 */ /* 0x000fe200078e0207 */
[----:B------:R-:W-:-:S04]  /*3bd0*/  @!P5 LEA R6, P0, R4, R30, 0x1 ;  /* 0x0000001e0406d211 */ /* 0x000fc800078008ff */
[----:B------:R-:W-:Y:S02]  /*3be0*/  @!P5 LEA.HI.X R7, R4, R31, R5, 0x1, P0 ;  /* 0x0000001f0407d211 */ /* 0x000fe400000f0c05 */
[----:B------:R-:W-:Y:S01]  /*3bf0*/  @!P2 IADD3 R0, P0, R0, 0x60, RZ ;  /* 0x000000600000a810 */ /* 0x000fe20007f1e0ff */
[----:B------:R-:W-:Y:S04]  /*3c00*/  @P2 STS.128 [R2+0xf000], RZ ;  /* 0x00f000ff02002388 */ /* 0x000fe80000000c00 */
[----:B------:R-:W-:Y:S01]  /*3c10*/  @!P2 IMAD.X R4, RZ, RZ, R33, P0 ;  /* 0x000000ffff04a224 */ /* 0x000fe200000e0621 */
[----:B------:R-:W-:Y:S01]  /*3c20*/  @!PT LDS RZ, [RZ] ;  /* 0x00000000fffff984 */ /* 0x000fe20000000800 */
[----:B------:R-:W-:Y:S01]  /*3c30*/  @!PT LDS RZ, [RZ] ;  /* 0x00000000fffff984 */ /* 0x000fe20000000800 */
[----:B------:R-:W-:Y:S01]  /*3c40*/  @!PT LDS RZ, [RZ] ;  /* 0x00000000fffff984 */ /* 0x000fe20000000800 */
[----:B------:R2:W-:Y:S04]  /*3c50*/  @!P2 LDGSTS.E.BYPASS.LTC128B.128 [R2+0xf000], desc[UR8][R14.64] ;  /* 0x0f0000000e02afae */ /* 0x0005e8000b901d48 */
[----:B------:R-:W-:Y:S01]  /*3c60*/  @P5 STS.128 [R2+0x10000], RZ ;  /* 0x010000ff02005388 */ /* 0x000fe20000000c00 */
[----:B------:R-:W-:-:S03]  /*3c70*/  @!P2 IMAD R4, R4, UR24, RZ ;  /* 0x000000180404ac24 */ /* 0x000fc6000f8e02ff */
[----:B------:R-:W-:Y:S01]  /*3c80*/  @!PT LDS RZ, [RZ] ;  /* 0x00000000fffff984 */ /* 0x000fe20000000800 */
[----:B------:R-:W-:Y:S01]  /*3c90*/  @!PT LDS RZ, [RZ] ;  /* 0x00000000fffff984 */ /* 0x000fe20000000800 */
[----:B------:R-:W-:Y:S01]  /*3ca0*/  @!PT LDS RZ, [RZ] ;  /* 0x00000000fffff984 */ /* 0x000fe20000000800 */
[----:B------:R4:W-:Y:S01]  /*3cb0*/  @!P5 LDGSTS.E.BYPASS.LTC128B.128 [R2+0x10000], desc[UR8][R6.64] ;  /* 0x100000000602dfae */ /* 0x0009e2000b901d48 */
[----:B---3--:R-:W-:-:S03]  /*3cc0*/  @!P3 LEA R8, P0, R10, R22, 0x1 ;  /* 0x000000160a08b211 */ /* 0x008fc600078008ff */
[----:B------:R-:W-:Y:S01]  /*3cd0*/  @P4 STS.128 [R2+0x11000], RZ ;  /* 0x011000ff02004388 */ /* 0x000fe20000000c00 */
[----:B--2---:R-:W-:Y:S01]  /*3ce0*/  @!P4 LEA R14, P5, R12, R18, 0x1 ;  /* 0x000000120c0ec211 */ /* 0x004fe200078a08ff */
[----:B----4-:R-:W-:Y:S02]  /*3cf0*/  @!P4 IMAD.IADD R6, R13, 0x1, R32 ;  /* 0x000000010d06c824 */ /* 0x010fe400078e0220 */
        /* <DEDUP_REMOVED lines=11> */
[----:B-1----:R-:W-:Y:S01]  /*3db0*/  @!P2 LEA R6, P0, R4, R20, 0x1 ;  /* 0x000000140406a211 */ /* 0x002fe200078008ff */
        /* <DEDUP_REMOVED lines=10> */
[----:B------:R-:W-:Y:S01]  /*3e60*/  ISETP.GE.AND P3, PT, R36, UR6, PT ;  /* 0x0000000624007c0c */ /* 0x000fe2000bf66270 */
[----:B------:R-:W-:Y:S01]  /*3e70*/  ULDC UR6, c[0x0][0x39c] ;  /* 0x0000e70000067ab9 */ /* 0x000fe20000000800 */
[----:B------:R2:W-:Y:S04]  /*3e80*/  @P2 STS.128 [R2+0x13000], RZ ;  /* 0x013000ff02002388 */ /* 0x0005e80000000c00 */
[----:B------:R-:W-:Y:S01]  /*3e90*/  @!PT LDS RZ, [RZ] ;  /* 0x00000000fffff984 */ /* 0x000fe20000000800 */
[----:B------:R-:W-:Y:S01]  /*3ea0*/  @!PT LDS RZ, [RZ] ;  /* 0x00000000fffff984 */ /* 0x000fe20000000800 */
[----:B------:R-:W-:Y:S01]  /*3eb0*/  @!PT LDS RZ, [RZ] ;  /* 0x00000000fffff984 */ /* 0x000fe20000000800 */
[----:B------:R2:W-:Y:S01]  /*3ec0*/  @!P2 LDGSTS.E.BYPASS.LTC128B.128 [R2+0x13000], desc[UR8][R6.64] ;  /* 0x130000000602afae */ /* 0x0005e2000b901d48 */
[----:B------:R-:W-:-:S03]  /*3ed0*/  IADD3 R4, P2, R4, UR14, RZ ;  /* 0x0000000e04047c10 */ /* 0x000fc6000ff5e0ff */
[----:B------:R-:W0:Y:S01]  /*3ee0*/  LDGDEPBAR ;  /* 0x00000000000079af */ /* 0x000e220000000000 */
[----:B-1----:R-:W-:-:S04]  /*3ef0*/  SHF.R.S32.HI R8, RZ, 0x1f, R36 ;  /* 0x0000001fff087819 */ /* 0x002fc80000011424 */
[----:B------:R-:W-:Y:S02]  /*3f00*/  SHF.L.U64.HI R5, R36, 0x2, R8 ;  /* 0x0000000224057819 */ /* 0x000fe40000010208 */
[----:B--2---:R-:W-:Y:S02]  /*3f10*/  SHF.R.S32.HI R2, RZ, 0x1f, R0 ;  /* 0x0000001fff027819 */ /* 0x004fe40000011400 */
[C---:B------:R-:W-:Y:S02]  /*3f20*/  @!P4 LEA R6, P0, R0.reuse, UR14, 0x2 ;  /* 0x0000000e0006cc11 */ /* 0x040fe4000f8010ff */
[----:B------:R-:W-:Y:S02]  /*3f30*/  IADD3.X R5, R5, UR13, RZ, P2, !PT ;  /* 0x0000000d05057c10 */ /* 0x000fe400097fe4ff */
[----:B------:R-:W-:-:S03]  /*3f40*/  @!P4 LEA.HI.X R7, R0, UR13, R2, 0x2, P0 ;  /* 0x0000000d0007cc11 */ /* 0x000fc600080f1402 */
[----:B------:R-:W2:Y:S04]  /*3f50*/  @!P3 LDG.E R41, desc[UR8][R4.64] ;  /* 0x000000080429b981 */ /* 0x000ea8000c1e1900 */
[----:B------:R-:W3:Y:S04]  /*3f60*/  @!P6 LDG.E R40, desc[UR8][R4.64+0x20] ;  /* 0x000020080428e981 */ /* 0x000ee8000c1e1900 */
[----:B------:R1:W4:Y:S04]  /*3f70*/  @!P5 LDG.E R39, desc[UR8][R4.64+0x100] ;  /* 0x000100080427d981 */ /* 0x000328000c1e1900 */
[----:B------:R-:W4:Y:S01]  /*3f80*/  @!P4 LDG.E R38, desc[UR8][R6.64] ;  /* 0x000000080626c981 */ /* 0x000f22000c1e1900 */
[----:B------:R-:W-:-:S02]  /*3f90*/  VIADD R2, R36, 0x1 ;  /* 0x0000000124027836 */ /* 0x000fc40000000000 */
[----:B------:R-:W-:-:S05]  /*3fa0*/  IMAD.U32 R0, RZ, RZ, UR21 ;  /* 0x00000015ff007e24 */ /* 0x000fca000f8e00ff */
[----:B------:R-:W-:Y:S01]  /*3fb0*/  IADD3 R0, R2, UR11, -R0 ;  /* 0x0000000b02007c10 */ /* 0x000fe2000fffe800 */
[----:B------:R-:W-:-:S04]  /*3fc0*/  IMAD.SHL.U32 R2, R36, 0x4, RZ ;  /* 0x0000000424027824 */ /* 0x000fc800078e00ff */
[----:B------:R5:W-:Y:S04]  /*3fd0*/  STL [R1+0x64], R0 ;  /* 0x0000640001007387 */ /* 0x000be80000100800 */
[----:B------:R5:W-:Y:S01]  /*3fe0*/  STL [R1+0x60], R2 ;  /* 0x0000600201007387 */ /* 0x000be20000100800 */
[C---:B-1----:R-:W-:Y:S01]  /*3ff0*/  SHF.L.U64.HI R5, R36.reuse, 0x2, R8 ;  /* 0x0000000224057819 */ /* 0x042fe20000010208 */
[----:B------:R-:W-:Y:S01]  /*4000*/  IMAD.MOV.U32 R4, RZ, RZ, 0x40 ;  /* 0x00000040ff047424 */ /* 0x000fe200078e00ff */
[----:B-----5:R-:W-:Y:S01]  /*4010*/  LOP3.LUT P2, RZ, R37, 0x4, RZ, 0xc0, !PT ;  /* 0x0000000425ff7812 */ /* 0x020fe2000784c0ff */
[----:B------:R-:W-:-:S05]  /*4020*/  VIADD R0, R36, 0xffffff80 ;  /* 0xffffff8024007836 */ /* 0x000fca0000000000 */
[----:B------:R-:W-:-:S04]  /*4030*/  SHF.R.S32.HI R2, RZ, 0x1f, R0 ;  /* 0x0000001fff027819 */ /* 0x000fc80000011400 */
[C---:B------:R-:W-:Y:S01]  /*4040*/  SHF.L.U64.HI R2, R0.reuse, 0x2, R2 ;  /* 0x0000000200027819 */ /* 0x040fe20000010202 */
[----:B------:R-:W-:Y:S01]  /*4050*/  IMAD.SHL.U32 R0, R0, 0x4, RZ ;  /* 0x0000000400007824 */ /* 0x000fe200078e00ff */
[C---:B------:R-:W-:Y:S02]  /*4060*/  LOP3.LUT P3, RZ, R37.reuse, 0x4, RZ, 0xc0, !PT ;  /* 0x0000000425ff7812 */ /* 0x040fe4000786c0ff */
[----:B------:R-:W-:Y:S02]  /*4070*/  LOP3.LUT P0, RZ, R37, 0x2, RZ, 0xc0, !PT ;  /* 0x0000000225ff7812 */ /* 0x000fe4000780c0ff */
[----:B------:R-:W-:Y:S01]  /*4080*/  SEL R184, R184, R192, !P1 ;  /* 0x000000c0b8b87207 */ /* 0x000fe20004800000 */
[----:B------:R-:W-:Y:S01]  /*4090*/  UIADD3 UR21, UR21, 0x80, UR28 ;  /* 0x0000008015157890 */ /* 0x000fe2000fffe01c */
[----:B------:R-:W-:Y:S02]  /*40a0*/  SEL R185, R185, 0xffffffc0, !P3 ;  /* 0xffffffc0b9b97807 */ /* 0x000fe40005800000 */
[----:B------:R-:W-:-:S02]  /*40b0*/  SEL R191, R191, 0xffffffe0, !P0 ;  /* 0xffffffe0bfbf7807 */ /* 0x000fc40004000000 */
[----:B------:R-:W-:Y:S02]  /*40c0*/  LEA R190, R190, UR4, 0x1 ;  /* 0x00000004bebe7c11 */ /* 0x000fe4000f8e08ff */
[----:B------:R-:W-:Y:S01]  /*40d0*/  LEA R184, R184, UR4, 0x1 ;  /* 0x00000004b8b87c11 */ /* 0x000fe2000f8e08ff */
[----:B------:R-:W-:Y:S01]  /*40e0*/  UIADD3 UR21, UR21, -UR11, URZ ;  /* 0x8000000b15157290 */ /* 0x000fe2000fffe03f */
[----:B--2---:R-:W-:Y:S04]  /*40f0*/  STL [R1+0x3c], R41 ;  /* 0x00003c2901007387 */ /* 0x004fe80000100800 */
[----:B---3--:R-:W-:Y:S04]  /*4100*/  STL [R1+0x40], R40 ;  /* 0x0000402801007387 */ /* 0x008fe80000100800 */
[----:B----4-:R-:W-:Y:S04]  /*4110*/  STL [R1+0x34], R39 ;  /* 0x0000342701007387 */ /* 0x010fe80000100800 */
[----:B------:R-:W-:Y:S04]  /*4120*/  STL [R1+0x38], R38 ;  /* 0x0000382601007387 */ /* 0x000fe80000100800 */
[----:B------:R-:W-:Y:S04]  /*4130*/  STL [R1+0x5c], R5 ;  /* 0x00005c0501007387 */ /* 0x000fe80000100800 */
[----:B------:R-:W-:Y:S04]  /*4140*/  STL [R1+0x58], R2 ;  /* 0x0000580201007387 */ /* 0x000fe80000100800 */
[----:B------:R1:W-:Y:S02]  /*4150*/  STL [R1+0x54], R0 ;  /* 0x0000540001007387 */ /* 0x0003e40000100800 */
[----:B-1----:R-:W-:-:S05]  /*4160*/  SEL R0, R4, 0xffffffc0, !P2 ;  /* 0xffffffc004007807 */ /* 0x002fca0005000000 */
[----:B------:R1:W-:Y:S02]  /*4170*/  STL [R1+0x50], R0 ;  /* 0x0000500001007387 */ /* 0x0003e40000100800 */
.L_x_1072:
        /* <DEDUP_REMOVED lines=176> */
[----:B------:R1:W-:Y:S01]  /*4c80*/  MUFU.TANH R93, R17 ;  /* 0x00000011005d7308 */ /* 0x0003e20000002400 */
        /* <DEDUP_REMOVED lines=24> */
[----:B-1----:R-:W-:Y:S01]  /*4e10*/  MOV R17, R226 ;  /* 0x000000e200117202 */ /* 0x002fe20000000f00 */
[----:B----4-:R-:W-:Y:S01]  /*4e20*/  IMAD.MOV.U32 R18, RZ, RZ, R225 ;  /* 0x000000ffff127224 */ /* 0x010fe200078e00e1 */
[----:B------:R-:W-:Y:S01]  /*4e30*/  @!P0 ISETP.GE.AND P4, PT, R2, R10, PT ;  /* 0x0000000a0200820c */ /* 0x000fe20003f86270 */
[----:B------:R-:W-:Y:S01]  /*4e40*/  FMUL.FTZ R25, R25, UR6 ;  /* 0x0000000619197c20 */ /* 0x000fe20008410000 */
[----:B------:R-:W-:Y:S01]  /*4e50*/  FMUL.FTZ R26, R26, UR6 ;  /* 0x000000061a1a7c20 */ /* 0x000fe20008410000 */
        /* <DEDUP_REMOVED lines=17> */
[----:B------:R3:W-:Y:S01]  /*4f70*/  MUFU.TANH R92, R20 ;  /* 0x00000014005c7308 */ /* 0x0007e20000002400 */
[----:B-1----:R-:W-:Y:S01]  /*4f80*/  FFMA.FTZ R4, R5, UR7, -R11 ;  /* 0x0000000705047c23 */ /* 0x002fe2000801080b */
[----:B------:R-:W-:Y:S08]  /*4f90*/  IMAD.MOV.U32 R5, RZ, RZ, R227 ;  /* 0x000000ffff057224 */ /* 0x000ff000078e00e3 */
[----:B------:R-:W-:Y:S10]  /*4fa0*/  MUFU.TANH R87, R33 ;  /* 0x0000002100577308 */ /* 0x000ff40000002400 */
[----:B------:R1:W-:Y:S01]  /*4fb0*/  MUFU.EX2 R3, R4 ;  /* 0x0000000400037308 */ /* 0x0003e20000000800 */
[----:B---3--:R-:W3:Y:S09]  /*4fc0*/  LDL R20, [R1+0x20] ;  /* 0x0000200001147983 */ /* 0x008ef20000100800 */
[----:B------:R-:W-:Y:S10]  /*4fd0*/  MUFU.TANH R167, R34 ;  /* 0x0000002200a77308 */ /* 0x000ff40000002400 */
[----:B------:R4:W-:Y:S01]  /*4fe0*/  MUFU.TANH R91, R21 ;  /* 0x00000015005b7308 */ /* 0x0009e20000002400 */
[----:B-1----:R-:W-:Y:S01]  /*4ff0*/  IMAD.MOV.U32 R4, RZ, RZ, R211 ;  /* 0x000000ffff047224 */ /* 0x002fe200078e00d3 */
[----:B------:R-:W-:Y:S08]  /*5000*/  @!P0 FSEL R4, R211, -INF , !P1 ;  /* 0xff800000d3048808 */ /* 0x000ff00004800000 */
[----:B------:R-:W-:Y:S10]  /*5010*/  MUFU.TANH R166, R35 ;  /* 0x0000002300a67308 */ /* 0x000ff40000002400 */
[----:B------:R1:W-:Y:S01]  /*5020*/  MUFU.TANH R171, R22 ;  /* 0x0000001600ab7308 */ /* 0x0003e20000002400 */
[----:B----4-:R-:W4:Y:S09]  /*5030*/  LDL R21, [R1+0x24] ;  /* 0x0000240001157983 */ /* 0x010f320000100800 */
[----:B------:R1:W-:Y:S10]  /*5040*/  MUFU.TANH R170, R23 ;  /* 0x0000001700aa7308 */ /* 0x0003f40000002400 */
[----:B------:R-:W-:Y:S01]  /*5050*/  MUFU.TANH R200, R25 ;  /* 0x0000001900c87308 */ /* 0x000fe20000002400 */
[----:B-1----:R-:W3:Y:S09]  /*5060*/  LDL R22, [R1+0x14] ;  /* 0x0000140001167983 */ /* 0x002ef20000100800 */
[----:B------:R-:W-:Y:S01]  /*5070*/  MUFU.TANH R219, R26 ;  /* 0x0000001a00db7308 */ /* 0x000fe20000002400 */
[----:B------:R-:W4:Y:S09]  /*5080*/  LDL R23, [R1+0xc] ;  /* 0x00000c0001177983 */ /* 0x000f320000100800 */
[----:B------:R-:W-:Y:S10]  /*5090*/  MUFU.TANH R218, R27 ;  /* 0x0000001b00da7308 */ /* 0x000ff40000002400 */
[----:B------:R-:W-:Y:S10]  /*50a0*/  MUFU.TANH R215, R30 ;  /* 0x0000001e00d77308 */ /* 0x000ff40000002400 */
        /* <DEDUP_REMOVED lines=32> */
[----:B--2---:R-:W-:Y:S01]  /*52b0*/  STL [R1], R24 ;  /* 0x0000001801007387 */ /* 0x004fe20000100800 */
[----:B------:R-:W-:Y:S07]  /*52c0*/  MOV R5, R207 ;  /* 0x000000cf00057202 */ /* 0x000fee0000000f00 */
[----:B------:R1:W-:Y:S01]  /*52d0*/  MUFU.EX2 R252, R4 ;  /* 0x0000000400fc7308 */ /* 0x0003e20000000800 */
[----:B------:R-:W-:Y:S02]  /*52e0*/  @!P0 FSEL R5, R207, -INF , !P1 ;  /* 0xff800000cf058808 */ /* 0x000fe40004800000 */
[----:B------:R-:W-:Y:S03]  /*52f0*/  @!P0 ISETP.GE.AND P1, PT, R15, R10, PT ;  /* 0x0000000a0f00820c */ /* 0x000fe60003f26270 */
[--C-:B------:R-:W-:Y:S04]  /*5300*/  FFMA.FTZ R5, R5, UR7, -R8.reuse ;  /* 0x0000000705057c23 */ /* 0x100fe80008010808 */
[----:B------:R2:W-:Y:S01]  /*5310*/  MUFU.EX2 R243, R5 ;  /* 0x0000000500f37308 */ /* 0x0005e20000000800 */
[----:B-1----:R-:W-:Y:S02]  /*5320*/  MOV R4, R206 ;  /* 0x000000ce00047202 */ /* 0x002fe40000000f00 */
[----:B------:R-:W-:Y:S02]  /*5330*/  @!P0 FSEL R4, R206, -INF , !P1 ;  /* 0xff800000ce048808 */ /* 0x000fe40004800000 */
[----:B------:R-:W-:Y:S03]  /*5340*/  @!P0 ISETP.GE.AND P1, PT, R15, R9, PT ;  /* 0x000000090f00820c */ /* 0x000fe60003f26270 */
[----:B------:R-:W-:Y:S01]  /*5350*/  FFMA.FTZ R19, R4, UR7, -R8 ;  /* 0x0000000704137c23 */ /* 0x000fe20008010808 */
[----:B------:R-:W-:Y:S02]  /*5360*/  @!P0 FSEL R18, R225, -INF , !P1 ;  /* 0xff800000e1128808 */ /* 0x000fe40004800000 */
[----:B------:R-:W-:Y:S01]  /*5370*/  @!P0 ISETP.GE.AND P1, PT, R16, R14, PT ;  /* 0x0000000e1000820c */ /* 0x000fe20003f26270 */
[----:B------:R-:W-:Y:S01]  /*5380*/  MUFU.EX2 R242, R19 ;  /* 0x0000001300f27308 */ /* 0x000fe20000000800 */
[----:B--2---:R-:W1:Y:S01]  /*5390*/  LDSM.16.M88.4 R4, [R188+0x1000] ;  /* 0x00100000bc04783b */ /* 0x004e620000000200 */
        /* <DEDUP_REMOVED lines=115> */
[----:B--2---:R-:W1:Y:S01]  /*5ad0*/  LDSM.16.M88.4 R4, [R188+0x1800] ;  /* 0x00180000bc04783b */ /* 0x004e620000000200 */
[-C--:B------:R-:W-:Y:S01]  /*5ae0*/  @!P0 ISETP.GE.AND P1, PT, R16, R14.reuse, PT ;  /* 0x0000000e1000820c */ /* 0x080fe20003f26270 */
        /* <DEDUP_REMOVED lines=17> */
[----:B----4-:R-:W-:Y:S02]  /*5c00*/  @!P0 IADD3 R16, R0, 0x20, RZ ;  /* 0x0000002000108810 */ /* 0x010fe40007ffe0ff */
        /* <DEDUP_REMOVED lines=17> */
[----:B----4-:R-:W-:Y:S02]  /*5d20*/  @!P0 VIADD R15, R0, 0x21 ;  /* 0x00000021000f8836 */ /* 0x010fe40000000000 */
        /* <DEDUP_REMOVED lines=44> */
[----:B------:R-:W-:Y:S05]  /*5ff0*/  @!P0 ISETP.GE.AND P2, PT, R5, R9, PT ;  /* 0x000000090500820c */ /* 0x000fea0003f46270 */
[----:B------:R-:W3:Y:S10]  /*6000*/  MUFU.TANH R162, R56 ;  /* 0x0000003800a27308 */ /* 0x000ef40000002400 */
[----:B------:R-:W3:Y:S01]  /*6010*/  MUFU.TANH R159, R60 ;  /* 0x0000003c009f7308 */ /* 0x000ee20000002400 */
[----:B----4-:R-:W-:Y:S02]  /*6020*/  MOV R4, R183 ;  /* 0x000000b700047202 */ /* 0x010fe40000000f00 */
[----:B------:R-:W-:Y:S02]  /*6030*/  @!P0 FSEL R4, R183, -INF , !P1 ;  /* 0xff800000b7048808 */ /* 0x000fe40004800000 */
[C---:B------:R-:W-:Y:S03]  /*6040*/  @!P0 ISETP.GE.AND P1, PT, R15.reuse, R10, PT ;  /* 0x0000000a0f00820c */ /* 0x040fe60003f26270 */
        /* <DEDUP_REMOVED lines=34> */
[--C-:B---3--:R-:W-:Y:S01]  /*6270*/  FFMA.FTZ R6, R7, UR7, -R2.reuse ;  /* 0x0000000707067c23 */ /* 0x108fe20008010802 */
        /* <DEDUP_REMOVED lines=275> */
[C---:B------:R-:W-:Y:S06]  /*73b0*/  FADD.FTZ R21, -R144.reuse, R21 ;  /* 0x0000001590157221 */ /* 0x040fec0000010100 */
[C---:B------:R-:W-:Y:S01]  /*73c0*/  FADD.FTZ R32, -R144.reuse, R32 ;  /* 0x0000002090207221 */ /* 0x040fe20000010100 */
[C---:B------:R-:W-:Y:S01]  /*73d0*/  FADD.FTZ R33, -R144.reuse, R33 ;  /* 0x0000002190217221 */ /* 0x040fe20000010100 */
[----:B------:R2:W5:Y:S01]  /*73e0*/  LDL.LU R100, [R1+0x134] ;  /* 0x0001340001647983 */ /* 0x0005620000300800 */
[----:B------:R-:W-:Y:S03]  /*73f0*/  FMUL.FTZ R5, R5, UR6 ;  /* 0x0000000605057c20 */ /* 0x000fe60008410000 */
[----:B------:R2:W5:Y:S01]  /*7400*/  LDL.LU R99, [R1+0x130] ;  /* 0x0001300001637983 */ /* 0x0005620000300800 */
[----:B------:R-:W-:Y:S03]  /*7410*/  FMUL.FTZ R5, R151, R5 ;  /* 0x0000000597057220 */ /* 0x000fe60000410000 */
[----:B------:R2:W5:Y:S01]  /*7420*/  LDG.E R0, desc[UR8][R146.64+0x120] ;  /* 0x0001200892007981 */ /* 0x000562000c1e1900 */
[-C--:B-1----:R-:W-:Y:S03]  /*7430*/  HMMA.16816.F32 R36, R132, R136.reuse, R36 ;  /* 0x000000888424723c */ /* 0x082fe60000001824 */
[----:B------:R-:W-:Y:S03]  /*7440*/  F2FP.F16.F32.PACK_AB R5, R5, R145 ;  /* 0x000000910505723e */ /* 0x000fe600000000ff */
        /* <DEDUP_REMOVED lines=8> */
[----:B------:R-:W-:Y:S01]  /*74d0*/  FADD.FTZ R52, -R144, R52 ;  /* 0x0000003490347221 */ /* 0x000fe20000010100 */
[----:B------:R-:W-:Y:S01]  /*74e0*/  FMUL.FTZ R132, R98, R16 ;  /* 0x0000001062847220 */ /* 0x000fe20000410000 */
[----:B------:R-:W-:Y:S01]  /*74f0*/  FMUL.FTZ R133, R97, R17 ;  /* 0x0000001161857220 */ /* 0x000fe20000410000 */
[----:B------:R2:W5:Y:S02]  /*7500*/  LDL.LU R98, [R1+0x12c] ;  /* 0x00012c0001627983 */ /* 0x0005640000300800 */
[----:B------:R-:W-:Y:S01]  /*7510*/  FMUL.FTZ R134, R96, R20 ;  /* 0x0000001460867220 */ /* 0x000fe20000410000 */
[----:B------:R-:W-:Y:S01]  /*7520*/  FMUL.FTZ R135, R95, R21 ;  /* 0x000000155f877220 */ /* 0x000fe20000410000 */
[----:B------:R2:W5:Y:S01]  /*7530*/  LDL.LU R97, [R1+0x128] ;  /* 0x0001280001617983 */ /* 0x0005620000300800 */
[----:B------:R-:W-:Y:S01]  /*7540*/  FFMA.FTZ R16, -R94, R94, 1 ;  /* 0x3f8000005e107423 */ /* 0x000fe2000001015e */
[----:B------:R-:W-:Y:S01]  /*7550*/  FFMA.FTZ R21, -R92, R92, 1 ;  /* 0x3f8000005c157423 */ /* 0x000fe2000001015c */
[----:B------:R-:W-:Y:S01]  /*7560*/  FFMA.FTZ R17, -R91, R91, 1 ;  /* 0x3f8000005b117423 */ /* 0x000fe2000001015b */
        /* <DEDUP_REMOVED lines=10> */
[----:B------:R-:W-:Y:S01]  /*7610*/  FFMA.FTZ R133, -R88, R88, 1 ;  /* 0x3f80000058857423 */ /* 0x000fe20000010158 */
[----:B------:R-:W-:Y:S01]  /*7620*/  FADD.FTZ R134, -R144, R53 ;  /* 0x0000003590867221 */ /* 0x000fe20000010100 */
[----:B------:R2:W5:Y:S01]  /*7630*/  LDL.LU R93, [R1+0x118] ;  /* 0x00011800015d7983 */ /* 0x0005620000300800 */
[----:B------:R-:W-:Y:S01]  /*7640*/  FMUL.FTZ R53, R78, R52 ;  /* 0x000000344e357220 */ /* 0x000fe20000410000 */
[----:B------:R-:W-:Y:S01]  /*7650*/  F2FP.F16.F32.PACK_AB R135, R17, R21 ;  /* 0x000000151187723e */ /* 0x000fe200000000ff */
[----:B------:R-:W-:Y:S01]  /*7660*/  FMUL.FTZ R17, R90, R32 ;  /* 0x000000205a117220 */ /* 0x000fe20000410000 */
[----:B------:R2:W5:Y:S01]  /*7670*/  LDL.LU R92, [R1+0x114] ;  /* 0x00011400015c7983 */ /* 0x0005620000300800 */
[----:B------:R-:W-:Y:S01]  /*7680*/  FMUL.FTZ R21, R89, R33 ;  /* 0x0000002159157220 */ /* 0x000fe20000410000 */
[----:B------:R-:W-:Y:S01]  /*7690*/  FMUL.FTZ R134, R77, R134 ;  /* 0x000000864d867220 */ /* 0x000fe20000410000 */
[----:B------:R-:W-:Y:S01]  /*76a0*/  FADD.FTZ R32, -R144, R36 ;  /* 0x0000002490207221 */ /* 0x000fe20000010100 */
[----:B------:R2:W5:Y:S01]  /*76b0*/  LDL.LU R91, [R1+0x110] ;  /* 0x00011000015b7983 */ /* 0x0005620000300800 */
[----:B------:R-:W-:Y:S01]  /*76c0*/  FFMA.FTZ R36, -R80, R80, 1 ;  /* 0x3f80000050247423 */ /* 0x000fe20000010150 */
[----:B------:R-:W-:Y:S01]  /*76d0*/  FADD.FTZ R33, -R144, R37 ;  /* 0x0000002590217221 */ /* 0x000fe20000010100 */
[----:B------:R-:W-:Y:S01]  /*76e0*/  FMUL.FTZ R32, R86, R32 ;  /* 0x0000002056207220 */ /* 0x000fe20000410000 */
        /* <DEDUP_REMOVED lines=10> */
[----:B------:R-:W-:Y:S01]  /*7790*/  FFMA.FTZ R132, -R87, R87, 1 ;  /* 0x3f80000057847423 */ /* 0x000fe20000010157 */
[----:B------:R-:W-:Y:S01]  /*77a0*/  FMUL.FTZ R37, R33, R37 ;  /* 0x0000002521257220 */ /* 0x000fe20000410000 */
[----:B------:R2:W5:Y:S01]  /*77b0*/  LDL.LU R87, [R1+0x100] ;  /* 0x0001000001577983 */ /* 0x0005620000300800 */
[----:B------:R-:W-:Y:S01]  /*77c0*/  FFMA.FTZ R33, -R79, R79, 1 ;  /* 0x3f8000004f217423 */ /* 0x000fe2000001014f */
[----:B------:R-:W-:Y:S01]  /*77d0*/  F2FP.F16.F32.PACK_AB R20, R20, R16 ;  /* 0x000000101414723e */ /* 0x000fe200000000ff */
[----:B------:R-:W-:Y:S01]  /*77e0*/  FFMA.FTZ R16, -R84, R84, 1 ;  /* 0x3f80000054107423 */ /* 0x000fe20000010154 */
[----:B------:R2:W5:Y:S01]  /*77f0*/  LDL.LU R86, [R1+0xfc] ;  /* 0x0000fc0001567983 */ /* 0x0005620000300800 */
[----:B------:R-:W-:Y:S01]  /*7800*/  FMUL.FTZ R36, R36, UR6 ;  /* 0x0000000624247c20 */ /* 0x000fe20008410000 */
[----:B------:R-:W-:Y:S01]  /*7810*/  FMUL.FTZ R33, R33, UR6 ;  /* 0x0000000621217c20 */ /* 0x000fe20008410000 */
[----:B------:R-:W-:Y:S01]  /*7820*/  FMUL.FTZ R16, R16, UR6 ;  /* 0x0000000610107c20 */ /* 0x000fe20008410000 */
[----:B------:R2:W5:Y:S01]  /*7830*/  LDL.LU R85, [R1+0xf8] ;  /* 0x0000f80001557983 */ /* 0x0005620000300800 */
[----:B------:R-:W-:Y:S01]  /*7840*/  FMUL.FTZ R132, R132, UR6 ;  /* 0x0000000684847c20 */ /* 0x000fe20008410000 */
[----:B------:R-:W-:Y:S02]  /*7850*/  FMUL.FTZ R133, R133, UR6 ;  /* 0x0000000685857c20 */ /* 0x000fe40008410000 */
[----:B------:R2:W5:Y:S01]  /*7860*/  LDL.LU R84, [R1+0xf4] ;  /* 0x0000f40001547983 */ /* 0x0005620000300800 */
[----:B------:R-:W-:Y:S01]  /*7870*/  FMUL.FTZ R132, R21, R132 ;  /* 0x0000008415847220 */ /* 0x000fe20000410000 */
[----:B------:R-:W-:Y:S01]  /*7880*/  FADD.FTZ R21, -R144, R48 ;  /* 0x0000003090157221 */ /* 0x000fe20000010100 */
[----:B------:R-:W-:Y:S01]  /*7890*/  FMUL.FTZ R48, R32, R16 ;  /* 0x0000001020307220 */ /* 0x000fe20000410000 */
[----:B------:R2:W5:Y:S01]  /*78a0*/  LDL.LU R83, [R1+0xf0] ;  /* 0x0000f00001537983 */ /* 0x0005620000300800 */
[----:B------:R-:W-:Y:S01]  /*78b0*/  FMUL.FTZ R133, R17, R133 ;  /* 0x0000008511857220 */ /* 0x000fe20000410000 */
[----:B------:R-:W-:Y:S01]  /*78c0*/  FMUL.FTZ R16, R82, R21 ;  /* 0x0000001552107220 */ /* 0x000fe20000410000 */
[C---:B------:R-:W-:Y:S01]  /*78d0*/  FADD.FTZ R17, -R144.reuse, R49 ;  /* 0x0000003190117221 */ /* 0x040fe20000010100 */
[----:B------:R2:W5:Y:S01]  /*78e0*/  LDL.LU R82, [R1+0xec] ;  /* 0x0000ec0001527983 */ /* 0x0005620000300800 */
[----:B------:R-:W-:Y:S01]  /*78f0*/  FADD.FTZ R49, -R144, R64 ;  /* 0x0000004090317221 */ /* 0x000fe20000010100 */
[----:B------:R-:W-:Y:S01]  /*7900*/  FFMA.FTZ R32, -R74, R74, 1 ;  /* 0x3f8000004a207423 */ /* 0x000fe2000001014a */
[----:B------:R-:W-:Y:S01]  /*7910*/  FMUL.FTZ R17, R81, R17 ;  /* 0x0000001151117220 */ /* 0x000fe20000410000 */
[----:B------:R-:W-:Y:S01]  /*7920*/  FFMA.FTZ R21, -R73, R73, 1 ;  /* 0x3f80000049157423 */ /* 0x000fe20000010149 */
[----:B------:R2:W5:Y:S01]  /*7930*/  LDL.LU R81, [R1+0xe8] ;  /* 0x0000e80001517983 */ /* 0x0005620000300800 */
[----:B------:R-:W-:Y:S01]  /*7940*/  FMUL.FTZ R49, R76, R49 ;  /* 0x000000314c317220 */ /* 0x000fe20000410000 */
[----:B------:R-:W-:Y:S01]  /*7950*/  FMUL.FTZ R36, R16, R36 ;  /* 0x0000002410247220 */ /* 0x000fe20000410000 */
[----:B------:R-:W-:Y:S01]  /*7960*/  FFMA.FTZ R16, -R71, R71, 1 ;  /* 0x3f80000047107423 */ /* 0x000fe20000010147 */
[----:B------:R2:W5:Y:S01]  /*7970*/  LDL.LU R80, [R1+0xe4] ;  /* 0x0000e40001507983 */ /* 0x0005620000300800 */
[----:B------:R-:W-:Y:S01]  /*7980*/  FMUL.FTZ R33, R17, R33 ;  /* 0x0000002111217220 */ /* 0x000fe20000410000 */
[----:B------:R-:W-:Y:S01]  /*7990*/  FFMA.FTZ R17, -R72, R72, 1 ;  /* 0x3f80000048117423 */ /* 0x000fe20000010148 */
[----:B------:R-:W-:Y:S01]  /*79a0*/  FMUL.FTZ R32, R32, UR6 ;  /* 0x0000000620207c20 */ /* 0x000fe20008410000 */
[----:B------:R2:W5:Y:S01]  /*79b0*/  LDL.LU R79, [R1+0xe0] ;  /* 0x0000e000014f7983 */ /* 0x0005620000300800 */
[----:B------:R-:W-:Y:S01]  /*79c0*/  FMUL.FTZ R21, R21, UR6 ;  /* 0x0000000615157c20 */ /* 0x000fe20008410000 */
[----:B------:R-:W-:Y:S01]  /*79d0*/  FMUL.FTZ R16, R16, UR6 ;  /* 0x0000000610107c20 */ /* 0x000fe20008410000 */
[----:B------:R-:W-:Y:S01]  /*79e0*/  FMUL.FTZ R32, R53, R32 ;  /* 0x0000002035207220 */ /* 0x000fe20000410000 */
[----:B------:R2:W5:Y:S01]  /*79f0*/  LDL.LU R78, [R1+0xdc] ;  /* 0x0000dc00014e7983 */ /* 0x0005620000300800 */
[----:B------:R-:W-:Y:S01]  /*7a00*/  FMUL.FTZ R21, R134, R21 ;  /* 0x0000001586157220 */ /* 0x000fe20000410000 */
[----:B------:R-:W-:Y:S01]  /*7a10*/  FMUL.FTZ R16, R52, R16 ;  /* 0x0000001034107220 */ /* 0x000fe20000410000 */
[----:B------:R-:W-:Y:S01]  /*7a20*/  F2FP.F16.F32.PACK_AB R52, R33, R36 ;  /* 0x000000242134723e */ /* 0x000fe200000000ff */
[----:B------:R2:W5:Y:S01]  /*7a30*/  LDL.LU R77, [R1+0xd8] ;  /* 0x0000d800014d7983 */ /* 0x0005620000300800 */
[----:B------:R-:W-:Y:S01]  /*7a40*/  FFMA.FTZ R33, -R70, R70, 1 ;  /* 0x3f80000046217423 */ /* 0x000fe20000010146 */
[----:B------:R-:W-:Y:S01]  /*7a50*/  FMUL.FTZ R17, R17, UR6 ;  /* 0x0000000611117c20 */ /* 0x000fe20008410000 */
[----:B------:R-:W-:Y:S01]  /*7a60*/  F2FP.F16.F32.PACK_AB R53, R37, R48 ;  /* 0x000000302535723e */ /* 0x000fe200000000ff */
[----:B------:R2:W5:Y:S01]  /*7a70*/  LDL.LU R76, [R1+0xd4] ;  /* 0x0000d400014c7983 */ /* 0x0005620000300800 */
[----:B------:R-:W-:Y:S01]  /*7a80*/  F2FP.F16.F32.PACK_AB R132, R132, R133 ;  /* 0x000000858484723e */ /* 0x000fe200000000ff */
[----:B------:R-:W-:Y:S01]  /*7a90*/  FMUL.FTZ R17, R49, R17 ;  /* 0x0000001131117220 */ /* 0x000fe20000410000 */
[----:B------:R-:W-:Y:S01]  /*7aa0*/  F2FP.F16.F32.PACK_AB R49, R21, R32 ;  /* 0x000000201531723e */ /* 0x000fe200000000ff */
[----:B------:R2:W5:Y:S01]  /*7ab0*/  LDL.LU R75, [R1+0xd0] ;  /* 0x0000d000014b7983 */ /* 0x0005620000300800 */
[----:B------:R-:W-:Y:S01]  /*7ac0*/  FFMA.FTZ R21, -R69, R69, 1 ;  /* 0x3f80000045157423 */ /* 0x000fe20000010145 */
[----:B------:R-:W-:Y:S01]  /*7ad0*/  FMUL.FTZ R33, R33, UR6 ;  /* 0x0000000621217c20 */ /* 0x000fe20008410000 */
[----:B------:R-:W-:Y:S01]  /*7ae0*/  F2FP.F16.F32.PACK_AB R48, R16, R17 ;  /* 0x000000111030723e */ /* 0x000fe200000000ff */
[----:B------:R2:W5:Y:S01]  /*7af0*/  LDL.LU R74, [R1+0xcc] ;  /* 0x0000cc00014a7983 */ /* 0x0005620000300800 */
[----:B------:R-:W-:Y:S03]  /*7b00*/  FMUL.FTZ R21, R21, UR6 ;  /* 0x0000000615157c20 */ /* 0x000fe60008410000 */
        /* <DEDUP_REMOVED lines=14> */
[----:B------:R-:W-:Y:S02]  /*7bf0*/  ULOP3.LUT UR12, UR10, 0x1, URZ, 0xc0, !UPT ;  /* 0x000000010a0c7892 */ /* 0x000fe4000f8ec03f */
[----:B------:R-:W4:Y:S01]  /*7c00*/  LDL.LU R64, [R1+0x4c] ;  /* 0x00004c0001407983 */ /* 0x000f220000300800 */
[----:B------:R-:W-:Y:S01]  /*7c10*/  UMOV UR18, 0xffffc000 ;  /* 0xffffc00000127882 */ /* 0x000fe20000000000 */
[----:B------:R-:W-:Y:S02]  /*7c20*/  UISETP.NE.U32.AND UP0, UPT, UR12, 0x1, UPT ;  /* 0x000000010c00788c */ /* 0x000fe4000bf05070 */
[----:B------:R-:W2:Y:S02]  /*7c30*/  LDL.LU R65, [R1+0x4] ;  /* 0x0000040001417983 */ /* 0x000ea40000300800 */
[----:B------:R-:W-:Y:S06]  /*7c40*/  USEL UR12, UR18, 0x4000, !UP0 ;  /* 0x00004000120c7887 */ /* 0x000fec000c000000 */
[----:B------:R-:W-:Y:S01]  /*7c50*/  IADD3 R190, R190, UR12, RZ ;  /* 0x0000000cbebe7c10 */ /* 0x000fe2000fffe0ff */
[----:B--2---:R-:W-:Y:S01]  /*7c60*/  VIADD R65, R65, UR12 ;  /* 0x0000000c41417c36 */ /* 0x004fe20008000000 */
[----:B---3--:R-:W-:Y:S01]  /*7c70*/  MOV R7, R136 ;  /* 0x0000008800077202 */ /* 0x008fe20000000f00 */
[----:B----4-:R-:W-:Y:S02]  /*7c80*/  IMAD.MOV.U32 R6, RZ, RZ, R64 ;  /* 0x000000ffff067224 */ /* 0x010fe400078e0040 */
[C---:B-1----:R-:W-:Y:S02]  /*7c90*/  IMAD.U32 R16, R37.reuse, -0x80, RZ ;  /* 0xffffff8025107824 */ /* 0x042fe400078e00ff */
[C---:B------:R-:W-:Y:S03]  /*7ca0*/  IMAD.SHL.U32 R64, R37.reuse, 0x40, RZ ;  /* 0x0000004025407824 */ /* 0x040fe600078e00ff */
[C---:B------:R-:W-:Y:S02]  /*7cb0*/  LEA R17, P1, R16.reuse, R6, 0x1 ;  /* 0x0000000610117211 */ /* 0x040fe400078208ff */
[----:B------:R-:W1:Y:S02]  /*7cc0*/  LDC R6, c[0x0][0x244] ;  /* 0x00009100ff067b82 */ /* 0x000e640000000800 */
[----:B------:R-:W-:Y:S01]  /*7cd0*/  LEA.HI.X.SX32 R133, R16, R7, 0x1, P1 ;  /* 0x0000000710857211 */ /* 0x000fe200008f0eff */
[----:B------:R2:W-:Y:S01]  /*7ce0*/  STL [R1+0x4c], R17 ;  /* 0x00004c1101007387 */ /* 0x0005e20000100800 */
[----:B------:R-:W-:Y:S03]  /*7cf0*/  MOV R16, R17 ;  /* 0x0000001100107202 */ /* 0x000fe60000000f00 */
[----:B------:R3:W-:Y:S04]  /*7d00*/  STL [R1+0x44], R133 ;  /* 0x0000448501007387 */ /* 0x0007e80000100800 */
[----:B------:R3:W-:Y:S01]  /*7d10*/  STL [R1+0x4], R65 ;  /* 0x0000044101007387 */ /* 0x0007e20000100800 */
[----:B-1----:R-:W-:Y:S02]  /*7d20*/  SHF.L.U64.HI R37, R37, 0x6, R6 ;  /* 0x0000000625257819 */ /* 0x002fe40000010206 */
[-C--:B------:R-:W-:Y:S01]  /*7d30*/  IADD3 R6, P1, R16, R64.reuse, RZ ;  /* 0x0000004010067210 */ /* 0x080fe20007f3e0ff */
[----:B--2---:R-:W-:Y:S04]  /*7d40*/  IMAD.MOV.U32 R17, RZ, RZ, R133 ;  /* 0x000000ffff117224 */ /* 0x004fe800078e0085 */
[--C-:B------:R-:W-:Y:S01]  /*7d50*/  IMAD.X R7, R17, 0x1, R37.reuse, P1 ;  /* 0x0000000111077824 */ /* 0x100fe200008e0625 */
[----:B------:R-:W-:Y:S01]  /*7d60*/  @!PT LDS RZ, [RZ] ;  /* 0x00000000fffff984 */ /* 0x000fe20000000800 */
[----:B------:R-:W-:Y:S01]  /*7d70*/  @!PT LDS RZ, [RZ] ;  /* 0x00000000fffff984 */ /* 0x000fe20000000800 */
[----:B------:R-:W-:Y:S01]  /*7d80*/  @!PT LDS RZ, [RZ] ;  /* 0x00000000fffff984 */ /* 0x000fe20000000800 */
[----:B------:R-:W-:Y:S04]  /*7d90*/  LDGSTS.E.BYPASS.LTC128B.128 [R65], desc[UR8][R16.64] ;  /* 0x0000000010417fae */ /* 0x000fe8000b901d48 */
[----:B------:R1:W-:Y:S02]  /*7da0*/  LDGSTS.E.BYPASS.LTC128B.128 [R65+0x1000], desc[UR8][R6.64] ;  /* 0x0100000006417fae */ /* 0x0003e4000b901d48 */
[-C--:B-1----:R-:W-:Y:S04]  /*7db0*/  IADD3 R6, P1, R6, R64.reuse, RZ ;  /* 0x0000004006067210 */ /* 0x082fe80007f3e0ff */
[----:B------:R-:W-:Y:S05]  /*7dc0*/  IADD3.X R7, R7, R37, RZ, P1, !PT ;  /* 0x0000002507077210 */ /* 0x000fea0000ffe4ff */
[----:B------:R1:W-:Y:S02]  /*7dd0*/  LDGSTS.E.BYPASS.LTC128B.128 [R65+0x2000], desc[UR8][R6.64] ;  /* 0x0200000006417fae */ /* 0x0003e4000b901d48 */
[----:B-1----:R-:W-:Y:S05]  /*7de0*/  IADD3 R6, P1, R6, R64, RZ ;  /* 0x0000004006067210 */ /* 0x002fea0007f3e0ff */
[----:B------:R-:W-:Y:S05]  /*7df0*/  IMAD.X R7, R7, 0x1, R37, P1 ;  /* 0x0000000107077824 */ /* 0x000fea00008e0625 */
[----:B------:R3:W-:Y:S04]  /*7e00*/  LDGSTS.E.BYPASS.LTC128B.128 [R65+0x3000], desc[UR8][R6.64] ;  /* 0x0300000006417fae */ /* 0x0007e8000b901d48 */
[----:B------:R-:W0:Y:S02]  /*7e10*/  LDGDEPBAR ;  /* 0x00000000000079af */ /* 0x000e240000000000 */
.L_x_1070:
[----:B------:R-:W4:Y:S01]  /*7e20*/  LDL.LU R37, [R1] ;  /* 0x0000000001257983 */ /* 0x000f220000300800 */
[----:B-----5:R-:W-:Y:S01]  /*7e30*/  FADD.FTZ R10, -R0, R10 ;  /* 0x0000000a000a7221 */ /* 0x020fe20000010100 */
[----:B------:R-:W-:Y:S01]  /*7e40*/  FFMA.FTZ R16, -R181, R181, 1 ;  /* 0x3f800000b5107423 */ /* 0x000fe200000101b5 */
[C---:B------:R-:W-:Y:S01]  /*7e50*/  FADD.FTZ R19, -R4.reuse, R19 ;  /* 0x0000001304137221 */ /* 0x040fe20000010100 */
[----:B------:R-:W2:Y:S01]  /*7e60*/  LDL R138, [R1+0xc] ;  /* 0x00000c00018a7983 */ /* 0x000ea20000100800 */
[----:B------:R-:W-:Y:S01]  /*7e70*/  FADD.FTZ R18, -R4, R18 ;  /* 0x0000001204127221 */ /* 0x000fe20000010100 */
[----:B---3--:R-:W-:Y:S01]  /*7e80*/  FFMA.FTZ R7, -R180, R180, 1 ;  /* 0x3f800000b4077423 */ /* 0x008fe200000101b4 */
[----:B------:R-:W-:Y:S01]  /*7e90*/  FFMA.FTZ R6, -R171, R171, 1 ;  /* 0x3f800000ab067423 */ /* 0x000fe200000101ab */
[----:B------:R-:W3:Y:S01]  /*7ea0*/  LDL R137, [R1+0x14] ;  /* 0x0000140001897983 */ /* 0x000ee20000100800 */
[----:B------:R-:W-:Y:S01]  /*7eb0*/  FADD.FTZ R22, -R4, R22 ;  /* 0x0000001604167221 */ /* 0x000fe20000010100 */
[----:B------:R-:W-:Y:S01]  /*7ec0*/  FMUL.FTZ R17, R16, UR6 ;  /* 0x0000000610117c20 */ /* 0x000fe20008410000 */
[----:B------:R-:W-:Y:S01]  /*7ed0*/  FMUL.FTZ R19, R230, R19 ;  /* 0x00000013e6137220 */ /* 0x000fe20000410000 */
[----:B------:R-:W3:Y:S01]  /*7ee0*/  LDL R136, [R1+0x24] ;  /* 0x0000240001887983 */ /* 0x000ee20000100800 */
[----:B------:R-:W-:Y:S01]  /*7ef0*/  FMUL.FTZ R18, R231, R18 ;  /* 0x00000012e7127220 */ /* 0x000fe20000410000 */
[----:B------:R-:W-:Y:S01]  /*7f00*/  FMUL.FTZ R16, R7, UR6 ;  /* 0x0000000607107c20 */ /* 0x000fe20008410000 */
[----:B------:R-:W-:Y:S01]  /*7f10*/  FMUL.FTZ R22, R221, R22 ;  /* 0x00000016dd167220 */ /* 0x000fe20000410000 */
[----:B------:R-:W3:Y:S01]  /*7f20*/  LDL R134, [R1+0x20] ;  /* 0x0000200001867983 */ /* 0x000ee20000100800 */
[----:B------:R-:W-:Y:S01]  /*7f30*/  FMUL.FTZ R7, R6, UR6 ;  /* 0x0000000606077c20 */ /* 0x000fe20008410000 */
[----:B------:R-:W-:Y:S01]  /*7f40*/  FMUL.FTZ R18, R18, R17 ;  /* 0x0000001112127220 */ /* 0x000fe20000410000 */
[----:B------:R-:W-:Y:S01]  /*7f50*/  FADD.FTZ R23, -R4, R23 ;  /* 0x0000001704177221 */ /* 0x000fe20000010100 */
[----:B------:R-:W3:Y:S01]  /*7f60*/  LDL R133, [R1+0x8] ;  /* 0x0000080001857983 */ /* 0x000ee20000100800 */
[----:B------:R-:W-:Y:S01]  /*7f70*/  FMUL.FTZ R22, R22, R7 ;  /* 0x0000000716167220 */ /* 0x000fe20000410000 */
[----:B------:R-:W-:Y:S01]  /*7f80*/  FFMA.FTZ R7, -R166, R166, 1 ;  /* 0x3f800000a6077423 */ /* 0x000fe200000101a6 */
[----:B------:R-:W-:Y:S01]  /*7f90*/  FMUL.FTZ R23, R220, R23 ;  /* 0x00000017dc177220 */ /* 0x000fe20000410000 */
[----:B------:R-:W3:Y:S01]  /*7fa0*/  LDL R65, [R1+0x10] ;  /* 0x0000100001417983 */ /* 0x000ee20000100800 */
[C---:B------:R-:W-:Y:S01]  /*7fb0*/  FADD.FTZ R38, -R4.reuse, R38 ;  /* 0x0000002604267221 */ /* 0x040fe20000010100 */
[----:B------:R-:W-:Y:S01]  /*7fc0*/  FMUL.FTZ R17, R7, UR6 ;  /* 0x0000000607117c20 */ /* 0x000fe20008410000 */
[----:B------:R-:W-:Y:S01]  /*7fd0*/  FADD.FTZ R39, -R4, R39 ;  /* 0x0000002704277221 */ /* 0x000fe20000010100 */
[----:B------:R-:W3:Y:S01]  /*7fe0*/  LDL R64, [R1+0x1c] ;  /* 0x00001c0001407983 */ /* 0x000ee20000100800 */
[----:B------:R-:W-:Y:S01]  /*7ff0*/  FFMA.FTZ R7, -R160, R160, 1 ;  /* 0x3f800000a0077423 */ /* 0x000fe200000101a0 */
[----:B------:R-:W-:Y:S01]  /*8000*/  FMUL.FTZ R33, R36, R33 ;  /* 0x0000002124217220 */ /* 0x000fe20000410000 */
[----:B------:R-:W-:Y:S01]  /*8010*/  FMUL.FTZ R21, R32, R21 ;  /* 0x0000001520157220 */ /* 0x000fe20000410000 */
[----:B------:R-:W-:Y:S01]  /*8020*/  FMUL.FTZ R38, R203, R38 ;  /* 0x00000026cb267220 */ /* 0x000fe20000410000 */
[----:B------:R-:W-:Y:S01]  /*8030*/  FMUL.FTZ R39, R202, R39 ;  /* 0x00000027ca277220 */ /* 0x000fe20000410000 */
[----:B------:R-:W-:Y:S01]  /*8040*/  FMUL.FTZ R7, R7, UR6 ;  /* 0x0000000607077c20 */ /* 0x000fe20008410000 */
[C---:B------:R-:W-:Y:S01]  /*8050*/  FADD.FTZ R50, -R4.reuse, R50 ;  /* 0x0000003204327221 */ /* 0x040fe20000010100 */
[C---:B------:R-:W-:Y:S01]  /*8060*/  FADD.FTZ R51, -R4.reuse, R51 ;  /* 0x0000003304337221 */ /* 0x040fe20000010100 */
[C---:B------:R-:W-:Y:S01]  /*8070*/  FADD.FTZ R34, -R4.reuse, R34 ;  /* 0x0000002204227221 */ /* 0x040fe20000010100 */
[C---:B------:R-:W-:Y:S01]  /*8080*/  FADD.FTZ R35, -R4.reuse, R35 ;  /* 0x0000002304237221 */ /* 0x040fe20000010100 */
[----:B------:R-:W-:Y:S01]  /*8090*/  FMUL.FTZ R50, R177, R50 ;  /* 0x00000032b1327220 */ /* 0x000fe20000410000 */
[C---:B------:R-:W-:Y:S01]  /*80a0*/  FADD.FTZ R54, -R4.reuse, R54 ;  /* 0x0000003604367221 */ /* 0x040fe20000010100 */
[C---:B------:R-:W-:Y:S01]  /*80b0*/  FADD.FTZ R55, -R4.reuse, R55 ;  /* 0x0000003704377221 */ /* 0x040fe20000010100 */
[C---:B------:R-:W-:Y:S01]  /*80c0*/  FADD.FTZ R66, -R4.reuse, R66 ;  /* 0x0000004204427221 */ /* 0x040fe20000010100 */
[----:B------:R-:W-:Y:S01]  /*80d0*/  FADD.FTZ R67, -R4, R67 ;  /* 0x0000004304437221 */ /* 0x000fe20000010100 */
[----:B------:R-:W-:Y:S01]  /*80e0*/  FMUL.FTZ R51, R176, R51 ;  /* 0x00000033b0337220 */ /* 0x000fe20000410000 */
[----:B------:R-:W-:Y:S01]  /*80f0*/  FFMA.FTZ R4, -R152, R152, 1 ;  /* 0x3f80000098047423 */ /* 0x000fe20000010198 */
[----:B------:R-:W-:Y:S01]  /*8100*/  FMUL.FTZ R55, R172, R55 ;  /* 0x00000037ac377220 */ /* 0x000fe20000410000 */
[----:B------:R-:W-:Y:S01]  /*8110*/  FMUL.FTZ R67, R164, R67 ;  /* 0x00000043a4437220 */ /* 0x000fe20000410000 */
[----:B------:R-:W-:Y:S01]  /*8120*/  FMUL.FTZ R66, R165, R66 ;  /* 0x00000042a5427220 */ /* 0x000fe20000410000 */
[----:B------:R-:W-:Y:S01]  /*8130*/  FMUL.FTZ R4, R4, UR6 ;  /* 0x0000000604047c20 */ /* 0x000fe20008410000 */
[C---:B------:R-:W-:Y:S01]  /*8140*/  FADD.FTZ R8, -R2.reuse, R8 ;  /* 0x0000000802087221 */ /* 0x040fe20000010100 */
[C---:B------:R-:W-:Y:S01]  /*8150*/  FADD.FTZ R13, -R2.reuse, R13 ;  /* 0x0000000d020d7221 */ /* 0x040fe20000010100 */
[----:B------:R-:W-:Y:S01]  /*8160*/  FADD.FTZ R9, -R2, R9 ;  /* 0x0000000902097221 */ /* 0x000fe20000010100 */
        /* <DEDUP_REMOVED lines=40> */
[----:B------:R-:W-:Y:S01]  /*83f0*/  FMUL.FTZ R56, R213, R56 ;  /* 0x00000038d5387220 */ /* 0x000fe20000410000 */
[C---:B------:R-:W-:Y:S01]  /*8400*/  FADD.FTZ R27, -R0.reuse, R27 ;  /* 0x0000001b001b7221 */ /* 0x040fe20000010100 */
[----:B------:R-:W-:Y:S01]  /*8410*/  FMUL.FTZ R30, R245, R30 ;  /* 0x0000001ef51e7220 */ /* 0x000fe20000410000 */
[C---:B------:R-:W-:Y:S01]  /*8420*/  FADD.FTZ R43, -R0.reuse, R43 ;  /* 0x0000002b002b7221 */ /* 0x040fe20000010100 */
[----:B------:R-:W-:Y:S01]  /*8430*/  FADD.FTZ R46, -R0, R46 ;  /* 0x0000002e002e7221 */ /* 0x000fe20000010100 */
[----:B------:R-:W-:Y:S01]  /*8440*/  FMUL.FTZ R27, R248, R27 ;  /* 0x0000001bf81b7220 */ /* 0x000fe20000410000 */
[----:B------:R-:W-:Y:S01]  /*8450*/  FADD.FTZ R31, -R0, R31 ;  /* 0x0000001f001f7221 */ /* 0x000fe20000010100 */
[----:B------:R-:W-:Y:S01]  /*8460*/  FMUL.FTZ R43, R240, R43 ;  /* 0x0000002bf02b7220 */ /* 0x000fe20000410000 */
[----:B------:R-:W-:Y:S01]  /*8470*/  FMUL.FTZ R46, R237, R46 ;  /* 0x0000002eed2e7220 */ /* 0x000fe20000410000 */
[----:B------:R-:W-:Y:S01]  /*8480*/  FADD.FTZ R58, -R0, R58 ;  /* 0x0000003a003a7221 */ /* 0x000fe20000010100 */
[----:B------:R-:W-:Y:S01]  /*8490*/  FMUL.FTZ R31, R244, R31 ;  /* 0x0000001ff41f7220 */ /* 0x000fe20000410000 */
[C---:B------:R-:W-:Y:S01]  /*84a0*/  FADD.FTZ R59, -R0.reuse, R59 ;  /* 0x0000003b003b7221 */ /* 0x040fe20000010100 */
[C---:B------:R-:W-:Y:S01]  /*84b0*/  FADD.FTZ R47, -R0.reuse, R47 ;  /* 0x0000002f002f7221 */ /* 0x040fe20000010100 */
[----:B------:R-:W-:Y:S01]  /*84c0*/  FMUL.FTZ R58, R233, R58 ;  /* 0x0000003ae93a7220 */ /* 0x000fe20000410000 */
[----:B------:R-:W-:Y:S01]  /*84d0*/  FADD.FTZ R42, -R0, R42 ;  /* 0x0000002a002a7221 */ /* 0x000fe20000010100 */
[----:B------:R-:W-:Y:S01]  /*84e0*/  FMUL.FTZ R59, R232, R59 ;  /* 0x0000003be83b7220 */ /* 0x000fe20000410000 */
[----:B------:R-:W-:Y:S01]  /*84f0*/  FMUL.FTZ R47, R236, R47 ;  /* 0x0000002fec2f7220 */ /* 0x000fe20000410000 */
[C---:B------:R-:W-:Y:S01]  /*8500*/  FADD.FTZ R62, -R0.reuse, R62 ;  /* 0x0000003e003e7221 */ /* 0x040fe20000010100 */
[----:B------:R-:W-:Y:S01]  /*8510*/  FMUL.FTZ R42, R241, R42 ;  /* 0x0000002af12a7220 */ /* 0x000fe20000410000 */
[----:B------:R-:W-:Y:S01]  /*8520*/  FADD.FTZ R63, -R0, R63 ;  /* 0x0000003f003f7221 */ /* 0x000fe20000010100 */
[----:B------:R-:W-:Y:S01]  /*8530*/  FFMA.FTZ R0, -R174, R174, 1 ;  /* 0x3f800000ae007423 */ /* 0x000fe200000101ae */
[----:B------:R-:W-:Y:S02]  /*8540*/  FMUL.FTZ R62, R223, R62 ;  /* 0x0000003edf3e7220 */ /* 0x000fe40000410000 */
[----:B------:R-:W-:Y:S01]  /*8550*/  FMUL.FTZ R63, R222, R63 ;  /* 0x0000003fde3f7220 */ /* 0x000fe20000410000 */
[----:B------:R-:W-:Y:S01]  /*8560*/  FMUL.FTZ R0, R0, UR6 ;  /* 0x0000000600007c20 */ /* 0x000fe20008410000 */
[----:B----4-:R-:W-:Y:S02]  /*8570*/  FMUL.FTZ R10, R37, R10 ;  /* 0x0000000a250a7220 */ /* 0x010fe40000410000 */
[----:B------:R-:W4:Y:S04]  /*8580*/  LDL R37, [R1+0x18] ;  /* 0x0000180001257983 */ /* 0x000f280000100800 */
[----:B--2---:R1:W-:Y:S02]  /*8590*/  STS [R138+0x14000], R5 ;  /* 0x014000058a007388 */ /* 0x0043e40000000800 */
[----:B-1----:R-:W-:Y:S04]  /*85a0*/  FFMA.FTZ R5, -R170, R170, 1 ;  /* 0x3f800000aa057423 */ /* 0x002fe800000101aa */
[----:B------:R-:W-:Y:S01]  /*85b0*/  FMUL.FTZ R6, R5, UR6 ;  /* 0x0000000605067c20 */ /* 0x000fe20008410000 */
[----:B------:R-:W-:Y:S01]  /*85c0*/  FMUL.FTZ R5, R19, R16 ;  /* 0x0000001013057220 */ /* 0x000fe20000410000 */
[----:B------:R-:W-:Y:S02]  /*85d0*/  FFMA.FTZ R16, -R167, R167, 1 ;  /* 0x3f800000a7107423 */ /* 0x000fe400000101a7 */
[----:B------:R-:W-:Y:S01]  /*85e0*/  FMUL.FTZ R23, R23, R6 ;  /* 0x0000000617177220 */ /* 0x000fe20000410000 */
[----:B------:R-:W-:Y:S01]  /*85f0*/  F2FP.F16.F32.PACK_AB R6, R21, R33 ;  /* 0x000000211506723e */ /* 0x000fe200000000ff */
[----:B------:R-:W-:Y:S01]  /*8600*/  FMUL.FTZ R33, R67, R4 ;  /* 0x0000000443217220 */ /* 0x000fe20000410000 */
[----:B------:R-:W-:Y:S01]  /*8610*/  F2FP.F16.F32.PACK_AB R5, R5, R18 ;  /* 0x000000120505723e */ /* 0x000fe200000000ff */
[----:B------:R-:W-:Y:S01]  /*8620*/  FMUL.FTZ R18, R16, UR6 ;  /* 0x0000000610127c20 */ /* 0x000fe20008410000 */
[----:B------:R-:W-:Y:S01]  /*8630*/  FFMA.FTZ R16, -R161, R161, 1 ;  /* 0x3f800000a1107423 */ /* 0x000fe200000101a1 */
[----:B------:R-:W-:Y:S01]  /*8640*/  F2FP.F16.F32.PACK_AB R36, R23, R22 ;  /* 0x000000161724723e */ /* 0x000fe200000000ff */
[----:B------:R-:W-:Y:S01]  /*8650*/  FMUL.FTZ R22, R39, R7 ;  /* 0x0000000727167220 */ /* 0x000fe20000410000 */
[----:B------:R-:W-:Y:S01]  /*8660*/  FFMA.FTZ R7, -R156, R156, 1 ;  /* 0x3f8000009c077423 */ /* 0x000fe2000001019c */
[----:B------:R-:W-:Y:S01]  /*8670*/  FMUL.FTZ R16, R16, UR6 ;  /* 0x0000000610107c20 */ /* 0x000fe20008410000 */
[----:B------:R1:W-:Y:S01]  /*8680*/  STS [R138+0x14400], R6 ;  /* 0x014400068a007388 */ /* 0x0003e20000000800 */
[----:B------:R-:W-:Y:S01]  /*8690*/  FFMA.FTZ R4, -R206, R206, 1 ;  /* 0x3f800000ce047423 */ /* 0x000fe200000101ce */
[----:B------:R-:W-:Y:S01]  /*86a0*/  FMUL.FTZ R7, R7, UR6 ;  /* 0x0000000607077c20 */ /* 0x000fe20008410000 */
[----:B------:R-:W-:Y:S01]  /*86b0*/  FMUL.FTZ R38, R38, R16 ;  /* 0x0000001026267220 */ /* 0x000fe20000410000 */
[----:B------:R-:W-:Y:S01]  /*86c0*/  FFMA.FTZ R16, -R157, R157, 1 ;  /* 0x3f8000009d107423 */ /* 0x000fe2000001019d */
[----:B------:R-:W-:Y:S01]  /*86d0*/  FMUL.FTZ R4, R4, UR6 ;  /* 0x0000000604047c20 */ /* 0x000fe20008410000 */
[----:B------:R-:W-:Y:S01]  /*86e0*/  FMUL.FTZ R21, R51, R7 ;  /* 0x0000000733157220 */ /* 0x000fe20000410000 */
[----:B------:R-:W-:Y:S01]  /*86f0*/  FFMA.FTZ R7, -R153, R153, 1 ;  /* 0x3f80000099077423 */ /* 0x000fe20000010199 */
[----:B------:R-:W-:Y:S01]  /*8700*/  FMUL.FTZ R16, R16, UR6 ;  /* 0x0000000610107c20 */ /* 0x000fe20008410000 */
[----:B---3--:R-:W-:Y:S01]  /*8710*/  STS [R137+0x14000], R20 ;  /* 0x0140001489007388 */ /* 0x008fe20000000800 */
[----:B------:R-:W-:Y:S01]  /*8720*/  FMUL.FTZ R13, R13, R4 ;  /* 0x000000040d0d7220 */ /* 0x000fe20000410000 */
[----:B------:R-:W-:Y:S01]  /*8730*/  FMUL.FTZ R7, R7, UR6 ;  /* 0x0000000607077c20 */ /* 0x000fe20008410000 */
[----:B------:R-:W-:Y:S01]  /*8740*/  FMUL.FTZ R50, R50, R16 ;  /* 0x0000001032327220 */ /* 0x000fe20000410000 */
[----:B------:R-:W-:Y:S01]  /*8750*/  FFMA.FTZ R16, -R154, R154, 1 ;  /* 0x3f8000009a107423 */ /* 0x000fe2000001019a */
[----:B------:R2:W-:Y:S01]  /*8760*/  STS [R137+0x14400], R5 ;  /* 0x0144000589007388 */ /* 0x0005e20000000800 */
[----:B------:R-:W-:Y:S01]  /*8770*/  FMUL.FTZ R66, R66, R7 ;  /* 0x0000000742427220 */ /* 0x000fe20000410000 */
[----:B------:R-:W-:Y:S01]  /*8780*/  FFMA.FTZ R7, -R210, R210, 1 ;  /* 0x3f800000d2077423 */ /* 0x000fe200000101d2 */
[----:B------:R-:W-:Y:S01]  /*8790*/  FMUL.FTZ R16, R16, UR6 ;  /* 0x0000000610107c20 */ /* 0x000fe20008410000 */
[----:B------:R-:W-:Y:S01]  /*87a0*/  FFMA.FTZ R4, -R196, R196, 1 ;  /* 0x3f800000c4047423 */ /* 0x000fe200000101c4 */
[----:B------:R-:W-:Y:S01]  /*87b0*/  FMUL.FTZ R18, R34, R18 ;  /* 0x0000001222127220 */ /* 0x000fe20000410000 */
[----:B------:R-:W-:Y:S01]  /*87c0*/  FMUL.FTZ R7, R7, UR6 ;  /* 0x0000000607077c20 */ /* 0x000fe20008410000 */
[----:B------:R-:W-:Y:S01]  /*87d0*/  FMUL.FTZ R32, R55, R16 ;  /* 0x0000001037207220 */ /* 0x000fe20000410000 */
[----:B------:R-:W-:Y:S01]  /*87e0*/  FMUL.FTZ R16, R247, R8 ;  /* 0x00000008f7107220 */ /* 0x000fe20000410000 */
[----:B------:R-:W-:Y:S01]  /*87f0*/  FFMA.FTZ R8, -R211, R211, 1 ;  /* 0x3f800000d3087423 */ /* 0x000fe200000101d3 */
[----:B------:R-:W-:Y:S01]  /*8800*/  FMUL.FTZ R23, R35, R17 ;  /* 0x0000001123177220 */ /* 0x000fe20000410000 */
[----:B------:R-:W-:Y:S01]  /*8810*/  FMUL.FTZ R9, R9, R7 ;  /* 0x0000000709097220 */ /* 0x000fe20000410000 */
[----:B------:R-:W-:Y:S01]  /*8820*/  FMUL.FTZ R4, R4, UR6 ;  /* 0x0000000604047c20 */ /* 0x000fe20008410000 */
[----:B------:R-:W-:Y:S01]  /*8830*/  FMUL.FTZ R8, R8, UR6 ;  /* 0x0000000608087c20 */ /* 0x000fe20008410000 */
[----:B-1----:R-:W-:Y:S01]  /*8840*/  FFMA.FTZ R6, -R207, R207, 1 ;  /* 0x3f800000cf067423 */ /* 0x002fe200000101cf */
[----:B------:R-:W-:Y:S01]  /*8850*/  F2FP.F16.F32.PACK_AB R23, R23, R18 ;  /* 0x000000121717723e */ /* 0x000fe200000000ff */
[----:B------:R-:W-:Y:S01]  /*8860*/  FMUL.FTZ R18, R29, R4 ;  /* 0x000000041d127220 */ /* 0x000fe20000410000 */
[----:B------:R-:W-:Y:S01]  /*8870*/  FMUL.FTZ R16, R16, R8 ;  /* 0x0000000810107220 */ /* 0x000fe20000410000 */
[----:B------:R-:W-:Y:S01]  /*8880*/  FMUL.FTZ R6, R6, UR6 ;  /* 0x0000000606067c20 */ /* 0x000fe20008410000 */
[----:B------:R-:W-:Y:S01]  /*8890*/  FFMA.FTZ R7, -R200, R200, 1 ;  /* 0x3f800000c8077423 */ /* 0x000fe200000101c8 */
[----:B------:R-:W-:Y:S01]  /*88a0*/  FFMA.FTZ R8, -R201, R201, 1 ;  /* 0x3f800000c9087423 */ /* 0x000fe200000101c9 */
[----:B------:R-:W-:Y:S01]  /*88b0*/  FFMA.FTZ R17, -R155, R155, 1 ;  /* 0x3f8000009b117423 */ /* 0x000fe2000001019b */
[----:B------:R-:W-:Y:S01]  /*88c0*/  F2FP.F16.F32.PACK_AB R4, R9, R16 ;  /* 0x000000100904723e */ /* 0x000fe200000000ff */
[----:B------:R-:W-:Y:S01]  /*88d0*/  FMUL.FTZ R12, R12, R6 ;  /* 0x000000060c0c7220 */ /* 0x000fe20000410000 */
[----:B------:R-:W-:Y:S01]  /*88e0*/  FMUL.FTZ R7, R7, UR6 ;  /* 0x0000000607077c20 */ /* 0x000fe20008410000 */
[----:B------:R-:W-:Y:S01]  /*88f0*/  FFMA.FTZ R6, -R197, R197, 1 ;  /* 0x3f800000c5067423 */ /* 0x000fe200000101c5 */
[----:B--2---:R-:W-:Y:S01]  /*8900*/  FFMA.FTZ R5, -R168, R168, 1 ;  /* 0x3f800000a8057423 */ /* 0x004fe200000101a8 */
[----:B------:R1:W-:Y:S01]  /*8910*/  STS [R138+0x16000], R4 ;  /* 0x016000048a007388 */ /* 0x0003e20000000800 */
[----:B------:R-:W-:Y:S01]  /*8920*/  FMUL.FTZ R19, R25, R7 ;  /* 0x0000000719137220 */ /* 0x000fe20000410000 */
[----:B------:R-:W-:Y:S01]  /*8930*/  FMUL.FTZ R6, R6, UR6 ;  /* 0x0000000606067c20 */ /* 0x000fe20008410000 */
[----:B------:R-:W-:Y:S01]  /*8940*/  FFMA.FTZ R7, -R182, R182, 1 ;  /* 0x3f800000b6077423 */ /* 0x000fe200000101b6 */
[----:B------:R-:W-:Y:S01]  /*8950*/  F2FP.F16.F32.PACK_AB R20, R13, R12 ;  /* 0x0000000c0d14723e */ /* 0x000fe200000000ff */
        /* <DEDUP_REMOVED lines=8> */
[----:B------:R-:W-:Y:S01]  /*89e0*/  FMUL.FTZ R7, R2, UR6 ;  /* 0x0000000602077c20 */ /* 0x000fe20008410000 */
[----:B------:R-:W-:Y:S01]  /*89f0*/  FFMA.FTZ R2, -R158, R158, 1 ;  /* 0x3f8000009e027423 */ /* 0x000fe2000001019e */
[----:B------:R-:W-:Y:S01]  /*8a00*/  FMUL.FTZ R8, R8, UR6 ;  /* 0x0000000608087c20 */ /* 0x000fe20008410000 */
[----:B------:R-:W-:Y:S01]  /*8a10*/  FMUL.FTZ R44, R44, R6 ;  /* 0x000000062c2c7220 */ /* 0x000fe20000410000 */
[----:B------:R-:W-:Y:S01]  /*8a20*/  FFMA.FTZ R6, -R163, R163, 1 ;  /* 0x3f800000a3067423 */ /* 0x000fe200000101a3 */
[----:B------:R-:W-:Y:S01]  /*8a30*/  FMUL.FTZ R2, R2, UR6 ;  /* 0x0000000602027c20 */ /* 0x000fe20008410000 */
[----:B------:R-:W-:Y:S01]  /*8a40*/  FMUL.FTZ R17, R17, UR6 ;  /* 0x0000000611117c20 */ /* 0x000fe20008410000 */
[----:B------:R-:W-:Y:S01]  /*8a50*/  FMUL.FTZ R5, R5, UR6 ;  /* 0x0000000605057c20 */ /* 0x000fe20008410000 */
[----:B------:R-:W-:Y:S01]  /*8a60*/  FMUL.FTZ R6, R6, UR6 ;  /* 0x0000000606067c20 */ /* 0x000fe20008410000 */
[----:B------:R-:W-:Y:S01]  /*8a70*/  FMUL.FTZ R16, R61, R2 ;  /* 0x000000023d107220 */ /* 0x000fe20000410000 */
[----:B------:R-:W-:Y:S01]  /*8a80*/  FFMA.FTZ R2, -R227, R227, 1 ;  /* 0x3f800000e3027423 */ /* 0x000fe200000101e3 */
[----:B------:R-:W-:Y:S01]  /*8a90*/  FMUL.FTZ R24, R24, R8 ;  /* 0x0000000818187220 */ /* 0x000fe20000410000 */
[----:B-1----:R-:W-:Y:S01]  /*8aa0*/  FFMA.FTZ R4, -R229, R229, 1 ;  /* 0x3f800000e5047423 */ /* 0x002fe200000101e5 */
[----:B------:R-:W-:Y:S01]  /*8ab0*/  FMUL.FTZ R54, R54, R17 ;  /* 0x0000001136367220 */ /* 0x000fe20000410000 */
[----:B------:R-:W-:Y:S01]  /*8ac0*/  FFMA.FTZ R8, -R183, R183, 1 ;  /* 0x3f800000b7087423 */ /* 0x000fe200000101b7 */
        /* <DEDUP_REMOVED lines=35> */
[----:B------:R1:W-:Y:S01]  /*8d00*/  STS [R136+0x14400], R36 ;  /* 0x0144002488007388 */ /* 0x0003e20000000800 */
        /* <DEDUP_REMOVED lines=23> */
[----:B------:R-:W-:Y:S01]  /*8e80*/  STS [R134+0x16400], R4 ;  /* 0x0164000486007388 */ /* 0x000fe20000000800 */
        /* <DEDUP_REMOVED lines=25> */
[----:B-1----:R-:W-:Y:S03]  /*9020*/  SHF.L.U32 R36, R192, 0x1, RZ ;  /* 0x00000001c0247819 */ /* 0x002fe600000006ff */
[----:B------:R1:W-:Y:S04]  /*9030*/  STS [R65+0x16400], R0 ;  /* 0x0164000041007388 */ /* 0x0003e80000000800 */
[----:B------:R-:W-:Y:S04]  /*9040*/  STS [R64+0x14000], R49 ;  /* 0x0140003140007388 */ /* 0x000fe80000000800 */
[----:B------:R-:W-:Y:S04]  /*9050*/  STS [R64+0x14400], R32 ;  /* 0x0144002040007388 */ /* 0x000fe80000000800 */
[----:B------:R-:W3:Y:S04]  /*9060*/  LDL R39, [R1+0x68] ;  /* 0x0000680001277983 */ /* 0x000ee80000100800 */
[----:B------:R-:W3:Y:S01]  /*9070*/  LDL.LU R38, [R1+0x28] ;  /* 0x0000280001267983 */ /* 0x000ee20000300800 */
[----:B--2---:R-:W-:Y:S04]  /*9080*/  MOV R2, UR4 ;  /* 0x0000000400027c02 */ /* 0x004fe80008000f00 */
[----:B------:R-:W-:Y:S04]  /*9090*/  IADD3 R2, R36, 0x8000, R2 ;  /* 0x0000800024027810 */ /* 0x000fe80007ffe002 */
[----:B-1----:R-:W-:Y:S01]  /*90a0*/  IADD3 R0, R2, R185, RZ ;  /* 0x000000b902007210 */ /* 0x002fe20007ffe0ff */
[----:B----4-:R-:W-:Y:S04]  /*90b0*/  STS [R37+0x14000], R48 ;  /* 0x0140003025007388 */ /* 0x010fe80000000800 */
[----:B------:R-:W-:Y:S04]  /*90c0*/  STS [R37+0x14400], R33 ;  /* 0x0144002125007388 */ /* 0x000fe80000000800 */
[----:B------:R-:W-:Y:S04]  /*90d0*/  STS [R64+0x16000], R17 ;  /* 0x0160001140007388 */ /* 0x000fe80000000800 */
[----:B------:R-:W-:Y:S04]  /*90e0*/  STS [R64+0x16400], R5 ;  /* 0x0164000540007388 */ /* 0x000fe80000000800 */
[----:B------:R-:W-:Y:S04]  /*90f0*/  STS [R37+0x16000], R16 ;  /* 0x0160001025007388 */ /* 0x000fe80000000800 */
[----:B------:R1:W-:Y:S01]  /*9100*/  STS [R37+0x16400], R6 ;  /* 0x0164000625007388 */ /* 0x0003e20000000800 */
[----:B------:R-:W-:Y:S06]  /*9110*/  BAR.SYNC.DEFER_BLOCKING 0x0 ;  /* 0x0000000000007b1d */ /* 0x000fec0000010000 */
[----:B------:R-:W-:Y:S04]  /*9120*/  LDSM.16.MT88.4 R4, [R3+0x1c000] ;  /* 0x01c000000304783b */ /* 0x000fe80000004200 */
[----:B------:R-:W2:Y:S04]  /*9130*/  LDSM.16.MT88.4 R8, [R2] ;  /* 0x000000000208783b */ /* 0x000ea80000004200 */
[----:B------:R-:W4:Y:S04]  /*9140*/  LDSM.16.MT88.4 R12, [R3+0x20000] ;  /* 0x02000000030c783b */ /* 0x000f280000004200 */
[----:B------:R-:W4:Y:S04]  /*9150*/  LDSM.16.MT88.4 R16, [R0] ;  /* 0x000000000010783b */ /* 0x000f280000004200 */
[----:B-1----:R-:W3:Y:S04]  /*9160*/  LDL.LU R37, [R1+0x2c] ;  /* 0x00002c0001257983 */ /* 0x002ee80000300800 */
[----:B------:R-:W-:Y:S04]  /*9170*/  LDSM.16.MT88.4 R20, [R3+0x1c800] ;  /* 0x01c800000314783b */ /* 0x000fe80000004200 */
[----:B------:R-:W1:Y:S04]  /*9180*/  LDSM.16.MT88.4 R24, [R2+0x800] ;  /* 0x000800000218783b */ /* 0x000e680000004200 */
[----:B------:R-:W1:Y:S04]  /*9190*/  LDSM.16.MT88.4 R28, [R3+0x20800] ;  /* 0x02080000031c783b */ /* 0x000e680000004200 */
[----:B------:R-:W1:Y:S01]  /*91a0*/  LDSM.16.MT88.4 R32, [R0+0x800] ;  /* 0x000800000020783b */ /* 0x000e620000004200 */
[-C--:B--2---:R-:W-:Y:S06]  /*91b0*/  HMMA.16816.F32 R68, R4, R8.reuse, R68 ;  /* 0x000000080444723c */ /* 0x084fec0000001844 */
[C---:B----4-:R-:W-:Y:S06]  /*91c0*/  HMMA.16816.F32 R72, R12.reuse, R8, R72 ;  /* 0x000000080c48723c */ /* 0x050fec0000001848 */
        /* <DEDUP_REMOVED lines=8> */
[----:B------:R-:W2:Y:S04]  /*9250*/  LDSM.16.MT88.4 R4, [R3+0x1d000] ;  /* 0x01d000000304783b */ /* 0x000ea80000004200 */
[----:B------:R-:W4:Y:S01]  /*9260*/  LDSM.16.MT88.4 R16, [R0+0x1000] ;  /* 0x001000000010783b */ /* 0x000f220000004200 */
[-C--:B-1----:R-:W-:Y:S06]  /*9270*/  HMMA.16816.F32 R68, R20, R24.reuse, R68 ;  /* 0x000000181444723c */ /* 0x082fec0000001844 */
        /* <DEDUP_REMOVED lines=9> */
[----:B------:R-:W1:Y:S04]  /*9310*/  LDSM.16.MT88.4 R20, [R3+0x1d800] ;  /* 0x01d800000314783b */ /* 0x000e680000004200 */
[----:B------:R-:W1:Y:S01]  /*9320*/  LDSM.16.MT88.4 R32, [R0+0x1800] ;  /* 0x001800000020783b */ /* 0x000e620000004200 */
[-C--:B--2---:R-:W-:Y:S06]  /*9330*/  HMMA.16816.F32 R68, R4, R8.reuse, R68 ;  /* 0x000000080444723c */ /* 0x084fec0000001844 */
[C---:B------:R-:W-:Y:S06]  /*9340*/  HMMA.16816.F32 R72, R12.reuse, R8, R72 ;  /* 0x000000080c48723c */ /* 0x040fec0000001848 */
[-C--:B------:R-:W-:Y:S06]  /*9350*/  HMMA.16816.F32 R76, R12, R10.reuse, R76 ;  /* 0x0000000a0c4c723c */ /* 0x080fec000000184c */
[C---:B------:R-:W-:Y:S01]  /*9360*/  HMMA.16816.F32 R80, R4.reuse, R10, R80 ;  /* 0x0000000a0450723c */ /* 0x040fe20000001850 */
[----:B------:R-:W-:Y:S05]  /*9370*/  LDSM.16.MT88.4 R8, [R2+0x2000] ;  /* 0x002000000208783b */ /* 0x000fea0000004200 */
[-C--:B----4-:R-:W-:Y:S06]  /*9380*/  HMMA.16816.F32 R84, R4, R16.reuse, R84 ;  /* 0x000000100454723c */ /* 0x090fec0000001854 */
[C---:B------:R-:W-:Y:S05]  /*9390*/  HMMA.16816.F32 R88, R12.reuse, R16, R88 ;  /* 0x000000100c58723c */ /* 0x040fea0000001858 */
[----:B---3--:R-:W-:Y:S01]  /*93a0*/  LEA R145, R39, UR4, 0x1 ;  /* 0x0000000427917c11 */ /* 0x008fe2000f8e08ff */
[-C--:B------:R-:W-:Y:S01]  /*93b0*/  HMMA.16816.F32 R92, R12, R18.reuse, R92 ;  /* 0x000000120c5c723c */ /* 0x080fe2000000185c */
[----:B------:R-:W-:Y:S04]  /*93c0*/  LDSM.16.MT88.4 R12, [R3+0x22000] ;  /* 0x02200000030c783b */ /* 0x000fe80000004200 */
[----:B------:R-:W-:Y:S01]  /*93d0*/  MOV R147, R38 ;  /* 0x0000002600937202 */ /* 0x000fe20000000f00 */
[----:B------:R-:W-:Y:S01]  /*93e0*/  HMMA.16816.F32 R96, R4, R18, R96 ;  /* 0x000000120460723c */ /* 0x000fe20000001860 */
[----:B------:R-:W2:Y:S04]  /*93f0*/  LDSM.16.MT88.4 R4, [R3+0x1e000] ;  /* 0x01e000000304783b */ /* 0x000ea80000004200 */
[----:B------:R-:W3:Y:S01]  /*9400*/  LDSM.16.MT88.4 R16, [R0+0x2000] ;  /* 0x002000000010783b */ /* 0x000ee20000004200 */
        /* <DEDUP_REMOVED lines=11> */
[----:B------:R-:W4:Y:S01]  /*94c0*/  LDSM.16.MT88.4 R32, [R0+0x2800] ;  /* 0x002800000020783b */ /* 0x000f220000004200 */
[-C--:B--2---:R-:W-:Y:S06]  /*94d0*/  HMMA.16816.F32 R68, R4, R8.reuse, R68 ;  /* 0x000000080444723c */ /* 0x084fec0000001844 */
        /* <DEDUP_REMOVED lines=16> */
[-C--:B----4-:R-:W-:Y:S06]  /*95e0*/  HMMA.16816.F32 R84, R20, R32.reuse, R84 ;  /* 0x000000201454723c */ /* 0x090fec0000001854 */
[C---:B------:R-:W-:Y:S05]  /*95f0*/  HMMA.16816.F32 R88, R28.reuse, R32, R88 ;  /* 0x000000201c58723c */ /* 0x040fea0000001858 */
[----:B------:R-:W-:Y:S01]  /*9600*/  MOV R146, R37 ;  /* 0x0000002500927202 */ /* 0x000fe20000000f00 */
[-C--:B------:R-:W-:Y:S01]  /*9610*/  HMMA.16816.F32 R92, R28, R34.reuse, R92 ;  /* 0x000000221c5c723c */ /* 0x080fe2000000185c */
[----:B------:R-:W-:Y:S05]  /*9620*/  LDSM.16.MT88.4 R28, [R3+0x23800] ;  /* 0x02380000031c783b */ /* 0x000fea0000004200 */
[----:B------:R-:W-:Y:S01]  /*9630*/  HMMA.16816.F32 R96, R20, R34, R96 ;  /* 0x000000221460723c */ /* 0x000fe20000001860 */
[----:B------:R-:W1:Y:S04]  /*9640*/  LDSM.16.MT88.4 R20, [R3+0x1f800] ;  /* 0x01f800000314783b */ /* 0x000e680000004200 */
[----:B------:R-:W4:Y:S01]  /*9650*/  LDSM.16.MT88.4 R32, [R0+0x3800] ;  /* 0x003800000020783b */ /* 0x000f220000004200 */
[-C--:B--2---:R-:W-:Y:S01]  /*9660*/  HMMA.16816.F32 R68, R4, R8.reuse, R68 ;  /* 0x000000080444723c */ /* 0x084fe20000001844 */
[----:B------:R-:W-:Y:S05]  /*9670*/  BAR.SYNC.DEFER_BLOCKING 0x0 ;  /* 0x0000000000007b1d */ /* 0x000fea0000010000 */
[C---:B------:R-:W-:Y:S06]  /*9680*/  HMMA.16816.F32 R72, R12.reuse, R8, R72 ;  /* 0x000000080c48723c */ /* 0x040fec0000001848 */
[-C--:B------:R-:W-:Y:S06]  /*9690*/  HMMA.16816.F32 R76, R12, R10.reuse, R76 ;  /* 0x0000000a0c4c723c */ /* 0x080fec000000184c */
[C---:B------:R-:W-:Y:S06]  /*96a0*/  HMMA.16816.F32 R80, R4.reuse, R10, R80 ;  /* 0x0000000a0450723c */ /* 0x040fec0000001850 */
[-C--:B---3--:R-:W-:Y:S06]  /*96b0*/  HMMA.16816.F32 R84, R4, R16.reuse, R84 ;  /* 0x000000100454723c */ /* 0x088fec0000001854 */
[C---:B------:R-:W-:Y:S06]  /*96c0*/  HMMA.16816.F32 R88, R12.reuse, R16, R88 ;  /* 0x000000100c58723c */ /* 0x040fec0000001858 */
[-C--:B------:R-:W-:Y:S06]  /*96d0*/  HMMA.16816.F32 R92, R12, R18.reuse, R92 ;  /* 0x000000120c5c723c */ /* 0x080fec000000185c */
[----:B------:R-:W-:Y:S06]  /*96e0*/  HMMA.16816.F32 R96, R4, R18, R96 ;  /* 0x000000120460723c */ /* 0x000fec0000001860 */
[-C--:B-1----:R-:W-:Y:S06]  /*96f0*/  HMMA.16816.F32 R68, R20, R24.reuse, R68 ;  /* 0x000000181444723c */ /* 0x082fec0000001844 */
        /* <DEDUP_REMOVED lines=11> */
[----:B------:R-:W1:Y:S03]  /*97b0*/  LDC R7, c[0x0][0x420] ;  /* 0x00010800ff077b82 */ /* 0x000e660000000800 */
[----:B------:R-:W3:Y:S05]  /*97c0*/  LDL.LU R37, [R1+0x48] ;  /* 0x0000480001257983 */ /* 0x000eea0000300800 */
[----:B------:R-:W4:Y:S01]  /*97d0*/  LDC R11, c[0x0][0x424] ;  /* 0x00010900ff0b7b82 */ /* 0x000f220000000800 */
[----:B---3--:R-:W-:Y:S01]  /*97e0*/  IMAD.MOV.U32 R4, RZ, RZ, R37 ;  /* 0x000000ffff047224 */ /* 0x008fe200078e0025 */
[C---:B-1----:R-:W-:Y:S01]  /*97f0*/  SHF.L.U32 R10, R7.reuse, 0x6, RZ ;  /* 0x00000006070a7819 */ /* 0x042fe200000006ff */
[C---:B------:R-:W-:Y:S02]  /*9800*/  IMAD.U32 R0, R7.reuse, -0x80, RZ ;  /* 0xffffff8007007824 */ /* 0x040fe400078e00ff */
[----:B--2---:R-:W-:Y:S03]  /*9810*/  IMAD.MOV.U32 R5, RZ, RZ, R38 ;  /* 0x000000ffff057224 */ /* 0x004fe600078e0026 */
[C---:B------:R-:W-:Y:S04]  /*9820*/  LEA R6, P1, R0.reuse, R4, 0x1 ;  /* 0x0000000400067211 */ /* 0x040fe800078208ff */
[----:B------:R-:W-:Y:S01]  /*9830*/  LEA.HI.X.SX32 R8, R0, R5, 0x1, P1 ;  /* 0x0000000500087211 */ /* 0x000fe200008f0eff */
[----:B------:R-:W-:Y:S01]  /*9840*/  STL [R1+0x48], R6 ;  /* 0x0000480601007387 */ /* 0x000fe20000100800 */
[----:B----4-:R-:W-:Y:S03]  /*9850*/  SHF.L.U64.HI R0, R7, 0x6, R11 ;  /* 0x0000000607007819 */ /* 0x010fe6000001020b */
[----:B------:R1:W-:Y:S01]  /*9860*/  STL [R1+0x30], R8 ;  /* 0x0000300801007387 */ /* 0x0003e20000100800 */
[----:B------:R-:W-:Y:S02]  /*9870*/  IMAD.MOV.U32 R9, RZ, RZ, R8 ;  /* 0x000000ffff097224 */ /* 0x000fe400078e0008 */
[----:B-1----:R-:W-:Y:S05]  /*9880*/  IMAD.MOV.U32 R8, RZ, RZ, R6 ;  /* 0x000000ffff087224 */ /* 0x002fea00078e0006 */
[----:B------:R-:W-:Y:S01]  /*9890*/  @!PT LDS RZ, [RZ] ;  /* 0x00000000fffff984 */ /* 0x000fe20000000800 */
[----:B------:R-:W-:Y:S01]  /*98a0*/  @!PT LDS RZ, [RZ] ;  /* 0x00000000fffff984 */ /* 0x000fe20000000800 */
[----:B------:R-:W-:Y:S01]  /*98b0*/  @!PT LDS RZ, [RZ] ;  /* 0x00000000fffff984 */ /* 0x000fe20000000800 */
[----:B------:R1:W-:Y:S01]  /*98c0*/  LDGSTS.E.BYPASS.LTC128B.128 [R145+0x8000], desc[UR8][R8.64] ;  /* 0x0800000008917fae */ /* 0x0003e2000b901d48 */
[-C--:B------:R-:W-:Y:S04]  /*98d0*/  IADD3 R6, P1, R8, R10.reuse, RZ ;  /* 0x0000000a08067210 */ /* 0x080fe80007f3e0ff */
        /* <DEDUP_REMOVED lines=9> */
.L_x_1071:
        /* <DEDUP_REMOVED lines=493> */
.L_x_1073:
        /* <DEDUP_REMOVED lines=23> */
.L_x_1074:
        /* <DEDUP_REMOVED lines=13> */
[----:B------:R-:W-:-:S03]  /*ba80*/  SHF.R.S32.HI R17, RZ, 0x1f, R0 ;  /* 0x0000001fff117819 */ /* 0x000fc60000011400 */
[----:B------:R-:W-:Y:S01]  /*ba90*/  MOV R2, UR14 ;  /* 0x0000000e00027c02 */ /* 0x000fe20008000f00 */
[----:B------:R-:W-:Y:S01]  /*baa0*/  ULDC.64 UR14, c[0x0][0x468] ;  /* 0x00011a00000e7ab9 */ /* 0x000fe20000000a00 */
[----:B------:R-:W-:Y:S01]  /*bab0*/  IADD3 R4, P0, R4, UR16, RZ ;  /* 0x0000001004047c10 */ /* 0x000fe2000ff1e0ff */
[----:B------:R-:W-:Y:S01]  /*bac0*/  UIMAD UR16, UR20, UR14, URZ ;  /* 0x0000000e141072a4 */ /* 0x000fe2000f8e023f */
[----:B------:R-:W-:Y:S02]  /*bad0*/  VIADD R6, R0, 0x20 ;  /* 0x0000002000067836 */ /* 0x000fe40000000000 */
[----:B------:R-:W-:Y:S01]  /*bae0*/  IADD3.X R5, R5, UR22, R2, P0, !PT ;  /* 0x0000001605057c10 */ /* 0x000fe200087fe402 */
[----:B------:R-:W-:Y:S01]  /*baf0*/  IMAD.U32 R2, RZ, RZ, UR14 ;  /* 0x0000000eff027e24 */ /* 0x000fe2000f8e00ff */
[----:B------:R1:W2:Y:S01]  /*bb00*/  LDS.128 R20, [R145+0xd000] ;  /* 0x00d0000091147984 */ /* 0x0002a20000000c00 */
[----:B------:R-:W-:Y:S01]  /*bb10*/  UIMAD UR15, UR59, UR15, UR16 ;  /* 0x0000000f3b0f72a4 */ /* 0x000fe2000f8e0210 */
[----:B------:R-:W-:Y:S01]  /*bb20*/  ISETP.GE.AND P3, PT, R6, UR11, PT ;  /* 0x0000000b06007c0c */ /* 0x000fe2000bf66270 */
[----:B------:R-:W-:Y:S01]  /*bb30*/  IMAD.WIDE.U32 R4, R2, UR59, R4 ;  /* 0x0000003b02047c25 */ /* 0x000fe2000f8e0004 */
[----:B------:R1:W4:Y:S03]  /*bb40*/  LDS.128 R24, [R145+0x11000] ;  /* 0x0110000091187984 */ /* 0x0003260000000c00 */
[C---:B------:R-:W-:Y:S01]  /*bb50*/  VIADD R7, R0.reuse, 0x40 ;  /* 0x0000004000077836 */ /* 0x040fe20000000000 */
[----:B------:R1:W1:Y:S01]  /*bb60*/  LDS.128 R28, [R145+0x12000] ;  /* 0x01200000911c7984 */ /* 0x0002620000000c00 */
[----:B------:R-:W-:Y:S01]  /*bb70*/  VIADD R6, R0, 0x60 ;  /* 0x0000006000067836 */ /* 0x000fe20000000000 */
[----:B------:R-:W-:-:S02]  /*bb80*/  IADD3 R16, R5, UR15, RZ ;  /* 0x0000000f05107c10 */ /* 0x000fc4000fffe0ff */
[----:B------:R1:W1:Y:S01]  /*bb90*/  LDS.128 R32, [R145+0x13000] ;  /* 0x0130000091207984 */ /* 0x0002620000000c00 */
[----:B------:R-:W-:Y:S02]  /*bba0*/  ISETP.GE.AND P2, PT, R7, UR11, PT ;  /* 0x0000000b07007c0c */ /* 0x000fe4000bf46270 */
[----:B------:R-:W-:Y:S01]  /*bbb0*/  ISETP.GE.AND P1, PT, R6, UR11, PT ;  /* 0x0000000b06007c0c */ /* 0x000fe2000bf26270 */
[----:B------:R-:W-:-:S12]  /*bbc0*/  @P4 BRA `(.L_x_1076) ;  /* 0x00000000002c4947 */ /* 0x000fd80003800000 */
        /* <DEDUP_REMOVED lines=11> */
.L_x_1076:
[----:B------:R-:W-:Y:S05]  /*bc80*/  BSYNC B0 ;  /* 0x0000000000007941 */ /* 0x000fea0003800000 */
.L_x_1075:
        /* <DEDUP_REMOVED lines=14> */
.L_x_1078:
[----:B------:R-:W-:Y:S05]  /*bd70*/  BSYNC B0 ;  /* 0x0000000000007941 */ /* 0x000fea0003800000 */
.L_x_1077:
        /* <DEDUP_REMOVED lines=15> */
.L_x_1080:
[----:B------:R-:W-:Y:S05]  /*be70*/  BSYNC B0 ;  /* 0x0000000000007941 */ /* 0x000fea0003800000 */
.L_x_1079:
        /* <DEDUP_REMOVED lines=15> */
.L_x_1082:
[----:B------:R-:W-:Y:S05]  /*bf70*/  BSYNC B0 ;  /* 0x0000000000007941 */ /* 0x000fea0003800000 */
.L_x_1081:
        /* <DEDUP_REMOVED lines=27> */
.L_x_1084:
[----:B------:R-:W-:Y:S05]  /*c130*/  BSYNC B0 ;  /* 0x0000000000007941 */ /* 0x000fea0003800000 */
.L_x_1083:
        /* <DEDUP_REMOVED lines=14> */
.L_x_1086:
[----:B------:R-:W-:Y:S05]  /*c220*/  BSYNC B0 ;  /* 0x0000000000007941 */ /* 0x000fea0003800000 */
.L_x_1085:
        /* <DEDUP_REMOVED lines=13> */
[----:B------:R1:W-:Y:S02]  /*c300*/  STG.E.128 desc[UR8][R8.64], R28 ;  /* 0x0000001c08007986 */ /* 0x0003e4000c101d08 */
.L_x_1088:
[----:B------:R-:W-:Y:S05]  /*c310*/  BSYNC B0 ;  /* 0x0000000000007941 */ /* 0x000fea0003800000 */
.L_x_1087:
        /* <DEDUP_REMOVED lines=13> */
.L_x_1069:
[----:B------:R-:W-:Y:S05]  /*c3f0*/  BSYNC B1 ;  /* 0x0000000000017941 */ /* 0x000fea0003800000 */
.L_x_1047:
[----:B------:R-:W5:Y:S01]  /*c400*/  LDL R2, [R1+0xac] ;  /* 0x0000ac0001027983 */ /* 0x000f620000100800 */
[----:B------:R-:W-:Y:S02]  /*c410*/  ULDC UR6, c[0x0][0xc] ;  /* 0x0000030000067ab9 */ /* 0x000fe40000000800 */
[----:B------:R-:W-:Y:S01]  /*c420*/  UIADD3 UR17, UR6, UR17, URZ ;  /* 0x0000001106117290 */ /* 0x000fe2000fffe03f */
[----:B-----5:R-:W-:-:S13]  /*c430*/  R2UR UR7, R2 ;  /* 0x00000000020772ca */ /* 0x020fda00000e0000 */
[----:B------:R-:W-:-:S06]  /*c440*/  UISETP.GE.AND UP0, UPT, UR17, UR7, UPT ;  /* 0x000000071100728c */ /* 0x000fcc000bf06270 */
[----:B------:R-:W-:-:S13]  /*c450*/  PLOP3.LUT P0, PT, PT, PT, UP0, 0x80, 0x0 ;  /* 0x000000000000781c */ /* 0x000fda0003f0f008 */
[----:B------:R-:W-:Y:S05]  /*c460*/  @P0 BRA `(.L_x_1089) ;  /* 0x0000000000040947 */ /* 0x000fea0003800000 */
[----:B------:R-:W-:Y:S05]  /*c470*/  BRA `(.L_x_1090) ;  /* 0xffffff4400d87947 */ /* 0x000fea000383ffff */
.L_x_1089:
[----:B------:R-:W-:Y:S05]  /*c480*/  EXIT ;  /* 0x000000000000794d */ /* 0x000fea0003800000 */
.L_x_1091:
        /* <DEDUP_REMOVED lines=15> */
.L_x_1280:


//--------------------- .text._ZN5flash44flash_bwd_dq_dk_dv_loop_seqk_parallel_kernelI23Flash_bwd_kernel_traitsILi64ELi128ELi128ELi8ELi4ELi4ELi4ELb0ELb0EN7cutlass6half_tE19Flash_kernel_traitsILi64ELi128ELi128ELi8ES3_EELb1ELb1ELb0ELb1ELb0ELb0ELb0EEEvNS_16Flash_bwd_paramsE --------------------------
	.section	.text._ZN5flash44flash_bwd_dq_dk_dv_loop_seqk_parallel_kernelI23Flash_bwd_kernel_traitsILi64ELi128ELi128ELi8ELi4ELi4ELi4ELb0ELb0EN7cutlass6half_tE19Flash_kernel_traitsILi64ELi128ELi128ELi8ES3_EELb1ELb1ELb0ELb1ELb0ELb0ELb0EEEvNS_16Flash_bwd_paramsE,"ax",@progbits
	.align	128
        .global         _ZN5flash44flash_bwd_dq_dk_dv_loop_seqk_parallel_kernelI23Flash_bwd_kernel_traitsILi64ELi128ELi128ELi8ELi4ELi4ELi4ELb0ELb0EN7cutlass6half_tE19Flash_kernel_traitsILi64ELi128ELi128ELi8ES3_EELb1ELb1ELb0ELb1ELb0ELb0ELb0EEEvNS_16Flash_bwd_paramsE
        .type           _ZN5flash44flash_bwd_dq_dk_dv_loop_seqk_parallel_kernelI23Flash_bwd_kernel_traitsILi64ELi128ELi128ELi8ELi4ELi4ELi4ELb0ELb0EN7cutlass6half_tE19Flash_kernel_traitsILi64ELi128ELi128ELi8ES3_EELb1ELb1ELb0ELb1ELb0ELb0ELb0EEEvNS_16Flash_bwd_paramsE,@function
        .size           _ZN5flash44flash_bwd_dq_dk_dv_loop_seqk_parallel_kernelI23Flash_bwd_kernel_traitsILi64ELi128ELi128ELi8ELi4ELi4ELi4ELb0ELb0EN7cutlass6half_tE19Flash_kernel_traitsILi64ELi128ELi128ELi8ES3_EELb1ELb1ELb0ELb1ELb0ELb0ELb0EEEvNS_16Flash_bwd_paramsE,(.L_x_1281 - _ZN5flash44flash_bwd_dq_dk_dv_loop_seqk_parallel_kernelI23Flash_bwd_kernel_traitsILi64ELi128ELi128ELi8ELi4ELi4ELi4ELb0ELb0EN7cutlass6half_tE19Flash_kernel_traitsILi64ELi128ELi128ELi8ES3_EELb1ELb1ELb0ELb1ELb0ELb0ELb0EEEvNS_16Flash_bwd_paramsE)
        .other          _ZN5flash44flash_bwd_dq_dk_dv_loop_seqk_parallel_kernelI23Flash_bwd_kernel_traitsILi64ELi128ELi128ELi8ELi4ELi4ELi4ELb0ELb0EN7cutlass6half_tE19Flash_kernel_traitsILi64ELi128ELi128ELi8ES3_EELb1ELb1ELb0ELb1ELb0ELb0ELb0EEEvNS_16Flash_bwd_paramsE,@"STO_CUDA_ENTRY STV_DEFAULT"
_ZN5flash44flash_bwd_dq_dk_dv_loop_seqk_parallel_kernelI23Flash_bwd_kernel_traitsILi64ELi128ELi128ELi8ELi4ELi4ELi4ELb0ELb0EN7cutlass6half_tE19Flash_kernel_traitsILi64ELi128ELi128ELi8ES3_EELb1ELb1ELb0ELb1ELb0ELb0ELb0EEEvNS_16Flash_bwd_paramsE:
.text._ZN5flash44flash_bwd_dq_dk_dv_loop_seqk_parallel_kernelI23Flash_bwd_kernel_traitsILi64ELi128ELi128ELi8ELi4ELi4ELi4ELb0ELb0EN7cutlass6half_tE19Flash_kernel_traitsILi64ELi128ELi128ELi8ES3_EELb1ELb1ELb0ELb1ELb0ELb0ELb0EEEvNS_16Flash_bwd_paramsE:
        /* <DEDUP_REMOVED lines=15> */
[----:B------:R-:W-:Y:S01]  /*00f0*/  MOV R235, 0xfffffff0 ;  /* 0xfffffff000eb7802 */ /* 0x000fe20000000f00 */
[----:B------:R-:W-:-:S04]  /*0100*/  ULDC.64 UR16, c[0x0][0x208] ;  /* 0x0000820000107ab9 */ /* 0x000fc80000000a00 */
[----:B------:R-:W3:Y:S08]  /*0110*/  S2UR UR4, SR_CgaCtaId ;  /* 0x00000000000479c3 */ /* 0x000ef00000008800 */
[----:B------:R-:W4:Y:S01]  /*0120*/  S2UR UR48, SR_CTAID.Y ;  /* 0x00000000003079c3 */ /* 0x000f220000002600 */
[----:B--2---:R-:W-:Y:S01]  /*0130*/  USHF.R.S32.HI UR6, URZ, 0x1f, UR58 ;  /* 0x0000001f3f067899 */ /* 0x004fe2000801143a */
[----:B-1----:R-:W-:Y:S01]  /*0140*/  SHF.R.S32.HI R2, RZ, 0x1f, R11 ;  /* 0x0000001fff027819 */ /* 0x002fe2000001140b */
[----:B---3--:R-:W-:-:S03]  /*0150*/  ULEA UR4, UR4, UR5, 0x18 ;  /* 0x0000000504047291 */ /* 0x008fc6000f8ec03f */
[CC--:B------:R-:W-:Y:S02]  /*0160*/  LEA.HI R0, R2.reuse, R11.reuse, RZ, 0x5 ;  /* 0x0000000b02007211 */ /* 0x0c0fe400078f28ff */
[CC--:B------:R-:W-:Y:S02]  /*0170*/  LEA.HI R14, R2.reuse, R11.reuse, RZ, 0x3 ;  /* 0x0000000b020e7211 */ /* 0x0c0fe400078f18ff */
[CC--:B------:R-:W-:Y:S01]  /*0180*/  LEA.HI R6, R2.reuse, R11.reuse, RZ, 0x4 ;  /* 0x0000000b02067211 */ /* 0x0c0fe200078f20ff */
[----:B----4-:R-:W-:Y:S01]  /*0190*/  USHF.L.U32 UR5, UR48, 0x7, URZ ;  /* 0x0000000730057899 */ /* 0x010fe2000800063f */
[CC--:B------:R-:W-:Y:S02]  /*01a0*/  LEA.HI R13, R2.reuse, R11.reuse, RZ, 0x7 ;  /* 0x0000000b020d7211 */ /* 0x0c0fe400078f38ff */
[----:B------:R-:W-:Y:S02]  /*01b0*/  LEA.HI R2, R2, R11, RZ, 0x2 ;  /* 0x0000000b02027211 */ /* 0x000fe400078f10ff */
[----:B------:R-:W-:-:S02]  /*01c0*/  LOP3.LUT R3, R0, 0xffffffe0, RZ, 0xc0, !PT ;  /* 0xffffffe000037812 */ /* 0x000fc400078ec0ff */
[--C-:B------:R-:W-:Y:S02]  /*01d0*/  SHF.R.S32.HI R5, RZ, 0x5, R0.reuse ;  /* 0x00000005ff057819 */ /* 0x100fe40000011400 */
[----:B------:R-:W-:Y:S01]  /*01e0*/  SHF.R.S32.HI R0, RZ, 0x1f, R0 ;  /* 0x0000001fff007819 */ /* 0x000fe20000011400 */
[C---:B------:R-:W-:Y:S01]  /*01f0*/  IMAD.IADD R4, R11.reuse, 0x1, -R3 ;  /* 0x000000010b047824 */ /* 0x040fe200078e0a03 */
[----:B------:R-:W-:Y:S02]  /*0200*/  LOP3.LUT R10, R14, 0xfffffff8, RZ, 0xc0, !PT ;  /* 0xfffffff80e0a7812 */ /* 0x000fe400078ec0ff */
[--C-:B------:R-:W-:Y:S02]  /*0210*/  SHF.R.S32.HI R7, RZ, 0x2, R2.reuse ;  /* 0x00000002ff077819 */ /* 0x100fe40000011402 */
[----:B------:R-:W-:Y:S01]  /*0220*/  SHF.R.S32.HI R9, RZ, 0x1f, R2 ;  /* 0x0000001fff097819 */ /* 0x000fe20000011402 */
[----:B------:R-:W-:Y:S01]  /*0230*/  IMAD.IADD R232, R11, 0x1, -R10 ;  /* 0x000000010be87824 */ /* 0x000fe200078e0a0a */
[----:B------:R-:W-:-:S02]  /*0240*/  LOP3.LUT R12, R6, 0xfffffff0, RZ, 0xc0, !PT ;  /* 0xfffffff0060c7812 */ /* 0x000fc400078ec0ff */
[----:B------:R-:W-:Y:S02]  /*0250*/  LOP3.LUT R2, R2, 0x7ffffffc, RZ, 0xc0, !PT ;  /* 0x7ffffffc02027812 */ /* 0x000fe400078ec0ff */
[----:B------:R-:W-:Y:S01]  /*0260*/  LEA.HI R0, R0, R5, RZ, 0x2 ;  /* 0x0000000500007211 */ /* 0x000fe200078f10ff */
[C---:B------:R-:W-:Y:S01]  /*0270*/  IMAD.IADD R10, R11.reuse, 0x1, -R12 ;  /* 0x000000010b0a7824 */ /* 0x040fe200078e0a0c */
[----:B------:R-:W-:Y:S01]  /*0280*/  SHF.R.S32.HI R8, RZ, 0x4, R6 ;  /* 0x00000004ff087819 */ /* 0x000fe20000011406 */
[----:B------:R-:W-:Y:S01]  /*0290*/  IMAD.IADD R11, R11, 0x1, -R2 ;  /* 0x000000010b0b7824 */ /* 0x000fe200078e0a02 */
[----:B------:R-:W-:Y:S02]  /*02a0*/  LOP3.LUT R2, R0, 0xfffffffc, RZ, 0xc0, !PT ;  /* 0xfffffffc00027812 */ /* 0x000fe400078ec0ff */
[----:B------:R-:W-:Y:S02]  /*02b0*/  LEA.HI R0, R6, R8, RZ, 0x1 ;  /* 0x0000000806007211 */ /* 0x000fe400078f08ff */
[----:B------:R-:W-:Y:S01]  /*02c0*/  LEA.HI R3, R9, R7, RZ, 0x3 ;  /* 0x0000000709037211 */ /* 0x000fe200078f18ff */
[----:B------:R-:W-:Y:S01]  /*02d0*/  IMAD.IADD R15, R5, 0x1, -R2 ;  /* 0x00000001050f7824 */ /* 0x000fe200078e0a02 */
[----:B------:R-:W-:-:S02]  /*02e0*/  SHF.R.S32.HI R6, RZ, 0x1f, R4 ;  /* 0x0000001fff067819 */ /* 0x000fc40000011404 */
[----:B------:R-:W-:Y:S02]  /*02f0*/  LOP3.LUT R2, R0, 0xfffffffe, RZ, 0xc0, !PT ;  /* 0xfffffffe00027812 */ /* 0x000fe400078ec0ff */
[----:B------:R-:W-:Y:S01]  /*0300*/  LOP3.LUT R0, R3, 0xfffffff8, RZ, 0xc0, !PT ;  /* 0xfffffff803007812 */ /* 0x000fe200078ec0ff */
[----:B------:R-:W-:Y:S01]  /*0310*/  STL [R1+0x80], R15 ;  /* 0x0000800f01007387 */ /* 0x000fe20000100800 */
[----:B------:R-:W-:Y:S01]  /*0320*/  LEA.HI R4, R6, R4, RZ, 0x2 ;  /* 0x0000000406047211 */ /* 0x000fe200078f10ff */
[----:B------:R-:W-:Y:S01]  /*0330*/  IMAD.SHL.U32 R6, R232, 0x40, RZ ;  /* 0x00000040e8067824 */ /* 0x000fe200078e00ff */
[----:B------:R-:W-:Y:S01]  /*0340*/  SHF.R.S32.HI R5, RZ, 0x1f, R10 ;  /* 0x0000001fff057819 */ /* 0x000fe2000001140a */
[----:B------:R-:W-:Y:S01]  /*0350*/  IMAD.IADD R8, R8, 0x1, -R2 ;  /* 0x0000000108087824 */ /* 0x000fe200078e0a02 */
[----:B------:R-:W-:Y:S01]  /*0360*/  SHF.R.S32.HI R16, RZ, 0x7, R13 ;  /* 0x00000007ff107819 */ /* 0x000fe2000001140d */
[----:B------:R-:W-:Y:S02]  /*0370*/  IMAD.SHL.U32 R2, R15, 0x10, RZ ;  /* 0x000000100f027824 */ /* 0x000fe400078e00ff */
[----:B------:R-:W-:Y:S01]  /*0380*/  IMAD.IADD R3, R7, 0x1, -R0 ;  /* 0x0000000107037824 */ /* 0x000fe200078e0a00 */
[----:B------:R-:W-:Y:S01]  /*0390*/  LOP3.LUT R0, R6, 0x1c0, RZ, 0xc0, !PT ;  /* 0x000001c006007812 */ /* 0x000fe200078ec0ff */
[----:B------:R-:W-:Y:S01]  /*03a0*/  IMAD.SHL.U32 R176, R8, 0x200, RZ ;  /* 0x0000020008b07824 */ /* 0x000fe200078e00ff */
[----:B------:R-:W-:Y:S01]  /*03b0*/  LEA.HI.SX32 R4, R4, R2, 0x1e ;  /* 0x0000000204047211 */ /* 0x000fe200078ff2ff */
[----:B------:R-:W-:Y:S01]  /*03c0*/  IMAD.SHL.U32 R188, R8, 0x8, RZ ;  /* 0x0000000808bc7824 */ /* 0x000fe200078e00ff */
[----:B------:R-:W-:-:S02]  /*03d0*/  LOP3.LUT R2, R0, 0x30, R2, 0xf8, !PT ;  /* 0x0000003000027812 */ /* 0x000fc400078ef802 */
[----:B------:R-:W-:Y:S01]  /*03e0*/  LEA.HI R7, R5, R10, RZ, 0x3 ;  /* 0x0000000a05077211 */ /* 0x000fe200078f18ff */
[----:B------:R1:W-:Y:S01]  /*03f0*/  STL [R1+0x5c], R4 ;  /* 0x00005c0401007387 */ /* 0x0003e20000100800 */
[----:B------:R-:W-:Y:S01]  /*0400*/  LOP3.LUT R181, R0, 0x8, R14, 0xf8, !PT ;  /* 0x0000000800b57812 */ /* 0x000fe200078ef80e */
[----:B------:R-:W-:Y:S01]  /*0410*/  IMAD R5, R16, 0x1000, R176 ;  /* 0x0000100010057824 */ /* 0x000fe200078e02b0 */
[----:B------:R-:W-:Y:S02]  /*0420*/  SHF.R.U32.HI R0, RZ, 0x3, R0 ;  /* 0x00000003ff007819 */ /* 0x000fe40000011600 */
[----:B------:R-:W-:Y:S02]  /*0430*/  LOP3.LUT R2, R2, 0x8, R14, 0xf8, !PT ;  /* 0x0000000802027812 */ /* 0x000fe400078ef80e */
[C---:B------:R-:W-:Y:S01]  /*0440*/  LOP3.LUT R6, R7.reuse, 0xfffffff8, RZ, 0xc0, !PT ;  /* 0xfffffff807067812 */ /* 0x040fe200078ec0ff */
[----:B------:R-:W-:Y:S01]  /*0450*/  IMAD.SHL.U32 R7, R7, 0x40, RZ ;  /* 0x0000004007077824 */ /* 0x000fe200078e00ff */
[----:B------:R-:W-:-:S02]  /*0460*/  LOP3.LUT R181, R181, R0, RZ, 0x3c, !PT ;  /* 0x00000000b5b57212 */ /* 0x000fc400078e3cff */
[----:B------:R-:W-:Y:S01]  /*0470*/  LOP3.LUT R176, R176, R2, R0, 0xf6, !PT ;  /* 0x00000002b0b07212 */ /* 0x000fe200078ef600 */
[----:B------:R-:W-:Y:S02]  /*0480*/  IMAD.SHL.U32 R0, R3, 0x40, RZ ;  /* 0x0000004003007824 */ /* 0x000fe400078e00ff */
[----:B------:R-:W-:Y:S01]  /*0490*/  IMAD.IADD R10, R10, 0x1, -R6 ;  /* 0x000000010a0a7824 */ /* 0x000fe200078e0a06 */
[----:B------:R-:W-:Y:S01]  /*04a0*/  LEA R176, R176, UR4, 0x1 ;  /* 0x00000004b0b07c11 */ /* 0x000fe2000f8e08ff */
[----:B------:R-:W-:Y:S01]  /*04b0*/  IMAD.IADD R181, R5, 0x1, R181 ;  /* 0x0000000105b57824 */ /* 0x000fe200078e02b5 */
[----:B------:R-:W-:Y:S01]  /*04c0*/  LOP3.LUT R0, R0, 0x1c0, RZ, 0xc0, !PT ;  /* 0x000001c000007812 */ /* 0x000fe200078ec0ff */
[----:B------:R-:W-:Y:S01]  /*04d0*/  IMAD.SHL.U32 R5, R10, 0x40, RZ ;  /* 0x000000400a057824 */ /* 0x000fe200078e00ff */
[----:B------:R2:W-:Y:S01]  /*04e0*/  STL [R1+0x84], R10 ;  /* 0x0000840a01007387 */ /* 0x0005e20000100800 */
[----:B------:R-:W-:Y:S01]  /*04f0*/  IMAD.SHL.U32 R6, R11, 0x2, RZ ;  /* 0x000000020b067824 */ /* 0x000fe200078e00ff */
[----:B------:R-:W-:Y:S01]  /*0500*/  SHF.R.U32.HI R2, RZ, 0x3, R0 ;  /* 0x00000003ff027819 */ /* 0x000fe20000011600 */
[----:B------:R-:W-:-:S02]  /*0510*/  IMAD.SHL.U32 R181, R181, 0x2, RZ ;  /* 0x00000002b5b57824 */ /* 0x000fc400078e00ff */
[--C-:B------:R-:W-:Y:S01]  /*0520*/  IMAD R9, R16, 0x2000, R6.reuse ;  /* 0x0000200010097824 */ /* 0x100fe200078e0206 */
[----:B-1----:R-:W-:Y:S01]  /*0530*/  LOP3.LUT R4, R3, 0x1, RZ, 0xc0, !PT ;  /* 0x0000000103047812 */ /* 0x002fe200078ec0ff */
[----:B------:R-:W-:-:S03]  /*0540*/  IMAD R6, R15, 0x400, R6 ;  /* 0x000004000f067824 */ /* 0x000fc600078e0206 */
[----:B------:R-:W-:Y:S01]  /*0550*/  ISETP.NE.U32.AND P0, PT, R4, 0x1, PT ;  /* 0x000000010400780c */ /* 0x000fe20003f05070 */
[----:B------:R-:W-:-:S03]  /*0560*/  IMAD.SHL.U32 R4, R16, 0x8, RZ ;  /* 0x0000000810047824 */ /* 0x000fc600078e00ff */
[----:B------:R-:W-:Y:S01]  /*0570*/  R2P PR, R3, 0x6 ;  /* 0x0000000603007804 */ /* 0x000fe20000000000 */
[----:B------:R-:W-:Y:S01]  /*0580*/  IMAD.SHL.U32 R3, R8, 0x10, RZ ;  /* 0x0000001008037824 */ /* 0x000fe200078e00ff */
[----:B------:R-:W-:Y:S02]  /*0590*/  LOP3.LUT R4, R4, 0x8, RZ, 0xc0, !PT ;  /* 0x0000000804047812 */ /* 0x000fe400078ec0ff */
[----:B------:R-:W-:Y:S02]  /*05a0*/  LOP3.LUT P3, RZ, R232, 0x4, RZ, 0xc0, !PT ;  /* 0x00000004e8ff7812 */ /* 0x000fe4000786c0ff */
[----:B------:R-:W-:Y:S02]  /*05b0*/  LOP3.LUT R8, R2, R0, R4, 0x1e, !PT ;  /* 0x0000000002087212 */ /* 0x000fe400078e1e04 */
[C---:B------:R-:W-:Y:S01]  /*05c0*/  LOP3.LUT P4, RZ, R232.reuse, 0x2, RZ, 0xc0, !PT ;  /* 0x00000002e8ff7812 */ /* 0x040fe2000788c0ff */
[----:B------:R-:W-:Y:S01]  /*05d0*/  IMAD.SHL.U32 R232, R232, 0x8, RZ ;  /* 0x00000008e8e87824 */ /* 0x000fe200078e00ff */
[----:B------:R-:W-:Y:S01]  /*05e0*/  SEL R235, R235, 0x10, !P0 ;  /* 0x00000010ebeb7807 */ /* 0x000fe20004000000 */
[----:B------:R-:W-:Y:S01]  /*05f0*/  IMAD.IADD R6, R6, 0x1, R8 ;  /* 0x0000000106067824 */ /* 0x000fe200078e0208 */
[----:B--2---:R-:W-:Y:S01]  /*0600*/  LOP3.LUT R10, R4, 0x10, R3, 0xf8, !PT ;  /* 0x00000010040a7812 */ /* 0x004fe200078ef803 */
[----:B------:R-:W-:Y:S01]  /*0610*/  IMAD R4, R15, 0x400, R9 ;  /* 0x000004000f047824 */ /* 0x000fe200078e0209 */
[----:B------:R-:W-:-:S02]  /*0620*/  LOP3.LUT R3, R5, 0x1c0, RZ, 0xc0, !PT ;  /* 0x000001c005037812 */ /* 0x000fc400078ec0ff */
[----:B------:R-:W-:Y:S02]  /*0630*/  LOP3.LUT R5, R2, R0, RZ, 0xfc, !PT ;  /* 0x0000000002057212 */ /* 0x000fe400078efcff */
[----:B------:R-:W-:Y:S02]  /*0640*/  LOP3.LUT R188, R3, 0x8, R188, 0xf8, !PT ;  /* 0x0000000803bc7812 */ /* 0x000fe400078ef8bc */
[--C-:B------:R-:W-:Y:S01]  /*0650*/  SHF.R.U32.HI R2, RZ, 0x3, R3.reuse ;  /* 0x00000003ff027819 */ /* 0x100fe20000011603 */
[----:B------:R-:W-:Y:S01]  /*0660*/  IMAD.IADD R5, R5, 0x1, R4 ;  /* 0x0000000105057824 */ /* 0x000fe200078e0204 */
[----:B------:R-:W-:Y:S02]  /*0670*/  LOP3.LUT R0, R7, 0xfffffe00, RZ, 0xc0, !PT ;  /* 0xfffffe0007007812 */ /* 0x000fe400078ec0ff */
[----:B------:R-:W-:Y:S02]  /*0680*/  LOP3.LUT R188, R188, R2, RZ, 0x3c, !PT ;  /* 0x00000002bcbc7212 */ /* 0x000fe400078e3cff */
[----:B------:R-:W-:Y:S01]  /*0690*/  LOP3.LUT R2, R2, R10, R3, 0x1e, !PT ;  /* 0x0000000a02027212 */ /* 0x000fe200078e1e03 */
[----:B------:R-:W-:Y:S01]  /*06a0*/  IMAD R4, R15, 0x400, R0 ;  /* 0x000004000f047824 */ /* 0x000fe200078e0200 */
[----:B------:R-:W-:-:S02]  /*06b0*/  SEL R182, R237, 0xffffffe0, !P4 ;  /* 0xffffffe0edb67807 */ /* 0x000fc40006000000 */
[----:B------:R-:W-:Y:S01]  /*06c0*/  LOP3.LUT R187, R2, R0, RZ, 0xfc, !PT ;  /* 0x0000000002bb7212 */ /* 0x000fe200078efcff */
[----:B------:R-:W-:Y:S01]  /*06d0*/  IMAD.U32 R2, RZ, RZ, UR6 ;  /* 0x00000006ff027e24 */ /* 0x000fe2000f8e00ff */
[----:B------:R-:W-:Y:S01]  /*06e0*/  USHF.R.S32.HI UR6, URZ, 0x1f, UR48 ;  /* 0x0000001f3f067899 */ /* 0x000fe20008011430 */
[----:B------:R-:W-:Y:S01]  /*06f0*/  IMAD.U32 R0, RZ, RZ, UR5 ;  /* 0x00000005ff007e24 */ /* 0x000fe2000f8e00ff */
[----:B------:R-:W-:Y:S01]  /*0700*/  USHF.R.S32.HI UR5, URZ, 0x1f, UR58 ;  /* 0x0000001f3f057899 */ /* 0x000fe2000801143a */
[----:B------:R-:W-:Y:S01]  /*0710*/  IMAD.MOV.U32 R2, RZ, RZ, 0x40 ;  /* 0x00000040ff027424 */ /* 0x000fe200078e00ff */
[----:B------:R-:W-:Y:S01]  /*0720*/  SEL R237, R237, 0xffffffe0, !P1 ;  /* 0xffffffe0eded7807 */ /* 0x000fe20004800000 */
[----:B------:R-:W-:Y:S01]  /*0730*/  IMAD.IADD R188, R4, 0x1, R188 ;  /* 0x0000000104bc7824 */ /* 0x000fe200078e02bc */
[----:B------:R-:W-:Y:S01]  /*0740*/  LEA R234, R5, UR4, 0x1 ;  /* 0x0000000405ea7c11 */ /* 0x000fe2000f8e08ff */
        /* <DEDUP_REMOVED lines=11> */
[----:B------:R-:W-:Y:S01]  /*0800*/  SHF.R.S32.HI R3, RZ, 0x3, R14 ;  /* 0x00000003ff037819 */ /* 0x000fe2000001140e */
[--C-:B------:R-:W-:Y:S01]  /*0810*/  IMAD.IADD R7, R2, 0x1, R6.reuse ;  /* 0x0000000102077824 */ /* 0x100fe200078e0206 */
[C---:B------:R-:W-:Y:S01]  /*0820*/  IADD3 R4, R6.reuse, R0, RZ ;  /* 0x0000000006047210 */ /* 0x040fe20007ffe0ff */
[----:B------:R-:W-:Y:S01]  /*0830*/  IMAD.IADD R5, R237, 0x1, R6 ;  /* 0x00000001ed057824 */ /* 0x000fe200078e0206 */
[----:B------:R-:W-:Y:S01]  /*0840*/  STL [R1+0x88], R6 ;  /* 0x0000880601007387 */ /* 0x000fe20000100800 */
[C---:B------:R-:W-:Y:S01]  /*0850*/  VIADD R10, R6.reuse, 0x420 ;  /* 0x00000420060a7836 */ /* 0x040fe20000000000 */
[----:B------:R-:W-:Y:S01]  /*0860*/  UIADD3 UR5, UR4, 0xc000, URZ ;  /* 0x0000c00004057890 */ /* 0x000fe2000fffe03f */
[C---:B------:R-:W-:Y:S01]  /*0870*/  VIADD R3, R6.reuse, 0x2020 ;  /* 0x0000202006037836 */ /* 0x040fe20000000000 */
[----:B------:R-:W-:Y:S01]  /*0880*/  STL [R1+0x9c], R7 ;  /* 0x00009c0701007387 */ /* 0x000fe20000100800 */
[----:B------:R-:W-:-:S02]  /*0890*/  @P1 VIADD R10, R6, 0x3e0 ;  /* 0x000003e0060a1836 */ /* 0x000fc40000000000 */
[C---:B------:R-:W-:Y:S01]  /*08a0*/  VIADD R9, R6.reuse, 0x2420 ;  /* 0x0000242006097836 */ /* 0x040fe20000000000 */
[----:B------:R1:W-:Y:S01]  /*08b0*/  STL [R1+0xb8], R5 ;  /* 0x0000b80501007387 */ /* 0x0003e20000100800 */
[C---:B------:R-:W-:Y:S02]  /*08c0*/  @P1 VIADD R3, R6.reuse, 0x1fe0 ;  /* 0x00001fe006031836 */ /* 0x040fe40000000000 */
[C---:B------:R-:W-:Y:S01]  /*08d0*/  VIADD R8, R6.reuse, 0x2040 ;  /* 0x0000204006087836 */ /* 0x040fe20000000000 */
[----:B------:R2:W-:Y:S01]  /*08e0*/  STL [R1+0x98], R4 ;  /* 0x0000980401007387 */ /* 0x0005e20000100800 */
        /* <DEDUP_REMOVED lines=10> */
[--C-:B------:R-:W-:Y:S01]  /*0990*/  IMAD.IADD R240, R234, 0x1, R237.reuse ;  /* 0x00000001eaf07824 */ /* 0x100fe200078e02ed */
[----:B------:R-:W-:Y:S01]  /*09a0*/  STL [R1+0x94], R8 ;  /* 0x0000940801007387 */ /* 0x000fe20000100800 */
[----:B------:R-:W-:-:S02]  /*09b0*/  IMAD.IADD R239, R236, 0x1, R237 ;  /* 0x00000001ecef7824 */ /* 0x000fc400078e02ed */
[C---:B------:R-:W-:Y:S02]  /*09c0*/  IMAD.IADD R238, R237.reuse, 0x1, R231 ;  /* 0x00000001edee7824 */ /* 0x040fe400078e02e7 */
[C---:B-1----:R-:W-:Y:S02]  /*09d0*/  VIADD R5, R6.reuse, 0x2440 ;  /* 0x0000244006057836 */ /* 0x042fe40000000000 */
[----:B------:R-:W-:Y:S02]  /*09e0*/  @P2 VIADD R5, R6, 0x23c0 ;  /* 0x000023c006052836 */ /* 0x000fe40000000000 */
[C---:B--2---:R-:W-:Y:S02]  /*09f0*/  IMAD.IADD R4, R237.reuse, 0x1, R4 ;  /* 0x00000001ed047824 */ /* 0x044fe400078e0204 */
[----:B------:R-:W-:Y:S01]  /*0a00*/  IMAD.IADD R182, R182, 0x1, R180 ;  /* 0x00000001b6b67824 */ /* 0x000fe200078e02b4 */
[----:B------:R1:W-:Y:S02]  /*0a10*/  STL [R1+0x90], R5 ;  /* 0x0000900501007387 */ /* 0x0003e40000100800 */
[----:B-1----:R-:W-:-:S02]  /*0a20*/  IMAD.IADD R5, R237, 0x1, R7 ;  /* 0x00000001ed057824 */ /* 0x002fc400078e0207 */
[----:B------:R-:W-:-:S03]  /*0a30*/  IMAD.IADD R237, R237, 0x1, R235 ;  /* 0x00000001eded7824 */ /* 0x000fc600078e02eb */
[----:B------:R1:W-:Y:S04]  /*0a40*/  STL [R1+0xb4], R5 ;  /* 0x0000b40501007387 */ /* 0x0003e80000100800 */
[----:B------:R1:W-:Y:S04]  /*0a50*/  STL [R1+0xb0], R4 ;  /* 0x0000b00401007387 */ /* 0x0003e80000100800 */
[----:B------:R1:W-:Y:S04]  /*0a60*/  STL [R1+0xac], R2 ;  /* 0x0000ac0201007387 */ /* 0x0003e80000100800 */
[----:B------:R1:W-:Y:S02]  /*0a70*/  STL [R1+0xa8], R0 ;  /* 0x0000a80001007387 */ /* 0x0003e40000100800 */
.L_x_1168:
        /* <DEDUP_REMOVED lines=17> */
[----:B------:R-:W-:Y:S01]  /*0b90*/  @UP4 UIADD3.X UR13, UR6, UR9, URZ, UP1, !UPT ;  /* 0x00000009060d4290 */ /* 0x000fe20008ffe43f */
[----:B------:R-:W-:Y:S01]  /*0ba0*/  IMAD.U32 R4, RZ, RZ, UR12 ;  /* 0x0000000cff047e24 */ /* 0x000fe2000f8e00ff */
        /* <DEDUP_REMOVED lines=10> */
[----:B--234-:R-:W2:Y:S02]  /*0c50*/  @P1 LDG.E R7, desc[UR16][R4.64] ;  /* 0x0000001004071981 */ /* 0x01cea4000c1e1900 */
        /* <DEDUP_REMOVED lines=37> */
.L_x_1092:
        /* <DEDUP_REMOVED lines=18> */
[----:B------:R-:W-:Y:S02]  /*0fd0*/  USHF.R.S32.HI UR38, URZ, 0x1f, UR60 ;  /* 0x0000001f3f267899 */ /* 0x000fe4000801143c */
[----:B------:R-:W-:Y:S01]  /*0fe0*/  USHF.L.U32 UR12, UR48, 0x7, URZ ;  /* 0x00000007300c7899 */ /* 0x000fe2000800063f */
[----:B------:R-:W-:Y:S01]  /*0ff0*/  ULDC.64 UR28, c[0x0][0x240] ;  /* 0x00009000001c7ab9 */ /* 0x000fe20000000a00 */
[----:B------:R-:W-:Y:S01]  /*1000*/  ULDC UR40, c[0x0][0x2dc] ;  /* 0x0000b70000287ab9 */ /* 0x000fe20000000800 */
[----:B------:R-:W-:Y:S01]  /*1010*/  ULDC UR61, c[0x0][0x270] ;  /* 0x00009c00003d7ab9 */ /* 0x000fe20000000800 */
[----:B------:R-:W-:Y:S01]  /*1020*/  UIMAD.WIDE.U32 UR20, UR6, UR28, URZ ;  /* 0x0000001c061472a5 */ /* 0x000fe2000f8e003f */
[----:B-1----:R-:W-:Y:S01]  /*1030*/  IABS R5, R6 ;  /* 0x0000000600057213 */ /* 0x002fe20000000000 */
[----:B------:R-:W-:Y:S01]  /*1040*/  @UP1 UIADD3 UR18, UR30, UR39, URZ ;  /* 0x000000271e121290 */ /* 0x000fe2000fffe03f */
[----:B------:R-:W-:Y:S01]  /*1050*/  ISETP.NE.AND P3, PT, R6, RZ, PT ;  /* 0x000000ff0600720c */ /* 0x000fe20003f65270 */
[----:B------:R-:W-:Y:S01]  /*1060*/  UIMAD.WIDE.U32 UR14, UR48, UR60, URZ ;  /* 0x0000003c300e72a5 */ /* 0x000fe2000f8e003f */
[----:B------:R-:W1:Y:S01]  /*1070*/  I2F.RP R2, R5 ;  /* 0x0000000500027306 */ /* 0x000e620000209400 */
[----:B------:R-:W-:-:S02]  /*1080*/  USEL UR55, UR22, UR20, !UP0 ;  /* 0x0000001416377287 */ /* 0x000fc4000c000000 */
[----:B------:R-:W-:Y:S02]  /*1090*/  UIADD3 UR43, UR23, UR35, URZ ;  /* 0x00000023172b7290 */ /* 0x000fe4000fffe03f */
[----:B--2---:R-:W-:Y:S02]  /*10a0*/  UIMAD.WIDE.U32 UR32, UR7, UR10, URZ ;  /* 0x0000000a072072a5 */ /* 0x004fe4000f8e003f */
[----:B------:R-:W-:Y:S02]  /*10b0*/  UIMAD UR31, UR6, UR29, URZ ;  /* 0x0000001d061f72a4 */ /* 0x000fe4000f8e023f */
[----:B------:R-:W-:Y:S02]  /*10c0*/  UIMAD UR50, UR7, UR11, UR33 ;  /* 0x0000000b073272a4 */ /* 0x000fe4000f8e0221 */
[----:B------:R-:W-:Y:S01]  /*10d0*/  @!UP0 UIMAD UR7, UR59, UR8, URZ ;  /* 0x000000083b0782a4 */ /* 0x000fe2000f8e023f */
[----:B------:R-:W-:Y:S01]  /*10e0*/  @UP0 ULDC.64 UR10, c[0x0][0x420] ;  /* 0x00010800000a0ab9 */ /* 0x000fe20000000a00 */
[----:B------:R-:W-:Y:S01]  /*10f0*/  USEL UR33, UR12, URZ, UP2 ;  /* 0x0000003f0c217287 */ /* 0x000fe20009000000 */
[----:B-1----:R-:W1:Y:S01]  /*1100*/  MUFU.RCP R2, R2 ;  /* 0x0000000200027308 */ /* 0x002e620000001000 */
[----:B------:R-:W-:-:S02]  /*1110*/  @!UP0 UIMAD UR37, UR48, UR9, UR7 ;  /* 0x00000009302582a4 */ /* 0x000fc4000f8e0207 */
[----:B------:R-:W-:Y:S02]  /*1120*/  UIADD3 UR7, UR26, 0x7f, URZ ;  /* 0x0000007f1a077890 */ /* 0x000fe4000fffe03f */
[----:B------:R-:W-:Y:S02]  /*1130*/  @UP0 UIMAD.WIDE.U32 UR46, UR6, UR10, URZ ;  /* 0x0000000a062e02a5 */ /* 0x000fe4000f8e003f */
[----:B------:R-:W-:Y:S01]  /*1140*/  USHF.R.S32.HI UR24, URZ, 0x1f, UR7 ;  /* 0x0000001f3f187899 */ /* 0x000fe20008011407 */
[----:B------:R-:W-:Y:S01]  /*1150*/  ULDC.U8 UR10, c[0x0][0x480] ;  /* 0x00012000000a7ab9 */ /* 0x000fe20000000000 */
[----:B------:R-:W-:Y:S02]  /*1160*/  @UP0 UIMAD UR51, UR6, UR11, UR47 ;  /* 0x0000000b063302a4 */ /* 0x000fe4000f8e022f */
[----:B------:R-:W-:Y:S02]  /*1170*/  ULEA.HI UR24, UR24, UR7, URZ, 0x7 ;  /* 0x0000000718187291 */ /* 0x000fe4000f8f383f */
[----:B------:R-:W-:-:S02]  /*1180*/  UIMAD UR7, UR38, UR48, URZ ;  /* 0x00000030260772a4 */ /* 0x000fc4000f8e023f */
[----:B------:R-:W-:Y:S01]  /*1190*/  UIMAD.WIDE UR12, UR40, UR61, URZ ;  /* 0x0000003d280c72a5 */ /* 0x000fe2000f8e023f */
[----:B-1----:R-:W-:Y:S01]  /*11a0*/  VIADD R2, R2, 0xffffffe ;  /* 0x0ffffffe02027836 */ /* 0x002fe20000000000 */
[----:B------:R-:W-:Y:S02]  /*11b0*/  UISETP.NE.AND UP4, UPT, UR10, URZ, UPT ;  /* 0x0000003f0a00728c */ /* 0x000fe4000bf85270 */
[----:B------:R-:W-:Y:S01]  /*11c0*/  UIMAD UR7, UR59, UR60, UR7 ;  /* 0x0000003c3b0772a4 */ /* 0x000fe2000f8e0207 */
[----:B------:R-:W1:Y:S01]  /*11d0*/  F2I.FTZ.U32.TRUNC.NTZ R3, R2 ;  /* 0x0000000200037305 */ /* 0x000e62000021f000 */
[----:B------:R-:W-:Y:S01]  /*11e0*/  @UP1 ULDC.64 UR10, c[0x0][0x248] ;  /* 0x00009200000a1ab9 */ /* 0x000fe20000000a00 */
[----:B------:R-:W-:Y:S02]  /*11f0*/  @UP0 UIADD3 UR43, UR21, UR31, URZ ;  /* 0x0000001f152b0290 */ /* 0x000fe4000fffe03f */
[----:B------:R-:W-:Y:S02]  /*1200*/  @UP1 UIMAD.WIDE.U32 UR22, UR18, UR10, URZ ;  /* 0x0000000a121612a5 */ /* 0x000fe4000f8e003f */
[----:B------:R-:W-:-:S02]  /*1210*/  @UP1 UIMAD UR35, UR18, UR11, URZ ;  /* 0x0000000b122312a4 */ /* 0x000fc4000f8e023f */
[----:B------:R-:W-:Y:S02]  /*1220*/  UIMAD UR18, UR13, UR14, URZ ;  /* 0x0000000e0d1272a4 */ /* 0x000fe4000f8e023f */
[----:B------:R-:W-:Y:S02]  /*1230*/  UIADD3 UR7, UR15, UR7, URZ ;  /* 0x000000070f077290 */ /* 0x000fe4000fffe03f */
[----:B------:R-:W-:Y:S02]  /*1240*/  UIMAD.WIDE.U32 UR20, UR12, UR14, URZ ;  /* 0x0000000e0c1472a5 */ /* 0x000fe4000f8e003f */
[----:B------:R-:W-:Y:S01]  /*1250*/  UIMAD UR7, UR12, UR7, UR18 ;  /* 0x000000070c0772a4 */ /* 0x000fe2000f8e0212 */
[----:B-1----:R-:W-:Y:S01]  /*1260*/  IMAD.MOV R0, RZ, RZ, -R3 ;  /* 0x000000ffff007224 */ /* 0x002fe200078e0a03 */
[----:B------:R-:W-:Y:S01]  /*1270*/  ULOP3.LUT UR18, UR24, 0xffffff80, URZ, 0xc0, !UPT ;  /* 0xffffff8018127892 */ /* 0x000fe2000f8ec03f */
[----:B------:R-:W-:Y:S01]  /*1280*/  IMAD.MOV.U32 R2, RZ, RZ, RZ ;  /* 0x000000ffff027224 */ /* 0x000fe200078e00ff */
[----:B------:R-:W-:Y:S01]  /*1290*/  @!UP0 UIMAD.WIDE.U32 UR44, UR48, UR8, URZ ;  /* 0x00000008302c82a5 */ /* 0x000fe2000f8e003f */
[----:B------:R-:W-:Y:S01]  /*12a0*/  IMAD R0, R0, R5, RZ ;  /* 0x0000000500007224 */ /* 0x000fe200078e02ff */
[----:B------:R-:W-:-:S02]  /*12b0*/  USHF.L.U64.HI UR8, UR48, 0x7, UR59 ;  /* 0x0000000730087899 */ /* 0x000fc4000801023b */
[----:B------:R-:W-:Y:S01]  /*12c0*/  UIADD3 UR49, UR21, UR7, URZ ;  /* 0x0000000715317290 */ /* 0x000fe2000fffe03f */
[----:B------:R-:W-:Y:S01]  /*12d0*/  IMAD.HI.U32 R0, R3, R0, R2 ;  /* 0x0000000003007227 */ /* 0x000fe200078e0002 */
[----:B------:R-:W-:Y:S01]  /*12e0*/  MOV R2, R4 ;  /* 0x0000000400027202 */ /* 0x000fe20000000f00 */
[----:B------:R-:W-:Y:S01]  /*12f0*/  ULDC.U8 UR9, c[0x0][0x3d8] ;  /* 0x0000f60000097ab9 */ /* 0x000fe20000000000 */
[----:B------:R-:W-:Y:S02]  /*1300*/  UIADD3 UR7, UR18, -0x80, URZ ;  /* 0xffffff8012077890 */ /* 0x000fe4000fffe03f */
[----:B------:R-:W-:Y:S01]  /*1310*/  UISETP.NE.AND UP3, UPT, UR9, URZ, UPT ;  /* 0x0000003f0900728c */ /* 0x000fe2000bf65270 */
[----:B------:R-:W-:Y:S01]  /*1320*/  IMAD.HI.U32 R0, R0, R2, RZ ;  /* 0x0000000200007227 */ /* 0x000fe200078e00ff */
[----:B------:R-:W-:Y:S02]  /*1330*/  UIMAD.WIDE.U32 UR14, UR12, UR6, URZ ;  /* 0x000000060c0e72a5 */ /* 0x000fe4000f8e003f */
[----:B------:R-:W-:Y:S01]  /*1340*/  USEL UR36, UR8, URZ, UP2 ;  /* 0x0000003f08247287 */ /* 0x000fe20009000000 */
[----:B------:R-:W-:Y:S01]  /*1350*/  IMAD.MOV R3, RZ, RZ, -R0 ;  /* 0x000000ffff037224 */ /* 0x000fe200078e0a00 */
[----:B------:R-:W-:-:S02]  /*1360*/  USHF.R.S32.HI UR38, URZ, 0x1f, UR7 ;  /* 0x0000001f3f267899 */ /* 0x000fc40008011407 */
[----:B------:R-:W-:Y:S01]  /*1370*/  UIADD3 UR18, UP2, UR7, UR33, URZ ;  /* 0x0000002107127290 */ /* 0x000fe2000ff5e03f */
[C---:B------:R-:W-:Y:S01]  /*1380*/  IMAD R2, R5.reuse, R3, R2 ;  /* 0x0000000305027224 */ /* 0x040fe200078e0202 */
[----:B------:R-:W-:Y:S02]  /*1390*/  USEL UR57, UR20, UR14, !UP0 ;  /* 0x0000000e14397287 */ /* 0x000fe4000c000000 */
[----:B------:R-:W-:Y:S02]  /*13a0*/  UIMAD UR14, UR13, UR6, URZ ;  /* 0x000000060d0e72a4 */ /* 0x000fe4000f8e023f */
[----:B------:R-:W-:Y:S01]  /*13b0*/  ISETP.GT.U32.AND P1, PT, R5, R2, PT ;  /* 0x000000020500720c */ /* 0x000fe20003f24070 */
[----:B------:R-:W-:Y:S02]  /*13c0*/  UIADD3.X UR20, UR38, UR36, URZ, UP2, !UPT ;  /* 0x0000002426147290 */ /* 0x000fe400097fe43f */
[----:B------:R-:W-:Y:S01]  /*13d0*/  UIMAD UR13, UR13, UR18, URZ ;  /* 0x000000120d0d72a4 */ /* 0x000fe2000f8e023f */
[----:B------:R-:W-:Y:S01]  /*13e0*/  ULDC UR31, c[0x0][0x2c4] ;  /* 0x0000b100001f7ab9 */ /* 0x000fe20000000800 */
[----:B------:R-:W-:-:S02]  /*13f0*/  @UP1 UIADD3 UR27, UR30, UR39, URZ ;  /* 0x000000271e1b1290 */ /* 0x000fc4000fffe03f */
[----:B------:R-:W-:Y:S02]  /*1400*/  UIMAD UR21, UR12, UR20, UR13 ;  /* 0x000000140c1572a4 */ /* 0x000fe4000f8e020d */
[----:B------:R-:W-:Y:S01]  /*1410*/  @UP3 UIMAD UR20, UR48, UR31, URZ ;  /* 0x0000001f301432a4 */ /* 0x000fe2000f8e023f */
[----:B------:R-:W-:-:S03]  /*1420*/  @UP1 ULDC.64 UR8, c[0x0][0x250] ;  /* 0x0000940000081ab9 */ /* 0x000fc60000000a00 */
[----:B------:R-:W-:Y:S01]  /*1430*/  @!P1 IMAD.IADD R2, R2, 0x1, -R5 ;  /* 0x0000000102029824 */ /* 0x000fe200078e0a05 */
[----:B------:R-:W-:Y:S01]  /*1440*/  @!P1 IADD3 R0, R0, 0x1, RZ ;  /* 0x0000000100009810 */ /* 0x000fe20007ffe0ff */
[----:B------:R-:W-:Y:S01]  /*1450*/  UIMAD UR52, UR58, UR40, URZ ;  /* 0x000000283a3472a4 */ /* 0x000fe2000f8e023f */
[----:B------:R-:W-:Y:S01]  /*1460*/  PLOP3.LUT P1, PT, PT, PT, UP1, 0x80, 0x0 ;  /* 0x000000000000781c */ /* 0x000fe20003f2f018 */
[----:B------:R-:W-:Y:S01]  /*1470*/  @UP0 UIADD3 UR49, UR15, UR14, URZ ;  /* 0x0000000e0f310290 */ /* 0x000fe2000fffe03f */
[----:B------:R-:W-:Y:S01]  /*1480*/  ISETP.GE.U32.AND P0, PT, R2, R5, PT ;  /* 0x000000050200720c */ /* 0x000fe20003f06070 */
[----:B------:R-:W-:Y:S01]  /*1490*/  @UP1 UIMAD.WIDE.U32 UR14, UR27, UR8, URZ ;  /* 0x000000081b0e12a5 */ /* 0x000fe2000f8e003f */
[----:B------:R-:W-:Y:S01]  /*14a0*/  LOP3.LUT R2, R6, UR58, RZ, 0x3c, !PT ;  /* 0x0000003a06027c12 */ /* 0x000fe2000f8e3cff */
[----:B------:R-:W-:Y:S02]  /*14b0*/  UIMAD.WIDE.U32 UR40, UR12, UR18, URZ ;  /* 0x000000120c2872a5 */ /* 0x000fe4000f8e003f */
[----:B------:R-:W-:Y:S01]  /*14c0*/  @UP3 USEL UR18, UR20, UR6, !UP0 ;  /* 0x0000000614123287 */ /* 0x000fe2000c000000 */
[----:B------:R-:W-:Y:S01]  /*14d0*/  ISETP.GE.AND P2, PT, R2, RZ, PT ;  /* 0x000000ff0200720c */ /* 0x000fe20003f46270 */
[----:B------:R-:W-:-:S02]  /*14e0*/  @!UP3 UIMAD UR13, UR48, UR61, UR58 ;  /* 0x0000003d300db2a4 */ /* 0x000fc4000f8e023a */
[----:B------:R-:W-:Y:S01]  /*14f0*/  @UP1 UIMAD UR27, UR27, UR9, URZ ;  /* 0x000000091b1b12a4 */ /* 0x000fe2000f8e023f */
[----:B------:R-:W-:Y:S01]  /*1500*/  @UP3 ULDC UR12, c[0x0][0x2e4] ;  /* 0x0000b900000c3ab9 */ /* 0x000fe20000000800 */
[----:B------:R-:W-:Y:S02]  /*1510*/  @!UP0 UIADD3 UR51, UR45, UR37, URZ ;  /* 0x000000252d338290 */ /* 0x000fe4000fffe03f */
[----:B------:R-:W-:Y:S01]  /*1520*/  @P0 VIADD R0, R0, 0x1 ;  /* 0x0000000100000836 */ /* 0x000fe20000000000 */
[----:B------:R-:W-:Y:S01]  /*1530*/  @UP3 UIMAD UR20, UR58, UR12, UR18 ;  /* 0x0000000c3a1432a4 */ /* 0x000fe2000f8e0212 */
[----:B------:R-:W-:Y:S01]  /*1540*/  PLOP3.LUT P0, PT, PT, PT, UP3, 0x80, 0x0 ;  /* 0x000000000000781c */ /* 0x000fe20003f0f038 */
[----:B------:R-:W-:Y:S01]  /*1550*/  USEL UR53, UR50, URZ, UP4 ;  /* 0x0000003f32357287 */ /* 0x000fe2000a000000 */
[----:B------:R-:W-:Y:S01]  /*1560*/  IMAD.MOV.U32 R11, RZ, RZ, R0 ;  /* 0x000000ffff0b7224 */ /* 0x000fe200078e0000 */
[----:B------:R-:W-:Y:S02]  /*1570*/  @!UP3 UIMAD UR20, UR13, UR31, URZ ;  /* 0x0000001f0d14b2a4 */ /* 0x000fe4000f8e023f */
[----:B------:R-:W-:-:S02]  /*1580*/  USHF.R.S32.HI UR42, URZ, 0x1f, UR34 ;  /* 0x0000001f3f2a7899 */ /* 0x000fc40008011422 */
[----:B------:R-:W-:Y:S01]  /*1590*/  USEL UR56, UR32, URZ, UP4 ;  /* 0x0000003f20387287 */ /* 0x000fe2000a000000 */
[----:B------:R-:W-:Y:S01]  /*15a0*/  @!P2 IADD3 R11, -R11, RZ, RZ ;  /* 0x000000ff0b0ba210 */ /* 0x000fe20007ffe1ff */
[----:B------:R-:W-:Y:S01]  /*15b0*/  USHF.R.S32.HI UR54, URZ, 0x1f, UR52 ;  /* 0x0000001f3f367899 */ /* 0x000fe20008011434 */
[----:B------:R-:W-:Y:S01]  /*15c0*/  @!P3 LOP3.LUT R11, RZ, R6, RZ, 0x33, !PT ;  /* 0x00000006ff0bb212 */ /* 0x000fe200078e33ff */
        /* <DEDUP_REMOVED lines=19> */
.L_x_1094:
        /* <DEDUP_REMOVED lines=13> */
.L_x_1095:
        /* <DEDUP_REMOVED lines=11> */
.L_x_1096:
[----:B------:R-:W-:-:S04]  /*1880*/  UIMAD UR6, UR48, UR61, UR58 ;  /* 0x0000003d300672a4 */ /* 0x000fc8000f8e023a */
[----:B------:R-:W-:-:S12]  /*1890*/  UIMAD UR6, UR6, UR60, URZ ;  /* 0x0000003c060672a4 */ /* 0x000fd8000f8e023f */
.L_x_1097:
[----:B------:R-:W1:Y:S01]  /*18a0*/  S2R R21, SR_TID.X ;  /* 0x0000000000157919 */ /* 0x000e620000002100 */
[----:B------:R-:W2:Y:S01]  /*18b0*/  LDC.64 R6, c[0x0][0x420] ;  /* 0x00010800ff067b82 */ /* 0x000ea20000000a00 */
[----:B------:R-:W-:Y:S01]  /*18c0*/  SHF.R.S32.HI R233, RZ, 0x1f, R232 ;  /* 0x0000001fffe97819 */ /* 0x000fe200000114e8 */
[----:B------:R-:W-:Y:S01]  /*18d0*/  UIADD3 UR22, UR7, UR20, URZ ;  /* 0x0000001407167290 */ /* 0x000fe2000fffe03f */
[----:B------:R-:W3:Y:S01]  /*18e0*/  S2R R22, SR_TID.X ;  /* 0x0000000000167919 */ /* 0x000ee20000002100 */
[----:B------:R-:W-:Y:S01]  /*18f0*/  USHF.R.S32.HI UR27, URZ, 0x1f, UR58 ;  /* 0x0000001f3f1b7899 */ /* 0x000fe2000801143a */
[----:B------:R-:W-:Y:S01]  /*1900*/  BSSY B1, `(.L_x_1093) ;  /* 0x0000c62000017945 */ /* 0x000fe20003800000 */
[----:B------:R-:W-:Y:S01]  /*1910*/  ULDC.64 UR20, c[0x0][0x2b0] ;  /* 0x0000ac0000147ab9 */ /* 0x000fe20000000a00 */
[----:B------:R-:W4:Y:S01]  /*1920*/  S2R R14, SR_TID.X ;  /* 0x00000000000e7919 */ /* 0x000f220000002100 */
[----:B------:R-:W-:Y:S02]  /*1930*/  UIADD3 UR18, UR7, UR6, URZ ;  /* 0x0000000607127290 */ /* 0x000fe4000fffe03f */
[----:B------:R-:W-:-:S02]  /*1940*/  UIMAD.WIDE UR22, UR22, 0x4, UR20 ;  /* 0x00000004161678a5 */ /* 0x000fc4000f8e0214 */
[----:B------:R-:W-:Y:S01]  /*1950*/  UIADD3 UR6, -UR19, UR26, UR34 ;  /* 0x0000001a13067290 */ /* 0x000fe2000fffe122 */
[----:B------:R-:W-:Y:S01]  /*1960*/  ULDC.64 UR20, c[0x0][0x428] ;  /* 0x00010a0000147ab9 */ /* 0x000fe20000000a00 */
[----:B------:R-:W-:Y:S01]  /*1970*/  ULDC UR15, c[0x0][0x398] ;  /* 0x0000e600000f7ab9 */ /* 0x000fe20000000800 */
[----:B------:R-:W-:Y:S01]  /*1980*/  ULDC UR13, c[0x0][0x2dc] ;  /* 0x0000b700000d7ab9 */ /* 0x000fe20000000800 */
[----:B------:R-:W-:Y:S01]  /*1990*/  UIADD3 UR6, UR6, -UR15, URZ ;  /* 0x8000000f06067290 */ /* 0x000fe2000fffe03f */
[----:B------:R-:W-:Y:S01]  /*19a0*/  ULDC.64 UR32, c[0x0][0x258] ;  /* 0x0000960000207ab9 */ /* 0x000fe20000000a00 */
[----:B------:R-:W-:Y:S01]  /*19b0*/  UIMAD UR13, UR13, UR61, URZ ;  /* 0x0000003d0d0d72a4 */ /* 0x000fe2000f8e023f */
[----:B------:R-:W-:Y:S01]  /*19c0*/  IMAD.U32 R8, RZ, RZ, UR32 ;  /* 0x00000020ff087e24 */ /* 0x000fe2000f8e00ff */
[----:B------:R-:W-:Y:S01]  /*19d0*/  ULDC.64 UR46, c[0x0][0x210] ;  /* 0x00008400002e7ab9 */ /* 0x000fe20000000a00 */
[----:B------:R-:W-:Y:S01]  /*19e0*/  ULDC.64 UR44, c[0x0][0x3e0] ;  /* 0x0000f800002c7ab9 */ /* 0x000fe20000000a00 */
[----:B------:R-:W-:Y:S01]  /*19f0*/  UIADD3 UR14, UR24, -0x1, URZ ;  /* 0xffffffff180e7890 */ /* 0x000fe2000fffe03f */
[----:B-1----:R-:W-:-:S04]  /*1a00*/  SHF.R.S32.HI R21, RZ, 0x1f, R21 ;  /* 0x0000001fff157819 */ /* 0x002fc80000011415 */
[----:B---3--:R-:W-:-:S04]  /*1a10*/  LEA.HI R21, R21, R22, RZ, 0x3 ;  /* 0x0000001615157211 */ /* 0x008fc800078f18ff */
[----:B------:R-:W-:Y:S02]  /*1a20*/  SHF.R.S32.HI R21, RZ, 0x3, R21 ;  /* 0x00000003ff157819 */ /* 0x000fe40000011415 */
[----:B----4-:R-:W-:Y:S02]  /*1a30*/  SHF.R.S32.HI R15, RZ, 0x1f, R14 ;  /* 0x0000001fff0f7819 */ /* 0x010fe4000001140e */
[----:B------:R-:W-:Y:S02]  /*1a40*/  SHF.R.S32.HI R19, RZ, 0x1f, R21 ;  /* 0x0000001fff137819 */ /* 0x000fe40000011415 */
[----:B------:R-:W-:Y:S02]  /*1a50*/  IADD3 R2, P0, R21, UR7, RZ ;  /* 0x0000000715027c10 */ /* 0x000fe4000ff1e0ff */
[----:B------:R-:W-:Y:S02]  /*1a60*/  LEA.HI R9, R15, R14, RZ, 0x5 ;  /* 0x0000000e0f097211 */ /* 0x000fe400078f28ff */
[----:B------:R-:W-:-:S05]  /*1a70*/  IADD3.X R0, R19, UR38, RZ, P0, !PT ;  /* 0x0000002613007c10 */ /* 0x000fca00087fe4ff */
[----:B------:R-:W-:-:S04]  /*1a80*/  IMAD R0, R0, UR28, RZ ;  /* 0x0000001c00007c24 */ /* 0x000fc8000f8e02ff */
[C---:B------:R-:W-:Y:S02]  /*1a90*/  IMAD R0, R2.reuse, UR29, R0 ;  /* 0x0000001d02007c24 */ /* 0x040fe4000f8e0200 */
[----:B------:R-:W-:-:S03]  /*1aa0*/  IMAD.WIDE.U32 R2, R2, UR28, R232 ;  /* 0x0000001c02027c25 */ /* 0x000fc6000f8e00e8 */
[----:B------:R-:W-:-:S04]  /*1ab0*/  IADD3 R4, P0, R2, UR55, RZ ;  /* 0x0000003702047c10 */ /* 0x000fc8000ff1e0ff */
[----:B------:R-:W-:Y:S01]  /*1ac0*/  IADD3.X R5, R3, UR43, R0, P0, !PT ;  /* 0x0000002b03057c10 */ /* 0x000fe200087fe400 */
[----:B--2---:R-:W-:Y:S01]  /*1ad0*/  IMAD R0, R6, UR38, RZ ;  /* 0x0000002606007c24 */ /* 0x004fe2000f8e02ff */
[----:B------:R-:W-:Y:S01]  /*1ae0*/  IADD3 R2, P0, R232, UR12, RZ ;  /* 0x0000000ce8027c10 */ /* 0x000fe2000ff1e0ff */
[----:B------:R-:W-:Y:S02]  /*1af0*/  USHF.L.U32 UR12, UR13, 0x7, URZ ;  /* 0x000000070d0c7899 */ /* 0x000fe4000800063f */
[----:B------:R-:W-:Y:S01]  /*1b00*/  IMAD R0, R7, UR7, R0 ;  /* 0x0000000707007c24 */ /* 0x000fe2000f8e0200 */
[----:B------:R-:W-:Y:S01]  /*1b10*/  IADD3.X R3, R233, UR51, RZ, P0, !PT ;  /* 0x00000033e9037c10 */ /* 0x000fe200087fe4ff */
[----:B------:R-:W-:Y:S01]  /*1b20*/  UIADD3 UR15, UP2, UP0, UR40, UR12, UR52 ;  /* 0x0000000c280f7290 */ /* 0x000fe2000f85e034 */
[----:B------:R-:W-:Y:S01]  /*1b30*/  IMAD.WIDE.U32 R4, R8, UR58, R4 ;  /* 0x0000003a08047c25 */ /* 0x000fe2000f8e0004 */
[----:B------:R-:W-:Y:S01]  /*1b40*/  USHF.R.S32.HI UR12, URZ, 0x1f, UR12 ;  /* 0x0000001f3f0c7899 */ /* 0x000fe2000801140c */
[----:B------:R-:W-:-:S02]  /*1b50*/  ULDC.64 UR40, c[0x0][0x400] ;  /* 0x0001000000287ab9 */ /* 0x000fc40000000a00 */
[----:B------:R-:W-:Y:S01]  /*1b60*/  IMAD.WIDE.U32 R2, R6, UR7, R2 ;  /* 0x0000000706027c25 */ /* 0x000fe2000f8e0002 */
[----:B------:R-:W-:Y:S01]  /*1b70*/  UIMAD UR7, UR27, UR20, URZ ;  /* 0x000000141b0772a4 */ /* 0x000fe2000f8e023f */
[----:B------:R-:W-:Y:S02]  /*1b80*/  LEA R242, P4, R4, UR46, 0x1 ;  /* 0x0000002e04f27c11 */ /* 0x000fe4000f8808ff */
[----:B------:R-:W-:Y:S01]  /*1b90*/  IMAD.IADD R3, R3, 0x1, R0 ;  /* 0x0000000103037824 */ /* 0x000fe200078e0200 */
[----:B------:R-:W-:Y:S01]  /*1ba0*/  UIMAD UR21, UR58, UR21, UR7 ;  /* 0x000000153a1572a4 */ /* 0x000fe2000f8e0207 */
[----:B------:R-:W-:Y:S01]  /*1bb0*/  IMAD.U32 R0, RZ, RZ, UR20 ;  /* 0x00000014ff007e24 */ /* 0x000fe2000f8e00ff */
[----:B------:R-:W-:Y:S02]  /*1bc0*/  UIMAD UR7, UR27, UR32, URZ ;  /* 0x000000201b0772a4 */ /* 0x000fe4000f8e023f */
        /* <DEDUP_REMOVED lines=18> */
[C---:B------:R-:W-:Y:S01]  /*1cf0*/  IADD3 R8, P0, R0.reuse, UR7, RZ ;  /* 0x0000000700087c10 */ /* 0x040fe2000ff1e0ff */
[----:B------:R-:W-:Y:S01]  /*1d00*/  ULDC.64 UR54, c[0x0][0x478] ;  /* 0x00011e0000367ab9 */ /* 0x000fe20000000a00 */
[----:B------:R-:W-:Y:S01]  /*1d10*/  UISETP.GT.AND UP0, UPT, UR24, UR27, UPT ;  /* 0x0000001b1800728c */ /* 0x000fe2000bf04270 */
[----:B------:R-:W-:Y:S01]  /*1d20*/  IMAD R9, R21, R7, R9 ;  /* 0x0000000715097224 */ /* 0x000fe200078e0209 */
[----:B------:R-:W-:Y:S01]  /*1d30*/  LEA.HI.X.SX32 R10, R0, UR12, 0x1, P0 ;  /* 0x0000000c000a7c11 */ /* 0x000fe200080f0eff */
[----:B------:R-:W-:Y:S01]  /*1d40*/  UIMAD.WIDE UR6, UR18, 0x4, UR54 ;  /* 0x00000004120678a5 */ /* 0x000fe2000f8e0236 */
[----:B------:R-:W-:Y:S01]  /*1d50*/  LEA R192, P2, R8, UR40, 0x2 ;  /* 0x0000002808c07c11 */ /* 0x000fe2000f8410ff */
[----:B------:R-:W-:Y:S01]  /*1d60*/  IMAD.IADD R0, R3, 0x1, R9 ;  /* 0x0000000103007824 */ /* 0x000fe200078e0209 */
[----:B------:R-:W-:-:S02]  /*1d70*/  PLOP3.LUT P0, PT, PT, PT, UP0, 0x80, 0x0 ;  /* 0x000000000000781c */ /* 0x000fc40003f0f008 */
[----:B------:R-:W-:Y:S02]  /*1d80*/  LEA R244, P3, R2, UR44, 0x1 ;  /* 0x0000002c02f47c11 */ /* 0x000fe4000f8608ff */
[----:B------:R-:W-:Y:S01]  /*1d90*/  LEA.HI.X R193, R8, UR41, R10, 0x2, P2 ;  /* 0x0000002908c17c11 */ /* 0x000fe200090f140a */
[----:B------:R-:W-:Y:S01]  /*1da0*/  UMOV UR24, UR6 ;  /* 0x0000000600187c82 */ /* 0x000fe20008000000 */
[----:B------:R-:W-:Y:S01]  /*1db0*/  LEA.HI.X R241, R4, UR47, R5, 0x1, P4 ;  /* 0x0000002f04f17c11 */ /* 0x000fe2000a0f0c05 */
[----:B------:R-:W-:Y:S01]  /*1dc0*/  UMOV UR21, UR7 ;  /* 0x0000000700157c82 */ /* 0x000fe20008000000 */
[----:B------:R-:W-:-:S05]  /*1dd0*/  LEA.HI.X R243, R2, UR45, R0, 0x1, P3 ;  /* 0x0000002d02f37c11 */ /* 0x000fca00098f0c00 */
        /* <DEDUP_REMOVED lines=20> */
.L_x_1099:
        /* <DEDUP_REMOVED lines=20> */
.L_x_1100:
        /* <DEDUP_REMOVED lines=35> */
.L_x_1102:
[----:B------:R-:W-:Y:S05]  /*2290*/  BSYNC B0 ;  /* 0x0000000000007941 */ /* 0x000fea0003800000 */
.L_x_1101:
        /* <DEDUP_REMOVED lines=14> */
.L_x_1104:
[----:B------:R-:W-:Y:S05]  /*2380*/  BSYNC B0 ;  /* 0x0000000000007941 */ /* 0x000fea0003800000 */
.L_x_1103:
        /* <DEDUP_REMOVED lines=14> */
.L_x_1106:
[----:B------:R-:W-:Y:S05]  /*2470*/  BSYNC B0 ;  /* 0x0000000000007941 */ /* 0x000fea0003800000 */
.L_x_1105:
        /* <DEDUP_REMOVED lines=14> */
.L_x_1108:
[----:B------:R-:W-:Y:S05]  /*2560*/  BSYNC B0 ;  /* 0x0000000000007941 */ /* 0x000fea0003800000 */
.L_x_1107:
        /* <DEDUP_REMOVED lines=26> */
.L_x_1110:
[----:B------:R-:W-:Y:S05]  /*2710*/  BSYNC B0 ;  /* 0x0000000000007941 */ /* 0x000fea0003800000 */
.L_x_1109:
        /* <DEDUP_REMOVED lines=14> */
.L_x_1112:
[----:B------:R-:W-:Y:S05]  /*2800*/  BSYNC B0 ;  /* 0x0000000000007941 */ /* 0x000fea0003800000 */
.L_x_1111:
        /* <DEDUP_REMOVED lines=14> */
.L_x_1114:
[----:B------:R-:W-:Y:S05]  /*28f0*/  BSYNC B0 ;  /* 0x0000000000007941 */ /* 0x000fea0003800000 */
.L_x_1113:
        /* <DEDUP_REMOVED lines=14> */
.L_x_1098:
[----:B------:R-:W-:Y:S01]  /*29e0*/  PLOP3.LUT P1, PT, PT, PT, UP4, 0x80, 0x0 ;  /* 0x000000000000781c */ /* 0x000fe20003f2f048 */
[----:B------:R-:W-:Y:S01]  /*29f0*/  IMAD.SHL.U32 R0, R21, 0x40, RZ ;  /* 0x0000004015007824 */ /* 0x000fe200078e00ff */
[----:B------:R-:W-:Y:S01]  /*2a00*/  ULEA.HI UR6, UR14, UR14, URZ, 0x1 ;  /* 0x0000000e0e067291 */ /* 0x000fe2000f8f083f */
[----:B------:R-:W-:Y:S01]  /*2a10*/  LEA.HI R2, R15, R14, RZ, 0x6 ;  /* 0x0000000e0f027211 */ /* 0x000fe200078f30ff */
[C---:B------:R-:W-:Y:S01]  /*2a20*/  VIADD R16, R21.reuse, 0x20 ;  /* 0x0000002015107836 */ /* 0x040fe20000000000 */
[----:B------:R-:W-:Y:S01]  /*2a30*/  BSSY B0, `(.L_x_1116) ;  /* 0x0000024000007945 */ /* 0x000fe20003800000 */
[----:B------:R-:W-:Y:S01]  /*2a40*/  LOP3.LUT R0, R0, 0x1c0, RZ, 0xc0, !PT ;  /* 0x000001c000007812 */ /* 0x000fe200078ec0ff */
[----:B------:R-:W-:Y:S01]  /*2a50*/  ULOP3.LUT UR6, UR6, 0xfffffffe, URZ, 0xc0, !UPT ;  /* 0xfffffffe06067892 */ /* 0x000fe2000f8ec03f */
[----:B------:R-:W-:Y:S02]  /*2a60*/  IMAD.SHL.U32 R2, R2, 0x8, RZ ;  /* 0x0000000802027824 */ /* 0x000fe400078e00ff */
[----:B------:R-:W-:Y:S01]  /*2a70*/  LOP3.LUT R3, R0, 0x38, R232, 0xf8, !PT ;  /* 0x0000003800037812 */ /* 0x000fe200078ef8e8 */
[----:B------:R-:W-:Y:S01]  /*2a80*/  UIADD3 UR7, UR14, -UR6, URZ ;  /* 0x800000060e077290 */ /* 0x000fe2000fffe03f */
[----:B------:R-:W-:Y:S01]  /*2a90*/  SHF.R.U32.HI R0, RZ, 0x3, R0 ;  /* 0x00000003ff007819 */ /* 0x000fe20000011600 */
[----:B------:R-:W-:Y:S01]  /*2aa0*/  @P1 BAR.SYNC.DEFER_BLOCKING 0x0 ;  /* 0x0000000000001b1d */ /* 0x000fe20000010000 */
[----:B------:R-:W-:Y:S01]  /*2ab0*/  UIMAD UR6, UR14, -0x80, UR26 ;  /* 0xffffff800e0678a4 */ /* 0x000fe2000f8e021a */
[----:B------:R-:W-:Y:S01]  /*2ac0*/  VIADD R17, R21, 0x40 ;  /* 0x0000004015117836 */ /* 0x000fe20000000000 */
[----:B------:R-:W-:Y:S01]  /*2ad0*/  LOP3.LUT R0, R3, R0, RZ, 0x3c, !PT ;  /* 0x0000000003007212 */ /* 0x000fe200078e3cff */
[----:B------:R-:W-:Y:S01]  /*2ae0*/  UISETP.NE.AND UP0, UPT, UR7, 0x1, UPT ;  /* 0x000000010700788c */ /* 0x000fe2000bf05270 */
[----:B------:R-:W-:-:S02]  /*2af0*/  VIADD R18, R21, 0x60 ;  /* 0x0000006015127836 */ /* 0x000fc40000000000 */
[----:B------:R-:W-:Y:S01]  /*2b00*/  LOP3.LUT R0, R0, 0xfffffe00, R2, 0xf8, !PT ;  /* 0xfffffe0000007812 */ /* 0x000fe200078ef802 */
[----:B------:R-:W-:Y:S01]  /*2b10*/  IMAD.U32 R5, RZ, RZ, UR10 ;  /* 0x0000000aff057e24 */ /* 0x000fe2000f8e00ff */
[----:B------:R-:W-:Y:S02]  /*2b20*/  ISETP.GE.AND P5, PT, R21, UR6, PT ;  /* 0x0000000615007c0c */ /* 0x000fe4000bfa6270 */
[----:B------:R-:W-:Y:S01]  /*2b30*/  PLOP3.LUT P0, PT, PT, PT, UP0, 0x80, 0x0 ;  /* 0x000000000000781c */ /* 0x000fe20003f0f008 */
[----:B------:R-:W-:Y:S01]  /*2b40*/  VIADD R2, R0, 0x2000 ;  /* 0x0000200000027836 */ /* 0x000fe20000000000 */
[----:B------:R-:W-:Y:S02]  /*2b50*/  ISETP.GE.AND P4, PT, R16, UR6, PT ;  /* 0x0000000610007c0c */ /* 0x000fe4000bf86270 */
[----:B------:R-:W-:Y:S02]  /*2b60*/  ISETP.GE.AND P3, PT, R17, UR6, PT ;  /* 0x0000000611007c0c */ /* 0x000fe4000bf66270 */
[----:B------:R-:W-:-:S02]  /*2b70*/  SEL R2, R2, R0, !P0 ;  /* 0x0000000002027207 */ /* 0x000fc40004000000 */
[----:B------:R-:W-:Y:S02]  /*2b80*/  LEA R0, R0, UR4, 0x1 ;  /* 0x0000000400007c11 */ /* 0x000fe4000f8e08ff */
[----:B------:R-:W-:Y:S02]  /*2b90*/  ISETP.GE.AND P2, PT, R18, UR6, PT ;  /* 0x0000000612007c0c */ /* 0x000fe4000bf46270 */
[----:B------:R-:W-:Y:S01]  /*2ba0*/  LEA R229, R2, UR4, 0x1 ;  /* 0x0000000402e57c11 */ /* 0x000fe2000f8e08ff */
[----:B------:R1:W-:Y:S01]  /*2bb0*/  @P5 STS.128 [R0+0x8000], RZ ;  /* 0x008000ff00005388 */ /* 0x0003e20000000c00 */
[----:B------:R-:W-:Y:S09]  /*2bc0*/  @P5 BRA `(.L_x_1117) ;  /* 0x0000000000285947 */ /* 0x000ff20003800000 */
        /* <DEDUP_REMOVED lines=10> */
.L_x_1117:
[----:B------:R-:W-:Y:S05]  /*2c70*/  BSYNC B0 ;  /* 0x0000000000007941 */ /* 0x000fea0003800000 */
.L_x_1116:
        /* <DEDUP_REMOVED lines=13> */
.L_x_1119:
[----:B------:R-:W-:Y:S05]  /*2d50*/  BSYNC B0 ;  /* 0x0000000000007941 */ /* 0x000fea0003800000 */
.L_x_1118:
        /* <DEDUP_REMOVED lines=13> */
.L_x_1121:
[----:B------:R-:W-:Y:S05]  /*2e30*/  BSYNC B0 ;  /* 0x0000000000007941 */ /* 0x000fea0003800000 */
.L_x_1120:
        /* <DEDUP_REMOVED lines=16> */
.L_x_1123:
[----:B------:R-:W-:Y:S05]  /*2f40*/  BSYNC B0 ;  /* 0x0000000000007941 */ /* 0x000fea0003800000 */
.L_x_1122:
        /* <DEDUP_REMOVED lines=19> */
.L_x_1125:
[----:B------:R-:W-:Y:S05]  /*3080*/  BSYNC B0 ;  /* 0x0000000000007941 */ /* 0x000fea0003800000 */
.L_x_1124:
        /* <DEDUP_REMOVED lines=21> */
.L_x_1127:
[----:B------:R-:W-:Y:S05]  /*31e0*/  BSYNC B0 ;  /* 0x0000000000007941 */ /* 0x000fea0003800000 */
.L_x_1126:
        /* <DEDUP_REMOVED lines=21> */
.L_x_1129:
[----:B------:R-:W-:Y:S05]  /*3340*/  BSYNC B0 ;  /* 0x0000000000007941 */ /* 0x000fea0003800000 */
.L_x_1128:
        /* <DEDUP_REMOVED lines=23> */
.L_x_1131:
[----:B------:R-:W-:Y:S05]  /*34c0*/  BSYNC B0 ;  /* 0x0000000000007941 */ /* 0x000fea0003800000 */
.L_x_1130:
        /* <DEDUP_REMOVED lines=19> */
[C---:B------:R-:W-:Y:S01]  /*3600*/  VIADD R5, R20.reuse, 0x40 ;  /* 0x0000004014057836 */ /* 0x040fe20000000000 */
        /* <DEDUP_REMOVED lines=24> */
.L_x_1133:
[----:B------:R-:W-:Y:S05]  /*3790*/  BSYNC B0 ;  /* 0x0000000000007941 */ /* 0x000fea0003800000 */
.L_x_1132:
        /* <DEDUP_REMOVED lines=23> */
.L_x_1135:
[----:B------:R-:W-:Y:S05]  /*3910*/  BSYNC B0 ;  /* 0x0000000000007941 */ /* 0x000fea0003800000 */
.L_x_1134:
        /* <DEDUP_REMOVED lines=23> */
.L_x_1137:
[----:B------:R-:W-:Y:S05]  /*3a90*/  BSYNC B0 ;  /* 0x0000000000007941 */ /* 0x000fea0003800000 */
.L_x_1136:
        /* <DEDUP_REMOVED lines=23> */
.L_x_1139:
[----:B------:R-:W-:Y:S05]  /*3c10*/  BSYNC B0 ;  /* 0x0000000000007941 */ /* 0x000fea0003800000 */
.L_x_1138:
        /* <DEDUP_REMOVED lines=32> */
.L_x_1141:
[----:B------:R-:W-:Y:S05]  /*3e20*/  BSYNC B0 ;  /* 0x0000000000007941 */ /* 0x000fea0003800000 */
.L_x_1140:
        /* <DEDUP_REMOVED lines=22> */
.L_x_1143:
[----:B------:R-:W-:Y:S05]  /*3f90*/  BSYNC B0 ;  /* 0x0000000000007941 */ /* 0x000fea0003800000 */
.L_x_1142:
        /* <DEDUP_REMOVED lines=22> */
.L_x_1145:
[----:B------:R-:W-:Y:S05]  /*4100*/  BSYNC B0 ;  /* 0x0000000000007941 */ /* 0x000fea0003800000 */
.L_x_1144:
        /* <DEDUP_REMOVED lines=22> */
.L_x_1147:
[----:B------:R-:W-:Y:S05]  /*4270*/  BSYNC B0 ;  /* 0x0000000000007941 */ /* 0x000fea0003800000 */
.L_x_1146:
[----:B------:R-:W-:Y:S01]  /*4280*/  ISETP.NE.AND P2, PT, R10, RZ, PT ;  /* 0x000000ff0a00720c */ /* 0x000fe20003f45270 */
[----:B-1----:R-:W-:Y:S01]  /*4290*/  IMAD.MOV.U32 R6, RZ, RZ, 0x4 ;  /* 0x00000004ff067424 */ /* 0x002fe200078e00ff */
[----:B------:R-:W1:Y:S01]  /*42a0*/  LDC.64 R10, c[0x0][0x3b8] ;  /* 0x0000ee00ff0a7b82 */ /* 0x000e620000000a00 */
[----:B--234-:R-:W-:Y:S01]  /*42b0*/  IMAD.MOV.U32 R0, RZ, RZ, 0x7f800000 ;  /* 0x7f800000ff007424 */ /* 0x01cfe200078e00ff */
[----:B------:R-:W-:Y:S01]  /*42c0*/  ULDC.64 UR8, c[0x0][0x3c8] ;  /* 0x0000f20000087ab9 */ /* 0x000fe20000000a00 */
[----:B------:R-:W-:Y:S01]  /*42d0*/  USHF.R.S32.HI UR6, URZ, 0x1f, UR58 ;  /* 0x0000001f3f067899 */ /* 0x000fe2000801143a */
[----:B------:R-:W-:Y:S01]  /*42e0*/  ISETP.NE.AND P4, PT, R14, RZ, PT ;  /* 0x000000ff0e00720c */ /* 0x000fe20003f85270 */
[----:B------:R-:W-:Y:S01]  /*42f0*/  UISETP.NE.U32.AND UP1, UPT, UR8, URZ, UPT ;  /* 0x0000003f0800728c */ /* 0x000fe2000bf25070 */
[----:B------:R-:W-:Y:S01]  /*4300*/  ISETP.NE.AND P3, PT, R15, RZ, PT ;  /* 0x000000ff0f00720c */ /* 0x000fe20003f65270 */
[----:B------:R-:W-:Y:S01]  /*4310*/  IMAD.MOV.U32 R16, RZ, RZ, 0x7f800000 ;  /* 0x7f800000ff107424 */ /* 0x000fe200078e00ff */
[----:B------:R-:W0:Y:S01]  /*4320*/  LDGDEPBAR ;  /* 0x00000000000079af */ /* 0x000e220000000000 */
[----:B------:R-:W-:Y:S01]  /*4330*/  @!P6 IMAD.WIDE R6, R9, R6, UR22 ;  /* 0x000000160906ee25 */ /* 0x000fe2000f8e0206 */
[----:B------:R-:W-:-:S03]  /*4340*/  UISETP.NE.AND.EX UP1, UPT, UR9, URZ, UPT, UP1 ;  /* 0x0000003f0900728c */ /* 0x000fc6000bf25310 */
[----:B------:R-:W-:Y:S01]  /*4350*/  IMAD.MOV.U32 R13, RZ, RZ, 0x7f800000 ;  /* 0x7f800000ff0d7424 */ /* 0x000fe200078e00ff */
[----:B------:R2:W3:Y:S01]  /*4360*/  @!P6 LDG.E R0, desc[UR16][R6.64] ;  /* 0x000000100600e981 */ /* 0x0004e2000c1e1900 */
[----:B------:R-:W-:Y:S01]  /*4370*/  IMAD.MOV.U32 R190, RZ, RZ, 0x20 ;  /* 0x00000020ffbe7424 */ /* 0x000fe200078e00ff */
[----:B------:R-:W-:Y:S01]  /*4380*/  PLOP3.LUT P1, PT, PT, PT, UP1, 0x80, 0x0 ;  /* 0x000000000000781c */ /* 0x000fe20003f2f018 */
[----:B------:R-:W-:Y:S01]  /*4390*/  IMAD.MOV.U32 R189, RZ, RZ, 0x40 ;  /* 0x00000040ffbd7424 */ /* 0x000fe200078e00ff */
[----:B------:R-:W-:Y:S01]  /*43a0*/  CS2R R126, SRZ ;  /* 0x00000000007e7805 */ /* 0x000fe2000001ff00 */
[C---:B------:R-:W-:Y:S01]  /*43b0*/  IMAD.SHL.U32 R186, R188.reuse, 0x2, RZ ;  /* 0x00000002bcba7824 */ /* 0x040fe200078e00ff */
[----:B------:R-:W-:Y:S01]  /*43c0*/  CS2R R124, SRZ ;  /* 0x00000000007c7805 */ /* 0x000fe2000001ff00 */
[----:B------:R-:W-:Y:S01]  /*43d0*/  @UP1 ULDC.64 UR10, c[0x0][0x3d0] ;  /* 0x0000f400000a1ab9 */ /* 0x000fe20000000a00 */
[----:B------:R-:W-:Y:S01]  /*43e0*/  @UP1 UMOV UR7, UR6 ;  /* 0x0000000600071c82 */ /* 0x000fe20008000000 */
[----:B------:R-:W-:Y:S01]  /*43f0*/  @UP1 UIMAD UR12, UR59, UR10, URZ ;  /* 0x0000000a3b0c12a4 */ /* 0x000fe2000f8e023f */
[----:B-1----:R-:W4:Y:S01]  /*4400*/  LDG.E.64 R4, desc[UR16][R10.64+0x8] ;  /* 0x000008100a047981 */ /* 0x002f22000c1e1b00 */
[----:B------:R-:W-:Y:S01]  /*4410*/  @UP1 UMOV UR6, UR58 ;  /* 0x0000003a00061c82 */ /* 0x000fe20008000000 */
[----:B------:R-:W-:Y:S01]  /*4420*/  IMAD.SHL.U32 R185, R188, 0x2, RZ ;  /* 0x00000002bcb97824 */ /* 0x000fe200078e00ff */
[----:B------:R-:W-:-:S02]  /*4430*/  @UP1 UIMAD.WIDE.U32 UR6, UR48, UR10, UR6 ;  /* 0x0000000a300612a5 */ /* 0x000fc4000f8e0006 */
[----:B------:R-:W-:Y:S02]  /*4440*/  @UP1 UIMAD UR11, UR48, UR11, UR12 ;  /* 0x0000000b300b12a4 */ /* 0x000fe4000f8e020c */
[----:B------:R-:W-:Y:S02]  /*4450*/  @UP1 ULEA UR8, UP0, UR6, UR8, 0x2 ;  /* 0x0000000806081291 */ /* 0x000fe4000f80103f */
[----:B------:R-:W-:Y:S01]  /*4460*/  @UP1 UIADD3 UR7, UR7, UR11, URZ ;  /* 0x0000000b07071290 */ /* 0x000fe2000fffe03f */
[----:B------:R-:W-:Y:S01]  /*4470*/  IMAD.MOV.U32 R14, RZ, RZ, 0x7f800000 ;  /* 0x7f800000ff0e7424 */ /* 0x000fe200078e00ff */
[----:B------:R-:W1:Y:S01]  /*4480*/  S2R R9, SR_TID.X ;  /* 0x0000000000097919 */ /* 0x000e620000002100 */
[----:B------:R-:W-:Y:S01]  /*4490*/  CS2R R130, SRZ ;  /* 0x0000000000827805 */ /* 0x000fe2000001ff00 */
[----:B------:R-:W-:Y:S01]  /*44a0*/  @UP1 ULEA.HI.X UR9, UR6, UR9, UR7, 0x2, UP0 ;  /* 0x0000000906091291 */ /* 0x000fe200080f1407 */
[----:B------:R-:W-:Y:S01]  /*44b0*/  IMAD.U32 R2, RZ, RZ, UR8 ;  /* 0x00000008ff027e24 */ /* 0x000fe2000f8e00ff */
[----:B--2---:R-:W2:Y:S01]  /*44c0*/  S2R R6, SR_TID.X ;  /* 0x0000000000067919 */ /* 0x004ea20000002100 */
[----:B------:R-:W-:Y:S01]  /*44d0*/  @UP1 ULDC UR6, c[0x0][0x2e8] ;  /* 0x0000ba0000061ab9 */ /* 0x000fe20000000800 */
[----:B------:R-:W-:-:S02]  /*44e0*/  CS2R R128, SRZ ;  /* 0x0000000000807805 */ /* 0x000fc4000001ff00 */
[----:B------:R-:W-:Y:S01]  /*44f0*/  CS2R R122, SRZ ;  /* 0x00000000007a7805 */ /* 0x000fe2000001ff00 */
[----:B------:R-:W-:Y:S01]  /*4500*/  IMAD.U32 R3, RZ, RZ, UR9 ;  /* 0x00000009ff037e24 */ /* 0x000fe2000f8e00ff */
[----:B------:R-:W-:Y:S02]  /*4510*/  CS2R R120, SRZ ;  /* 0x0000000000787805 */ /* 0x000fe4000001ff00 */
[----:B------:R-:W-:Y:S02]  /*4520*/  CS2R R118, SRZ ;  /* 0x0000000000767805 */ /* 0x000fe4000001ff00 */
[----:B------:R-:W-:Y:S02]  /*4530*/  CS2R R116, SRZ ;  /* 0x0000000000747805 */ /* 0x000fe4000001ff00 */
[----:B------:R-:W-:Y:S01]  /*4540*/  CS2R R110, SRZ ;  /* 0x00000000006e7805 */ /* 0x000fe2000001ff00 */
[----:B------:R5:W2:Y:S01]  /*4550*/  @P1 LDG.E R8, desc[UR16][R2.64] ;  /* 0x0000001002081981 */ /* 0x000aa2000c1e1900 */
[----:B------:R-:W-:-:S02]  /*4560*/  CS2R R108, SRZ ;  /* 0x00000000006c7805 */ /* 0x000fc4000001ff00 */
[----:B------:R-:W-:Y:S02]  /*4570*/  CS2R R114, SRZ ;  /* 0x0000000000727805 */ /* 0x000fe4000001ff00 */
[----:B------:R-:W-:Y:S01]  /*4580*/  CS2R R112, SRZ ;  /* 0x0000000000707805 */ /* 0x000fe2000001ff00 */
[----:B------:R-:W2:Y:S01]  /*4590*/  LDG.E.64 R10, desc[UR16][R10.64] ;  /* 0x000000100a0a7981 */ /* 0x000ea2000c1e1b00 */
        /* <DEDUP_REMOVED lines=19> */
[----:B------:R-:W-:Y:S01]  /*46d0*/  CS2R R68, SRZ ;  /* 0x0000000000447805 */ /* 0x000fe2000001ff00 */
[----:B-----5:R-:W-:Y:S01]  /*46e0*/  IMAD.MOV.U32 R2, RZ, RZ, 0x4 ;  /* 0x00000004ff027424 */ /* 0x020fe200078e00ff */
[----:B------:R-:W-:Y:S01]  /*46f0*/  ULDC UR28, c[0x0][0x2d0] ;  /* 0x0000b400001c7ab9 */ /* 0x000fe20000000800 */
[----:B------:R-:W-:Y:S01]  /*4700*/  IMAD.MOV.U32 R230, RZ, RZ, R229 ;  /* 0x000000ffffe67224 */ /* 0x000fe200078e00e5 */
[----:B------:R-:W-:Y:S01]  /*4710*/  ULDC UR31, c[0x0][0x2dc] ;  /* 0x0000b700001f7ab9 */ /* 0x000fe20000000800 */
[----:B------:R-:W-:Y:S01]  /*4720*/  IMAD.WIDE R2, R20, R2, UR22 ;  /* 0x0000001614027e25 */ /* 0x000fe2000f8e0202 */
[----:B------:R-:W-:Y:S01]  /*4730*/  ULDC UR29, c[0x0][0x270] ;  /* 0x00009c00001d7ab9 */ /* 0x000fe20000000800 */
[----:B------:R-:W-:Y:S01]  /*4740*/  ULDC.U8 UR13, c[0x0][0x388] ;  /* 0x0000e200000d7ab9 */ /* 0x000fe20000000000 */
[----:B------:R-:W-:-:S02]  /*4750*/  ULDC UR12, c[0x0][0x2ec] ;  /* 0x0000bb00000c7ab9 */ /* 0x000fc40000000800 */
[----:B------:R-:W5:Y:S04]  /*4760*/  @!P4 LDG.E R16, desc[UR16][R2.64] ;  /* 0x000000100210c981 */ /* 0x000f68000c1e1900 */
[----:B------:R-:W5:Y:S04]  /*4770*/  @!P3 LDG.E R14, desc[UR16][R2.64+0x20] ;  /* 0x00002010020eb981 */ /* 0x000f68000c1e1900 */
[----:B------:R1:W5:Y:S02]  /*4780*/  @!P2 LDG.E R13, desc[UR16][R2.64+0x100] ;  /* 0x00010010020da981 */ /* 0x000364000c1e1900 */
[----:B-1----:R-:W-:Y:S01]  /*4790*/  SHF.R.S32.HI R2, RZ, 0x1f, R12 ;  /* 0x0000001fff027819 */ /* 0x002fe2000001140c */
[----:B------:R-:W-:-:S05]  /*47a0*/  VIADD R3, R187, 0x2000 ;  /* 0x00002000bb037836 */ /* 0x000fca0000000000 */
[----:B------:R-:W-:-:S04]  /*47b0*/  SEL R3, R3, R187, !P0 ;  /* 0x000000bb03037207 */ /* 0x000fc80004000000 */
[----:B------:R-:W-:Y:S01]  /*47c0*/  LEA R177, R3, UR4, 0x1 ;  /* 0x0000000403b17c11 */ /* 0x000fe2000f8e08ff */
[----:B---3--:R1:W-:Y:S02]  /*47d0*/  STL [R1+0x64], R0 ;  /* 0x0000640001007387 */ /* 0x0083e40000100800 */
[----:B-1----:R-:W2:Y:S01]  /*47e0*/  @P1 MUFU.RCP R0, UR6 ;  /* 0x0000000600001d08 */ /* 0x002ea20008001000 */
[----:B------:R-:W-:-:S04]  /*47f0*/  UIMAD UR6, UR48, UR61, UR58 ;  /* 0x0000003d300672a4 */ /* 0x000fc8000f8e023a */
[----:B------:R-:W-:-:S04]  /*4800*/  USHF.L.U32 UR6, UR6, 0x5, URZ ;  /* 0x0000000506067899 */ /* 0x000fc8000800063f */
[----:B------:R-:W-:Y:S02]  /*4810*/  USHF.R.S32.HI UR7, URZ, 0x1f, UR6 ;  /* 0x0000001f3f077899 */ /* 0x000fe40008011406 */
[----:B----4-:R-:W-:-:S04]  /*4820*/  IADD3 R12, P3, P2, R4, UR6, R12 ;  /* 0x00000006040c7c10 */ /* 0x010fc8000fa7e00c */
[----:B------:R-:W-:Y:S02]  /*4830*/  IADD3.X R4, R5, UR7, R2, P3, P2 ;  /* 0x0000000705047c10 */ /* 0x000fe40009fe4402 */
[----:B------:R-:W1:Y:S01]  /*4840*/  S2R R5, SR_TID.X ;  /* 0x0000000000057919 */ /* 0x000e620000002100 */
[----:B--2---:R-:W-:-:S05]  /*4850*/  @P1 FMUL.FTZ R0, R8, R0 ;  /* 0x0000000008001220 */ /* 0x004fca0000410000 */
[----:B------:R-:W-:Y:S01]  /*4860*/  @P1 R2UR UR8, R0 ;  /* 0x00000000000812ca */ /* 0x000fe200000e0000 */
[----:B------:R-:W-:-:S05]  /*4870*/  IMAD.SHL.U32 R0, R9, 0x2, RZ ;  /* 0x0000000209007824 */ /* 0x000fca00078e00ff */
[----:B------:R-:W-:Y:S01]  /*4880*/  LOP3.LUT R0, R0, 0x6, RZ, 0xc0, !PT ;  /* 0x0000000600007812 */ /* 0x000fe200078ec0ff */
[----:B------:R-:W-:Y:S01]  /*4890*/  VIADD R2, R188, 0x2000 ;  /* 0x00002000bc027836 */ /* 0x000fe20000000000 */
[----:B-1----:R-:W-:-:S04]  /*48a0*/  SHF.R.S32.HI R5, RZ, 0x1f, R5 ;  /* 0x0000001fff057819 */ /* 0x002fc80000011405 */
[----:B------:R-:W-:-:S04]  /*48b0*/  LEA.HI R5, R5, R6, RZ, 0x7 ;  /* 0x0000000605057211 */ /* 0x000fc800078f38ff */
[----:B------:R-:W-:-:S05]  /*48c0*/  SHF.R.S32.HI R5, RZ, 0x7, R5 ;  /* 0x00000007ff057819 */ /* 0x000fca0000011405 */
[----:B------:R-:W-:Y:S01]  /*48d0*/  IMAD R0, R5, 0x40, R0 ;  /* 0x0000004005007824 */ /* 0x000fe200078e0200 */
[----:B-----5:R-:W-:Y:S03]  /*48e0*/  STL [R1+0x68], R16 ;  /* 0x0000681001007387 */ /* 0x020fe60000100800 */
[----:B------:R-:W-:Y:S01]  /*48f0*/  VIADD R0, R0, UR34 ;  /* 0x0000002200007c36 */ /* 0x000fe20008000000 */
[----:B------:R-:W-:Y:S01]  /*4900*/  STL [R1+0x6c], R14 ;  /* 0x00006c0e01007387 */ /* 0x000fe20000100800 */
[----:B------:R-:W-:Y:S02]  /*4910*/  R2UR UR15, R11 ;  /* 0x000000000b0f72ca */ /* 0x000fe400000e0000 */
[C---:B------:R-:W-:Y:S01]  /*4920*/  VIADD R6, R0.reuse, 0x1 ;  /* 0x0000000100067836 */ /* 0x040fe20000000000 */
[----:B------:R1:W-:Y:S01]  /*4930*/  STL [R1+0x60], R13 ;  /* 0x0000600d01007387 */ /* 0x0003e20000100800 */
[----:B------:R-:W-:Y:S01]  /*4940*/  VIADD R7, R0, 0x28 ;  /* 0x0000002800077836 */ /* 0x000fe20000000000 */
[----:B------:R-:W-:Y:S01]  /*4950*/  R2UR UR20, R10 ;  /* 0x000000000a1472ca */ /* 0x000fe200000e0000 */
[----:B------:R-:W-:Y:S01]  /*4960*/  VIADD R8, R0, 0x29 ;  /* 0x0000002900087836 */ /* 0x000fe20000000000 */
[----:B------:R-:W-:Y:S01]  /*4970*/  SEL R2, R2, R188, !P0 ;  /* 0x000000bc02027207 */ /* 0x000fe20004000000 */
[----:B------:R-:W-:-:S02]  /*4980*/  VIADD R9, R0, 0x30 ;  /* 0x0000003000097836 */ /* 0x000fc40000000000 */
[C---:B------:R-:W-:Y:S01]  /*4990*/  VIADD R11, R0.reuse, 0x38 ;  /* 0x00000038000b7836 */ /* 0x040fe20000000000 */
[----:B------:R-:W-:Y:S01]  /*49a0*/  STL [R1], R6 ;  /* 0x0000000601007387 */ /* 0x000fe20000100800 */
[C---:B------:R-:W-:Y:S01]  /*49b0*/  VIADD R10, R0.reuse, 0x31 ;  /* 0x00000031000a7836 */ /* 0x040fe20000000000 */
[----:B------:R-:W-:Y:S01]  /*49c0*/  I2FP.F32.S32 R5, R0 ;  /* 0x0000000000057245 */ /* 0x000fe20000201400 */
[C---:B------:R-:W-:Y:S01]  /*49d0*/  VIADD R252, R0.reuse, 0x8 ;  /* 0x0000000800fc7836 */ /* 0x040fe20000000000 */
[----:B------:R-:W-:Y:S01]  /*49e0*/  STL [R1+0x8], R7 ;  /* 0x0000080701007387 */ /* 0x000fe20000100800 */
[----:B------:R-:W-:Y:S01]  /*49f0*/  VIADD R251, R0, 0x9 ;  /* 0x0000000900fb7836 */ /* 0x000fe20000000000 */
[----:B------:R-:W-:Y:S01]  /*4a00*/  LEA R184, R2, UR4, 0x1 ;  /* 0x0000000402b87c11 */ /* 0x000fe2000f8e08ff */
[C---:B------:R-:W-:Y:S01]  /*4a10*/  VIADD R250, R0.reuse, 0x10 ;  /* 0x0000001000fa7836 */ /* 0x040fe20000000000 */
[----:B------:R-:W-:Y:S01]  /*4a20*/  STL [R1+0x4], R8 ;  /* 0x0000040801007387 */ /* 0x000fe20000100800 */
[----:B------:R-:W-:-:S02]  /*4a30*/  VIADD R249, R0, 0x11 ;  /* 0x0000001100f97836 */ /* 0x000fc40000000000 */
[C---:B------:R-:W-:Y:S02]  /*4a40*/  VIADD R248, R0.reuse, 0x18 ;  /* 0x0000001800f87836 */ /* 0x040fe40000000000 */
[C---:B------:R-:W-:Y:S02]  /*4a50*/  VIADD R247, R0.reuse, 0x19 ;  /* 0x0000001900f77836 */ /* 0x040fe40000000000 */
[C---:B-1----:R-:W-:Y:S02]  /*4a60*/  VIADD R13, R0.reuse, 0x39 ;  /* 0x00000039000d7836 */ /* 0x042fe40000000000 */
[C---:B------:R-:W-:Y:S02]  /*4a70*/  VIADD R246, R0.reuse, 0x20 ;  /* 0x0000002000f67836 */ /* 0x040fe40000000000 */
[----:B------:R-:W-:Y:S01]  /*4a80*/  VIADD R245, R0, 0x21 ;  /* 0x0000002100f57836 */ /* 0x000fe20000000000 */
[----:B------:R-:W-:Y:S01]  /*4a90*/  I2FP.F32.S32 R0, R13 ;  /* 0x0000000d00007245 */ /* 0x000fe20000201400 */
[----:B------:R-:W-:Y:S01]  /*4aa0*/  STL [R1+0x10], R9 ;  /* 0x0000100901007387 */ /* 0x000fe20000100800 */
[----:B------:R-:W-:-:S03]  /*4ab0*/  I2FP.F32.S32 R2, R11 ;  /* 0x0000000b00027245 */ /* 0x000fc60000201400 */
[----:B------:R-:W-:Y:S01]  /*4ac0*/  STL [R1+0xc], R10 ;  /* 0x00000c0a01007387 */ /* 0x000fe20000100800 */
[----:B------:R-:W-:-:S03]  /*4ad0*/  I2FP.F32.S32 R3, R10 ;  /* 0x0000000a00037245 */ /* 0x000fc60000201400 */
[----:B------:R-:W-:Y:S04]  /*4ae0*/  STL [R1+0x18], R13 ;  /* 0x0000180d01007387 */ /* 0x000fe80000100800 */
[----:B------:R-:W-:Y:S04]  /*4af0*/  STL [R1+0x14], R11 ;  /* 0x0000140b01007387 */ /* 0x000fe80000100800 */
[----:B------:R1:W-:Y:S04]  /*4b00*/  STL [R1+0x58], R0 ;  /* 0x0000580001007387 */ /* 0x0003e80000100800 */
[----:B------:R2:W-:Y:S04]  /*4b10*/  STL [R1+0x54], R2 ;  /* 0x0000540201007387 */ /* 0x0005e80000100800 */
[----:B------:R3:W-:Y:S01]  /*4b20*/  STL [R1+0x50], R3 ;  /* 0x0000500301007387 */ /* 0x0007e20000100800 */
[----:B-1----:R-:W-:-:S02]  /*4b30*/  I2FP.F32.S32 R0, R9 ;  /* 0x0000000900007245 */ /* 0x002fc40000201400 */
[----:B--2---:R-:W-:-:S03]  /*4b40*/  I2FP.F32.S32 R2, R8 ;  /* 0x0000000800027245 */ /* 0x004fc60000201400 */
[----:B------:R1:W-:Y:S01]  /*4b50*/  STL [R1+0x4c], R0 ;  /* 0x00004c0001007387 */ /* 0x0003e20000100800 */
[----:B---3--:R-:W-:-:S03]  /*4b60*/  I2FP.F32.S32 R3, R7 ;  /* 0x0000000700037245 */ /* 0x008fc60000201400 */
[----:B------:R2:W-:Y:S04]  /*4b70*/  STL [R1+0x48], R2 ;  /* 0x0000480201007387 */ /* 0x0005e80000100800 */
[----:B------:R3:W-:Y:S01]  /*4b80*/  STL [R1+0x44], R3 ;  /* 0x0000440301007387 */ /* 0x0007e20000100800 */
[----:B-1----:R-:W-:Y:S02]  /*4b90*/  I2FP.F32.S32 R0, R245 ;  /* 0x000000f500007245 */ /* 0x002fe40000201400 */
[----:B--2---:R-:W-:-:S03]  /*4ba0*/  I2FP.F32.S32 R2, R246 ;  /* 0x000000f600027245 */ /* 0x004fc60000201400 */
[----:B------:R1:W-:Y:S01]  /*4bb0*/  STL [R1+0x40], R0 ;  /* 0x0000400001007387 */ /* 0x0003e20000100800 */
[----:B---3--:R-:W-:-:S03]  /*4bc0*/  I2FP.F32.S32 R3, R247 ;  /* 0x000000f700037245 */ /* 0x008fc60000201400 */
[----:B------:R2:W-:Y:S04]  /*4bd0*/  STL [R1+0x3c], R2 ;  /* 0x00003c0201007387 */ /* 0x0005e80000100800 */
[----:B------:R3:W-:Y:S01]  /*4be0*/  STL [R1+0x38], R3 ;  /* 0x0000380301007387 */ /* 0x0007e20000100800 */
[----:B------:R-:W-:Y:S01]  /*4bf0*/  UMOV UR6, URZ ;  /* 0x0000003f00067c82 */ /* 0x000fe20008000000 */
[----:B-1----:R-:W-:Y:S02]  /*4c00*/  I2FP.F32.S32 R0, R248 ;  /* 0x000000f800007245 */ /* 0x002fe40000201400 */
[----:B--2---:R-:W-:-:S03]  /*4c10*/  I2FP.F32.S32 R2, R249 ;  /* 0x000000f900027245 */ /* 0x004fc60000201400 */
[----:B------:R1:W-:Y:S01]  /*4c20*/  STL [R1+0x34], R0 ;  /* 0x0000340001007387 */ /* 0x0003e20000100800 */
[----:B---3--:R-:W-:-:S03]  /*4c30*/  I2FP.F32.S32 R3, R250 ;  /* 0x000000fa00037245 */ /* 0x008fc60000201400 */
[----:B------:R2:W-:Y:S04]  /*4c40*/  STL [R1+0x30], R2 ;  /* 0x0000300201007387 */ /* 0x0005e80000100800 */
[----:B------:R-:W-:Y:S01]  /*4c50*/  STL [R1+0x2c], R3 ;  /* 0x00002c0301007387 */ /* 0x000fe20000100800 */
[----:B------:R-:W-:Y:S01]  /*4c60*/  @UP1 UMOV UR6, UR8 ;  /* 0x0000000800061c82 */ /* 0x000fe20008000000 */
[----:B-1----:R-:W-:Y:S02]  /*4c70*/  I2FP.F32.S32 R0, R251 ;  /* 0x000000fb00007245 */ /* 0x002fe40000201400 */
[----:B--2---:R-:W-:-:S03]  /*4c80*/  I2FP.F32.S32 R2, R252 ;  /* 0x000000fc00027245 */ /* 0x004fc60000201400 */
[----:B------:R1:W-:Y:S04]  /*4c90*/  STL [R1+0x28], R0 ;  /* 0x0000280001007387 */ /* 0x0003e80000100800 */
[----:B------:R2:W-:Y:S01]  /*4ca0*/  STL [R1+0x24], R2 ;  /* 0x0000240201007387 */ /* 0x0005e20000100800 */
[----:B-1----:R-:W-:Y:S02]  /*4cb0*/  I2FP.F32.S32 R0, R6 ;  /* 0x0000000600007245 */ /* 0x002fe40000201400 */
[----:B--2---:R-:W-:-:S03]  /*4cc0*/  LOP3.LUT R2, R4, UR20, RZ, 0x3c, !PT ;  /* 0x0000001404027c12 */ /* 0x004fc6000f8e3cff */
[----:B------:R1:W-:Y:S04]  /*4cd0*/  STL [R1+0x20], R0 ;  /* 0x0000200001007387 */ /* 0x0003e80000100800 */
[----:B------:R2:W-:Y:S01]  /*4ce0*/  STL [R1+0x70], R2 ;  /* 0x0000700201007387 */ /* 0x0005e20000100800 */
[----:B-1----:R-:W-:Y:S01]  /*4cf0*/  FMUL.FTZ R0, R5, UR6 ;  /* 0x0000000605007c20 */ /* 0x002fe20008410000 */
[----:B--2---:R-:W-:-:S04]  /*4d00*/  IMAD.WIDE.U32 R2, R12, -0x2daee0ad, RZ ;  /* 0xd2511f530c027825 */ /* 0x004fc800078e00ff */
[----:B------:R1:W-:Y:S04]  /*4d10*/  STL [R1+0x1c], R0 ;  /* 0x00001c0001007387 */ /* 0x0003e80000100800 */
[----:B------:R1:W-:Y:S02]  /*4d20*/  STL.64 [R1+0x78], R2 ;  /* 0x0000780201007387 */ /* 0x0003e40000100a00 */
.L_x_1150:
[----:B-1----:R-:W2:Y:S01]  /*4d30*/  LDL R0, [R1+0x84] ;  /* 0x0000840001007983 */ /* 0x002ea20000100800 */
[----:B------:R-:W-:Y:S02]  /*4d40*/  USHF.L.U32 UR10, UR25, 0x7, URZ ;  /* 0x00000007190a7899 */ /* 0x000fe4000800063f */
[----:B------:R-:W-:Y:S01]  /*4d50*/  UIADD3 UR8, UR20, -0x61c88647, URZ ;  /* 0x9e3779b914087890 */ /* 0x000fe2000fffe03f */
[----:B------:R-:W0:Y:S01]  /*4d60*/  LDGDEPBAR ;  /* 0x00000000000079af */ /* 0x000e220000000000 */
[----:B------:R-:W-:Y:S02]  /*4d70*/  USHF.L.U32 UR9, UR14, 0x7, URZ ;  /* 0x000000070e097899 */ /* 0x000fe4000800063f */
[----:B------:R-:W-:Y:S05]  /*4d80*/  UIADD3 UR7, UR26, 0x80, UR10 ;  /* 0x000000801a077890 */ /* 0x000fea000fffe00a */
[----:B------:R-:W3:Y:S01]  /*4d90*/  LDL R2, [R1+0x80] ;  /* 0x0000800001027983 */ /* 0x000ee20000100800 */
[----:B------:R-:W-:Y:S02]  /*4da0*/  UIADD3 UR11, UR10, 0x80, URZ ;  /* 0x000000800a0b7890 */ /* 0x000fe4000fffe03f */
[----:B------:R-:W-:Y:S01]  /*4db0*/  UIADD3 UR7, UR7, -UR19, URZ ;  /* 0x8000001307077290 */ /* 0x000fe2000fffe03f */
[----:B------:R-:W4:Y:S01]  /*4dc0*/  LDL R195, [R1+0x70] ;  /* 0x0000700001c37983 */ /* 0x000f220000100800 */
[----:B------:R-:W-:Y:S02]  /*4dd0*/  UISETP.GT.AND UP3, UPT, UR14, UR27, UPT ;  /* 0x0000001b0e00728c */ /* 0x000fe4000bf64270 */
[----:B------:R-:W-:Y:S01]  /*4de0*/  UISETP.GE.AND UP0, UPT, UR9, UR7, UPT ;  /* 0x000000070900728c */ /* 0x000fe2000bf06270 */
[----:B------:R-:W4:Y:S01]  /*4df0*/  LDL.64 R196, [R1+0x78] ;  /* 0x0000780001c47983 */ /* 0x000f220000100a00 */
[----:B------:R-:W-:Y:S02]  /*4e00*/  UIADD3 UR7, UR15, -0x4498517b, URZ ;  /* 0xbb67ae850f077890 */ /* 0x000fe4000fffe03f */
[----:B------:R-:W-:Y:S01]  /*4e10*/  UISETP.LT.AND UP0, UPT, UR11, UR19, UP0 ;  /* 0x000000130b00728c */ /* 0x000fe20008701270 */
[----:B------:R-:W1:Y:S01]  /*4e20*/  S2R R194, SR_TID.X ;  /* 0x0000000000c27919 */ /* 0x000e620000002100 */
[----:B------:R-:W1:Y:S02]  /*4e30*/  S2R R191, SR_TID.X ;  /* 0x0000000000bf7919 */ /* 0x000e640000002100 */
[----:B-1----:R-:W-:Y:S01]  /*4e40*/  SHF.R.S32.HI R191, RZ, 0x1f, R191 ;  /* 0x0000001fffbf7819 */ /* 0x002fe200000114bf */
[----:B------:R-:W-:Y:S04]  /*4e50*/  DEPBAR.LE SB0, 0x0 ;  /* 0x000080000000791a */ /* 0x000fe80000000000 */
[----:B------:R-:W-:Y:S01]  /*4e60*/  LEA.HI R191, R191, R194, RZ, 0x7 ;  /* 0x000000c2bfbf7211 */ /* 0x000fe200078f38ff */
[----:B------:R-:W-:Y:S03]  /*4e70*/  BAR.SYNC.DEFER_BLOCKING 0x0 ;  /* 0x0000000000007b1d */ /* 0x000fe60000010000 */
[----:B------:R-:W-:Y:S03]  /*4e80*/  SHF.R.S32.HI R191, RZ, 0x7, R191 ;  /* 0x00000007ffbf7819 */ /* 0x000fe600000114bf */
[----:B------:R-:W-:Y:S08]  /*4e90*/  LDSM.16.M88.4 R64, [R184] ;  /* 0x00000000b840783b */ /* 0x000ff00000000200 */
[----:B------:R-:W1:Y:S08]  /*4ea0*/  LDSM.16.M88.4 R16, [R181+UR4+0xc000] ;  /* 0x00c00004b510783b */ /* 0x000e700008000200 */
[----:B------:R-:W1:Y:S08]  /*4eb0*/  LDSM.16.M88.4 R60, [R184+0x2000] ;  /* 0x00200000b83c783b */ /* 0x000e700000000200 */
[----:B------:R-:W1:Y:S08]  /*4ec0*/  LDSM.16.M88.4 R32, [R181+UR4+0xc800] ;  /* 0x00c80004b520783b */ /* 0x000e700008000200 */
[----:B------:R-:W1:Y:S08]  /*4ed0*/  LDSM.16.M88.4 R48, [R181+UR4+0xd000] ;  /* 0x00d00004b530783b */ /* 0x000e700008000200 */
[----:B------:R-:W1:Y:S02]  /*4ee0*/  LDSM.16.M88.4 R132, [R181+UR4+0xd800] ;  /* 0x00d80004b584783b */ /* 0x000e640008000200 */
[-C--:B-1----:R-:W-:Y:S06]  /*4ef0*/  HMMA.16816.F32 R4, R64, R16.reuse, RZ ;  /* 0x000000104004723c */ /* 0x082fec00000018ff */
[----:B------:R-:W-:Y:S01]  /*4f00*/  LDSM.16.M88.4 R140, [R183] ;  /* 0x00000000b78c783b */ /* 0x000fe20000000200 */
[C---:B------:R-:W-:Y:S07]  /*4f10*/  HMMA.16816.F32 R8, R60.reuse, R16, RZ ;  /* 0x000000103c08723c */ /* 0x040fee00000018ff */
[----:B------:R-:W-:Y:S01]  /*4f20*/  LDSM.16.M88.4 R148, [R183+0x800] ;  /* 0x00080000b794783b */ /* 0x000fe20000000200 */
[-C--:B------:R-:W-:Y:S07]  /*4f30*/  HMMA.16816.F32 R12, R60, R18.reuse, RZ ;  /* 0x000000123c0c723c */ /* 0x080fee00000018ff */
[----:B------:R-:W-:Y:S01]  /*4f40*/  LDSM.16.M88.4 R152, [R183+0x1000] ;  /* 0x00100000b798783b */ /* 0x000fe20000000200 */
[C---:B------:R-:W-:Y:S07]  /*4f50*/  HMMA.16816.F32 R16, R64.reuse, R18, RZ ;  /* 0x000000124010723c */ /* 0x040fee00000018ff */
[----:B------:R-:W-:Y:S01]  /*4f60*/  LDSM.16.M88.4 R160, [R180] ;  /* 0x00000000b4a0783b */ /* 0x000fe20000000200 */
[-C--:B------:R-:W-:Y:S06]  /*4f70*/  HMMA.16816.F32 R20, R64, R32.reuse, RZ ;  /* 0x000000204014723c */ /* 0x080fec00000018ff */
[C---:B------:R-:W-:Y:S01]  /*4f80*/  HMMA.16816.F32 R24, R60.reuse, R32, RZ ;  /* 0x000000203c18723c */ /* 0x040fe200000018ff */
[----:B------:R-:W-:Y:S05]  /*4f90*/  LDSM.16.M88.4 R168, [R180+0x800] ;  /* 0x00080000b4a8783b */ /* 0x000fea0000000200 */
[-C--:B------:R-:W-:Y:S03]  /*4fa0*/  HMMA.16816.F32 R28, R60, R34.reuse, RZ ;  /* 0x000000223c1c723c */ /* 0x080fe600000018ff */
[----:B------:R-:W-:Y:S03]  /*4fb0*/  LDSM.16.M88.4 R172, [R180+0x1800] ;  /* 0x00180000b4ac783b */ /* 0x000fe60000000200 */
[C---:B------:R-:W-:Y:S05]  /*4fc0*/  HMMA.16816.F32 R32, R64.reuse, R34, RZ ;  /* 0x000000224020723c */ /* 0x040fea00000018ff */
[----:B------:R-:W4:Y:S01]  /*4fd0*/  LDL R194, [R1+0x8] ;  /* 0x0000080001c27983 */ /* 0x000f220000100800 */
[-C--:B------:R-:W-:Y:S06]  /*4fe0*/  HMMA.16816.F32 R36, R64, R48.reuse, RZ ;  /* 0x000000304024723c */ /* 0x080fec00000018ff */
[C---:B------:R-:W-:Y:S06]  /*4ff0*/  HMMA.16816.F32 R40, R60.reuse, R48, RZ ;  /* 0x000000303c28723c */ /* 0x040fec00000018ff */
[-C--:B------:R-:W-:Y:S06]  /*5000*/  HMMA.16816.F32 R44, R60, R50.reuse, RZ ;  /* 0x000000323c2c723c */ /* 0x080fec00000018ff */
[C---:B------:R-:W-:Y:S06]  /*5010*/  HMMA.16816.F32 R48, R64.reuse, R50, RZ ;  /* 0x000000324030723c */ /* 0x040fec00000018ff */
[-C--:B------:R-:W-:Y:S06]  /*5020*/  HMMA.16816.F32 R52, R64, R132.reuse, RZ ;  /* 0x000000844034723c */ /* 0x080fec00000018ff */
[C---:B------:R-:W-:Y:S06]  /*5030*/  HMMA.16816.F32 R56, R60.reuse, R132, RZ ;  /* 0x000000843c38723c */ /* 0x040fec00000018ff */
[-C--:B------:R-:W-:Y:S06]  /*5040*/  HMMA.16816.F32 R60, R60, R134.reuse, RZ ;  /* 0x000000863c3c723c */ /* 0x080fec00000018ff */
[----:B------:R-:W-:Y:S01]  /*5050*/  HMMA.16816.F32 R64, R64, R134, RZ ;  /* 0x000000864040723c */ /* 0x000fe200000018ff */
[----:B------:R-:W-:Y:S01]  /*5060*/  LDSM.16.M88.4 R132, [R183+0x1800] ;  /* 0x00180000b784783b */ /* 0x000fe20000000200 */
[----:B--2---:R-:W-:Y:S02]  /*5070*/  R2P PR, R0, 0x6 ;  /* 0x0000000600007804 */ /* 0x004fe40000000000 */
[----:B------:R-:W-:Y:S03]  /*5080*/  PLOP3.LUT P5, PT, PT, PT, UP0, 0x80, 0x0 ;  /* 0x000000000000781c */ /* 0x000fe60003faf008 */
[----:B------:R-:W-:Y:S04]  /*5090*/  SEL R179, R190, 0xffffffe0, !P1 ;  /* 0xffffffe0beb37807 */ /* 0x000fe80004800000 */
[----:B------:R-:W-:Y:S01]  /*50a0*/  SEL R178, R189, 0xffffffc0, !P2 ;  /* 0xffffffc0bdb27807 */ /* 0x000fe20005000000 */
[----:B------:R-:W2:Y:S01]  /*50b0*/  LDL R190, [R1+0x5c] ;  /* 0x00005c0001be7983 */ /* 0x000ea20000100800 */
[C---:B------:R-:W-:Y:S03]  /*50c0*/  IMAD.IADD R0, R184.reuse, 0x1, R179 ;  /* 0x00000001b8007824 */ /* 0x040fe600078e02b3 */
[----:B------:R-:W-:Y:S02]  /*50d0*/  IMAD.IADD R164, R184, 0x1, R178 ;  /* 0x00000001b8a47824 */ /* 0x000fe400078e02b2 */
[----:B------:R-:W1:Y:S08]  /*50e0*/  LDSM.16.M88.4 R136, [R0] ;  /* 0x000000000088783b */ /* 0x000e700000000200 */
[----:B------:R-:W3:Y:S08]  /*50f0*/  LDSM.16.M88.4 R144, [R0+0x2000] ;  /* 0x002000000090783b */ /* 0x000ef00000000200 */
[----:B------:R-:W3:Y:S08]  /*5100*/  LDSM.16.M88.4 R156, [R164] ;  /* 0x00000000a49c783b */ /* 0x000ef00000000200 */
[----:B------:R-:W4:Y:S01]  /*5110*/  LDSM.16.M88.4 R164, [R164+0x2000] ;  /* 0x00200000a4a4783b */ /* 0x000f220000000200 */
[-C--:B-1----:R-:W-:Y:S06]  /*5120*/  HMMA.16816.F32 R4, R136, R140.reuse, R4 ;  /* 0x0000008c8804723c */ /* 0x082fec0000001804 */
[C---:B---3--:R-:W-:Y:S06]  /*5130*/  HMMA.16816.F32 R8, R144.reuse, R140, R8 ;  /* 0x0000008c9008723c */ /* 0x048fec0000001808 */
[-C--:B------:R-:W-:Y:S06]  /*5140*/  HMMA.16816.F32 R12, R144, R142.reuse, R12 ;  /* 0x0000008e900c723c */ /* 0x080fec000000180c */
[C---:B------:R-:W-:Y:S01]  /*5150*/  HMMA.16816.F32 R16, R136.reuse, R142, R16 ;  /* 0x0000008e8810723c */ /* 0x040fe20000001810 */
[----:B------:R-:W1:Y:S05]  /*5160*/  LDSM.16.M88.4 R140, [R180+0x1000] ;  /* 0x00100000b48c783b */ /* 0x000e6a0000000200 */
[-C--:B------:R-:W-:Y:S06]  /*5170*/  HMMA.16816.F32 R20, R136, R148.reuse, R20 ;  /* 0x000000948814723c */ /* 0x080fec0000001814 */
[C---:B------:R-:W-:Y:S06]  /*5180*/  HMMA.16816.F32 R24, R144.reuse, R148, R24 ;  /* 0x000000949018723c */ /* 0x040fec0000001818 */
[-C--:B------:R-:W-:Y:S01]  /*5190*/  HMMA.16816.F32 R28, R144, R150.reuse, R28 ;  /* 0x00000096901c723c */ /* 0x080fe2000000181c */
[----:B------:R-:W-:Y:S04]  /*51a0*/  IMAD.U32 R148, RZ, RZ, UR14 ;  /* 0x0000000eff947e24 */ /* 0x000fe8000f8e00ff */
[----:B------:R-:W-:Y:S01]  /*51b0*/  IMAD R148, R148, 0x8, R2 ;  /* 0x0000000894947824 */ /* 0x000fe200078e0202 */
[C---:B------:R-:W-:Y:S06]  /*51c0*/  HMMA.16816.F32 R32, R136.reuse, R150, R32 ;  /* 0x000000968820723c */ /* 0x040fec0000001820 */
[-C--:B------:R-:W-:Y:S06]  /*51d0*/  HMMA.16816.F32 R36, R136, R152.reuse, R36 ;  /* 0x000000988824723c */ /* 0x080fec0000001824 */
[C---:B------:R-:W-:Y:S06]  /*51e0*/  HMMA.16816.F32 R40, R144.reuse, R152, R40 ;  /* 0x000000989028723c */ /* 0x040fec0000001828 */
[-C--:B------:R-:W-:Y:S06]  /*51f0*/  HMMA.16816.F32 R44, R144, R154.reuse, R44 ;  /* 0x0000009a902c723c */ /* 0x080fec000000182c */
[C---:B------:R-:W-:Y:S06]  /*5200*/  HMMA.16816.F32 R48, R136.reuse, R154, R48 ;  /* 0x0000009a8830723c */ /* 0x040fec0000001830 */
[-C--:B------:R-:W-:Y:S05]  /*5210*/  HMMA.16816.F32 R52, R136, R132.reuse, R52 ;  /* 0x000000848834723c */ /* 0x080fea0000001834 */
[C---:B------:R-:W-:Y:S01]  /*5220*/  VIADD R154, R148.reuse, 0x4 ;  /* 0x00000004949a7836 */ /* 0x040fe20000000000 */
[C---:B------:R-:W-:Y:S05]  /*5230*/  HMMA.16816.F32 R56, R144.reuse, R132, R56 ;  /* 0x000000849038723c */ /* 0x040fea0000001838 */
[----:B------:R-:W-:Y:S01]  /*5240*/  IMAD.WIDE.U32 R148, R148, -0x326172a9, RZ ;  /* 0xcd9e8d5794947825 */ /* 0x000fe200078e00ff */
[-C--:B------:R-:W-:Y:S01]  /*5250*/  HMMA.16816.F32 R60, R144, R134.reuse, R60 ;  /* 0x00000086903c723c */ /* 0x080fe2000000183c */
[----:B------:R-:W-:Y:S04]  /*5260*/  LDSM.16.M88.4 R144, [R182+0x800] ;  /* 0x00080000b690783b */ /* 0x000fe80000000200 */
[----:B------:R-:W-:Y:S01]  /*5270*/  IMAD.WIDE.U32 R154, R154, -0x326172a9, RZ ;  /* 0xcd9e8d579a9a7825 */ /* 0x000fe200078e00ff */
[----:B------:R-:W-:Y:S03]  /*5280*/  HMMA.16816.F32 R64, R136, R134, R64 ;  /* 0x000000868840723c */ /* 0x000fe60000001840 */
[----:B------:R-:W-:Y:S03]  /*5290*/  LDSM.16.M88.4 R136, [R182] ;  /* 0x00000000b688783b */ /* 0x000fe60000000200 */
[-C--:B------:R-:W-:Y:S06]  /*52a0*/  HMMA.16816.F32 R4, R156, R160.reuse, R4 ;  /* 0x000000a09c04723c */ /* 0x080fec0000001804 */
[C---:B----4-:R-:W-:Y:S06]  /*52b0*/  HMMA.16816.F32 R8, R164.reuse, R160, R8 ;  /* 0x000000a0a408723c */ /* 0x050fec0000001808 */
[-C--:B------:R-:W-:Y:S06]  /*52c0*/  HMMA.16816.F32 R12, R164, R162.reuse, R12 ;  /* 0x000000a2a40c723c */ /* 0x080fec000000180c */
[C---:B------:R-:W-:Y:S06]  /*52d0*/  HMMA.16816.F32 R16, R156.reuse, R162, R16 ;  /* 0x000000a29c10723c */ /* 0x040fec0000001810 */
[-C--:B------:R-:W-:Y:S06]  /*52e0*/  HMMA.16816.F32 R20, R156, R168.reuse, R20 ;  /* 0x000000a89c14723c */ /* 0x080fec0000001814 */
[C---:B------:R-:W-:Y:S06]  /*52f0*/  HMMA.16816.F32 R24, R164.reuse, R168, R24 ;  /* 0x000000a8a418723c */ /* 0x040fec0000001818 */
[-C--:B------:R-:W-:Y:S06]  /*5300*/  HMMA.16816.F32 R28, R164, R170.reuse, R28 ;  /* 0x000000aaa41c723c */ /* 0x080fec000000181c */
[C---:B------:R-:W-:Y:S06]  /*5310*/  HMMA.16816.F32 R32, R156.reuse, R170, R32 ;  /* 0x000000aa9c20723c */ /* 0x040fec0000001820 */
[-C--:B-1----:R-:W-:Y:S06]  /*5320*/  HMMA.16816.F32 R36, R156, R140.reuse, R36 ;  /* 0x0000008c9c24723c */ /* 0x082fec0000001824 */
[C---:B------:R-:W-:Y:S06]  /*5330*/  HMMA.16816.F32 R40, R164.reuse, R140, R40 ;  /* 0x0000008ca428723c */ /* 0x040fec0000001828 */
[-C--:B------:R-:W-:Y:S05]  /*5340*/  HMMA.16816.F32 R44, R164, R142.reuse, R44 ;  /* 0x0000008ea42c723c */ /* 0x080fea000000182c */
[----:B------:R-:W-:Y:S01]  /*5350*/  IMAD.IADD R140, R0, 0x1, R178 ;  /* 0x00000001008c7824 */ /* 0x000fe200078e02b2 */
[C---:B------:R-:W-:Y:S01]  /*5360*/  HMMA.16816.F32 R48, R156.reuse, R142, R48 ;  /* 0x0000008e9c30723c */ /* 0x040fe20000001830 */
[----:B------:R-:W-:Y:S03]  /*5370*/  IMAD.U32 R0, RZ, RZ, UR25 ;  /* 0x00000019ff007e24 */ /* 0x000fe6000f8e00ff */
[----:B------:R-:W1:Y:S01]  /*5380*/  LDSM.16.M88.4 R132, [R140] ;  /* 0x000000008c84783b */ /* 0x000e620000000200 */
[----:B------:R-:W-:Y:S01]  /*5390*/  IMAD R0, R0, 0x2, R191 ;  /* 0x0000000200007824 */ /* 0x000fe200078e02bf */
[-C--:B------:R-:W-:Y:S05]  /*53a0*/  HMMA.16816.F32 R52, R156, R172.reuse, R52 ;  /* 0x000000ac9c34723c */ /* 0x080fea0000001834 */
[----:B------:R-:W-:Y:S01]  /*53b0*/  IMAD.SHL.U32 R0, R0, 0x2, RZ ;  /* 0x0000000200007824 */ /* 0x000fe200078e00ff */
[----:B------:R-:W3:Y:S01]  /*53c0*/  LDSM.16.M88.4 R140, [R140+0x2000] ;  /* 0x002000008c8c783b */ /* 0x000ee20000000200 */
[C---:B------:R-:W-:Y:S04]  /*53d0*/  HMMA.16816.F32 R56, R164.reuse, R172, R56 ;  /* 0x000000aca438723c */ /* 0x040fe80000001838 */
[C---:B------:R-:W-:Y:S01]  /*53e0*/  LOP3.LUT R3, R197.reuse, UR15, R0, 0x96, !PT ;  /* 0x0000000fc5037c12 */ /* 0x040fe2000f8e9600 */
[----:B------:R-:W-:Y:S01]  /*53f0*/  VIADD R2, R0, 0x1 ;  /* 0x0000000100027836 */ /* 0x000fe20000000000 */
[----:B------:R-:W-:Y:S01]  /*5400*/  LOP3.LUT R0, R196, UR7, RZ, 0x3c, !PT ;  /* 0x00000007c4007c12 */ /* 0x000fe2000f8e3cff */
[-C--:B------:R-:W-:Y:S01]  /*5410*/  HMMA.16816.F32 R60, R164, R174.reuse, R60 ;  /* 0x000000aea43c723c */ /* 0x080fe2000000183c */
[----:B------:R-:W4:Y:S01]  /*5420*/  LDL R196, [R1+0x44] ;  /* 0x0000440001c47983 */ /* 0x000f220000100800 */
[----:B------:R-:W-:Y:S02]  /*5430*/  UIADD3 UR7, UR20, 0x3c6ef372, URZ ;  /* 0x3c6ef37214077890 */ /* 0x000fe4000fffe03f */
[----:B------:R-:W-:Y:S01]  /*5440*/  LOP3.LUT R152, R197, UR15, R2, 0x96, !PT ;  /* 0x0000000fc5987c12 */ /* 0x000fe2000f8e9602 */
[----:B------:R-:W-:Y:S01]  /*5450*/  IMAD.WIDE.U32 R2, R3, -0x326172a9, RZ ;  /* 0xcd9e8d5703027825 */ /* 0x000fe200078e00ff */
[----:B------:R-:W-:Y:S01]  /*5460*/  HMMA.16816.F32 R64, R156, R174, R64 ;  /* 0x000000ae9c40723c */ /* 0x000fe20000001840 */
[----:B------:R-:W4:Y:S04]  /*5470*/  LDL R174, [R1+0x1c] ;  /* 0x00001c0001ae7983 */ /* 0x000f280000100800 */
[--C-:B------:R-:W-:Y:S01]  /*5480*/  LOP3.LUT R168, R3, UR8, R154.reuse, 0x96, !PT ;  /* 0x0000000803a87c12 */ /* 0x100fe2000f8e969a */
[----:B------:R-:W-:Y:S01]  /*5490*/  IMAD.WIDE.U32 R152, R152, -0x326172a9, RZ ;  /* 0xcd9e8d5798987825 */ /* 0x000fe200078e00ff */
[-C--:B------:R-:W-:Y:S01]  /*54a0*/  LOP3.LUT R156, R149, R195.reuse, RZ, 0x3c, !PT ;  /* 0x000000c3959c7212 */ /* 0x080fe200078e3cff */
[----:B------:R-:W2:Y:S03]  /*54b0*/  S2R R165, SR_TID.X ;  /* 0x0000000000a57919 */ /* 0x000ea60000002100 */
[----:B------:R-:W-:Y:S01]  /*54c0*/  LOP3.LUT R158, R155, R195, RZ, 0x3c, !PT ;  /* 0x000000c39b9e7212 */ /* 0x000fe200078e3cff */
[----:B------:R-:W-:Y:S01]  /*54d0*/  IMAD.WIDE.U32 R156, R156, -0x2daee0ad, RZ ;  /* 0xd2511f539c9c7825 */ /* 0x000fe200078e00ff */
[----:B------:R-:W-:Y:S01]  /*54e0*/  LOP3.LUT R170, R153, UR8, R154, 0x96, !PT ;  /* 0x0000000899aa7c12 */ /* 0x000fe2000f8e969a */
[----:B------:R-:W4:Y:S01]  /*54f0*/  LDL R155, [R1+0x30] ;  /* 0x00003000019b7983 */ /* 0x000f220000100800 */
[--C-:B------:R-:W-:Y:S01]  /*5500*/  LOP3.LUT R166, R3, UR8, R148.reuse, 0x96, !PT ;  /* 0x0000000803a67c12 */ /* 0x100fe2000f8e9694 */
[----:B------:R-:W-:Y:S01]  /*5510*/  IMAD.WIDE.U32 R158, R158, -0x2daee0ad, RZ ;  /* 0xd2511f539e9e7825 */ /* 0x000fe200078e00ff */
[C---:B------:R-:W-:Y:S01]  /*5520*/  LOP3.LUT R162, R0.reuse, R157, RZ, 0x3c, !PT ;  /* 0x0000009d00a27212 */ /* 0x040fe200078e3cff */
[-C--:B-1----:R-:W-:Y:S01]  /*5530*/  HMMA.16816.F32 R4, R132, R136.reuse, R4 ;  /* 0x000000888404723c */ /* 0x082fe20000001804 */
[----:B------:R-:W4:Y:S01]  /*5540*/  LDL R195, [R1+0x48] ;  /* 0x0000480001c37983 */ /* 0x000f220000100800 */
[----:B------:R-:W-:Y:S03]  /*5550*/  IMAD.MOV.U32 R175, RZ, RZ, 0x8 ;  /* 0x00000008ffaf7424 */ /* 0x000fe600078e00ff */
[----:B------:R-:W-:Y:S01]  /*5560*/  LOP3.LUT R160, R0, R159, RZ, 0x3c, !PT ;  /* 0x0000009f00a07212 */ /* 0x000fe200078e3cff */
[----:B------:R-:W-:Y:S01]  /*5570*/  IMAD.WIDE.U32 R162, R162, -0x326172a9, RZ ;  /* 0xcd9e8d57a2a27825 */ /* 0x000fe200078e00ff */
[----:B------:R-:W-:Y:S01]  /*5580*/  LOP3.LUT R164, R153, UR8, R148, 0x96, !PT ;  /* 0x0000000899a47c12 */ /* 0x000fe2000f8e9694 */
[C---:B---3--:R-:W-:Y:S01]  /*5590*/  HMMA.16816.F32 R8, R140.reuse, R136, R8 ;  /* 0x000000888c08723c */ /* 0x048fe20000001808 */
[----:B------:R-:W3:Y:S01]  /*55a0*/  LDL R137, [R1+0x20] ;  /* 0x0000200001897983 */ /* 0x000ee20000100800 */
[----:B------:R-:W-:Y:S01]  /*55b0*/  UIADD3 UR8, UR20, 0x78dde6e4, URZ ;  /* 0x78dde6e414087890 */ /* 0x000fe2000fffe03f */
[----:B------:R-:W-:Y:S01]  /*55c0*/  IMAD.U32 R0, RZ, RZ, UR9 ;  /* 0x00000009ff007e24 */ /* 0x000fe2000f8e00ff */
[C---:B------:R-:W-:Y:S01]  /*55d0*/  LOP3.LUT R154, R163.reuse, UR7, R2, 0x96, !PT ;  /* 0x00000007a39a7c12 */ /* 0x040fe2000f8e9602 */
[----:B------:R-:W-:Y:S01]  /*55e0*/  IMAD.WIDE.U32 R160, R160, -0x326172a9, RZ ;  /* 0xcd9e8d57a0a07825 */ /* 0x000fe200078e00ff */
[----:B------:R-:W-:Y:S01]  /*55f0*/  LOP3.LUT R157, R163, UR7, R152, 0x96, !PT ;  /* 0x00000007a39d7c12 */ /* 0x000fe2000f8e9698 */
[----:B------:R-:W1:Y:S01]  /*5600*/  LDSM.16.M88.4 R148, [R182+0x1000] ;  /* 0x00100000b694783b */ /* 0x000e620000000200 */
[-C--:B------:R-:W-:Y:S01]  /*5610*/  HMMA.16816.F32 R12, R140, R138.reuse, R12 ;  /* 0x0000008a8c0c723c */ /* 0x080fe2000000180c */
[----:B------:R-:W-:Y:S02]  /*5620*/  UIADD3 UR9, UR20, -0x255992d5, URZ ;  /* 0xdaa66d2b14097890 */ /* 0x000fe4000fffe03f */
[C---:B------:R-:W-:Y:S01]  /*5630*/  LOP3.LUT R173, R161.reuse, UR7, R2, 0x96, !PT ;  /* 0x00000007a1ad7c12 */ /* 0x040fe2000f8e9602 */
[----:B------:R-:W-:Y:S01]  /*5640*/  IMAD.U32 R136, RZ, RZ, UR26 ;  /* 0x0000001aff887e24 */ /* 0x000fe2000f8e00ff */
[----:B------:R-:W-:Y:S01]  /*5650*/  LOP3.LUT R172, R161, UR7, R152, 0x96, !PT ;  /* 0x00000007a1ac7c12 */ /* 0x000fe2000f8e9698 */
[C---:B------:R-:W-:Y:S01]  /*5660*/  HMMA.16816.F32 R16, R132.reuse, R138, R16 ;  /* 0x0000008a8410723c */ /* 0x040fe20000001810 */
[----:B------:R-:W3:Y:S01]  /*5670*/  LDL R2, [R1+0x28] ;  /* 0x0000280001027983 */ /* 0x000ee20000100800 */
[----:B------:R-:W-:Y:S03]  /*5680*/  UIADD3 UR7, UR15, 0x76cf5d0a, URZ ;  /* 0x76cf5d0a0f077890 */ /* 0x000fe6000fffe03f */
[----:B------:R-:W3:Y:S01]  /*5690*/  LDL R139, [R1+0x34] ;  /* 0x00003400018b7983 */ /* 0x000ee20000100800 */
[----:B------:R-:W-:Y:S01]  /*56a0*/  IMAD.WIDE.U32 R166, R166, -0x2daee0ad, RZ ;  /* 0xd2511f53a6a67825 */ /* 0x000fe200078e00ff */
[-C--:B------:R-:W-:Y:S02]  /*56b0*/  HMMA.16816.F32 R20, R132, R144.reuse, R20 ;  /* 0x000000908414723c */ /* 0x080fe40000001814 */
[----:B------:R-:W3:Y:S02]  /*56c0*/  LDL R138, [R1+0x38] ;  /* 0x00003800018a7983 */ /* 0x000ee40000100800 */
[----:B------:R-:W-:Y:S01]  /*56d0*/  LOP3.LUT R161, R167, UR7, R156, 0x96, !PT ;  /* 0x00000007a7a17c12 */ /* 0x000fe2000f8e969c */
[----:B------:R-:W-:Y:S01]  /*56e0*/  IMAD.WIDE.U32 R168, R168, -0x2daee0ad, RZ ;  /* 0xd2511f53a8a87825 */ /* 0x000fe200078e00ff */
[C---:B------:R-:W-:Y:S05]  /*56f0*/  HMMA.16816.F32 R24, R140.reuse, R144, R24 ;  /* 0x000000908c18723c */ /* 0x040fea0000001818 */
[----:B------:R-:W-:Y:S01]  /*5700*/  LOP3.LUT R159, R169, UR7, R158, 0x96, !PT ;  /* 0x00000007a99f7c12 */ /* 0x000fe2000f8e969e */
[-C--:B------:R-:W-:Y:S05]  /*5710*/  HMMA.16816.F32 R28, R140, R146.reuse, R28 ;  /* 0x000000928c1c723c */ /* 0x080fea000000181c */
[----:B--2---:R-:W-:Y:S01]  /*5720*/  @!P5 IADD3 R136, -R136, 0x1, R190 ;  /* 0x000000018888d810 */ /* 0x004fe20007ffe1be */
[C---:B------:R-:W-:Y:S01]  /*5730*/  HMMA.16816.F32 R32, R132.reuse, R146, R32 ;  /* 0x000000928420723c */ /* 0x040fe20000001820 */
[----:B------:R-:W2:Y:S04]  /*5740*/  LDL R147, [R1] ;  /* 0x0000000001937983 */ /* 0x000ea80000100800 */
[----:B------:R-:W-:Y:S01]  /*5750*/  @!P5 IADD3 R3, R0, UR19, R136 ;  /* 0x000000130003dc10 */ /* 0x000fe2000fffe088 */
[----:B------:R-:W-:Y:S01]  /*5760*/  @!P5 IMAD.SHL.U32 R0, R165, 0x2, RZ ;  /* 0x00000002a500d824 */ /* 0x000fe200078e00ff */
[----:B------:R-:W2:Y:S01]  /*5770*/  LDL R136, [R1+0x24] ;  /* 0x0000240001887983 */ /* 0x000ea20000100800 */
[-C--:B-1----:R-:W-:Y:S03]  /*5780*/  HMMA.16816.F32 R36, R132, R148.reuse, R36 ;  /* 0x000000948424723c */ /* 0x082fe60000001824 */
[----:B------:R-:W-:Y:S01]  /*5790*/  @!P5 LOP3.LUT R0, R0, 0x6, RZ, 0xc0, !PT ;  /* 0x000000060000d812 */ /* 0x000fe200078ec0ff */
[----:B------:R-:W-:Y:S01]  /*57a0*/  IMAD.WIDE.U32 R164, R164, -0x2daee0ad, RZ ;  /* 0xd2511f53a4a47825 */ /* 0x000fe200078e00ff */
[C---:B------:R-:W-:Y:S01]  /*57b0*/  @!P5 VIADDMNMX R152, R3.reuse, R175, UR19, PT ;  /* 0x000000130398de46 */ /* 0x040fe2000b8001af */
[C---:B------:R-:W-:Y:S01]  /*57c0*/  HMMA.16816.F32 R40, R140.reuse, R148, R40 ;  /* 0x000000948c28723c */ /* 0x040fe20000001828 */
[----:B------:R-:W2:Y:S01]  /*57d0*/  LDL R149, [R1+0x50] ;  /* 0x0000500001957983 */ /* 0x000ea20000100800 */
[----:B------:R-:W-:Y:S03]  /*57e0*/  IMAD.MOV.U32 R175, RZ, RZ, 0x48 ;  /* 0x00000048ffaf7424 */ /* 0x000fe600078e00ff */
[----:B------:R-:W-:Y:S01]  /*57f0*/  @!P5 VIMNMX R153, R3, UR19, PT ;  /* 0x000000130399dc48 */ /* 0x000fe2000bfe0100 */
[----:B------:R-:W-:Y:S01]  /*5800*/  @!P5 IMAD R0, R191, 0x40, R0 ;  /* 0x00000040bf00d824 */ /* 0x000fe200078e0200 */
[C---:B------:R-:W-:Y:S01]  /*5810*/  @!P5 VIADDMNMX R145, R3.reuse, R175, UR19, PT ;  /* 0x000000130391de46 */ /* 0x040fe2000b8001af */
[----:B------:R-:W-:Y:S01]  /*5820*/  IMAD.MOV.U32 R191, RZ, RZ, 0x40 ;  /* 0x00000040ffbf7424 */ /* 0x000fe200078e00ff */
[----:B------:R-:W2:Y:S01]  /*5830*/  LDL R175, [R1+0x10] ;  /* 0x0000100001af7983 */ /* 0x000ea20000100800 */
[-C--:B------:R-:W-:Y:S03]  /*5840*/  HMMA.16816.F32 R44, R140, R150.reuse, R44 ;  /* 0x000000968c2c723c */ /* 0x080fe6000000182c */
[----:B------:R-:W-:Y:S01]  /*5850*/  @!P5 VIADDMNMX R144, R3, R191, UR19, PT ;  /* 0x000000130390de46 */ /* 0x000fe2000b8001bf */
[----:B------:R-:W-:Y:S01]  /*5860*/  @!P5 VIADD R0, R0, UR10 ;  /* 0x0000000a0000dc36 */ /* 0x000fe20008000000 */
[----:B------:R-:W-:Y:S01]  /*5870*/  LOP3.LUT R163, R165, UR7, R156, 0x96, !PT ;  /* 0x00000007a5a37c12 */ /* 0x000fe2000f8e969c */
[----:B------:R-:W2:Y:S01]  /*5880*/  LDL R3, [R1+0x40] ;  /* 0x0000400001037983 */ /* 0x000ea20000100800 */
[C---:B------:R-:W-:Y:S03]  /*5890*/  HMMA.16816.F32 R48, R132.reuse, R150, R48 ;  /* 0x000000968430723c */ /* 0x040fe60000001830 */
[----:B------:R-:W2:Y:S01]  /*58a0*/  LDL R156, [R1+0x2c] ;  /* 0x00002c00019c7983 */ /* 0x000ea20000100800 */
[----:B------:R-:W-:Y:S01]  /*58b0*/  @!P5 ISETP.GE.AND P4, PT, R0, R153, PT ;  /* 0x000000990000d20c */ /* 0x000fe20003f86270 */
[----:B------:R-:W-:Y:S01]  /*58c0*/  IMAD.WIDE.U32 R170, R170, -0x2daee0ad, RZ ;  /* 0xd2511f53aaaa7825 */ /* 0x000fe200078e00ff */
[C---:B------:R-:W-:Y:S01]  /*58d0*/  @!P5 ISETP.GE.AND P1, PT, R0.reuse, R152, PT ;  /* 0x000000980000d20c */ /* 0x040fe20003f26270 */
[----:B------:R-:W2:Y:S01]  /*58e0*/  LDL R191, [R1+0x4] ;  /* 0x0000040001bf7983 */ /* 0x000ea20000100800 */
[CC--:B------:R-:W-:Y:S02]  /*58f0*/  @!P5 ISETP.GE.AND P3, PT, R0.reuse, R144.reuse, PT ;  /* 0x000000900000d20c */ /* 0x0c0fe40003f66270 */
[-C--:B------:R-:W-:Y:S01]  /*5900*/  @!P5 ISETP.GE.AND P0, PT, R0, R145.reuse, PT ;  /* 0x000000910000d20c */ /* 0x080fe20003f06270 */
[----:B------:R-:W2:Y:S01]  /*5910*/  LDL R151, [R1+0x4c] ;  /* 0x00004c0001977983 */ /* 0x000ea20000100800 */
[----:B------:R-:W-:Y:S01]  /*5920*/  LOP3.LUT R158, R171, UR7, R158, 0x96, !PT ;  /* 0x00000007ab9e7c12 */ /* 0x000fe2000f8e969e */
[----:B------:R-:W-:Y:S02]  /*5930*/  UIADD3 UR7, UR15, 0x32370b8f, URZ ;  /* 0x32370b8f0f077890 */ /* 0x000fe4000fffe03f */
[----:B------:R-:W2:Y:S04]  /*5940*/  LDL R0, [R1+0x60] ;  /* 0x0000600001007983 */ /* 0x000ea80000100800 */
[----:B------:R-:W2:Y:S04]  /*5950*/  LDL R148, [R1+0x14] ;  /* 0x0000140001947983 */ /* 0x000ea80000100800 */
[----:B------:R-:W2:Y:S01]  /*5960*/  LDL R165, [R1+0x58] ;  /* 0x0000580001a57983 */ /* 0x000ea20000100800 */
[C---:B----4-:R-:W-:Y:S01]  /*5970*/  FFMA.FTZ R44, R196.reuse, UR6, R44 ;  /* 0x00000006c42c7c23 */ /* 0x050fe2000801002c */
[C---:B------:R-:W-:Y:S01]  /*5980*/  FFMA.FTZ R46, R196.reuse, UR6, R46 ;  /* 0x00000006c42e7c23 */ /* 0x040fe2000801002e */
[C---:B------:R-:W-:Y:S01]  /*5990*/  FFMA.FTZ R48, R196.reuse, UR6, R48 ;  /* 0x00000006c4307c23 */ /* 0x040fe20008010030 */
[----:B------:R-:W-:Y:S01]  /*59a0*/  FFMA.FTZ R50, R196, UR6, R50 ;  /* 0x00000006c4327c23 */ /* 0x000fe20008010032 */
[C---:B------:R-:W-:Y:S01]  /*59b0*/  FADD.FTZ R146, R174.reuse, R4 ;  /* 0x00000004ae927221 */ /* 0x040fe20000010000 */
[C---:B------:R-:W-:Y:S01]  /*59c0*/  FADD.FTZ R6, R174.reuse, R6 ;  /* 0x00000006ae067221 */ /* 0x040fe20000010000 */
[----:B------:R-:W4:Y:S01]  /*59d0*/  LDL R4, [R1+0x68] ;  /* 0x0000680001047983 */ /* 0x000f220000100800 */
[C---:B------:R-:W-:Y:S01]  /*59e0*/  FADD.FTZ R8, R174.reuse, R8 ;  /* 0x00000008ae087221 */ /* 0x040fe20000010000 */
[----:B------:R-:W-:Y:S01]  /*59f0*/  FADD.FTZ R10, R174, R10 ;  /* 0x0000000aae0a7221 */ /* 0x000fe20000010000 */
[----:B------:R-:W-:Y:S01]  /*5a00*/  @!P5 FSEL R146, R146, -INF , !P4 ;  /* 0xff8000009292d808 */ /* 0x000fe20006000000 */
[----:B------:R-:W4:Y:S01]  /*5a10*/  LDL R174, [R1+0xc] ;  /* 0x00000c0001ae7983 */ /* 0x000f220000100800 */
[----:B------:R-:W-:Y:S02]  /*5a20*/  @!P5 FSEL R6, R6, -INF , !P1 ;  /* 0xff8000000606d808 */ /* 0x000fe40004800000 */
[-C--:B------:R-:W-:Y:S02]  /*5a30*/  @!P5 ISETP.GE.AND P1, PT, R252, R144.reuse, PT ;  /* 0x00000090fc00d20c */ /* 0x080fe40003f26270 */
[----:B------:R-:W-:Y:S02]  /*5a40*/  @!P5 FSEL R8, R8, -INF , !P3 ;  /* 0xff8000000808d808 */ /* 0x000fe40005800000 */
[----:B------:R-:W-:Y:S01]  /*5a50*/  @!P5 ISETP.GE.AND P3, PT, R252, R145, PT ;  /* 0x00000091fc00d20c */ /* 0x000fe20003f66270 */
[C---:B------:R-:W-:Y:S01]  /*5a60*/  FFMA.FTZ R21, R155.reuse, UR6, R21 ;  /* 0x000000069b157c23 */ /* 0x040fe20008010015 */
[----:B------:R-:W-:Y:S01]  /*5a70*/  @!P5 FSEL R10, R10, -INF , !P0 ;  /* 0xff8000000a0ad808 */ /* 0x000fe20004000000 */
[C---:B------:R-:W-:Y:S01]  /*5a80*/  FFMA.FTZ R23, R155.reuse, UR6, R23 ;  /* 0x000000069b177c23 */ /* 0x040fe20008010017 */
[----:B------:R-:W-:Y:S01]  /*5a90*/  @!P5 ISETP.GE.AND P0, PT, R252, R153, PT ;  /* 0x00000099fc00d20c */ /* 0x000fe20003f06270 */
[C---:B------:R-:W-:Y:S01]  /*5aa0*/  FFMA.FTZ R25, R155.reuse, UR6, R25 ;  /* 0x000000069b197c23 */ /* 0x040fe20008010019 */
[----:B------:R-:W-:Y:S01]  /*5ab0*/  FFMA.FTZ R27, R155, UR6, R27 ;  /* 0x000000069b1b7c23 */ /* 0x000fe2000801001b */
[----:B------:R-:W-:Y:S04]  /*5ac0*/  IMAD.WIDE.U32 R154, R154, -0x2daee0ad, RZ ;  /* 0xd2511f539a9a7825 */ /* 0x000fe800078e00ff */
[C---:B------:R-:W-:Y:S01]  /*5ad0*/  FFMA.FTZ R49, R195.reuse, UR6, R49 ;  /* 0x00000006c3317c23 */ /* 0x040fe20008010031 */
[C---:B------:R-:W-:Y:S01]  /*5ae0*/  FFMA.FTZ R51, R195.reuse, UR6, R51 ;  /* 0x00000006c3337c23 */ /* 0x040fe20008010033 */
[----:B------:R-:W-:Y:S01]  /*5af0*/  FFMA.FTZ R45, R195, UR6, R45 ;  /* 0x00000006c32d7c23 */ /* 0x000fe2000801002d */
[----:B------:R-:W-:Y:S01]  /*5b00*/  LOP3.LUT R150, R155, UR7, R166, 0x96, !PT ;  /* 0x000000079b967c12 */ /* 0x000fe2000f8e96a6 */
[C---:B---3--:R-:W-:Y:S01]  /*5b10*/  FFMA.FTZ R5, R137.reuse, UR6, R5 ;  /* 0x0000000689057c23 */ /* 0x048fe20008010005 */
[C---:B------:R-:W-:Y:S01]  /*5b20*/  FFMA.FTZ R7, R137.reuse, UR6, R7 ;  /* 0x0000000689077c23 */ /* 0x040fe20008010007 */
[C---:B------:R-:W-:Y:S01]  /*5b30*/  FFMA.FTZ R9, R137.reuse, UR6, R9 ;  /* 0x0000000689097c23 */ /* 0x040fe20008010009 */
[----:B------:R-:W-:Y:S01]  /*5b40*/  FFMA.FTZ R11, R137, UR6, R11 ;  /* 0x00000006890b7c23 */ /* 0x000fe2000801000b */
[----:B------:R-:W3:Y:S01]  /*5b50*/  LDL R166, [R1+0x54] ;  /* 0x0000540001a67983 */ /* 0x000ee20000100800 */
[----:B------:R-:W-:Y:S03]  /*5b60*/  FFMA.FTZ R47, R195, UR6, R47 ;  /* 0x00000006c32f7c23 */ /* 0x000fe6000801002f */
[----:B------:R-:W3:Y:S01]  /*5b70*/  LDL R137, [R1+0x3c] ;  /* 0x00003c0001897983 */ /* 0x000ee20000100800 */
[C---:B------:R-:W-:Y:S01]  /*5b80*/  FFMA.FTZ R13, R2.reuse, UR6, R13 ;  /* 0x00000006020d7c23 */ /* 0x040fe2000801000d */
[C---:B------:R-:W-:Y:S01]  /*5b90*/  FFMA.FTZ R15, R2.reuse, UR6, R15 ;  /* 0x00000006020f7c23 */ /* 0x040fe2000801000f */
[C---:B------:R-:W-:Y:S01]  /*5ba0*/  FFMA.FTZ R17, R2.reuse, UR6, R17 ;  /* 0x0000000602117c23 */ /* 0x040fe20008010011 */
[----:B------:R-:W-:Y:S01]  /*5bb0*/  FFMA.FTZ R19, R2, UR6, R19 ;  /* 0x0000000602137c23 */ /* 0x000fe20008010013 */
[C---:B------:R-:W-:Y:S01]  /*5bc0*/  FFMA.FTZ R28, R139.reuse, UR6, R28 ;  /* 0x000000068b1c7c23 */ /* 0x040fe2000801001c */
[----:B------:R-:W3:Y:S01]  /*5bd0*/  LDL R2, [R1+0x6c] ;  /* 0x00006c0001027983 */ /* 0x000ee20000100800 */
[C---:B------:R-:W-:Y:S01]  /*5be0*/  FFMA.FTZ R30, R139.reuse, UR6, R30 ;  /* 0x000000068b1e7c23 */ /* 0x040fe2000801001e */
[C---:B------:R-:W-:Y:S01]  /*5bf0*/  FFMA.FTZ R32, R139.reuse, UR6, R32 ;  /* 0x000000068b207c23 */ /* 0x040fe20008010020 */
[C---:B------:R-:W-:Y:S01]  /*5c00*/  FFMA.FTZ R29, R138.reuse, UR6, R29 ;  /* 0x000000068a1d7c23 */ /* 0x040fe2000801001d */
[C---:B------:R-:W-:Y:S01]  /*5c10*/  FFMA.FTZ R31, R138.reuse, UR6, R31 ;  /* 0x000000068a1f7c23 */ /* 0x040fe2000801001f */
[C---:B------:R-:W-:Y:S01]  /*5c20*/  FFMA.FTZ R33, R138.reuse, UR6, R33 ;  /* 0x000000068a217c23 */ /* 0x040fe20008010021 */
[----:B------:R-:W-:Y:S01]  /*5c30*/  FFMA.FTZ R34, R139, UR6, R34 ;  /* 0x000000068b227c23 */ /* 0x000fe20008010022 */
[----:B------:R-:W-:Y:S01]  /*5c40*/  FFMA.FTZ R35, R138, UR6, R35 ;  /* 0x000000068a237c23 */ /* 0x000fe20008010023 */
[----:B--2---:R-:W-:Y:S04]  /*5c50*/  @!P5 ISETP.GE.AND P4, PT, R147, R144, PT ;  /* 0x000000909300d20c */ /* 0x004fe80003f86270 */
[----:B------:R-:W-:Y:S02]  /*5c60*/  @!P5 FSEL R9, R9, -INF , !P4 ;  /* 0xff8000000909d808 */ /* 0x000fe40006000000 */
[----:B------:R-:W-:Y:S01]  /*5c70*/  @!P5 ISETP.GE.AND P4, PT, R251, R145, PT ;  /* 0x00000091fb00d20c */ /* 0x000fe20003f86270 */
[C---:B------:R-:W-:Y:S01]  /*5c80*/  FFMA.FTZ R12, R136.reuse, UR6, R12 ;  /* 0x00000006880c7c23 */ /* 0x040fe2000801000c */
[C---:B------:R-:W-:Y:S01]  /*5c90*/  FFMA.FTZ R14, R136.reuse, UR6, R14 ;  /* 0x00000006880e7c23 */ /* 0x040fe2000801000e */
[C---:B------:R-:W-:Y:S01]  /*5ca0*/  FFMA.FTZ R16, R136.reuse, UR6, R16 ;  /* 0x0000000688107c23 */ /* 0x040fe20008010010 */
[----:B------:R-:W-:Y:S01]  /*5cb0*/  @!P5 FSEL R15, R15, -INF , !P4 ;  /* 0xff8000000f0fd808 */ /* 0x000fe20006000000 */
[----:B------:R-:W-:Y:S01]  /*5cc0*/  FFMA.FTZ R18, R136, UR6, R18 ;  /* 0x0000000688127c23 */ /* 0x000fe20008010012 */
[-C--:B------:R-:W-:Y:S01]  /*5cd0*/  @!P5 ISETP.GE.AND P4, PT, R249, R153.reuse, PT ;  /* 0x00000099f900d20c */ /* 0x080fe20003f86270 */
[----:B------:R-:W2:Y:S01]  /*5ce0*/  LDL R136, [R1+0x64] ;  /* 0x0000640001887983 */ /* 0x000ea20000100800 */
[----:B------:R-:W-:Y:S02]  /*5cf0*/  @!P5 FSEL R14, R14, -INF , !P3 ;  /* 0xff8000000e0ed808 */ /* 0x000fe40005800000 */
[----:B------:R-:W-:Y:S02]  /*5d00*/  @!P5 ISETP.GE.AND P3, PT, R250, R153, PT ;  /* 0x00000099fa00d20c */ /* 0x000fe40003f66270 */
[----:B------:R-:W-:Y:S02]  /*5d10*/  @!P5 FSEL R21, R21, -INF , !P4 ;  /* 0xff8000001515d808 */ /* 0x000fe40006000000 */
[----:B------:R-:W-:Y:S02]  /*5d20*/  @!P5 ISETP.GE.AND P4, PT, R249, R145, PT ;  /* 0x00000091f900d20c */ /* 0x000fe40003f86270 */
[----:B------:R-:W-:Y:S02]  /*5d30*/  @!P5 FSEL R12, R12, -INF , !P1 ;  /* 0xff8000000c0cd808 */ /* 0x000fe40004800000 */
[----:B------:R-:W-:Y:S02]  /*5d40*/  @!P5 FSEL R27, R27, -INF , !P4 ;  /* 0xff8000001b1bd808 */ /* 0x000fe40006000000 */
[----:B------:R-:W-:Y:S02]  /*5d50*/  @!P5 ISETP.GE.AND P4, PT, R247, R153, PT ;  /* 0x00000099f700d20c */ /* 0x000fe40003f86270 */
[-C--:B------:R-:W-:Y:S01]  /*5d60*/  @!P5 ISETP.GE.AND P1, PT, R252, R152.reuse, PT ;  /* 0x00000098fc00d20c */ /* 0x080fe20003f26270 */
[----:B------:R-:W-:Y:S01]  /*5d70*/  FFMA.FTZ R37, R3, UR6, R37 ;  /* 0x0000000603257c23 */ /* 0x000fe20008010025 */
[----:B------:R-:W-:Y:S01]  /*5d80*/  @!P5 FSEL R33, R33, -INF , !P4 ;  /* 0xff8000002121d808 */ /* 0x000fe20006000000 */
[----:B------:R-:W-:Y:S01]  /*5d90*/  FFMA.FTZ R39, R3, UR6, R39 ;  /* 0x0000000603277c23 */ /* 0x000fe20008010027 */
[----:B------:R-:W-:Y:S01]  /*5da0*/  @!P5 ISETP.GE.AND P4, PT, R245, R152, PT ;  /* 0x00000098f500d20c */ /* 0x000fe20003f86270 */
[C---:B------:R-:W-:Y:S01]  /*5db0*/  FFMA.FTZ R41, R3.reuse, UR6, R41 ;  /* 0x0000000603297c23 */ /* 0x040fe20008010029 */
[----:B------:R-:W-:Y:S01]  /*5dc0*/  @!P5 FSEL R16, R16, -INF , !P0 ;  /* 0xff8000001010d808 */ /* 0x000fe20004000000 */
[----:B------:R-:W-:Y:S01]  /*5dd0*/  FFMA.FTZ R43, R3, UR6, R43 ;  /* 0x00000006032b7c23 */ /* 0x000fe2000801002b */
[----:B------:R-:W-:Y:S01]  /*5de0*/  @!P5 FSEL R39, R39, -INF , !P4 ;  /* 0xff8000002727d808 */ /* 0x000fe20006000000 */
[C---:B------:R-:W-:Y:S01]  /*5df0*/  FFMA.FTZ R20, R156.reuse, UR6, R20 ;  /* 0x000000069c147c23 */ /* 0x040fe20008010014 */
[----:B------:R-:W-:Y:S01]  /*5e00*/  @!P5 ISETP.GE.AND P4, PT, R191, R144, PT ;  /* 0x00000090bf00d20c */ /* 0x000fe20003f86270 */
[----:B------:R-:W-:Y:S01]  /*5e10*/  FFMA.FTZ R26, R156, UR6, R26 ;  /* 0x000000069c1a7c23 */ /* 0x000fe2000801001a */
[-C--:B------:R-:W-:Y:S01]  /*5e20*/  @!P5 ISETP.GE.AND P0, PT, R250, R152.reuse, PT ;  /* 0x00000098fa00d20c */ /* 0x080fe20003f06270 */
[----:B------:R-:W-:Y:S01]  /*5e30*/  FFMA.FTZ R22, R156, UR6, R22 ;  /* 0x000000069c167c23 */ /* 0x000fe20008010016 */
[----:B------:R-:W-:Y:S01]  /*5e40*/  @!P5 FSEL R20, R20, -INF , !P3 ;  /* 0xff8000001414d808 */ /* 0x000fe20005800000 */
[----:B------:R-:W-:Y:S01]  /*5e50*/  FFMA.FTZ R24, R156, UR6, R24 ;  /* 0x000000069c187c23 */ /* 0x000fe20008010018 */
[----:B------:R-:W-:Y:S01]  /*5e60*/  @!P5 ISETP.GE.AND P3, PT, R250, R145, PT ;  /* 0x00000091fa00d20c */ /* 0x000fe20003f66270 */
[----:B------:R-:W-:Y:S01]  /*5e70*/  IMAD.WIDE.U32 R156, R157, -0x2daee0ad, RZ ;  /* 0xd2511f539d9c7825 */ /* 0x000fe200078e00ff */
[----:B------:R-:W-:Y:S02]  /*5e80*/  @!P5 FSEL R45, R45, -INF , !P4 ;  /* 0xff8000002d2dd808 */ /* 0x000fe40006000000 */
[----:B------:R-:W-:Y:S02]  /*5e90*/  @!P5 FSEL R26, R26, -INF , !P3 ;  /* 0xff8000001a1ad808 */ /* 0x000fe40005800000 */
[----:B------:R-:W-:Y:S02]  /*5ea0*/  @!P5 ISETP.GE.AND P3, PT, R248, R153, PT ;  /* 0x00000099f800d20c */ /* 0x000fe40003f66270 */
[----:B------:R-:W-:Y:S02]  /*5eb0*/  @!P5 ISETP.GE.AND P4, PT, R191, R145, PT ;  /* 0x00000091bf00d20c */ /* 0x000fe40003f86270 */
[----:B------:R-:W-:Y:S02]  /*5ec0*/  @!P5 FSEL R32, R32, -INF , !P3 ;  /* 0xff8000002020d808 */ /* 0x000fe40005800000 */
[----:B------:R-:W-:Y:S02]  /*5ed0*/  @!P5 ISETP.GE.AND P3, PT, R246, R152, PT ;  /* 0x00000098f600d20c */ /* 0x000fe40003f66270 */
[----:B------:R-:W-:Y:S02]  /*5ee0*/  @!P5 FSEL R18, R18, -INF , !P1 ;  /* 0xff8000001212d808 */ /* 0x000fe40004800000 */
[-C--:B------:R-:W-:Y:S02]  /*5ef0*/  @!P5 ISETP.GE.AND P1, PT, R250, R144.reuse, PT ;  /* 0x00000090fa00d20c */ /* 0x080fe40003f26270 */
[----:B------:R-:W-:Y:S02]  /*5f00*/  @!P5 FSEL R22, R22, -INF , !P0 ;  /* 0xff8000001616d808 */ /* 0x000fe40004000000 */
[----:B------:R-:W-:Y:S02]  /*5f10*/  @!P5 ISETP.GE.AND P0, PT, R248, R144, PT ;  /* 0x00000090f800d20c */ /* 0x000fe40003f06270 */
[----:B------:R-:W-:Y:S02]  /*5f20*/  @!P5 FSEL R47, R47, -INF , !P4 ;  /* 0xff8000002f2fd808 */ /* 0x000fe40006000000 */
[----:B------:R-:W-:Y:S02]  /*5f30*/  @!P5 ISETP.GE.AND P4, PT, R191, R153, PT ;  /* 0x00000099bf00d20c */ /* 0x000fe40003f86270 */
[----:B------:R-:W-:Y:S02]  /*5f40*/  @!P5 FSEL R24, R24, -INF , !P1 ;  /* 0xff8000001818d808 */ /* 0x000fe40004800000 */
[----:B------:R-:W-:Y:S02]  /*5f50*/  @!P5 ISETP.GE.AND P1, PT, R248, R145, PT ;  /* 0x00000091f800d20c */ /* 0x000fe40003f26270 */
[----:B------:R-:W-:Y:S02]  /*5f60*/  @!P5 FSEL R28, R28, -INF , !P0 ;  /* 0xff8000001c1cd808 */ /* 0x000fe40004000000 */
[----:B------:R-:W-:Y:S02]  /*5f70*/  @!P5 FSEL R49, R49, -INF , !P4 ;  /* 0xff8000003131d808 */ /* 0x000fe40006000000 */
[-C--:B------:R-:W-:Y:S02]  /*5f80*/  @!P5 ISETP.GE.AND P0, PT, R248, R152.reuse, PT ;  /* 0x00000098f800d20c */ /* 0x080fe40003f06270 */
[----:B------:R-:W-:Y:S02]  /*5f90*/  @!P5 ISETP.GE.AND P4, PT, R191, R152, PT ;  /* 0x00000098bf00d20c */ /* 0x000fe40003f86270 */
[----:B------:R-:W-:Y:S02]  /*5fa0*/  @!P5 FSEL R30, R30, -INF , !P1 ;  /* 0xff8000001e1ed808 */ /* 0x000fe40004800000 */
[-C--:B------:R-:W-:Y:S02]  /*5fb0*/  @!P5 ISETP.GE.AND P1, PT, R246, R153.reuse, PT ;  /* 0x00000099f600d20c */ /* 0x080fe40003f26270 */
[----:B------:R-:W-:Y:S02]  /*5fc0*/  @!P5 FSEL R34, R34, -INF , !P0 ;  /* 0xff8000002222d808 */ /* 0x000fe40004000000 */
[----:B------:R-:W-:Y:S02]  /*5fd0*/  @!P5 FSEL R51, R51, -INF , !P4 ;  /* 0xff8000003333d808 */ /* 0x000fe40006000000 */
[-C--:B------:R-:W-:Y:S02]  /*5fe0*/  @!P5 ISETP.GE.AND P0, PT, R246, R144.reuse, PT ;  /* 0x00000090f600d20c */ /* 0x080fe40003f06270 */
[----:B------:R-:W-:Y:S02]  /*5ff0*/  LOP3.LUT R164, R157, UR7, R164, 0x96, !PT ;  /* 0x000000079da47c12 */ /* 0x000fe4000f8e96a4 */
[C---:B----4-:R-:W-:Y:S01]  /*6000*/  FSETP.NEU.FTZ.AND P6, PT, R4.reuse, -INF , PT ;  /* 0xff8000000400780b */ /* 0x050fe20003fdd000 */
[----:B------:R-:W-:Y:S01]  /*6010*/  FMUL.FTZ R4, R4, 1.4426950216293334961 ;  /* 0x3fb8aa3b04047820 */ /* 0x000fe20000410000 */
[----:B------:R-:W-:Y:S04]  /*6020*/  @!P5 ISETP.GE.AND P4, PT, R174, R153, PT ;  /* 0x00000099ae00d20c */ /* 0x000fe80003f86270 */
[----:B------:R-:W-:Y:S02]  /*6030*/  FSEL R4, R4, RZ, P6 ;  /* 0x000000ff04047208 */ /* 0x000fe40003000000 */
[----:B------:R-:W-:Y:S03]  /*6040*/  FSETP.NEU.FTZ.AND P6, PT, R0, -INF , PT ;  /* 0xff8000000000780b */ /* 0x000fe60003fdd000 */
[--C-:B------:R-:W-:Y:S01]  /*6050*/  FFMA.FTZ R32, R32, UR12, -R4.reuse ;  /* 0x0000000c20207c23 */ /* 0x100fe20008010804 */
[--C-:B------:R-:W-:Y:S01]  /*6060*/  FFMA.FTZ R49, R49, UR12, -R4.reuse ;  /* 0x0000000c31317c23 */ /* 0x100fe20008010804 */
[--C-:B------:R-:W-:Y:S01]  /*6070*/  FFMA.FTZ R33, R33, UR12, -R4.reuse ;  /* 0x0000000c21217c23 */ /* 0x100fe20008010804 */
[--C-:B------:R-:W-:Y:S01]  /*6080*/  FFMA.FTZ R146, R146, UR12, -R4.reuse ;  /* 0x0000000c92927c23 */ /* 0x100fe20008010804 */
[--C-:B------:R-:W-:Y:S01]  /*6090*/  FFMA.FTZ R16, R16, UR12, -R4.reuse ;  /* 0x0000000c10107c23 */ /* 0x100fe20008010804 */
[--C-:B------:R-:W-:Y:S01]  /*60a0*/  FFMA.FTZ R20, R20, UR12, -R4.reuse ;  /* 0x0000000c14147c23 */ /* 0x100fe20008010804 */
[----:B------:R-:W-:Y:S01]  /*60b0*/  FFMA.FTZ R21, R21, UR12, -R4 ;  /* 0x0000000c15157c23 */ /* 0x000fe20008010804 */
[----:B------:R-:W1:Y:S10]  /*60c0*/  MUFU.EX2 R195, R146 ;  /* 0x0000009200c37308 */ /* 0x000e740000000800 */
[----:B------:R-:W-:Y:S01]  /*60d0*/  MUFU.EX2 R200, R16 ;  /* 0x0000001000c87308 */ /* 0x000fe20000000800 */
[C---:B---3--:R-:W-:Y:S01]  /*60e0*/  FFMA.FTZ R36, R137.reuse, UR6, R36 ;  /* 0x0000000689247c23 */ /* 0x048fe20008010024 */
[C---:B------:R-:W-:Y:S01]  /*60f0*/  FFMA.FTZ R38, R137.reuse, UR6, R38 ;  /* 0x0000000689267c23 */ /* 0x040fe20008010026 */
[C---:B------:R-:W-:Y:S01]  /*6100*/  FFMA.FTZ R40, R137.reuse, UR6, R40 ;  /* 0x0000000689287c23 */ /* 0x040fe20008010028 */
[----:B------:R-:W-:Y:S02]  /*6110*/  FFMA.FTZ R42, R137, UR6, R42 ;  /* 0x00000006892a7c23 */ /* 0x000fe4000801002a */
[----:B------:R-:W-:Y:S02]  /*6120*/  @!P5 FSEL R36, R36, -INF , !P1 ;  /* 0xff8000002424d808 */ /* 0x000fe40004800000 */
[-C--:B------:R-:W-:Y:S02]  /*6130*/  @!P5 ISETP.GE.AND P1, PT, R246, R145.reuse, PT ;  /* 0x00000091f600d20c */ /* 0x080fe40003f26270 */
[----:B------:R-:W-:Y:S01]  /*6140*/  @!P5 FSEL R38, R38, -INF , !P3 ;  /* 0xff8000002626d808 */ /* 0x000fe20005800000 */
[----:B------:R-:W-:Y:S01]  /*6150*/  FFMA.FTZ R36, R36, UR12, -R4 ;  /* 0x0000000c24247c23 */ /* 0x000fe20008010804 */
[C---:B------:R-:W-:Y:S01]  /*6160*/  FSETP.NEU.FTZ.AND P2, PT, R2.reuse, -INF , PT ;  /* 0xff8000000200780b */ /* 0x040fe20003f5d000 */
[----:B------:R-:W-:Y:S01]  /*6170*/  FMUL.FTZ R3, R2, 1.4426950216293334961 ;  /* 0x3fb8aa3b02037820 */ /* 0x000fe20000410000 */
[----:B------:R-:W-:Y:S01]  /*6180*/  @!P5 ISETP.GE.AND P3, PT, R194, R144, PT ;  /* 0x00000090c200d20c */ /* 0x000fe20003f66270 */
[----:B------:R-:W-:Y:S01]  /*6190*/  FMUL.FTZ R2, R0, 1.4426950216293334961 ;  /* 0x3fb8aa3b00027820 */ /* 0x000fe20000410000 */
[----:B------:R-:W-:Y:S01]  /*61a0*/  @!P5 FSEL R40, R40, -INF , !P0 ;  /* 0xff8000002828d808 */ /* 0x000fe20004000000 */
[----:B------:R-:W-:Y:S01]  /*61b0*/  MUFU.EX2 R157, R36 ;  /* 0x00000024009d7308 */ /* 0x000fe20000000800 */
[----:B------:R-:W-:Y:S02]  /*61c0*/  FSEL R3, R3, RZ, P2 ;  /* 0x000000ff03037208 */ /* 0x000fe40001000000 */
[----:B------:R-:W-:Y:S02]  /*61d0*/  FSEL R2, R2, RZ, P6 ;  /* 0x000000ff02027208 */ /* 0x000fe40003000000 */
[----:B------:R-:W-:Y:S01]  /*61e0*/  @!P5 ISETP.GE.AND P6, PT, R147, R152, PT ;  /* 0x000000989300d20c */ /* 0x000fe20003fc6270 */
[--C-:B------:R-:W-:Y:S01]  /*61f0*/  FFMA.FTZ R34, R34, UR12, -R3.reuse ;  /* 0x0000000c22227c23 */ /* 0x100fe20008010803 */
[----:B------:R-:W-:Y:S01]  /*6200*/  @!P5 FSEL R44, R44, -INF , !P3 ;  /* 0xff8000002c2cd808 */ /* 0x000fe20005800000 */
[--C-:B------:R-:W-:Y:S01]  /*6210*/  FFMA.FTZ R51, R51, UR12, -R3.reuse ;  /* 0x0000000c33337c23 */ /* 0x100fe20008010803 */
[----:B------:R-:W-:Y:S01]  /*6220*/  @!P5 FSEL R7, R7, -INF , !P6 ;  /* 0xff8000000707d808 */ /* 0x000fe20007000000 */
[----:B------:R-:W-:Y:S01]  /*6230*/  MUFU.EX2 R191, R34 ;  /* 0x0000002200bf7308 */ /* 0x000fe20000000800 */
[----:B------:R-:W-:Y:S01]  /*6240*/  @!P5 ISETP.GE.AND P6, PT, R251, R144, PT ;  /* 0x00000090fb00d20c */ /* 0x000fe20003fc6270 */
[--C-:B------:R-:W-:Y:S01]  /*6250*/  FFMA.FTZ R6, R6, UR12, -R3.reuse ;  /* 0x0000000c06067c23 */ /* 0x100fe20008010803 */
[----:B------:R-:W-:Y:S01]  /*6260*/  @!P5 ISETP.GE.AND P3, PT, R194, R145, PT ;  /* 0x00000091c200d20c */ /* 0x000fe20003f66270 */
[--C-:B------:R-:W-:Y:S01]  /*6270*/  FFMA.FTZ R7, R7, UR12, -R3.reuse ;  /* 0x0000000c07077c23 */ /* 0x100fe20008010803 */
[----:B------:R-:W-:Y:S01]  /*6280*/  @!P5 FSEL R13, R13, -INF , !P6 ;  /* 0xff8000000d0dd808 */ /* 0x000fe20007000000 */
[--C-:B------:R-:W-:Y:S01]  /*6290*/  FFMA.FTZ R8, R8, UR12, -R2.reuse ;  /* 0x0000000c08087c23 */ /* 0x100fe20008010802 */
[----:B------:R-:W-:Y:S01]  /*62a0*/  @!P5 ISETP.GE.AND P6, PT, R251, R152, PT ;  /* 0x00000098fb00d20c */ /* 0x000fe20003fc6270 */
[--C-:B------:R-:W-:Y:S01]  /*62b0*/  FFMA.FTZ R9, R9, UR12, -R2.reuse ;  /* 0x0000000c09097c23 */ /* 0x100fe20008010802 */
[----:B------:R-:W-:Y:S01]  /*62c0*/  @!P5 FSEL R46, R46, -INF , !P3 ;  /* 0xff8000002e2ed808 */ /* 0x000fe20005800000 */
[--C-:B------:R-:W-:Y:S01]  /*62d0*/  FFMA.FTZ R12, R12, UR12, -R2.reuse ;  /* 0x0000000c0c0c7c23 */ /* 0x100fe20008010802 */
[-C--:B------:R-:W-:Y:S01]  /*62e0*/  @!P5 ISETP.GE.AND P3, PT, R194, R153.reuse, PT ;  /* 0x00000099c200d20c */ /* 0x080fe20003f66270 */
[--C-:B------:R-:W-:Y:S01]  /*62f0*/  FFMA.FTZ R13, R13, UR12, -R2.reuse ;  /* 0x0000000c0d0d7c23 */ /* 0x100fe20008010802 */
[----:B------:R-:W-:Y:S01]  /*6300*/  @!P5 FSEL R19, R19, -INF , !P6 ;  /* 0xff8000001313d808 */ /* 0x000fe20007000000 */
[--C-:B------:R-:W-:Y:S01]  /*6310*/  FFMA.FTZ R18, R18, UR12, -R3.reuse ;  /* 0x0000000c12127c23 */ /* 0x100fe20008010803 */
[----:B------:R-:W-:Y:S01]  /*6320*/  @!P5 ISETP.GE.AND P6, PT, R249, R144, PT ;  /* 0x00000090f900d20c */ /* 0x000fe20003fc6270 */
[--C-:B------:R-:W-:Y:S01]  /*6330*/  FFMA.FTZ R22, R22, UR12, -R3.reuse ;  /* 0x0000000c16167c23 */ /* 0x100fe20008010803 */
[----:B------:R-:W-:Y:S01]  /*6340*/  @!P5 FSEL R48, R48, -INF , !P3 ;  /* 0xff8000003030d808 */ /* 0x000fe20005800000 */
[C---:B--2---:R-:W-:Y:S01]  /*6350*/  FMUL.FTZ R0, R136.reuse, 1.4426950216293334961 ;  /* 0x3fb8aa3b88007820 */ /* 0x044fe20000410000 */
[----:B------:R-:W-:Y:S01]  /*6360*/  FSETP.NEU.FTZ.AND P2, PT, R136, -INF , PT ;  /* 0xff8000008800780b */ /* 0x000fe20003f5d000 */
[----:B------:R-:W-:Y:S01]  /*6370*/  FFMA.FTZ R24, R24, UR12, -R2 ;  /* 0x0000000c18187c23 */ /* 0x000fe20008010802 */
[-C--:B------:R-:W-:Y:S01]  /*6380*/  @!P5 ISETP.GE.AND P3, PT, R194, R152.reuse, PT ;  /* 0x00000098c200d20c */ /* 0x080fe20003f66270 */
[----:B------:R-:W2:Y:S01]  /*6390*/  LDSM.16.M88.4 R136, [R182+0x1800] ;  /* 0x00180000b688783b */ /* 0x000ea20000000200 */
[----:B------:R-:W-:Y:S01]  /*63a0*/  FSEL R0, R0, RZ, P2 ;  /* 0x000000ff00007208 */ /* 0x000fe20001000000 */
[----:B------:R-:W-:Y:S01]  /*63b0*/  FFMA.FTZ R48, R48, UR12, -R4 ;  /* 0x0000000c30307c23 */ /* 0x000fe20008010804 */
[----:B------:R-:W-:Y:S01]  /*63c0*/  @!P5 ISETP.GE.AND P2, PT, R147, R153, PT ;  /* 0x000000999300d20c */ /* 0x000fe20003f46270 */
[----:B------:R-:W-:Y:S01]  /*63d0*/  FFMA.FTZ R28, R28, UR12, -R2 ;  /* 0x0000000c1c1c7c23 */ /* 0x000fe20008010802 */
[----:B------:R-:W-:Y:S01]  /*63e0*/  @!P5 FSEL R25, R25, -INF , !P6 ;  /* 0xff8000001919d808 */ /* 0x000fe20007000000 */
[--C-:B------:R-:W-:Y:S01]  /*63f0*/  FFMA.FTZ R10, R10, UR12, -R0.reuse ;  /* 0x0000000c0a0a7c23 */ /* 0x100fe20008010800 */
[-C--:B------:R-:W-:Y:S01]  /*6400*/  @!P5 ISETP.GE.AND P6, PT, R247, R145.reuse, PT ;  /* 0x00000091f700d20c */ /* 0x080fe20003fc6270 */
[--C-:B------:R-:W-:Y:S01]  /*6410*/  FFMA.FTZ R14, R14, UR12, -R0.reuse ;  /* 0x0000000c0e0e7c23 */ /* 0x100fe20008010800 */
[----:B------:R-:W-:Y:S01]  /*6420*/  @!P5 FSEL R5, R5, -INF , !P2 ;  /* 0xff8000000505d808 */ /* 0x000fe20005000000 */
[--C-:B------:R-:W-:Y:S01]  /*6430*/  FFMA.FTZ R15, R15, UR12, -R0.reuse ;  /* 0x0000000c0f0f7c23 */ /* 0x100fe20008010800 */
[----:B------:R-:W-:Y:S01]  /*6440*/  @!P5 ISETP.GE.AND P2, PT, R147, R145, PT ;  /* 0x000000919300d20c */ /* 0x000fe20003f46270 */
[----:B------:R-:W-:Y:S01]  /*6450*/  FFMA.FTZ R27, R27, UR12, -R0 ;  /* 0x0000000c1b1b7c23 */ /* 0x000fe20008010800 */
[----:B------:R-:W-:Y:S01]  /*6460*/  @!P5 FSEL R50, R50, -INF , !P3 ;  /* 0xff8000003232d808 */ /* 0x000fe20005800000 */
[----:B------:R-:W3:Y:S01]  /*6470*/  LDL R147, [R1+0x18] ;  /* 0x0000180001937983 */ /* 0x000ee20000100800 */
[----:B------:R-:W-:Y:S01]  /*6480*/  @!P5 FSEL R11, R11, -INF , !P2 ;  /* 0xff8000000b0bd808 */ /* 0x000fe20005000000 */
[----:B------:R-:W-:Y:S01]  /*6490*/  FFMA.FTZ R5, R5, UR12, -R4 ;  /* 0x0000000c05057c23 */ /* 0x000fe20008010804 */
[-C--:B------:R-:W-:Y:S01]  /*64a0*/  @!P5 ISETP.GE.AND P2, PT, R251, R153.reuse, PT ;  /* 0x00000099fb00d20c */ /* 0x080fe20003f46270 */
[--C-:B------:R-:W-:Y:S01]  /*64b0*/  FFMA.FTZ R50, R50, UR12, -R3.reuse ;  /* 0x0000000c32327c23 */ /* 0x100fe20008010803 */
[-C--:B------:R-:W-:Y:S01]  /*64c0*/  @!P5 ISETP.GE.AND P3, PT, R175, R153.reuse, PT ;  /* 0x00000099af00d20c */ /* 0x080fe20003f66270 */
[----:B------:R-:W-:Y:S01]  /*64d0*/  FFMA.FTZ R11, R11, UR12, -R0 ;  /* 0x0000000c0b0b7c23 */ /* 0x000fe20008010800 */
[----:B------:R-:W-:Y:S01]  /*64e0*/  @!P5 FSEL R17, R17, -INF , !P2 ;  /* 0xff8000001111d808 */ /* 0x000fe20005000000 */
[----:B------:R-:W-:Y:S01]  /*64f0*/  FFMA.FTZ R25, R25, UR12, -R2 ;  /* 0x0000000c19197c23 */ /* 0x000fe20008010802 */
[----:B------:R-:W-:Y:S01]  /*6500*/  @!P5 ISETP.GE.AND P2, PT, R249, R152, PT ;  /* 0x00000098f900d20c */ /* 0x000fe20003f46270 */
[----:B------:R-:W-:Y:S01]  /*6510*/  FFMA.FTZ R26, R26, UR12, -R0 ;  /* 0x0000000c1a1a7c23 */ /* 0x000fe20008010800 */
[----:B------:R-:W-:Y:S01]  /*6520*/  @!P5 FSEL R31, R31, -INF , !P6 ;  /* 0xff8000001f1fd808 */ /* 0x000fe20007000000 */
[----:B------:R-:W-:Y:S01]  /*6530*/  FFMA.FTZ R17, R17, UR12, -R4 ;  /* 0x0000000c11117c23 */ /* 0x000fe20008010804 */
[----:B------:R-:W-:Y:S01]  /*6540*/  @!P5 FSEL R23, R23, -INF , !P2 ;  /* 0xff8000001717d808 */ /* 0x000fe20005000000 */
[--C-:B------:R-:W-:Y:S01]  /*6550*/  FFMA.FTZ R30, R30, UR12, -R0.reuse ;  /* 0x0000000c1e1e7c23 */ /* 0x100fe20008010800 */
[----:B------:R-:W-:Y:S01]  /*6560*/  @!P5 ISETP.GE.AND P2, PT, R247, R144, PT ;  /* 0x00000090f700d20c */ /* 0x000fe20003f46270 */
[----:B------:R-:W-:Y:S01]  /*6570*/  MUFU.EX2 R228, R10 ;  /* 0x0000000a00e47308 */ /* 0x000fe20000000800 */
[----:B------:R-:W-:Y:S01]  /*6580*/  @!P5 ISETP.GE.AND P6, PT, R245, R153, PT ;  /* 0x00000099f500d20c */ /* 0x000fe20003fc6270 */
[--C-:B------:R-:W-:Y:S01]  /*6590*/  FFMA.FTZ R23, R23, UR12, -R3.reuse ;  /* 0x0000000c17177c23 */ /* 0x100fe20008010803 */
[----:B------:R-:W-:Y:S01]  /*65a0*/  @!P5 FSEL R29, R29, -INF , !P2 ;  /* 0xff8000001d1dd808 */ /* 0x000fe20005000000 */
[----:B------:R-:W-:Y:S01]  /*65b0*/  FFMA.FTZ R31, R31, UR12, -R0 ;  /* 0x0000000c1f1f7c23 */ /* 0x000fe20008010800 */
[----:B------:R-:W-:Y:S01]  /*65c0*/  @!P5 ISETP.GE.AND P2, PT, R247, R152, PT ;  /* 0x00000098f700d20c */ /* 0x000fe20003f46270 */
[--C-:B------:R-:W-:Y:S01]  /*65d0*/  FFMA.FTZ R38, R38, UR12, -R3.reuse ;  /* 0x0000000c26267c23 */ /* 0x100fe20008010803 */
[----:B------:R-:W-:Y:S03]  /*65e0*/  @!P5 FSEL R37, R37, -INF , !P6 ;  /* 0xff8000002525d808 */ /* 0x000fe60007000000 */
[----:B------:R4:W-:Y:S01]  /*65f0*/  MUFU.EX2 R227, R11 ;  /* 0x0000000b00e37308 */ /* 0x0009e20000000800 */
[----:B------:R-:W-:Y:S01]  /*6600*/  @!P5 FSEL R35, R35, -INF , !P2 ;  /* 0xff8000002323d808 */ /* 0x000fe20005000000 */
[-C--:B--2---:R-:W-:Y:S03]  /*6610*/  HMMA.16816.F32 R52, R132, R136.reuse, R52 ;  /* 0x000000888434723c */ /* 0x084fe60000001834 */
[-C--:B------:R-:W-:Y:S01]  /*6620*/  @!P5 ISETP.GE.AND P2, PT, R245, R144.reuse, PT ;  /* 0x00000090f500d20c */ /* 0x080fe20003f46270 */
[----:B------:R-:W-:Y:S01]  /*6630*/  FFMA.FTZ R35, R35, UR12, -R3 ;  /* 0x0000000c23237c23 */ /* 0x000fe20008010803 */
[-C--:B------:R-:W-:Y:S01]  /*6640*/  @!P5 ISETP.GE.AND P6, PT, R245, R145.reuse, PT ;  /* 0x00000091f500d20c */ /* 0x080fe20003fc6270 */
[C---:B------:R-:W-:Y:S02]  /*6650*/  HMMA.16816.F32 R56, R140.reuse, R136, R56 ;  /* 0x000000888c38723c */ /* 0x040fe40000001838 */
[----:B------:R-:W-:Y:S02]  /*6660*/  MUFU.EX2 R220, R6 ;  /* 0x0000000600dc7308 */ /* 0x000fe40000000800 */
[-C--:B------:R-:W-:Y:S01]  /*6670*/  @!P5 ISETP.GE.AND P0, PT, R175, R144.reuse, PT ;  /* 0x00000090af00d20c */ /* 0x080fe20003f06270 */
[----:B------:R-:W-:Y:S01]  /*6680*/  FFMA.FTZ R29, R29, UR12, -R2 ;  /* 0x0000000c1d1d7c23 */ /* 0x000fe20008010802 */
[----:B------:R-:W-:Y:S01]  /*6690*/  @!P5 FSEL R41, R41, -INF , !P2 ;  /* 0xff8000002929d808 */ /* 0x000fe20005000000 */
[-C--:B------:R-:W-:Y:S05]  /*66a0*/  HMMA.16816.F32 R60, R140, R138.reuse, R60 ;  /* 0x0000008a8c3c723c */ /* 0x080fea000000183c */
[----:B------:R2:W1:Y:S01]  /*66b0*/  MUFU.EX2 R219, R7 ;  /* 0x0000000700db7308 */ /* 0x0004620000000800 */
[-C--:B------:R-:W-:Y:S05]  /*66c0*/  @!P5 ISETP.GE.AND P2, PT, R174, R144.reuse, PT ;  /* 0x00000090ae00d20c */ /* 0x080fea0003f46270 */
[----:B----4-:R-:W-:Y:S01]  /*66d0*/  IMAD.WIDE.U32 R10, R161, -0x326172a9, RZ ;  /* 0xcd9e8d57a10a7825 */ /* 0x010fe200078e00ff */
[----:B------:R-:W-:Y:S01]  /*66e0*/  @!P5 FSEL R42, R42, -INF , !P1 ;  /* 0xff8000002a2ad808 */ /* 0x000fe20004800000 */
[----:B------:R-:W-:Y:S04]  /*66f0*/  HMMA.16816.F32 R64, R132, R138, R64 ;  /* 0x0000008a8440723c */ /* 0x000fe80000001840 */
[----:B------:R-:W-:Y:S01]  /*6700*/  @!P5 ISETP.GE.AND P1, PT, R148, R144, PT ;  /* 0x000000909400d20c */ /* 0x000fe20003f26270 */
[----:B------:R-:W4:Y:S01]  /*6710*/  MUFU.EX2 R223, R8 ;  /* 0x0000000800df7308 */ /* 0x000f220000000800 */
[----:B------:R-:W-:Y:S01]  /*6720*/  @!P5 FSEL R43, R43, -INF , !P6 ;  /* 0xff8000002b2bd808 */ /* 0x000fe20007000000 */
[----:B------:R-:W-:Y:S01]  /*6730*/  FFMA.FTZ R52, R151, UR6, R52 ;  /* 0x0000000697347c23 */ /* 0x000fe20008010034 */
[----:B------:R-:W-:Y:S03]  /*6740*/  LOP3.LUT R140, R11, UR9, R162, 0x96, !PT ;  /* 0x000000090b8c7c12 */ /* 0x000fe6000f8e96a2 */
[----:B------:R-:W-:Y:S01]  /*6750*/  FFMA.FTZ R53, R149, UR6, R53 ;  /* 0x0000000695357c23 */ /* 0x000fe20008010035 */
[----:B------:R-:W-:Y:S03]  /*6760*/  @!P5 FSEL R52, R52, -INF , !P3 ;  /* 0xff8000003434d808 */ /* 0x000fe60005800000 */
[----:B------:R1:W-:Y:S01]  /*6770*/  MUFU.EX2 R224, R9 ;  /* 0x0000000900e07308 */ /* 0x0003e20000000800 */
[-C--:B------:R-:W-:Y:S01]  /*6780*/  @!P5 ISETP.GE.AND P3, PT, R175, R152.reuse, PT ;  /* 0x00000098af00d20c */ /* 0x080fe20003f66270 */
[----:B------:R-:W-:Y:S01]  /*6790*/  FFMA.FTZ R54, R151, UR6, R54 ;  /* 0x0000000697367c23 */ /* 0x000fe20008010036 */
[----:B------:R-:W-:Y:S01]  /*67a0*/  @!P5 FSEL R53, R53, -INF , !P4 ;  /* 0xff8000003535d808 */ /* 0x000fe20006000000 */
[----:B------:R-:W-:Y:S01]  /*67b0*/  FFMA.FTZ R55, R149, UR6, R55 ;  /* 0x0000000695377c23 */ /* 0x000fe20008010037 */
[-C--:B------:R-:W-:Y:S01]  /*67c0*/  @!P5 ISETP.GE.AND P4, PT, R174, R152.reuse, PT ;  /* 0x00000098ae00d20c */ /* 0x080fe20003f86270 */
[----:B------:R-:W-:Y:S01]  /*67d0*/  FFMA.FTZ R56, R151, UR6, R56 ;  /* 0x0000000697387c23 */ /* 0x000fe20008010038 */
[----:B------:R-:W-:Y:S03]  /*67e0*/  @!P5 FSEL R54, R54, -INF , !P3 ;  /* 0xff8000003636d808 */ /* 0x000fe60005800000 */
[----:B------:R4:W-:Y:S01]  /*67f0*/  MUFU.EX2 R222, R12 ;  /* 0x0000000c00de7308 */ /* 0x0009e20000000800 */
[-C--:B------:R-:W-:Y:S01]  /*6800*/  @!P5 ISETP.GE.AND P3, PT, R175, R145.reuse, PT ;  /* 0x00000091af00d20c */ /* 0x080fe20003f66270 */
[----:B------:R-:W-:Y:S01]  /*6810*/  FFMA.FTZ R57, R149, UR6, R57 ;  /* 0x0000000695397c23 */ /* 0x000fe20008010039 */
[----:B------:R-:W-:Y:S01]  /*6820*/  @!P5 FSEL R55, R55, -INF , !P4 ;  /* 0xff8000003737d808 */ /* 0x000fe20006000000 */
[----:B------:R-:W-:Y:S01]  /*6830*/  FFMA.FTZ R60, R166, UR6, R60 ;  /* 0x00000006a63c7c23 */ /* 0x000fe2000801003c */
[----:B------:R-:W-:Y:S01]  /*6840*/  @!P5 FSEL R56, R56, -INF , !P0 ;  /* 0xff8000003838d808 */ /* 0x000fe20004000000 */
[----:B------:R-:W-:Y:S01]  /*6850*/  IMAD.WIDE.U32 R136, R173, -0x2daee0ad, RZ ;  /* 0xd2511f53ad887825 */ /* 0x000fe200078e00ff */
[----:B------:R-:W-:Y:S03]  /*6860*/  @!P5 FSEL R57, R57, -INF , !P2 ;  /* 0xff8000003939d808 */ /* 0x000fe60005000000 */
[----:B------:R-:W3:Y:S01]  /*6870*/  MUFU.EX2 R204, R5 ;  /* 0x0000000500cc7308 */ /* 0x000ee20000000800 */
[-C--:B------:R-:W-:Y:S01]  /*6880*/  @!P5 ISETP.GE.AND P4, PT, R174, R145.reuse, PT ;  /* 0x00000091ae00d20c */ /* 0x080fe20003f86270 */
[----:B------:R-:W-:Y:S01]  /*6890*/  FFMA.FTZ R58, R151, UR6, R58 ;  /* 0x00000006973a7c23 */ /* 0x000fe2000801003a */
[----:B------:R-:W-:Y:S01]  /*68a0*/  @!P5 ISETP.GE.AND P0, PT, R148, R145, PT ;  /* 0x000000919400d20c */ /* 0x000fe20003f06270 */
[----:B--2---:R-:W-:Y:S01]  /*68b0*/  IMAD.WIDE.U32 R6, R159, -0x326172a9, RZ ;  /* 0xcd9e8d579f067825 */ /* 0x004fe200078e00ff */
[----:B------:R-:W-:Y:S02]  /*68c0*/  @!P5 FSEL R60, R60, -INF , !P1 ;  /* 0xff8000003c3cd808 */ /* 0x000fe40004800000 */
[----:B------:R-:W-:Y:S03]  /*68d0*/  @!P5 FSEL R58, R58, -INF , !P3 ;  /* 0xff8000003a3ad808 */ /* 0x000fe60005800000 */
[----:B------:R-:W-:Y:S01]  /*68e0*/  MUFU.EX2 R226, R14 ;  /* 0x0000000e00e27308 */ /* 0x000fe20000000800 */
[----:B------:R-:W-:Y:S01]  /*68f0*/  LOP3.LUT R146, R137, UR7, R168, 0x96, !PT ;  /* 0x0000000789927c12 */ /* 0x000fe2000f8e96a8 */
[----:B------:R-:W-:Y:S01]  /*6900*/  FFMA.FTZ R60, R60, UR12, -R2 ;  /* 0x0000000c3c3c7c23 */ /* 0x000fe20008010802 */
[C---:B------:R-:W-:Y:S01]  /*6910*/  @!P5 ISETP.GE.AND P3, PT, R148.reuse, R153, PT ;  /* 0x000000999400d20c */ /* 0x040fe20003f66270 */
[----:B------:R-:W-:Y:S01]  /*6920*/  FFMA.FTZ R61, R165, UR6, R61 ;  /* 0x00000006a53d7c23 */ /* 0x000fe2000801003d */
[----:B------:R-:W-:Y:S01]  /*6930*/  @!P5 ISETP.GE.AND P1, PT, R148, R152, PT ;  /* 0x000000989400d20c */ /* 0x000fe20003f26270 */
[----:B-1----:R-:W-:Y:S01]  /*6940*/  IMAD.WIDE.U32 R8, R163, -0x326172a9, RZ ;  /* 0xcd9e8d57a3087825 */ /* 0x002fe200078e00ff */
[----:B------:R-:W-:Y:S03]  /*6950*/  LOP3.LUT R148, R7, UR9, R160, 0x96, !PT ;  /* 0x0000000907947c12 */ /* 0x000fe6000f8e96a0 */
[----:B------:R1:W2:Y:S01]  /*6960*/  MUFU.EX2 R221, R13 ;  /* 0x0000000d00dd7308 */ /* 0x0002a20000000800 */
[----:B------:R-:W-:Y:S01]  /*6970*/  FFMA.FTZ R65, R165, UR6, R65 ;  /* 0x00000006a5417c23 */ /* 0x000fe20008010041 */
[----:B------:R-:W-:Y:S01]  /*6980*/  IMAD.WIDE.U32 R142, R158, -0x326172a9, RZ ;  /* 0xcd9e8d579e8e7825 */ /* 0x000fe200078e00ff */
[----:B------:R-:W-:Y:S03]  /*6990*/  LOP3.LUT R162, R9, UR9, R162, 0x96, !PT ;  /* 0x0000000909a27c12 */ /* 0x000fe6000f8e96a2 */
[----:B------:R-:W-:Y:S01]  /*69a0*/  FFMA.FTZ R63, R165, UR6, R63 ;  /* 0x00000006a53f7c23 */ /* 0x000fe2000801003f */
[----:B------:R-:W-:Y:S01]  /*69b0*/  IMAD.WIDE.U32 R140, R140, -0x2daee0ad, RZ ;  /* 0xd2511f538c8c7825 */ /* 0x000fe200078e00ff */
[----:B----4-:R-:W-:Y:S02]  /*69c0*/  LOP3.LUT R12, R143, UR9, R160, 0x96, !PT ;  /* 0x000000098f0c7c12 */ /* 0x010fe4000f8e96a0 */
[----:B------:R-:W-:Y:S01]  /*69d0*/  MUFU.EX2 R163, R32 ;  /* 0x0000002000a37308 */ /* 0x000fe20000000800 */
[----:B------:R-:W-:Y:S01]  /*69e0*/  UIADD3 UR9, UR15, -0x56f99767, URZ ;  /* 0xa90668990f097890 */ /* 0x000fe2000fffe03f */
[----:B------:R-:W-:Y:S01]  /*69f0*/  FFMA.FTZ R67, R165, UR6, R67 ;  /* 0x00000006a5437c23 */ /* 0x000fe20008010043 */
[----:B------:R-:W-:Y:S01]  /*6a00*/  FFMA.FTZ R37, R37, UR12, -R4 ;  /* 0x0000000c25257c23 */ /* 0x000fe20008010804 */
[----:B------:R-:W-:Y:S01]  /*6a10*/  FFMA.FTZ R41, R41, UR12, -R2 ;  /* 0x0000000c29297c23 */ /* 0x000fe20008010802 */
[----:B------:R-:W-:Y:S01]  /*6a20*/  FFMA.FTZ R42, R42, UR12, -R0 ;  /* 0x0000000c2a2a7c23 */ /* 0x000fe20008010800 */
[--C-:B------:R-:W-:Y:S01]  /*6a30*/  FFMA.FTZ R39, R39, UR12, -R3.reuse ;  /* 0x0000000c27277c23 */ /* 0x100fe20008010803 */
[----:B------:R-:W-:Y:S03]  /*6a40*/  FFMA.FTZ R40, R40, UR12, -R2 ;  /* 0x0000000c28287c23 */ /* 0x000fe60008010802 */
[----:B------:R-:W-:Y:S01]  /*6a50*/  MUFU.EX2 R175, R35 ;  /* 0x0000002300af7308 */ /* 0x000fe20000000800 */
[--C-:B------:R-:W-:Y:S01]  /*6a60*/  FFMA.FTZ R46, R46, UR12, -R0.reuse ;  /* 0x0000000c2e2e7c23 */ /* 0x100fe20008010800 */
[--C-:B------:R-:W-:Y:S01]  /*6a70*/  FFMA.FTZ R43, R43, UR12, -R0.reuse ;  /* 0x0000000c2b2b7c23 */ /* 0x100fe20008010800 */
[----:B------:R-:W-:Y:S01]  /*6a80*/  FFMA.FTZ R47, R47, UR12, -R0 ;  /* 0x0000000c2f2f7c23 */ /* 0x000fe20008010800 */
[--C-:B------:R-:W-:Y:S01]  /*6a90*/  FFMA.FTZ R52, R52, UR12, -R4.reuse ;  /* 0x0000000c34347c23 */ /* 0x100fe20008010804 */
[----:B------:R-:W-:Y:S01]  /*6aa0*/  FFMA.FTZ R53, R53, UR12, -R4 ;  /* 0x0000000c35357c23 */ /* 0x000fe20008010804 */
[--C-:B------:R-:W-:Y:S01]  /*6ab0*/  FFMA.FTZ R57, R57, UR12, -R2.reuse ;  /* 0x0000000c39397c23 */ /* 0x100fe20008010802 */
[----:B------:R-:W-:Y:S03]  /*6ac0*/  FFMA.FTZ R44, R44, UR12, -R2 ;  /* 0x0000000c2c2c7c23 */ /* 0x000fe60008010802 */
[----:B------:R-:W-:Y:S01]  /*6ad0*/  MUFU.EX2 R165, R50 ;  /* 0x0000003200a57308 */ /* 0x000fe20000000800 */
[--C-:B------:R-:W-:Y:S01]  /*6ae0*/  FFMA.FTZ R55, R55, UR12, -R3.reuse ;  /* 0x0000000c37377c23 */ /* 0x100fe20008010803 */
[----:B------:R-:W-:Y:S01]  /*6af0*/  FFMA.FTZ R58, R58, UR12, -R0 ;  /* 0x0000000c3a3a7c23 */ /* 0x000fe20008010800 */
[--C-:B------:R-:W-:Y:S01]  /*6b00*/  FFMA.FTZ R45, R45, UR12, -R2.reuse ;  /* 0x0000000c2d2d7c23 */ /* 0x100fe20008010802 */
[----:B------:R-:W-:Y:S01]  /*6b10*/  FFMA.FTZ R56, R56, UR12, -R2 ;  /* 0x0000000c38387c23 */ /* 0x000fe20008010802 */
[----:B------:R-:W-:Y:S01]  /*6b20*/  FFMA.FTZ R54, R54, UR12, -R3 ;  /* 0x0000000c36367c23 */ /* 0x000fe20008010803 */
[----:B-1----:R-:W-:Y:S04]  /*6b30*/  IMAD.WIDE.U32 R12, R12, -0x2daee0ad, RZ ;  /* 0xd2511f530c0c7825 */ /* 0x002fe800078e00ff */
[C---:B------:R-:W-:Y:S01]  /*6b40*/  FFMA.FTZ R64, R166.reuse, UR6, R64 ;  /* 0x00000006a6407c23 */ /* 0x040fe20008010040 */
[----:B------:R-:W-:Y:S01]  /*6b50*/  MUFU.EX2 R161, R60 ;  /* 0x0000003c00a17308 */ /* 0x000fe20000000800 */
[----:B------:R-:W-:Y:S01]  /*6b60*/  FFMA.FTZ R62, R166, UR6, R62 ;  /* 0x00000006a63e7c23 */ /* 0x000fe2000801003e */
[----:B------:R-:W-:Y:S04]  /*6b70*/  IMAD.WIDE.U32 R150, R150, -0x326172a9, RZ ;  /* 0xcd9e8d5796967825 */ /* 0x000fe800078e00ff */
[----:B------:R-:W-:Y:S01]  /*6b80*/  FFMA.FTZ R66, R166, UR6, R66 ;  /* 0x00000006a6427c23 */ /* 0x000fe20008010042 */
[----:B------:R-:W-:Y:S01]  /*6b90*/  @!P5 FSEL R64, R64, -INF , !P3 ;  /* 0xff8000004040d808 */ /* 0x000fe20005800000 */
[----:B------:R-:W-:Y:S01]  /*6ba0*/  FFMA.FTZ R59, R149, UR6, R59 ;  /* 0x00000006953b7c23 */ /* 0x000fe2000801003b */
[----:B------:R-:W-:Y:S01]  /*6bb0*/  LOP3.LUT R137, R151, UR8, R10, 0x96, !PT ;  /* 0x0000000897897c12 */ /* 0x000fe2000f8e960a */
[----:B------:R-:W-:Y:S01]  /*6bc0*/  MUFU.EX2 R167, R57 ;  /* 0x0000003900a77308 */ /* 0x000fe20000000800 */
[----:B------:R-:W-:Y:S01]  /*6bd0*/  @!P5 FSEL R62, R62, -INF , !P0 ;  /* 0xff8000003e3ed808 */ /* 0x000fe20004000000 */
[----:B------:R-:W-:Y:S01]  /*6be0*/  FFMA.FTZ R64, R64, UR12, -R4 ;  /* 0x0000000c40407c23 */ /* 0x000fe20008010804 */
[----:B------:R-:W-:Y:S01]  /*6bf0*/  @!P5 FSEL R59, R59, -INF , !P4 ;  /* 0xff8000003b3bd808 */ /* 0x000fe20006000000 */
[----:B------:R-:W-:Y:S01]  /*6c00*/  IMAD.WIDE.U32 R148, R148, -0x2daee0ad, RZ ;  /* 0xd2511f5394947825 */ /* 0x000fe200078e00ff */
[----:B------:R-:W-:Y:S03]  /*6c10*/  @!P5 FSEL R66, R66, -INF , !P1 ;  /* 0xff8000004242d808 */ /* 0x000fe60004800000 */
[--C-:B------:R-:W-:Y:S02]  /*6c20*/  FFMA.FTZ R62, R62, UR12, -R0.reuse ;  /* 0x0000000c3e3e7c23 */ /* 0x100fe40008010800 */
[----:B------:R-:W-:Y:S01]  /*6c30*/  MUFU.EX2 R151, R52 ;  /* 0x0000003400977308 */ /* 0x000fe20000000800 */
[----:B------:R-:W-:Y:S01]  /*6c40*/  FFMA.FTZ R59, R59, UR12, -R0 ;  /* 0x0000000c3b3b7c23 */ /* 0x000fe20008010800 */
[--C-:B------:R-:W-:Y:S08]  /*6c50*/  FFMA.FTZ R66, R66, UR12, -R3.reuse ;  /* 0x0000000c42427c23 */ /* 0x100ff00008010803 */
[----:B------:R-:W-:Y:S10]  /*6c60*/  MUFU.EX2 R168, R62 ;  /* 0x0000003e00a87308 */ /* 0x000ff40000000800 */
[----:B------:R-:W-:Y:S10]  /*6c70*/  MUFU.EX2 R159, R55 ;  /* 0x00000037009f7308 */ /* 0x000ff40000000800 */
[----:B------:R-:W-:Y:S10]  /*6c80*/  MUFU.EX2 R194, R58 ;  /* 0x0000003a00c27308 */ /* 0x000ff40000000800 */
[----:B------:R-:W-:Y:S10]  /*6c90*/  MUFU.EX2 R160, R54 ;  /* 0x0000003600a07308 */ /* 0x000ff40000000800 */
[----:B------:R-:W-:Y:S10]  /*6ca0*/  MUFU.EX2 R169, R56 ;  /* 0x0000003800a97308 */ /* 0x000ff40000000800 */
[----:B------:R1:W-:Y:S10]  /*6cb0*/  MUFU.EX2 R225, R15 ;  /* 0x0000000f00e17308 */ /* 0x0003f40000000800 */
[----:B------:R4:W-:Y:S10]  /*6cc0*/  MUFU.EX2 R198, R17 ;  /* 0x0000001100c67308 */ /* 0x0009f40000000800 */
[----:B------:R2:W-:Y:S10]  /*6cd0*/  MUFU.EX2 R213, R18 ;  /* 0x0000001200d57308 */ /* 0x0005f40000000800 */
[----:B------:R2:W-:Y:S10]  /*6ce0*/  MUFU.EX2 R174, R20 ;  /* 0x0000001400ae7308 */ /* 0x0005f40000000800 */
[----:B------:R2:W-:Y:S10]  /*6cf0*/  MUFU.EX2 R173, R21 ;  /* 0x0000001500ad7308 */ /* 0x0005f40000000800 */
[----:B------:R2:W-:Y:S10]  /*6d00*/  MUFU.EX2 R206, R23 ;  /* 0x0000001700ce7308 */ /* 0x0005f40000000800 */
[----:B------:R-:W-:Y:S10]  /*6d10*/  MUFU.EX2 R205, R22 ;  /* 0x0000001600cd7308 */ /* 0x000ff40000000800 */
[----:B------:R-:W-:Y:S10]  /*6d20*/  MUFU.EX2 R212, R24 ;  /* 0x0000001800d47308 */ /* 0x000ff40000000800 */
[----:B------:R-:W-:Y:S10]  /*6d30*/  MUFU.EX2 R217, R27 ;  /* 0x0000001b00d97308 */ /* 0x000ff40000000800 */
[----:B------:R-:W-:Y:S10]  /*6d40*/  MUFU.EX2 R214, R25 ;  /* 0x0000001900d67308 */ /* 0x000ff40000000800 */
[----:B------:R-:W-:Y:S10]  /*6d50*/  MUFU.EX2 R218, R26 ;  /* 0x0000001a00da7308 */ /* 0x000ff40000000800 */
[----:B------:R-:W-:Y:S10]  /*6d60*/  MUFU.EX2 R210, R28 ;  /* 0x0000001c00d27308 */ /* 0x000ff40000000800 */
[----:B------:R-:W-:Y:S10]  /*6d70*/  MUFU.EX2 R209, R29 ;  /* 0x0000001d00d17308 */ /* 0x000ff40000000800 */
[----:B------:R-:W-:Y:S10]  /*6d80*/  MUFU.EX2 R216, R30 ;  /* 0x0000001e00d87308 */ /* 0x000ff40000000800 */
[----:B------:R-:W-:Y:S01]  /*6d90*/  MUFU.EX2 R215, R31 ;  /* 0x0000001f00d77308 */ /* 0x000fe20000000800 */
[C---:B---3--:R-:W-:Y:S02]  /*6da0*/  @!P5 ISETP.GE.AND P6, PT, R147.reuse, R144, PT ;  /* 0x000000909300d20c */ /* 0x048fe40003fc6270 */
[----:B------:R-:W-:Y:S01]  /*6db0*/  @!P5 ISETP.GE.AND P2, PT, R147, R145, PT ;  /* 0x000000919300d20c */ /* 0x000fe20003f46270 */
[----:B------:R-:W-:Y:S01]  /*6dc0*/  IMAD.WIDE.U32 R144, R172, -0x2daee0ad, RZ ;  /* 0xd2511f53ac907825 */ /* 0x000fe200078e00ff */
[----:B------:R-:W-:Y:S02]  /*6dd0*/  @!P5 FSEL R61, R61, -INF , !P6 ;  /* 0xff8000003d3dd808 */ /* 0x000fe40007000000 */
[C---:B------:R-:W-:Y:S03]  /*6de0*/  @!P5 ISETP.GE.AND P4, PT, R147.reuse, R153, PT ;  /* 0x000000999300d20c */ /* 0x040fe60003f86270 */
[----:B------:R-:W-:Y:S01]  /*6df0*/  MUFU.EX2 R172, R38 ;  /* 0x0000002600ac7308 */ /* 0x000fe20000000800 */
[----:B------:R-:W-:Y:S01]  /*6e00*/  @!P5 ISETP.GE.AND P6, PT, R147, R152, PT ;  /* 0x000000989300d20c */ /* 0x000fe20003fc6270 */
[----:B------:R-:W-:Y:S01]  /*6e10*/  FFMA.FTZ R2, R61, UR12, -R2 ;  /* 0x0000000c3d027c23 */ /* 0x000fe20008010802 */
[----:B------:R-:W-:Y:S01]  /*6e20*/  LOP3.LUT R145, R145, UR7, R170, 0x96, !PT ;  /* 0x0000000791917c12 */ /* 0x000fe2000f8e96aa */
[----:B------:R-:W-:Y:S01]  /*6e30*/  UIADD3 UR7, UR15, -0x126145ec, URZ ;  /* 0xed9eba140f077890 */ /* 0x000fe2000fffe03f */
[----:B------:R-:W-:Y:S01]  /*6e40*/  @!P5 FSEL R65, R65, -INF , !P4 ;  /* 0xff8000004141d808 */ /* 0x000fe20006000000 */
[----:B------:R-:W-:Y:S01]  /*6e50*/  IMAD.WIDE.U32 R146, R146, -0x326172a9, RZ ;  /* 0xcd9e8d5792927825 */ /* 0x000fe200078e00ff */
[----:B------:R-:W-:Y:S03]  /*6e60*/  @!P5 FSEL R63, R63, -INF , !P2 ;  /* 0xff8000003f3fd808 */ /* 0x000fe60005000000 */
[----:B------:R-:W-:Y:S01]  /*6e70*/  MUFU.EX2 R158, R2 ;  /* 0x00000002009e7308 */ /* 0x000fe20000000800 */
[----:B------:R-:W-:Y:S01]  /*6e80*/  @!P5 FSEL R67, R67, -INF , !P6 ;  /* 0xff8000004343d808 */ /* 0x000fe20007000000 */
[----:B------:R-:W-:Y:S01]  /*6e90*/  FFMA.FTZ R4, R65, UR12, -R4 ;  /* 0x0000000c41047c23 */ /* 0x000fe20008010804 */
[----:B------:R-:W-:Y:S01]  /*6ea0*/  LOP3.LUT R5, R147, UR8, R6, 0x96, !PT ;  /* 0x0000000893057c12 */ /* 0x000fe2000f8e9606 */
[----:B------:R-:W-:Y:S01]  /*6eb0*/  IMAD.WIDE.U32 R10, R145, -0x326172a9, RZ ;  /* 0xcd9e8d57910a7825 */ /* 0x000fe200078e00ff */
[----:B------:R-:W-:Y:S02]  /*6ec0*/  LOP3.LUT R14, R141, UR7, R154, 0x96, !PT ;  /* 0x000000078d0e7c12 */ /* 0x000fe4000f8e969a */
[----:B------:R-:W-:Y:S01]  /*6ed0*/  LOP3.LUT R141, R149, UR7, R136, 0x96, !PT ;  /* 0x00000007958d7c12 */ /* 0x000fe2000f8e9688 */
[----:B------:R-:W-:Y:S01]  /*6ee0*/  IMAD.WIDE.U32 R6, R162, -0x2daee0ad, RZ ;  /* 0xd2511f53a2067825 */ /* 0x000fe200078e00ff */
[----:B------:R-:W-:Y:S01]  /*6ef0*/  LOP3.LUT R145, R11, UR8, R142, 0x96, !PT ;  /* 0x000000080b917c12 */ /* 0x000fe2000f8e968e */
        /* <DEDUP_REMOVED lines=8> */
[----:B------:R-:W-:Y:S01]  /*6f80*/  MUFU.EX2 R164, R51 ;  /* 0x0000003300a47308 */ /* 0x000fe20000000800 */
[----:B------:R-:W-:Y:S01]  /*6f90*/  UIADD3 UR8, UR20, -0x4ab325aa, URZ ;  /* 0xb54cda5614087890 */ /* 0x000fe2000fffe03f */
[----:B------:R-:W-:Y:S01]  /*6fa0*/  IMAD.WIDE.U32 R142, R142, -0x326172a9, RZ ;  /* 0xcd9e8d578e8e7825 */ /* 0x000fe200078e00ff */
[----:B------:R-:W-:Y:S03]  /*6fb0*/  LOP3.LUT R8, R137, UR9, R140, 0x96, !PT ;  /* 0x0000000989087c12 */ /* 0x000fe6000f8e968c */
[----:B-1----:R-:W-:Y:S04]  /*6fc0*/  IMAD.WIDE.U32 R14, R14, -0x326172a9, RZ ;  /* 0xcd9e8d570e0e7825 */ /* 0x002fe800078e00ff */
[----:B------:R-:W-:Y:S01]  /*6fd0*/  MUFU.EX2 R166, R0 ;  /* 0x0000000000a67308 */ /* 0x000fe20000000800 */
[----:B------:R-:W-:Y:S01]  /*6fe0*/  IMAD.WIDE.U32 R140, R141, -0x326172a9, RZ ;  /* 0xcd9e8d578d8c7825 */ /* 0x000fe200078e00ff */
[----:B------:R-:W-:Y:S02]  /*6ff0*/  LOP3.LUT R11, R15, UR7, R150, 0x96, !PT ;  /* 0x000000070f0b7c12 */ /* 0x000fe4000f8e9696 */
[----:B------:R-:W-:Y:S01]  /*7000*/  LOP3.LUT R150, R143, UR7, R10, 0x96, !PT ;  /* 0x000000078f967c12 */ /* 0x000fe2000f8e960a */
[----:B----4-:R-:W-:Y:S01]  /*7010*/  IMAD.WIDE.U32 R16, R5, -0x2daee0ad, RZ ;  /* 0xd2511f5305107825 */ /* 0x010fe200078e00ff */
[----:B------:R-:W-:Y:S04]  /*7020*/  LOP3.LUT R7, R141, UR7, R146, 0x96, !PT ;  /* 0x000000078d077c12 */ /* 0x000fe8000f8e9692 */
[----:B------:R-:W-:Y:S01]  /*7030*/  MUFU.EX2 R170, R59 ;  /* 0x0000003b00aa7308 */ /* 0x000fe20000000800 */
[--C-:B------:R-:W-:Y:S01]  /*7040*/  FFMA.FTZ R5, R19, UR12, -R3.reuse ;  /* 0x0000000c13057c23 */ /* 0x100fe20008010803 */
[----:B--2---:R-:W-:Y:S01]  /*7050*/  IMAD.WIDE.U32 R18, R156, -0x326172a9, RZ ;  /* 0xcd9e8d579c127825 */ /* 0x004fe200078e00ff */
[----:B------:R-:W-:Y:S03]  /*7060*/  LOP3.LUT R148, R17, UR9, R148, 0x96, !PT ;  /* 0x0000000911947c12 */ /* 0x000fe6000f8e9694 */
[----:B------:R-:W-:Y:S01]  /*7070*/  FFMA.FTZ R3, R67, UR12, -R3 ;  /* 0x0000000c43037c23 */ /* 0x000fe20008010803 */
[----:B------:R-:W-:Y:S01]  /*7080*/  IMAD.WIDE.U32 R154, R154, -0x2daee0ad, RZ ;  /* 0xd2511f539a9a7825 */ /* 0x000fe200078e00ff */
[----:B------:R-:W-:Y:S01]  /*7090*/  LOP3.LUT R152, R19, UR7, R152, 0x96, !PT ;  /* 0x0000000713987c12 */ /* 0x000fe2000f8e9698 */
[----:B------:R-:W-:Y:S01]  /*70a0*/  UIADD3 UR7, UR15, 0x646e171e, URZ ;  /* 0x646e171e0f077890 */ /* 0x000fe2000fffe03f */
[----:B------:R1:W2:Y:S01]  /*70b0*/  MUFU.EX2 R211, R5 ;  /* 0x0000000500d37308 */ /* 0x0002a20000000800 */
[----:B------:R-:W-:Y:S01]  /*70c0*/  IMAD.WIDE.U32 R144, R145, -0x2daee0ad, RZ ;  /* 0xd2511f5391907825 */ /* 0x000fe200078e00ff */
[----:B------:R-:W-:Y:S03]  /*70d0*/  LOP3.LUT R137, R155, UR9, R6, 0x96, !PT ;  /* 0x000000099b897c12 */ /* 0x000fe6000f8e9606 */
[----:B------:R-:W-:Y:S01]  /*70e0*/  IMAD.WIDE.U32 R8, R8, -0x326172a9, RZ ;  /* 0xcd9e8d5708087825 */ /* 0x000fe200078e00ff */
[----:B------:R-:W-:Y:S04]  /*70f0*/  LOP3.LUT R146, R145, UR9, R12, 0x96, !PT ;  /* 0x0000000991927c12 */ /* 0x000fe8000f8e960c */
[----:B------:R-:W-:Y:S01]  /*7100*/  MUFU.EX2 R155, R66 ;  /* 0x00000042009b7308 */ /* 0x000fe20000000800 */
[----:B------:R-:W-:Y:S01]  /*7110*/  IMAD.WIDE.U32 R10, R11, -0x2daee0ad, RZ ;  /* 0xd2511f530b0a7825 */ /* 0x000fe200078e00ff */
[----:B------:R-:W-:Y:S02]  /*7120*/  LOP3.LUT R13, R9, UR8, R14, 0x96, !PT ;  /* 0x00000008090d7c12 */ /* 0x000fe4000f8e960e */
[C---:B------:R-:W-:Y:S01]  /*7130*/  LOP3.LUT R17, R8.reuse, 0xff, RZ, 0xc0, !PT ;  /* 0x000000ff08117812 */ /* 0x040fe200078ec0ff */
[----:B------:R-:W-:Y:S01]  /*7140*/  IMAD.WIDE.U32 R6, R7, -0x2daee0ad, RZ ;  /* 0xd2511f5307067825 */ /* 0x000fe200078e00ff */
[--C-:B------:R-:W-:Y:S02]  /*7150*/  SHF.R.U32.HI R19, RZ, 0x18, R8.reuse ;  /* 0x00000018ff137819 */ /* 0x100fe40000011608 */
[----:B------:R-:W-:Y:S02]  /*7160*/  LOP3.LUT R143, R8, 0xffff, RZ, 0xc0, !PT ;  /* 0x0000ffff088f7812 */ /* 0x000fe400078ec0ff */
[----:B------:R-:W-:Y:S01]  /*7170*/  MUFU.EX2 R153, R3 ;  /* 0x0000000300997308 */ /* 0x000fe20000000800 */
[C---:B------:R-:W-:Y:S02]  /*7180*/  LOP3.LUT R147, R6.reuse, 0xffff, RZ, 0xc0, !PT ;  /* 0x0000ffff06937812 */ /* 0x040fe400078ec0ff */
[----:B------:R-:W-:Y:S01]  /*7190*/  SHF.R.U32.HI R145, RZ, 0x10, R8 ;  /* 0x00000010ff917819 */ /* 0x000fe20000011608 */
[----:B------:R-:W-:Y:S01]  /*71a0*/  IMAD.WIDE.U32 R8, R137, -0x326172a9, RZ ;  /* 0xcd9e8d5789087825 */ /* 0x000fe200078e00ff */
[----:B------:R-:W-:Y:S02]  /*71b0*/  LOP3.LUT R14, R11, UR7, R136, 0x96, !PT ;  /* 0x000000070b0e7c12 */ /* 0x000fe4000f8e9688 */
[----:B------:R-:W-:Y:S03]  /*71c0*/  LOP3.LUT R15, R7, UR7, R16, 0x96, !PT ;  /* 0x00000007070f7c12 */ /* 0x000fe6000f8e9610 */
[----:B------:R-:W-:Y:S01]  /*71d0*/  MUFU.EX2 R156, R37 ;  /* 0x00000025009c7308 */ /* 0x000fe20000000800 */
[----:B------:R-:W-:Y:S02]  /*71e0*/  LOP3.LUT R136, R6, 0xff, RZ, 0xc0, !PT ;  /* 0x000000ff06887812 */ /* 0x000fe400078ec0ff */
[--C-:B------:R-:W-:Y:S02]  /*71f0*/  SHF.R.U32.HI R141, RZ, 0x18, R6.reuse ;  /* 0x00000018ff8d7819 */ /* 0x100fe40000011606 */
[----:B------:R-:W-:Y:S01]  /*7200*/  SHF.R.U32.HI R149, RZ, 0x10, R6 ;  /* 0x00000010ff957819 */ /* 0x000fe20000011606 */
[----:B------:R-:W-:Y:S01]  /*7210*/  IMAD.WIDE.U32 R6, R148, -0x326172a9, RZ ;  /* 0xcd9e8d5794067825 */ /* 0x000fe200078e00ff */
[C---:B------:R-:W-:Y:S03]  /*7220*/  LOP3.LUT R20, R10.reuse, 0xff, RZ, 0xc0, !PT ;  /* 0x000000ff0a147812 */ /* 0x040fe600078ec0ff */
[----:B------:R-:W-:Y:S01]  /*7230*/  MUFU.EX2 R199, R41 ;  /* 0x0000002900c77308 */ /* 0x000fe20000000800 */
[--C-:B------:R-:W-:Y:S02]  /*7240*/  SHF.R.U32.HI R21, RZ, 0x18, R10.reuse ;  /* 0x00000018ff157819 */ /* 0x100fe4000001160a */
[----:B------:R-:W-:Y:S02]  /*7250*/  LOP3.LUT R132, R10, 0xffff, RZ, 0xc0, !PT ;  /* 0x0000ffff0a847812 */ /* 0x000fe400078ec0ff */
[----:B------:R-:W-:Y:S02]  /*7260*/  SHF.R.U32.HI R133, RZ, 0x10, R10 ;  /* 0x00000010ff857819 */ /* 0x000fe4000001160a */
[----:B------:R-:W-:Y:S03]  /*7270*/  LOP3.LUT R12, R9, UR8, R18, 0x96, !PT ;  /* 0x00000008090c7c12 */ /* 0x000fe6000f8e9612 */
[----:B------:R-:W-:Y:S01]  /*7280*/  MUFU.EX2 R208, R42 ;  /* 0x0000002a00d07308 */ /* 0x000fe20000000800 */
[----:B------:R-:W-:Y:S02]  /*7290*/  LOP3.LUT R135, R8, 0xffff, RZ, 0xc0, !PT ;  /* 0x0000ffff08877812 */ /* 0x000fe400078ec0ff */
[C---:B------:R-:W-:Y:S02]  /*72a0*/  LOP3.LUT R9, R6.reuse, 0xffff, RZ, 0xc0, !PT ;  /* 0x0000ffff06097812 */ /* 0x040fe400078ec0ff */
[----:B------:R-:W-:Y:S02]  /*72b0*/  LOP3.LUT R16, R6, 0xff, RZ, 0xc0, !PT ;  /* 0x000000ff06107812 */ /* 0x000fe400078ec0ff */
[--C-:B------:R-:W-:Y:S03]  /*72c0*/  SHF.R.U32.HI R11, RZ, 0x10, R6.reuse ;  /* 0x00000010ff0b7819 */ /* 0x100fe60000011606 */
[----:B------:R-:W-:Y:S01]  /*72d0*/  MUFU.EX2 R171, R39 ;  /* 0x0000002700ab7308 */ /* 0x000fe20000000800 */
[----:B------:R-:W-:Y:S02]  /*72e0*/  SHF.R.U32.HI R10, RZ, 0x18, R6 ;  /* 0x00000018ff0a7819 */ /* 0x000fe40000011606 */
[C---:B------:R-:W-:Y:S02]  /*72f0*/  LOP3.LUT R6, R13.reuse, 0xff, RZ, 0xc0, !PT ;  /* 0x000000ff0d067812 */ /* 0x040fe400078ec0ff */
[----:B------:R-:W-:Y:S02]  /*7300*/  LOP3.LUT R18, R8, 0xff, RZ, 0xc0, !PT ;  /* 0x000000ff08127812 */ /* 0x000fe400078ec0ff */
[----:B------:R-:W-:Y:S03]  /*7310*/  ISETP.LE.U32.AND P3, PT, R6, UR13, PT ;  /* 0x0000000d06007c0c */ /* 0x000fe6000bf63070 */
[----:B------:R-:W-:Y:S01]  /*7320*/  MUFU.EX2 R201, R40 ;  /* 0x0000002800c97308 */ /* 0x000fe20000000800 */
[--C-:B------:R-:W-:Y:S02]  /*7330*/  SHF.R.U32.HI R23, RZ, 0x18, R8.reuse ;  /* 0x00000018ff177819 */ /* 0x100fe40000011608 */
[--C-:B------:R-:W-:Y:S02]  /*7340*/  SHF.R.U32.HI R6, RZ, 0x18, R13.reuse ;  /* 0x00000018ff067819 */ /* 0x100fe4000001160d */
[----:B------:R-:W-:Y:S02]  /*7350*/  SHF.R.U32.HI R134, RZ, 0x10, R8 ;  /* 0x00000010ff867819 */ /* 0x000fe40000011608 */
[----:B------:R-:W-:Y:S03]  /*7360*/  LOP3.LUT R8, R13, 0xffff, RZ, 0xc0, !PT ;  /* 0x0000ffff0d087812 */ /* 0x000fe600078ec0ff */
[----:B------:R-:W-:Y:S01]  /*7370*/  MUFU.EX2 R203, R46 ;  /* 0x0000002e00cb7308 */ /* 0x000fe20000000800 */
[----:B------:R-:W-:Y:S02]  /*7380*/  ISETP.LE.U32.AND P4, PT, R6, UR13, PT ;  /* 0x0000000d06007c0c */ /* 0x000fe4000bf83070 */
[----:B------:R-:W-:Y:S01]  /*7390*/  SHF.R.U32.HI R6, RZ, 0x8, R8 ;  /* 0x00000008ff067819 */ /* 0x000fe20000011608 */
[----:B------:R-:W-:Y:S01]  /*73a0*/  @!P3 FADD.FTZ R195, -R195, -RZ ;  /* 0x800000ffc3c3b221 */ /* 0x000fe20000010100 */
[----:B-1----:R-:W-:Y:S02]  /*73b0*/  LOP3.LUT R5, R7, UR8, R140, 0x96, !PT ;  /* 0x0000000807057c12 */ /* 0x002fe4000f8e968c */
[----:B------:R-:W-:Y:S03]  /*73c0*/  LOP3.LUT R6, R6, 0xffff, RZ, 0xc0, !PT ;  /* 0x0000ffff06067812 */ /* 0x000fe600078ec0ff */
[----:B------:R-:W-:Y:S01]  /*73d0*/  MUFU.EX2 R207, R43 ;  /* 0x0000002b00cf7308 */ /* 0x000fe20000000800 */
[----:B------:R-:W-:Y:S02]  /*73e0*/  LOP3.LUT R8, R5, 0xff, RZ, 0xc0, !PT ;  /* 0x000000ff05087812 */ /* 0x000fe400078ec0ff */
[----:B------:R-:W-:Y:S02]  /*73f0*/  SHF.R.U32.HI R7, RZ, 0x10, R13 ;  /* 0x00000010ff077819 */ /* 0x000fe4000001160d */
[----:B------:R-:W-:Y:S01]  /*7400*/  ISETP.LE.U32.AND P6, PT, R8, UR13, PT ;  /* 0x0000000d08007c0c */ /* 0x000fe2000bfc3070 */
[----:B------:R-:W-:Y:S01]  /*7410*/  @!P4 FADD.FTZ R219, -R219, -RZ ;  /* 0x800000ffdbdbc221 */ /* 0x000fe20000010100 */
[----:B------:R-:W-:Y:S03]  /*7420*/  ISETP.LE.U32.AND P5, PT, R6, UR13, PT ;  /* 0x0000000d06007c0c */ /* 0x000fe6000bfa3070 */
[----:B------:R-:W-:Y:S01]  /*7430*/  MUFU.EX2 R202, R47 ;  /* 0x0000002f00ca7308 */ /* 0x000fe20000000800 */
[----:B------:R-:W-:Y:S02]  /*7440*/  LOP3.LUT R6, R5, 0xffff, RZ, 0xc0, !PT ;  /* 0x0000ffff05067812 */ /* 0x000fe400078ec0ff */
[----:B------:R-:W-:Y:S02]  /*7450*/  LOP3.LUT R7, R7, 0xff, RZ, 0xc0, !PT ;  /* 0x000000ff07077812 */ /* 0x000fe400078ec0ff */
[----:B------:R-:W-:Y:S02]  /*7460*/  SHF.R.U32.HI R6, RZ, 0x8, R6 ;  /* 0x00000008ff067819 */ /* 0x000fe40000011606 */
[----:B------:R-:W-:Y:S03]  /*7470*/  SHF.R.U32.HI R13, RZ, 0x8, R147 ;  /* 0x00000008ff0d7819 */ /* 0x000fe60000011693 */
[----:B------:R-:W-:Y:S01]  /*7480*/  MUFU.EX2 R148, R4 ;  /* 0x0000000400947308 */ /* 0x000fe20000000800 */
[----:B------:R-:W-:Y:S01]  /*7490*/  ISETP.LE.U32.AND P1, PT, R7, UR13, PT ;  /* 0x0000000d07007c0c */ /* 0x000fe2000bf23070 */
[----:B------:R-:W-:Y:S01]  /*74a0*/  @!P6 FADD.FTZ R223, -R223, -RZ ;  /* 0x800000ffdfdfe221 */ /* 0x000fe20000010100 */
[--C-:B------:R-:W-:Y:S01]  /*74b0*/  SHF.R.U32.HI R7, RZ, 0x10, R5.reuse ;  /* 0x00000010ff077819 */ /* 0x100fe20000011605 */
[----:B------:R-:W-:Y:S01]  /*74c0*/  @!P5 FADD.FTZ R204, -R204, -RZ ;  /* 0x800000ffccccd221 */ /* 0x000fe20000010100 */
[----:B------:R-:W-:Y:S02]  /*74d0*/  LOP3.LUT R6, R6, 0xffff, RZ, 0xc0, !PT ;  /* 0x0000ffff06067812 */ /* 0x000fe400078ec0ff */
[----:B------:R-:W-:Y:S03]  /*74e0*/  LOP3.LUT R7, R7, 0xff, RZ, 0xc0, !PT ;  /* 0x000000ff07077812 */ /* 0x000fe600078ec0ff */
[----:B------:R-:W-:Y:S01]  /*74f0*/  MUFU.EX2 R197, R44 ;  /* 0x0000002c00c57308 */ /* 0x000fe20000000800 */
[----:B------:R-:W-:Y:S02]  /*7500*/  ISETP.LE.U32.AND P5, PT, R6, UR13, PT ;  /* 0x0000000d06007c0c */ /* 0x000fe4000bfa3070 */
[----:B------:R-:W-:Y:S02]  /*7510*/  SHF.R.U32.HI R6, RZ, 0x18, R5 ;  /* 0x00000018ff067819 */ /* 0x000fe40000011605 */
[----:B------:R-:W-:Y:S01]  /*7520*/  SHF.R.U32.HI R5, RZ, 0x8, R9 ;  /* 0x00000008ff057819 */ /* 0x000fe20000011609 */
[----:B------:R-:W-:Y:S01]  /*7530*/  @!P1 FADD.FTZ R220, -R220, -RZ ;  /* 0x800000ffdcdc9221 */ /* 0x000fe20000010100 */
[----:B------:R-:W-:Y:S03]  /*7540*/  ISETP.LE.U32.AND P1, PT, R6, UR13, PT ;  /* 0x0000000d06007c0c */ /* 0x000fe6000bf23070 */
[----:B------:R-:W-:Y:S01]  /*7550*/  MUFU.EX2 R196, R45 ;  /* 0x0000002d00c47308 */ /* 0x000fe20000000800 */
[----:B------:R-:W-:Y:S02]  /*7560*/  LOP3.LUT R5, R5, 0xffff, RZ, 0xc0, !PT ;  /* 0x0000ffff05057812 */ /* 0x000fe400078ec0ff */
[----:B------:R-:W-:Y:S02]  /*7570*/  ISETP.LE.U32.AND P3, PT, R7, UR13, PT ;  /* 0x0000000d07007c0c */ /* 0x000fe4000bf63070 */
[----:B------:R-:W-:Y:S01]  /*7580*/  ISETP.LE.U32.AND P6, PT, R5, UR13, PT ;  /* 0x0000000d05007c0c */ /* 0x000fe2000bfc3070 */
[----:B------:R-:W-:Y:S01]  /*7590*/  @!P5 FADD.FTZ R224, -R224, -RZ ;  /* 0x800000ffe0e0d221 */ /* 0x000fe20000010100 */
[----:B------:R-:W-:Y:S01]  /*75a0*/  LOP3.LUT R6, R145, 0xff, RZ, 0xc0, !PT ;  /* 0x000000ff91067812 */ /* 0x000fe200078ec0ff */
[----:B------:R-:W-:Y:S01]  /*75b0*/  IMAD.U32 R145, RZ, RZ, UR21 ;  /* 0x00000015ff917e24 */ /* 0x000fe2000f8e00ff */
[----:B------:R-:W-:Y:S02]  /*75c0*/  LOP3.LUT R5, R11, 0xff, RZ, 0xc0, !PT ;  /* 0x000000ff0b057812 */ /* 0x000fe400078ec0ff */
[----:B------:R-:W-:Y:S01]  /*75d0*/  ISETP.LE.U32.AND P2, PT, R19, UR13, PT ;  /* 0x0000000d13007c0c */ /* 0x000fe2000bf43070 */
[----:B------:R-:W-:Y:S01]  /*75e0*/  @!P1 FADD.FTZ R227, -R227, -RZ ;  /* 0x800000ffe3e39221 */ /* 0x000fe20000010100 */
[----:B------:R-:W-:Y:S02]  /*75f0*/  ISETP.LE.U32.AND P1, PT, R10, UR13, PT ;  /* 0x0000000d0a007c0c */ /* 0x000fe4000bf23070 */
[----:B------:R-:W-:Y:S01]  /*7600*/  LOP3.LUT R8, R14, 0xff, RZ, 0xc0, !PT ;  /* 0x000000ff0e087812 */ /* 0x000fe200078ec0ff */
[----:B------:R-:W-:Y:S01]  /*7610*/  @!P3 FADD.FTZ R228, -R228, -RZ ;  /* 0x800000ffe4e4b221 */ /* 0x000fe20000010100 */
[----:B------:R-:W-:Y:S01]  /*7620*/  ISETP.LE.U32.AND P3, PT, R5, UR13, PT ;  /* 0x0000000d05007c0c */ /* 0x000fe2000bf63070 */
[----:B------:R-:W-:Y:S01]  /*7630*/  @!P6 FADD.FTZ R221, -R221, -RZ ;  /* 0x800000ffdddde221 */ /* 0x000fe20000010100 */
[----:B------:R-:W-:Y:S02]  /*7640*/  SHF.R.U32.HI R5, RZ, 0x8, R143 ;  /* 0x00000008ff057819 */ /* 0x000fe4000001168f */
[----:B------:R-:W-:Y:S02]  /*7650*/  ISETP.LE.U32.AND P0, PT, R17, UR13, PT ;  /* 0x0000000d11007c0c */ /* 0x000fe4000bf03070 */
[----:B------:R-:W-:Y:S01]  /*7660*/  LOP3.LUT R5, R5, 0xffff, RZ, 0xc0, !PT ;  /* 0x0000ffff05057812 */ /* 0x000fe200078ec0ff */
[----:B--2---:R-:W-:Y:S01]  /*7670*/  @!P2 FADD.FTZ R211, -R211, -RZ ;  /* 0x800000ffd3d3a221 */ /* 0x004fe20000010100 */
[----:B------:R-:W-:Y:S01]  /*7680*/  ISETP.LE.U32.AND P4, PT, R16, UR13, PT ;  /* 0x0000000d10007c0c */ /* 0x000fe2000bf83070 */
[----:B------:R-:W-:Y:S01]  /*7690*/  @!P1 FADD.FTZ R225, -R225, -RZ ;  /* 0x800000ffe1e19221 */ /* 0x000fe20000010100 */
[----:B------:R-:W-:Y:S01]  /*76a0*/  ISETP.LE.U32.AND P1, PT, R6, UR13, PT ;  /* 0x0000000d06007c0c */ /* 0x000fe2000bf23070 */
[----:B------:R-:W-:Y:S01]  /*76b0*/  IMAD.WIDE.U32 R6, R146, -0x326172a9, RZ ;  /* 0xcd9e8d5792067825 */ /* 0x000fe200078e00ff */
[----:B------:R-:W-:Y:S02]  /*76c0*/  ISETP.LE.U32.AND P6, PT, R20, UR13, PT ;  /* 0x0000000d14007c0c */ /* 0x000fe4000bfc3070 */
[----:B------:R-:W-:Y:S01]  /*76d0*/  ISETP.LE.U32.AND P5, PT, R136, UR13, PT ;  /* 0x0000000d88007c0c */ /* 0x000fe2000bfa3070 */
[----:B------:R-:W-:Y:S01]  /*76e0*/  @!P3 FADD.FTZ R226, -R226, -RZ ;  /* 0x800000ffe2e2b221 */ /* 0x000fe20000010100 */
[----:B------:R-:W-:Y:S01]  /*76f0*/  ISETP.LE.U32.AND P3, PT, R5, UR13, PT ;  /* 0x0000000d05007c0c */ /* 0x000fe2000bf63070 */
[----:B------:R-:W-:Y:S01]  /*7700*/  @!P0 FADD.FTZ R200, -R200, -RZ ;  /* 0x800000ffc8c88221 */ /* 0x000fe20000010100 */
[----:B------:R-:W-:Y:S02]  /*7710*/  LOP3.LUT R5, R14, 0xffff, RZ, 0xc0, !PT ;  /* 0x0000ffff0e057812 */ /* 0x000fe400078ec0ff */
[----:B------:R-:W-:Y:S01]  /*7720*/  LOP3.LUT R16, R6, 0xff, RZ, 0xc0, !PT ;  /* 0x000000ff06107812 */ /* 0x000fe200078ec0ff */
[----:B------:R-:W-:Y:S01]  /*7730*/  @!P4 FADD.FTZ R222, -R222, -RZ ;  /* 0x800000ffdedec221 */ /* 0x000fe20000010100 */
[----:B------:R-:W-:Y:S01]  /*7740*/  SHF.R.U32.HI R5, RZ, 0x8, R5 ;  /* 0x00000008ff057819 */ /* 0x000fe20000011605 */
[----:B------:R-:W-:Y:S01]  /*7750*/  @!P1 FADD.FTZ R213, -R213, -RZ ;  /* 0x800000ffd5d59221 */ /* 0x000fe20000010100 */
[----:B------:R-:W-:Y:S01]  /*7760*/  LOP3.LUT R17, R6, 0xffff, RZ, 0xc0, !PT ;  /* 0x0000ffff06117812 */ /* 0x000fe200078ec0ff */
[----:B------:R-:W-:Y:S01]  /*7770*/  @!P6 FADD.FTZ R163, -R163, -RZ ;  /* 0x800000ffa3a3e221 */ /* 0x000fe20000010100 */
[----:B------:R-:W-:Y:S01]  /*7780*/  LOP3.LUT R5, R5, 0xffff, RZ, 0xc0, !PT ;  /* 0x0000ffff05057812 */ /* 0x000fe200078ec0ff */
[----:B------:R-:W-:Y:S01]  /*7790*/  @!P5 FADD.FTZ R210, -R210, -RZ ;  /* 0x800000ffd2d2d221 */ /* 0x000fe20000010100 */
[----:B------:R-:W-:Y:S01]  /*77a0*/  SHF.R.U32.HI R22, RZ, 0x18, R6 ;  /* 0x00000018ff167819 */ /* 0x000fe20000011606 */
[----:B------:R-:W-:Y:S01]  /*77b0*/  @!P3 FADD.FTZ R198, -R198, -RZ ;  /* 0x800000ffc6c6b221 */ /* 0x000fe20000010100 */
[----:B------:R-:W-:Y:S02]  /*77c0*/  ISETP.LE.U32.AND P1, PT, R5, UR13, PT ;  /* 0x0000000d05007c0c */ /* 0x000fe4000bf23070 */
[----:B------:R-:W-:Y:S01]  /*77d0*/  ISETP.LE.U32.AND P3, PT, R8, UR13, PT ;  /* 0x0000000d08007c0c */ /* 0x000fe2000bf63070 */
[----:B------:R-:W-:Y:S01]  /*77e0*/  IMAD.WIDE.U32 R8, R152, -0x2daee0ad, RZ ;  /* 0xd2511f5398087825 */ /* 0x000fe200078e00ff */
[----:B------:R-:W-:Y:S01]  /*77f0*/  SHF.R.U32.HI R5, RZ, 0x10, R14 ;  /* 0x00000010ff057819 */ /* 0x000fe2000001160e */
[----:B------:R-:W-:Y:S01]  /*7800*/  MUFU.EX2 R152, R49 ;  /* 0x0000003100987308 */ /* 0x000fe20000000800 */
[----:B------:R-:W-:Y:S02]  /*7810*/  SHF.R.U32.HI R20, RZ, 0x10, R6 ;  /* 0x00000010ff147819 */ /* 0x000fe40000011606 */
[----:B------:R-:W-:Y:S02]  /*7820*/  LOP3.LUT R5, R5, 0xff, RZ, 0xc0, !PT ;  /* 0x000000ff05057812 */ /* 0x000fe400078ec0ff */
[----:B------:R-:W-:Y:S02]  /*7830*/  LOP3.LUT R6, R15, 0xff, RZ, 0xc0, !PT ;  /* 0x000000ff0f067812 */ /* 0x000fe400078ec0ff */
[----:B------:R-:W-:Y:S01]  /*7840*/  ISETP.LE.U32.AND P2, PT, R5, UR13, PT ;  /* 0x0000000d05007c0c */ /* 0x000fe2000bf43070 */
[----:B------:R-:W-:Y:S01]  /*7850*/  @!P1 FADD.FTZ R173, -R173, -RZ ;  /* 0x800000ffadad9221 */ /* 0x000fe20000010100 */
[----:B------:R-:W-:Y:S01]  /*7860*/  SHF.R.U32.HI R14, RZ, 0x18, R14 ;  /* 0x00000018ff0e7819 */ /* 0x000fe2000001160e */
[----:B------:R-:W-:Y:S01]  /*7870*/  @!P3 FADD.FTZ R174, -R174, -RZ ;  /* 0x800000ffaeaeb221 */ /* 0x000fe20000010100 */
[----:B------:R-:W-:Y:S02]  /*7880*/  ISETP.LE.U32.AND P1, PT, R6, UR13, PT ;  /* 0x0000000d06007c0c */ /* 0x000fe4000bf23070 */
[----:B------:R-:W-:Y:S02]  /*7890*/  LOP3.LUT R5, R15, 0xffff, RZ, 0xc0, !PT ;  /* 0x0000ffff0f057812 */ /* 0x000fe400078ec0ff */
[----:B------:R-:W-:Y:S02]  /*78a0*/  ISETP.LE.U32.AND P3, PT, R14, UR13, PT ;  /* 0x0000000d0e007c0c */ /* 0x000fe4000bf63070 */
[----:B------:R-:W-:Y:S02]  /*78b0*/  SHF.R.U32.HI R5, RZ, 0x8, R5 ;  /* 0x00000008ff057819 */ /* 0x000fe40000011605 */
[--C-:B------:R-:W-:Y:S01]  /*78c0*/  SHF.R.U32.HI R6, RZ, 0x10, R15.reuse ;  /* 0x00000010ff067819 */ /* 0x100fe2000001160f */
[----:B------:R-:W-:Y:S01]  /*78d0*/  @!P2 FADD.FTZ R205, -R205, -RZ ;  /* 0x800000ffcdcda221 */ /* 0x000fe20000010100 */
[----:B------:R-:W-:Y:S02]  /*78e0*/  LOP3.LUT R5, R5, 0xffff, RZ, 0xc0, !PT ;  /* 0x0000ffff05057812 */ /* 0x000fe400078ec0ff */
[----:B------:R-:W-:Y:S01]  /*78f0*/  SHF.R.U32.HI R15, RZ, 0x18, R15 ;  /* 0x00000018ff0f7819 */ /* 0x000fe2000001160f */
[----:B------:R-:W-:Y:S01]  /*7900*/  @!P1 FADD.FTZ R212, -R212, -RZ ;  /* 0x800000ffd4d49221 */ /* 0x000fe20000010100 */
[----:B------:R-:W-:Y:S02]  /*7910*/  ISETP.LE.U32.AND P2, PT, R5, UR13, PT ;  /* 0x0000000d05007c0c */ /* 0x000fe4000bf43070 */
[----:B------:R-:W-:Y:S01]  /*7920*/  LOP3.LUT R5, R6, 0xff, RZ, 0xc0, !PT ;  /* 0x000000ff06057812 */ /* 0x000fe200078ec0ff */
[----:B------:R-:W-:Y:S01]  /*7930*/  @!P3 FADD.FTZ R206, -R206, -RZ ;  /* 0x800000ffceceb221 */ /* 0x000fe20000010100 */
[----:B------:R-:W-:Y:S02]  /*7940*/  ISETP.LE.U32.AND P1, PT, R15, UR13, PT ;  /* 0x0000000d0f007c0c */ /* 0x000fe4000bf23070 */
[----:B------:R-:W-:Y:S02]  /*7950*/  ISETP.LE.U32.AND P3, PT, R5, UR13, PT ;  /* 0x0000000d05007c0c */ /* 0x000fe4000bf63070 */
[----:B------:R-:W-:Y:S02]  /*7960*/  LOP3.LUT R13, R13, 0xffff, RZ, 0xc0, !PT ;  /* 0x0000ffff0d0d7812 */ /* 0x000fe400078ec0ff */
[----:B------:R-:W-:Y:S01]  /*7970*/  LOP3.LUT R11, R7, UR8, R142, 0x96, !PT ;  /* 0x00000008070b7c12 */ /* 0x000fe2000f8e968e */
[----:B------:R-:W-:Y:S01]  /*7980*/  IMAD.WIDE.U32 R6, R150, -0x2daee0ad, RZ ;  /* 0xd2511f5396067825 */ /* 0x000fe200078e00ff */
[----:B------:R-:W-:Y:S01]  /*7990*/  ISETP.LE.U32.AND P4, PT, R141, UR13, PT ;  /* 0x0000000d8d007c0c */ /* 0x000fe2000bf83070 */
[----:B------:R-:W-:Y:S02]  /*79a0*/  MUFU.EX2 R150, R53 ;  /* 0x0000003500967308 */ /* 0x000fe40000000800 */
[----:B------:R-:W-:Y:S01]  /*79b0*/  @!P2 FADD.FTZ R214, -R214, -RZ ;  /* 0x800000ffd6d6a221 */ /* 0x000fe20000010100 */
[----:B------:R-:W-:Y:S01]  /*79c0*/  ISETP.LE.U32.AND P2, PT, R18, UR13, PT ;  /* 0x0000000d12007c0c */ /* 0x000fe2000bf43070 */
[----:B------:R-:W-:Y:S01]  /*79d0*/  @!P1 FADD.FTZ R217, -R217, -RZ ;  /* 0x800000ffd9d99221 */ /* 0x000fe20000010100 */
[----:B------:R-:W-:Y:S01]  /*79e0*/  ISETP.LE.U32.AND P1, PT, R13, UR13, PT ;  /* 0x0000000d0d007c0c */ /* 0x000fe2000bf23070 */
[----:B------:R-:W-:Y:S01]  /*79f0*/  @!P3 FADD.FTZ R218, -R218, -RZ ;  /* 0x800000ffdadab221 */ /* 0x000fe20000010100 */
[----:B------:R-:W-:Y:S02]  /*7a00*/  LOP3.LUT R13, R149, 0xff, RZ, 0xc0, !PT ;  /* 0x000000ff950d7812 */ /* 0x000fe400078ec0ff */
[----:B------:R-:W-:Y:S01]  /*7a10*/  ISETP.LE.U32.AND P3, PT, R23, UR13, PT ;  /* 0x0000000d17007c0c */ /* 0x000fe2000bf63070 */
[----:B------:R-:W-:Y:S01]  /*7a20*/  MUFU.EX2 R149, R64 ;  /* 0x0000004000957308 */ /* 0x000fe20000000800 */
[C---:B------:R-:W-:Y:S01]  /*7a30*/  LOP3.LUT R18, R8.reuse, 0xffff, RZ, 0xc0, !PT ;  /* 0x0000ffff08127812 */ /* 0x040fe200078ec0ff */
[----:B------:R-:W-:Y:S01]  /*7a40*/  @!P4 FADD.FTZ R215, -R215, -RZ ;  /* 0x800000ffd7d7c221 */ /* 0x000fe20000010100 */
[----:B------:R-:W-:Y:S02]  /*7a50*/  LOP3.LUT R14, R8, 0xff, RZ, 0xc0, !PT ;  /* 0x000000ff080e7812 */ /* 0x000fe400078ec0ff */
[--C-:B------:R-:W-:Y:S02]  /*7a60*/  SHF.R.U32.HI R15, RZ, 0x18, R8.reuse ;  /* 0x00000018ff0f7819 */ /* 0x100fe40000011608 */
[----:B------:R-:W-:Y:S01]  /*7a70*/  SHF.R.U32.HI R23, RZ, 0x10, R8 ;  /* 0x00000010ff177819 */ /* 0x000fe20000011608 */
[----:B------:R-:W-:Y:S01]  /*7a80*/  @!P1 FADD.FTZ R209, -R209, -RZ ;  /* 0x800000ffd1d19221 */ /* 0x000fe20000010100 */
[----:B------:R-:W-:Y:S02]  /*7a90*/  ISETP.LE.U32.AND P5, PT, R13, UR13, PT ;  /* 0x0000000d0d007c0c */ /* 0x000fe4000bfa3070 */
[----:B------:R-:W-:Y:S01]  /*7aa0*/  SHF.R.U32.HI R8, RZ, 0x8, R132 ;  /* 0x00000008ff087819 */ /* 0x000fe20000011684 */
[----:B------:R-:W-:Y:S01]  /*7ab0*/  @!P3 FADD.FTZ R164, -R164, -RZ ;  /* 0x800000ffa4a4b221 */ /* 0x000fe20000010100 */
[----:B------:R-:W-:Y:S02]  /*7ac0*/  ISETP.LE.U32.AND P0, PT, R21, UR13, PT ;  /* 0x0000000d15007c0c */ /* 0x000fe4000bf03070 */
[----:B------:R-:W-:Y:S01]  /*7ad0*/  LOP3.LUT R5, R7, UR7, R144, 0x96, !PT ;  /* 0x0000000707057c12 */ /* 0x000fe2000f8e9690 */
[----:B------:R-:W-:Y:S01]  /*7ae0*/  IMAD.U32 R144, RZ, RZ, UR24 ;  /* 0x00000018ff907e24 */ /* 0x000fe2000f8e00ff */
[----:B------:R-:W-:Y:S02]  /*7af0*/  LOP3.LUT R21, R6, 0xffff, RZ, 0xc0, !PT ;  /* 0x0000ffff06157812 */ /* 0x000fe400078ec0ff */
[----:B------:R-:W-:Y:S02]  /*7b00*/  LOP3.LUT R7, R8, 0xffff, RZ, 0xc0, !PT ;  /* 0x0000ffff08077812 */ /* 0x000fe400078ec0ff */
[----:B------:R-:W-:Y:S01]  /*7b10*/  LOP3.LUT R10, R9, UR7, R154, 0x96, !PT ;  /* 0x00000007090a7c12 */ /* 0x000fe2000f8e969a */
[----:B------:R-:W-:Y:S01]  /*7b20*/  @!P5 FADD.FTZ R216, -R216, -RZ ;  /* 0x800000ffd8d8d221 */ /* 0x000fe20000010100 */
[--C-:B------:R-:W-:Y:S01]  /*7b30*/  SHF.R.U32.HI R19, RZ, 0x18, R6.reuse ;  /* 0x00000018ff137819 */ /* 0x100fe20000011606 */
[----:B------:R-:W1:Y:S01]  /*7b40*/  MUFU.EX2 R154, R48 ;  /* 0x00000030009a7308 */ /* 0x000e620000000800 */
[----:B------:R-:W-:Y:S01]  /*7b50*/  ISETP.LE.U32.AND P1, PT, R7, UR13, PT ;  /* 0x0000000d07007c0c */ /* 0x000fe2000bf23070 */
[----:B------:R-:W-:Y:S01]  /*7b60*/  @!P0 FADD.FTZ R175, -R175, -RZ ;  /* 0x800000ffafaf8221 */ /* 0x000fe20000010100 */
[----:B------:R-:W-:Y:S02]  /*7b70*/  LOP3.LUT R13, R6, 0xff, RZ, 0xc0, !PT ;  /* 0x000000ff060d7812 */ /* 0x000fe400078ec0ff */
[----:B------:R-:W-:Y:S02]  /*7b80*/  SHF.R.U32.HI R9, RZ, 0x10, R6 ;  /* 0x00000010ff097819 */ /* 0x000fe40000011606 */
[----:B------:R-:W-:Y:S02]  /*7b90*/  LOP3.LUT R7, R133, 0xff, RZ, 0xc0, !PT ;  /* 0x000000ff85077812 */ /* 0x000fe400078ec0ff */
[----:B------:R-:W-:Y:S02]  /*7ba0*/  LOP3.LUT R6, R12, 0xff, RZ, 0xc0, !PT ;  /* 0x000000ff0c067812 */ /* 0x000fe400078ec0ff */
[----:B------:R-:W-:Y:S02]  /*7bb0*/  ISETP.LE.U32.AND P5, PT, R7, UR13, PT ;  /* 0x0000000d07007c0c */ /* 0x000fe4000bfa3070 */
[----:B------:R-:W-:Y:S01]  /*7bc0*/  ISETP.LE.U32.AND P4, PT, R6, UR13, PT ;  /* 0x0000000d06007c0c */ /* 0x000fe2000bf83070 */
[----:B------:R-:W-:Y:S01]  /*7bd0*/  @!P1 FADD.FTZ R162, -R162, -RZ ;  /* 0x800000ffa2a29221 */ /* 0x000fe20000010100 */
[----:B------:R-:W-:Y:S02]  /*7be0*/  SHF.R.U32.HI R6, RZ, 0x18, R12 ;  /* 0x00000018ff067819 */ /* 0x000fe4000001160c */
[----:B------:R-:W-:Y:S01]  /*7bf0*/  LOP3.LUT R8, R12, 0xffff, RZ, 0xc0, !PT ;  /* 0x0000ffff0c087812 */ /* 0x000fe200078ec0ff */
[----:B-1----:R-:W-:Y:S01]  /*7c00*/  @!P2 FADD.FTZ R154, -R154, -RZ ;  /* 0x800000ff9a9aa221 */ /* 0x002fe20000010100 */
[----:B------:R-:W-:Y:S02]  /*7c10*/  ISETP.LE.U32.AND P6, PT, R6, UR13, PT ;  /* 0x0000000d06007c0c */ /* 0x000fe4000bfc3070 */
[----:B------:R-:W-:Y:S02]  /*7c20*/  SHF.R.U32.HI R6, RZ, 0x8, R8 ;  /* 0x00000008ff067819 */ /* 0x000fe40000011608 */
[----:B------:R-:W-:Y:S01]  /*7c30*/  SHF.R.U32.HI R7, RZ, 0x10, R12 ;  /* 0x00000010ff077819 */ /* 0x000fe2000001160c */
[----:B------:R-:W-:Y:S01]  /*7c40*/  @!P5 FADD.FTZ R191, -R191, -RZ ;  /* 0x800000ffbfbfd221 */ /* 0x000fe20000010100 */
[----:B------:R-:W-:Y:S01]  /*7c50*/  LOP3.LUT R6, R6, 0xffff, RZ, 0xc0, !PT ;  /* 0x0000ffff06067812 */ /* 0x000fe200078ec0ff */
[----:B------:R-:W-:Y:S01]  /*7c60*/  @!P4 FADD.FTZ R157, -R157, -RZ ;  /* 0x800000ff9d9dc221 */ /* 0x000fe20000010100 */
[----:B------:R-:W-:Y:S02]  /*7c70*/  LOP3.LUT R7, R7, 0xff, RZ, 0xc0, !PT ;  /* 0x000000ff07077812 */ /* 0x000fe400078ec0ff */
[----:B------:R-:W-:Y:S02]  /*7c80*/  ISETP.LE.U32.AND P5, PT, R6, UR13, PT ;  /* 0x0000000d06007c0c */ /* 0x000fe4000bfa3070 */
[----:B------:R-:W-:Y:S01]  /*7c90*/  LOP3.LUT R6, R11, 0xffff, RZ, 0xc0, !PT ;  /* 0x0000ffff0b067812 */ /* 0x000fe200078ec0ff */
[----:B------:R-:W-:Y:S01]  /*7ca0*/  @!P6 FADD.FTZ R171, -R171, -RZ ;  /* 0x800000ffababe221 */ /* 0x000fe20000010100 */
[----:B------:R-:W-:Y:S02]  /*7cb0*/  ISETP.LE.U32.AND P0, PT, R7, UR13, PT ;  /* 0x0000000d07007c0c */ /* 0x000fe4000bf03070 */
[----:B------:R-:W-:Y:S02]  /*7cc0*/  SHF.R.U32.HI R6, RZ, 0x8, R6 ;  /* 0x00000008ff067819 */ /* 0x000fe40000011606 */
[----:B------:R-:W-:Y:S02]  /*7cd0*/  LOP3.LUT R7, R11, 0xff, RZ, 0xc0, !PT ;  /* 0x000000ff0b077812 */ /* 0x000fe400078ec0ff */
[----:B------:R-:W-:Y:S02]  /*7ce0*/  LOP3.LUT R6, R6, 0xffff, RZ, 0xc0, !PT ;  /* 0x0000ffff06067812 */ /* 0x000fe400078ec0ff */
[----:B------:R-:W-:Y:S01]  /*7cf0*/  SHF.R.U32.HI R8, RZ, 0x10, R11 ;  /* 0x00000010ff087819 */ /* 0x000fe2000001160b */
[----:B------:R-:W-:Y:S01]  /*7d00*/  @!P5 FADD.FTZ R156, -R156, -RZ ;  /* 0x800000ff9c9cd221 */ /* 0x000fe20000010100 */
[----:B------:R-:W-:Y:S02]  /*7d10*/  ISETP.LE.U32.AND P5, PT, R6, UR13, PT ;  /* 0x0000000d06007c0c */ /* 0x000fe4000bfa3070 */
[----:B------:R-:W-:Y:S01]  /*7d20*/  ISETP.LE.U32.AND P4, PT, R7, UR13, PT ;  /* 0x0000000d07007c0c */ /* 0x000fe2000bf83070 */
[----:B------:R-:W-:Y:S01]  /*7d30*/  @!P0 FADD.FTZ R172, -R172, -RZ ;  /* 0x800000ffacac8221 */ /* 0x000fe20000010100 */
[----:B------:R-:W-:Y:S02]  /*7d40*/  LOP3.LUT R7, R8, 0xff, RZ, 0xc0, !PT ;  /* 0x000000ff08077812 */ /* 0x000fe400078ec0ff */
[----:B------:R-:W-:Y:S02]  /*7d50*/  SHF.R.U32.HI R6, RZ, 0x8, R17 ;  /* 0x00000008ff067819 */ /* 0x000fe40000011611 */
[----:B------:R-:W-:Y:S02]  /*7d60*/  ISETP.LE.U32.AND P0, PT, R7, UR13, PT ;  /* 0x0000000d07007c0c */ /* 0x000fe4000bf03070 */
[----:B------:R-:W-:Y:S02]  /*7d70*/  LOP3.LUT R6, R6, 0xffff, RZ, 0xc0, !PT ;  /* 0x0000ffff06067812 */ /* 0x000fe400078ec0ff */
[----:B------:R-:W-:Y:S01]  /*7d80*/  SHF.R.U32.HI R11, RZ, 0x18, R11 ;  /* 0x00000018ff0b7819 */ /* 0x000fe2000001160b */
[----:B------:R-:W-:Y:S01]  /*7d90*/  @!P5 FADD.FTZ R199, -R199, -RZ ;  /* 0x800000ffc7c7d221 */ /* 0x000fe20000010100 */
[----:B------:R-:W-:Y:S01]  /*7da0*/  ISETP.LE.U32.AND P5, PT, R6, UR13, PT ;  /* 0x0000000d06007c0c */ /* 0x000fe2000bfa3070 */
[----:B------:R-:W-:Y:S01]  /*7db0*/  @!P4 FADD.FTZ R201, -R201, -RZ ;  /* 0x800000ffc9c9c221 */ /* 0x000fe20000010100 */
[----:B------:R-:W-:Y:S02]  /*7dc0*/  LOP3.LUT R6, R20, 0xff, RZ, 0xc0, !PT ;  /* 0x000000ff14067812 */ /* 0x000fe400078ec0ff */
[----:B------:R-:W-:Y:S02]  /*7dd0*/  ISETP.LE.U32.AND P6, PT, R11, UR13, PT ;  /* 0x0000000d0b007c0c */ /* 0x000fe4000bfc3070 */
[----:B------:R-:W-:Y:S01]  /*7de0*/  ISETP.LE.U32.AND P4, PT, R22, UR13, PT ;  /* 0x0000000d16007c0c */ /* 0x000fe2000bf83070 */
[----:B------:R-:W-:Y:S01]  /*7df0*/  @!P0 FADD.FTZ R208, -R208, -RZ ;  /* 0x800000ffd0d08221 */ /* 0x000fe20000010100 */
[----:B------:R-:W-:Y:S02]  /*7e00*/  ISETP.LE.U32.AND P0, PT, R6, UR13, PT ;  /* 0x0000000d06007c0c */ /* 0x000fe4000bf03070 */
[----:B------:R-:W-:Y:S02]  /*7e10*/  SHF.R.U32.HI R6, RZ, 0x8, R135 ;  /* 0x00000008ff067819 */ /* 0x000fe40000011687 */
[----:B------:R-:W-:Y:S01]  /*7e20*/  LOP3.LUT R7, R134, 0xff, RZ, 0xc0, !PT ;  /* 0x000000ff86077812 */ /* 0x000fe200078ec0ff */
[----:B------:R-:W-:Y:S01]  /*7e30*/  @!P5 FADD.FTZ R196, -R196, -RZ ;  /* 0x800000ffc4c4d221 */ /* 0x000fe20000010100 */
[----:B------:R-:W-:Y:S02]  /*7e40*/  LOP3.LUT R6, R6, 0xffff, RZ, 0xc0, !PT ;  /* 0x0000ffff06067812 */ /* 0x000fe400078ec0ff */
[----:B------:R-:W-:Y:S01]  /*7e50*/  LOP3.LUT R8, R10, 0xffff, RZ, 0xc0, !PT ;  /* 0x0000ffff0a087812 */ /* 0x000fe200078ec0ff */
[----:B------:R-:W-:Y:S01]  /*7e60*/  @!P6 FADD.FTZ R207, -R207, -RZ ;  /* 0x800000ffcfcfe221 */ /* 0x000fe20000010100 */
[----:B------:R-:W-:Y:S01]  /*7e70*/  ISETP.LE.U32.AND P6, PT, R7, UR13, PT ;  /* 0x0000000d07007c0c */ /* 0x000fe2000bfc3070 */
[----:B------:R-:W-:Y:S01]  /*7e80*/  @!P4 FADD.FTZ R202, -R202, -RZ ;  /* 0x800000ffcacac221 */ /* 0x000fe20000010100 */
[----:B------:R-:W-:Y:S01]  /*7e90*/  LOP3.LUT R7, R10, 0xff, RZ, 0xc0, !PT ;  /* 0x000000ff0a077812 */ /* 0x000fe200078ec0ff */
[----:B------:R-:W-:Y:S01]  /*7ea0*/  @!P0 FADD.FTZ R203, -R203, -RZ ;  /* 0x800000ffcbcb8221 */ /* 0x000fe20000010100 */
[----:B------:R-:W-:Y:S02]  /*7eb0*/  ISETP.LE.U32.AND P0, PT, R6, UR13, PT ;  /* 0x0000000d06007c0c */ /* 0x000fe4000bf03070 */
[----:B------:R-:W-:Y:S02]  /*7ec0*/  SHF.R.U32.HI R6, RZ, 0x18, R10 ;  /* 0x00000018ff067819 */ /* 0x000fe4000001160a */
[----:B------:R-:W-:Y:S02]  /*7ed0*/  SHF.R.U32.HI R8, RZ, 0x8, R8 ;  /* 0x00000008ff087819 */ /* 0x000fe40000011608 */
[----:B------:R-:W-:Y:S02]  /*7ee0*/  ISETP.LE.U32.AND P2, PT, R6, UR13, PT ;  /* 0x0000000d06007c0c */ /* 0x000fe4000bf43070 */
[----:B------:R-:W-:Y:S01]  /*7ef0*/  LOP3.LUT R6, R5, 0xff, RZ, 0xc0, !PT ;  /* 0x000000ff05067812 */ /* 0x000fe200078ec0ff */
[----:B------:R-:W-:Y:S01]  /*7f00*/  @!P6 FADD.FTZ R165, -R165, -RZ ;  /* 0x800000ffa5a5e221 */ /* 0x000fe20000010100 */
[----:B------:R-:W-:Y:S02]  /*7f10*/  ISETP.LE.U32.AND P4, PT, R7, UR13, PT ;  /* 0x0000000d07007c0c */ /* 0x000fe4000bf83070 */
[----:B------:R-:W-:Y:S01]  /*7f20*/  SHF.R.U32.HI R7, RZ, 0x10, R10 ;  /* 0x00000010ff077819 */ /* 0x000fe2000001160a */
[----:B------:R-:W-:Y:S01]  /*7f30*/  @!P0 FADD.FTZ R152, -R152, -RZ ;  /* 0x800000ff98988221 */ /* 0x000fe20000010100 */
[----:B------:R-:W-:Y:S02]  /*7f40*/  ISETP.LE.U32.AND P0, PT, R6, UR13, PT ;  /* 0x0000000d06007c0c */ /* 0x000fe4000bf03070 */
[----:B------:R-:W-:Y:S02]  /*7f50*/  LOP3.LUT R6, R8, 0xffff, RZ, 0xc0, !PT ;  /* 0x0000ffff08067812 */ /* 0x000fe400078ec0ff */
[----:B------:R-:W-:Y:S01]  /*7f60*/  LOP3.LUT R8, R5, 0xffff, RZ, 0xc0, !PT ;  /* 0x0000ffff05087812 */ /* 0x000fe200078ec0ff */
[----:B------:R-:W-:Y:S01]  /*7f70*/  @!P2 FADD.FTZ R159, -R159, -RZ ;  /* 0x800000ff9f9fa221 */ /* 0x000fe20000010100 */
[----:B------:R-:W-:Y:S02]  /*7f80*/  ISETP.LE.U32.AND P6, PT, R6, UR13, PT ;  /* 0x0000000d06007c0c */ /* 0x000fe4000bfc3070 */
[----:B------:R-:W-:Y:S01]  /*7f90*/  SHF.R.U32.HI R6, RZ, 0x8, R8 ;  /* 0x00000008ff067819 */ /* 0x000fe20000011608 */
[----:B------:R-:W-:Y:S01]  /*7fa0*/  @!P4 FADD.FTZ R151, -R151, -RZ ;  /* 0x800000ff9797c221 */ /* 0x000fe20000010100 */
[----:B------:R-:W-:Y:S02]  /*7fb0*/  LOP3.LUT R7, R7, 0xff, RZ, 0xc0, !PT ;  /* 0x000000ff07077812 */ /* 0x000fe400078ec0ff */
[----:B------:R-:W-:Y:S01]  /*7fc0*/  LOP3.LUT R6, R6, 0xffff, RZ, 0xc0, !PT ;  /* 0x0000ffff06067812 */ /* 0x000fe200078ec0ff */
[----:B------:R-:W-:Y:S01]  /*7fd0*/  @!P0 FADD.FTZ R169, -R169, -RZ ;  /* 0x800000ffa9a98221 */ /* 0x000fe20000010100 */
[----:B------:R-:W-:Y:S02]  /*7fe0*/  ISETP.LE.U32.AND P3, PT, R7, UR13, PT ;  /* 0x0000000d07007c0c */ /* 0x000fe4000bf63070 */
[----:B------:R-:W-:Y:S02]  /*7ff0*/  ISETP.LE.U32.AND P4, PT, R6, UR13, PT ;  /* 0x0000000d06007c0c */ /* 0x000fe4000bf83070 */
[--C-:B------:R-:W-:Y:S01]  /*8000*/  SHF.R.U32.HI R7, RZ, 0x10, R5.reuse ;  /* 0x00000010ff077819 */ /* 0x100fe20000011605 */
[----:B------:R-:W-:Y:S01]  /*8010*/  @!P6 FADD.FTZ R150, -R150, -RZ ;  /* 0x800000ff9696e221 */ /* 0x000fe20000010100 */
[----:B------:R-:W-:Y:S02]  /*8020*/  SHF.R.U32.HI R5, RZ, 0x18, R5 ;  /* 0x00000018ff057819 */ /* 0x000fe40000011605 */
[----:B------:R-:W-:Y:S02]  /*8030*/  SHF.R.U32.HI R4, RZ, 0x8, R21 ;  /* 0x00000008ff047819 */ /* 0x000fe40000011615 */
[----:B------:R-:W-:Y:S02]  /*8040*/  ISETP.LE.U32.AND P1, PT, R16, UR13, PT ;  /* 0x0000000d10007c0c */ /* 0x000fe4000bf23070 */
[----:B------:R-:W-:Y:S01]  /*8050*/  LOP3.LUT R6, R7, 0xff, RZ, 0xc0, !PT ;  /* 0x000000ff07067812 */ /* 0x000fe200078ec0ff */
[----:B------:R-:W-:Y:S01]  /*8060*/  @!P3 FADD.FTZ R160, -R160, -RZ ;  /* 0x800000ffa0a0b221 */ /* 0x000fe20000010100 */
[----:B------:R-:W-:Y:S01]  /*8070*/  SHF.R.U32.HI R7, RZ, 0x8, R18 ;  /* 0x00000008ff077819 */ /* 0x000fe20000011612 */
[----:B------:R-:W-:Y:S01]  /*8080*/  @!P4 FADD.FTZ R167, -R167, -RZ ;  /* 0x800000ffa7a7c221 */ /* 0x000fe20000010100 */
[----:B------:R-:W-:Y:S02]  /*8090*/  ISETP.LE.U32.AND P4, PT, R5, UR13, PT ;  /* 0x0000000d05007c0c */ /* 0x000fe4000bf83070 */
[----:B------:R-:W-:Y:S02]  /*80a0*/  LOP3.LUT R5, R4, 0xffff, RZ, 0xc0, !PT ;  /* 0x0000ffff04057812 */ /* 0x000fe400078ec0ff */
[----:B------:R-:W-:Y:S02]  /*80b0*/  F2FP.RELU.F16.F32.PACK_AB R4, R204, R195 ;  /* 0x000000c3cc04723e */ /* 0x000fe400000008ff */
[----:B------:R-:W-:Y:S01]  /*80c0*/  ISETP.LE.U32.AND P6, PT, R6, UR13, PT ;  /* 0x0000000d06007c0c */ /* 0x000fe2000bfc3070 */
[----:B------:R-:W-:Y:S01]  /*80d0*/  @!P1 FADD.FTZ R197, -R197, -RZ ;  /* 0x800000ffc5c59221 */ /* 0x000fe20000010100 */
[----:B------:R-:W-:Y:S01]  /*80e0*/  ISETP.LE.U32.AND P1, PT, R14, UR13, PT ;  /* 0x0000000d0e007c0c */ /* 0x000fe2000bf23070 */
[----:B------:R1:W-:Y:S01]  /*80f0*/  STS [R234+0x1c000], R4 ;  /* 0x01c00004ea007388 */ /* 0x0003e20000000800 */
[----:B------:R-:W-:Y:S02]  /*8100*/  LOP3.LUT R6, R7, 0xffff, RZ, 0xc0, !PT ;  /* 0x0000ffff07067812 */ /* 0x000fe400078ec0ff */
[----:B------:R-:W-:Y:S01]  /*8110*/  F2FP.RELU.F16.F32.PACK_AB R2, R175, R191 ;  /* 0x000000bfaf02723e */ /* 0x000fe200000008ff */
[----:B------:R-:W-:Y:S01]  /*8120*/  @!P4 FADD.FTZ R170, -R170, -RZ ;  /* 0x800000ffaaaac221 */ /* 0x000fe20000010100 */
[----:B------:R-:W-:Y:S02]  /*8130*/  ISETP.LE.U32.AND P2, PT, R6, UR13, PT ;  /* 0x0000000d06007c0c */ /* 0x000fe4000bf43070 */
[----:B------:R-:W-:Y:S02]  /*8140*/  LOP3.LUT R6, R23, 0xff, RZ, 0xc0, !PT ;  /* 0x000000ff17067812 */ /* 0x000fe400078ec0ff */
[----:B------:R-:W-:Y:S01]  /*8150*/  F2FP.RELU.F16.F32.PACK_AB R3, R207, R208 ;  /* 0x000000d0cf03723e */ /* 0x000fe200000008ff */
[----:B------:R-:W-:Y:S01]  /*8160*/  @!P6 FADD.FTZ R194, -R194, -RZ ;  /* 0x800000ffc2c2e221 */ /* 0x000fe20000010100 */
[----:B------:R-:W-:Y:S01]  /*8170*/  ISETP.LE.U32.AND P6, PT, R6, UR13, PT ;  /* 0x0000000d06007c0c */ /* 0x000fe2000bfc3070 */
[----:B------:R-:W-:Y:S01]  /*8180*/  @!P1 FADD.FTZ R149, -R149, -RZ ;  /* 0x800000ff95959221 */ /* 0x000fe20000010100 */
[----:B------:R-:W-:Y:S02]  /*8190*/  LOP3.LUT R6, R9, 0xff, RZ, 0xc0, !PT ;  /* 0x000000ff09067812 */ /* 0x000fe400078ec0ff */
[----:B------:R-:W-:Y:S02]  /*81a0*/  ISETP.LE.U32.AND P5, PT, R15, UR13, PT ;  /* 0x0000000d0f007c0c */ /* 0x000fe4000bfa3070 */
[----:B------:R-:W-:Y:S01]  /*81b0*/  ISETP.LE.U32.AND P1, PT, R6, UR13, PT ;  /* 0x0000000d06007c0c */ /* 0x000fe2000bf23070 */
[----:B------:R-:W-:Y:S01]  /*81c0*/  @!P2 FADD.FTZ R148, -R148, -RZ ;  /* 0x800000ff9494a221 */ /* 0x000fe20000010100 */
[----:B------:R-:W-:Y:S02]  /*81d0*/  F2FP.RELU.F16.F32.PACK_AB R6, R219, R220 ;  /* 0x000000dcdb06723e */ /* 0x000fe400000008ff */
[----:B------:R-:W-:Y:S02]  /*81e0*/  ISETP.LE.U32.AND P2, PT, R5, UR13, PT ;  /* 0x0000000d05007c0c */ /* 0x000fe4000bf43070 */
[----:B------:R-:W-:Y:S01]  /*81f0*/  F2FP.RELU.F16.F32.PACK_AB R5, R198, R200 ;  /* 0x000000c8c605723e */ /* 0x000fe200000008ff */
[----:B------:R2:W-:Y:S01]  /*8200*/  STS [R234+0x1c400], R6 ;  /* 0x01c40006ea007388 */ /* 0x0005e20000000800 */
[----:B-1----:R-:W-:Y:S01]  /*8210*/  F2FP.RELU.F16.F32.PACK_AB R4, R211, R213 ;  /* 0x000000d5d304723e */ /* 0x002fe200000008ff */
[----:B------:R-:W-:Y:S01]  /*8220*/  @!P6 FADD.FTZ R155, -R155, -RZ ;  /* 0x800000ff9b9be221 */ /* 0x000fe20000010100 */
[----:B------:R-:W-:Y:S01]  /*8230*/  F2FP.RELU.F16.F32.PACK_AB R0, R148, R149 ;  /* 0x000000959400723e */ /* 0x000fe200000008ff */
[----:B------:R1:W-:Y:S01]  /*8240*/  STS [R236+0x1c000], R5 ;  /* 0x01c00005ec007388 */ /* 0x0003e20000000800 */
[----:B------:R-:W-:Y:S01]  /*8250*/  ISETP.LE.U32.AND P0, PT, R19, UR13, PT ;  /* 0x0000000d13007c0c */ /* 0x000fe2000bf03070 */
[----:B------:R-:W-:Y:S01]  /*8260*/  @!P5 FADD.FTZ R153, -R153, -RZ ;  /* 0x800000ff9999d221 */ /* 0x000fe20000010100 */
[----:B------:R-:W-:Y:S01]  /*8270*/  ISETP.LE.U32.AND P3, PT, R13, UR13, PT ;  /* 0x0000000d0d007c0c */ /* 0x000fe2000bf63070 */
[----:B------:R3:W-:Y:S01]  /*8280*/  STS [R236+0x1c400], R4 ;  /* 0x01c40004ec007388 */ /* 0x0007e20000000800 */
[----:B------:R-:W-:Y:S01]  /*8290*/  @!P1 FADD.FTZ R168, -R168, -RZ ;  /* 0x800000ffa8a89221 */ /* 0x000fe20000010100 */
[----:B------:R-:W-:Y:S01]  /*82a0*/  @!P2 FADD.FTZ R158, -R158, -RZ ;  /* 0x800000ff9e9ea221 */ /* 0x000fe20000010100 */
[----:B------:R-:W-:Y:S02]  /*82b0*/  FSETP.GE.FTZ.AND P2, PT, R198, RZ, PT ;  /* 0x000000ffc600720b */ /* 0x000fe40003f56000 */
[----:B------:R-:W-:Y:S02]  /*82c0*/  FSETP.GE.FTZ.AND P1, PT, R174, RZ, PT ;  /* 0x000000ffae00720b */ /* 0x000fe40003f36000 */
[----:B------:R-:W-:Y:S03]  /*82d0*/  FSETP.GE.FTZ.AND P4, PT, R154, RZ, PT ;  /* 0x000000ff9a00720b */ /* 0x000fe60003f96000 */
[----:B------:R-:W-:Y:S01]  /*82e0*/  @!P0 FADD.FTZ R166, -R166, -RZ ;  /* 0x800000ffa6a68221 */ /* 0x000fe20000010100 */
[----:B------:R-:W-:Y:S01]  /*82f0*/  LEA R146, P0, R190, R144, 0x2 ;  /* 0x00000090be927211 */ /* 0x000fe200078010ff */
[----:B------:R-:W-:Y:S01]  /*8300*/  @!P3 FADD.FTZ R161, -R161, -RZ ;  /* 0x800000ffa1a1b221 */ /* 0x000fe20000010100 */
[----:B------:R-:W-:Y:S02]  /*8310*/  FSETP.GE.FTZ.AND P3, PT, R200, RZ, PT ;  /* 0x000000ffc800720b */ /* 0x000fe40003f76000 */
[----:B------:R-:W-:Y:S01]  /*8320*/  LEA.HI.X.SX32 R147, R190, R145, 0x2, P0 ;  /* 0x00000091be937211 */ /* 0x000fe200000f16ff */
[----:B------:R-:W-:Y:S01]  /*8330*/  IMAD.MOV.U32 R190, RZ, RZ, 0x20 ;  /* 0x00000020ffbe7424 */ /* 0x000fe200078e00ff */
[----:B--2---:R-:W-:Y:S02]  /*8340*/  F2FP.RELU.F16.F32.PACK_AB R6, R224, R223 ;  /* 0x000000dfe006723e */ /* 0x004fe400000008ff */
[----:B------:R-:W-:Y:S01]  /*8350*/  FSETP.GE.FTZ.AND P0, PT, R195, RZ, PT ;  /* 0x000000ffc300720b */ /* 0x000fe20003f16000 */
[----:B------:R-:W2:Y:S01]  /*8360*/  LDG.E R144, desc[UR16][R146.64] ;  /* 0x0000001092907981 */ /* 0x000ea2000c1e1900 */
[----:B-1----:R-:W-:Y:S03]  /*8370*/  F2FP.RELU.F16.F32.PACK_AB R5, R225, R226 ;  /* 0x000000e2e105723e */ /* 0x002fe600000008ff */
[----:B------:R1:W-:Y:S01]  /*8380*/  STS [R234+0x1e000], R6 ;  /* 0x01e00006ea007388 */ /* 0x0003e20000000800 */
[----:B---3--:R-:W-:Y:S05]  /*8390*/  F2FP.RELU.F16.F32.PACK_AB R4, R227, R228 ;  /* 0x000000e4e304723e */ /* 0x008fea00000008ff */
[----:B------:R3:W-:Y:S04]  /*83a0*/  STS [R234+0x1e400], R4 ;  /* 0x01e40004ea007388 */ /* 0x0007e80000000800 */
[----:B------:R4:W-:Y:S01]  /*83b0*/  STS [R236+0x1e400], R5 ;  /* 0x01e40005ec007388 */ /* 0x0009e20000000800 */
[----:B-1----:R-:W-:Y:S05]  /*83c0*/  F2FP.RELU.F16.F32.PACK_AB R6, R221, R222 ;  /* 0x000000dedd06723e */ /* 0x002fea00000008ff */
[----:B------:R1:W-:Y:S01]  /*83d0*/  STS [R236+0x1e000], R6 ;  /* 0x01e00006ec007388 */ /* 0x0003e20000000800 */
[----:B---3--:R-:W-:Y:S02]  /*83e0*/  F2FP.RELU.F16.F32.PACK_AB R4, R173, R174 ;  /* 0x000000aead04723e */ /* 0x008fe400000008ff */
[----:B----4-:R-:W-:Y:S03]  /*83f0*/  F2FP.RELU.F16.F32.PACK_AB R5, R206, R205 ;  /* 0x000000cdce05723e */ /* 0x010fe600000008ff */
[----:B------:R3:W-:Y:S04]  /*8400*/  STS [R240+0x1c000], R4 ;  /* 0x01c00004f0007388 */ /* 0x0007e80000000800 */
[----:B------:R4:W-:Y:S04]  /*8410*/  STS [R240+0x1c400], R5 ;  /* 0x01c40005f0007388 */ /* 0x0009e80000000800 */
[----:B------:R4:W-:Y:S01]  /*8420*/  STS [R239+0x1c400], R2 ;  /* 0x01c40002ef007388 */ /* 0x0009e20000000800 */
[----:B-1----:R-:W-:Y:S02]  /*8430*/  F2FP.RELU.F16.F32.PACK_AB R6, R171, R172 ;  /* 0x000000acab06723e */ /* 0x002fe400000008ff */
[----:B---3--:R-:W-:Y:S02]  /*8440*/  F2FP.RELU.F16.F32.PACK_AB R4, R162, R163 ;  /* 0x000000a3a204723e */ /* 0x008fe400000008ff */
[----:B----4-:R-:W-:Y:S03]  /*8450*/  F2FP.RELU.F16.F32.PACK_AB R5, R214, R212 ;  /* 0x000000d4d605723e */ /* 0x010fe600000008ff */
[----:B------:R1:W-:Y:S01]  /*8460*/  STS [R239+0x1c000], R4 ;  /* 0x01c00004ef007388 */ /* 0x0003e20000000800 */
[----:B------:R-:W-:Y:S03]  /*8470*/  F2FP.RELU.F16.F32.PACK_AB R2, R217, R218 ;  /* 0x000000dad902723e */ /* 0x000fe600000008ff */
[----:B------:R3:W-:Y:S04]  /*8480*/  STS [R240+0x1e000], R5 ;  /* 0x01e00005f0007388 */ /* 0x0007e80000000800 */
[----:B------:R4:W-:Y:S01]  /*8490*/  STS [R240+0x1e400], R2 ;  /* 0x01e40002f0007388 */ /* 0x0009e20000000800 */
[----:B-1----:R-:W-:Y:S02]  /*84a0*/  F2FP.RELU.F16.F32.PACK_AB R4, R215, R216 ;  /* 0x000000d8d704723e */ /* 0x002fe400000008ff */
[----:B---3--:R-:W-:Y:S03]  /*84b0*/  F2FP.RELU.F16.F32.PACK_AB R5, R209, R210 ;  /* 0x000000d2d105723e */ /* 0x008fe600000008ff */
[----:B------:R1:W-:Y:S01]  /*84c0*/  STS [R239+0x1e400], R4 ;  /* 0x01e40004ef007388 */ /* 0x0003e20000000800 */
[----:B----4-:R-:W-:Y:S03]  /*84d0*/  F2FP.RELU.F16.F32.PACK_AB R2, R156, R157 ;  /* 0x0000009d9c02723e */ /* 0x010fe600000008ff */
[----:B------:R3:W-:Y:S04]  /*84e0*/  STS [R239+0x1e000], R5 ;  /* 0x01e00005ef007388 */ /* 0x0007e80000000800 */
[----:B------:R4:W-:Y:S04]  /*84f0*/  STS [R231+0x1c000], R2 ;  /* 0x01c00002e7007388 */ /* 0x0009e80000000800 */
[----:B------:R-:W-:Y:S01]  /*8500*/  STS [R231+0x1c400], R6 ;  /* 0x01c40006e7007388 */ /* 0x000fe20000000800 */
[----:B-1----:R-:W-:Y:S02]  /*8510*/  F2FP.RELU.F16.F32.PACK_AB R4, R152, R154 ;  /* 0x0000009a9804723e */ /* 0x002fe400000008ff */
[----:B---3--:R-:W-:Y:S03]  /*8520*/  F2FP.RELU.F16.F32.PACK_AB R5, R199, R201 ;  /* 0x000000c9c705723e */ /* 0x008fe600000008ff */
[----:B------:R1:W-:Y:S01]  /*8530*/  STS [R235+0x1c000], R4 ;  /* 0x01c00004eb007388 */ /* 0x0003e20000000800 */
[----:B----4-:R-:W-:Y:S05]  /*8540*/  F2FP.RELU.F16.F32.PACK_AB R2, R164, R165 ;  /* 0x000000a5a402723e */ /* 0x010fea00000008ff */
[----:B------:R3:W-:Y:S04]  /*8550*/  STS [R235+0x1c400], R2 ;  /* 0x01c40002eb007388 */ /* 0x0007e80000000800 */
[----:B------:R4:W-:Y:S04]  /*8560*/  STS [R231+0x1e000], R5 ;  /* 0x01e00005e7007388 */ /* 0x0009e80000000800 */
[----:B------:R4:W-:Y:S01]  /*8570*/  STS [R231+0x1e400], R3 ;  /* 0x01e40003e7007388 */ /* 0x0009e20000000800 */
[----:B-1----:R-:W-:Y:S05]  /*8580*/  F2FP.RELU.F16.F32.PACK_AB R4, R202, R203 ;  /* 0x000000cbca04723e */ /* 0x002fea00000008ff */
[----:B------:R1:W-:Y:S01]  /*8590*/  STS [R235+0x1e400], R4 ;  /* 0x01e40004eb007388 */ /* 0x0003e20000000800 */
[----:B---3--:R-:W-:Y:S02]  /*85a0*/  F2FP.RELU.F16.F32.PACK_AB R2, R159, R160 ;  /* 0x000000a09f02723e */ /* 0x008fe400000008ff */
[----:B----4-:R-:W-:Y:S02]  /*85b0*/  F2FP.RELU.F16.F32.PACK_AB R5, R196, R197 ;  /* 0x000000c5c405723e */ /* 0x010fe400000008ff */
[----:B------:R-:W-:Y:S03]  /*85c0*/  F2FP.RELU.F16.F32.PACK_AB R3, R150, R151 ;  /* 0x000000979603723e */ /* 0x000fe600000008ff */
[----:B------:R3:W-:Y:S04]  /*85d0*/  STS [R235+0x1e000], R5 ;  /* 0x01e00005eb007388 */ /* 0x0007e80000000800 */
[----:B------:R4:W-:Y:S04]  /*85e0*/  STS [R238+0x1c000], R3 ;  /* 0x01c00003ee007388 */ /* 0x0009e80000000800 */
[----:B------:R4:W-:Y:S04]  /*85f0*/  STS [R238+0x1c400], R2 ;  /* 0x01c40002ee007388 */ /* 0x0009e80000000800 */
[----:B------:R4:W-:Y:S01]  /*8600*/  STS [R237+0x1c000], R0 ;  /* 0x01c00000ed007388 */ /* 0x0009e20000000800 */
[----:B-1----:R-:W-:Y:S02]  /*8610*/  F2FP.RELU.F16.F32.PACK_AB R4, R170, R194 ;  /* 0x000000c2aa04723e */ /* 0x002fe400000008ff */
[----:B---3--:R-:W-:Y:S02]  /*8620*/  F2FP.RELU.F16.F32.PACK_AB R5, R167, R169 ;  /* 0x000000a9a705723e */ /* 0x008fe400000008ff */
[----:B----4-:R-:W-:Y:S02]  /*8630*/  F2FP.RELU.F16.F32.PACK_AB R3, R153, R155 ;  /* 0x0000009b9903723e */ /* 0x010fe400000008ff */
[----:B------:R-:W-:Y:S03]  /*8640*/  F2FP.RELU.F16.F32.PACK_AB R2, R158, R161 ;  /* 0x000000a19e02723e */ /* 0x000fe600000008ff */
[----:B------:R-:W-:Y:S01]  /*8650*/  STS [R237+0x1c400], R3 ;  /* 0x01c40003ed007388 */ /* 0x000fe20000000800 */
[----:B------:R-:W-:Y:S03]  /*8660*/  F2FP.RELU.F16.F32.PACK_AB R0, R166, R168 ;  /* 0x000000a8a600723e */ /* 0x000fe600000008ff */
[----:B------:R-:W-:Y:S04]  /*8670*/  STS [R238+0x1e000], R5 ;  /* 0x01e00005ee007388 */ /* 0x000fe80000000800 */
[----:B------:R-:W-:Y:S04]  /*8680*/  STS [R238+0x1e400], R4 ;  /* 0x01e40004ee007388 */ /* 0x000fe80000000800 */
[----:B------:R1:W-:Y:S04]  /*8690*/  STS [R237+0x1e000], R2 ;  /* 0x01e00002ed007388 */ /* 0x0003e80000000800 */
[----:B------:R3:W-:Y:S04]  /*86a0*/  STS [R237+0x1e400], R0 ;  /* 0x01e40000ed007388 */ /* 0x0007e80000000800 */
[----:B------:R-:W-:Y:S08]  /*86b0*/  LDSM.16.M88.4 R64, [R186+UR4+0x8000] ;  /* 0x00800004ba40783b */ /* 0x000ff00008000200 */
[----:B------:R-:W4:Y:S08]  /*86c0*/  LDSM.16.M88.4 R16, [R181+UR4+0x10000] ;  /* 0x01000004b510783b */ /* 0x000f300008000200 */
[----:B------:R-:W4:Y:S01]  /*86d0*/  LDSM.16.M88.4 R60, [R186+UR4+0xa000] ;  /* 0x00a00004ba3c783b */ /* 0x000f220008000200 */
[----:B-1----:R-:W-:Y:S05]  /*86e0*/  IMAD.U32 R2, RZ, RZ, UR4 ;  /* 0x00000004ff027e24 */ /* 0x002fea000f8e00ff */
[----:B---3--:R-:W-:Y:S02]  /*86f0*/  IADD3 R0, R186, 0x8000, R2 ;  /* 0x00008000ba007810 */ /* 0x008fe40007ffe002 */
[----:B------:R-:W1:Y:S08]  /*8700*/  LDSM.16.M88.4 R32, [R181+UR4+0x10800] ;  /* 0x01080004b520783b */ /* 0x000e700008000200 */
[----:B------:R-:W3:Y:S08]  /*8710*/  LDSM.16.M88.4 R48, [R181+UR4+0x11000] ;  /* 0x01100004b530783b */ /* 0x000ef00008000200 */
[----:B------:R-:W2:Y:S01]  /*8720*/  LDSM.16.M88.4 R132, [R181+UR4+0x11800] ;  /* 0x01180004b584783b */ /* 0x000ea20008000200 */
[-C--:B----4-:R-:W-:Y:S07]  /*8730*/  HMMA.16816.F32 R4, R64, R16.reuse, RZ ;  /* 0x000000104004723c */ /* 0x090fee00000018ff */
[----:B------:R-:W-:Y:S01]  /*8740*/  LDSM.16.M88.4 R140, [R183+0x4000] ;  /* 0x00400000b78c783b */ /* 0x000fe20000000200 */
[C---:B------:R-:W-:Y:S07]  /*8750*/  HMMA.16816.F32 R8, R60.reuse, R16, RZ ;  /* 0x000000103c08723c */ /* 0x040fee00000018ff */
[----:B------:R4:W5:Y:S01]  /*8760*/  LDG.E R3, desc[UR16][R146.64+0x100] ;  /* 0x0001001092037981 */ /* 0x000962000c1e1900 */
[-C--:B------:R-:W-:Y:S06]  /*8770*/  HMMA.16816.F32 R12, R60, R18.reuse, RZ ;  /* 0x000000123c0c723c */ /* 0x080fec00000018ff */
[C---:B------:R-:W-:Y:S06]  /*8780*/  HMMA.16816.F32 R16, R64.reuse, R18, RZ ;  /* 0x000000124010723c */ /* 0x040fec00000018ff */
[-C--:B-1----:R-:W-:Y:S06]  /*8790*/  HMMA.16816.F32 R20, R64, R32.reuse, RZ ;  /* 0x000000204014723c */ /* 0x082fec00000018ff */
[C---:B------:R-:W-:Y:S06]  /*87a0*/  HMMA.16816.F32 R24, R60.reuse, R32, RZ ;  /* 0x000000203c18723c */ /* 0x040fec00000018ff */
[-C--:B------:R-:W-:Y:S06]  /*87b0*/  HMMA.16816.F32 R28, R60, R34.reuse, RZ ;  /* 0x000000223c1c723c */ /* 0x080fec00000018ff */
[C---:B------:R-:W-:Y:S06]  /*87c0*/  HMMA.16816.F32 R32, R64.reuse, R34, RZ ;  /* 0x000000224020723c */ /* 0x040fec00000018ff */
[-C--:B---3--:R-:W-:Y:S06]  /*87d0*/  HMMA.16816.F32 R36, R64, R48.reuse, RZ ;  /* 0x000000304024723c */ /* 0x088fec00000018ff */
[C---:B------:R-:W-:Y:S06]  /*87e0*/  HMMA.16816.F32 R40, R60.reuse, R48, RZ ;  /* 0x000000303c28723c */ /* 0x040fec00000018ff */
[-C--:B------:R-:W-:Y:S06]  /*87f0*/  HMMA.16816.F32 R44, R60, R50.reuse, RZ ;  /* 0x000000323c2c723c */ /* 0x080fec00000018ff */
[C---:B------:R-:W-:Y:S06]  /*8800*/  HMMA.16816.F32 R48, R64.reuse, R50, RZ ;  /* 0x000000324030723c */ /* 0x040fec00000018ff */
[-C--:B--2---:R-:W-:Y:S06]  /*8810*/  HMMA.16816.F32 R52, R64, R132.reuse, RZ ;  /* 0x000000844034723c */ /* 0x084fec00000018ff */
        /* <DEDUP_REMOVED lines=118> */
[C---:B------:R-:W-:Y:S01]  /*8f80*/  FADD.FTZ R20, -R144.reuse, R48 ;  /* 0x0000003090147221 */ /* 0x040fe20000010100 */
        /* <DEDUP_REMOVED lines=26> */
[----:B----4-:R-:W-:Y:S06]  /*9130*/  @!P0 BRA `(.L_x_1148) ;  /* 0x0000000400a08947 */ /* 0x010fec0003800000 */
[----:B------:R-:W-:Y:S01]  /*9140*/  ULOP3.LUT UR7, UR14, 0x1, URZ, 0xc0, !UPT ;  /* 0x000000010e077892 */ /* 0x000fe2000f8ec03f */
[----:B------:R-:W-:Y:S01]  /*9150*/  ISETP.GE.AND P4, PT, R232, UR28, PT ;  /* 0x0000001ce8007c0c */ /* 0x000fe2000bf86270 */
[----:B------:R-:W1:Y:S01]  /*9160*/  LDC R52, c[0x0][0x240] ;  /* 0x00009000ff347b82 */ /* 0x000e620000000800 */
[----:B------:R-:W-:Y:S01]  /*9170*/  PLOP3.LUT P2, PT, PT, PT, PT, 0x8, 0x0 ;  /* 0x000000000000781c */ /* 0x000fe20003f4e170 */
[----:B------:R-:W-:Y:S01]  /*9180*/  UISETP.NE.U32.AND UP0, UPT, UR7, 0x1, UPT ;  /* 0x000000010700788c */ /* 0x000fe2000bf05070 */
[----:B------:R-:W-:Y:S01]  /*9190*/  PLOP3.LUT P3, PT, PT, PT, PT, 0x8, 0x0 ;  /* 0x000000000000781c */ /* 0x000fe20003f6e170 */
[----:B------:R-:W-:Y:S04]  /*91a0*/  IMAD.MOV.U32 R17, RZ, RZ, R241 ;  /* 0x000000ffff117224 */ /* 0x000fe800078e00f1 */
[----:B------:R-:W-:Y:S02]  /*91b0*/  PLOP3.LUT P5, PT, PT, PT, UP0, 0x80, 0x0 ;  /* 0x000000000000781c */ /* 0x000fe40003faf008 */
[----:B------:R-:W-:Y:S02]  /*91c0*/  PLOP3.LUT P1, PT, PT, PT, UP0, 0x80, 0x0 ;  /* 0x000000000000781c */ /* 0x000fe40003f2f008 */
[----:B------:R-:W-:Y:S01]  /*91d0*/  @P4 PLOP3.LUT P2, PT, P5, PT, PT, 0x80, 0x0 ;  /* 0x000000000000481c */ /* 0x000fe20002f4f070 */
[C---:B------:R-:W-:Y:S01]  /*91e0*/  @P4 VIADD R16, R229.reuse, 0xffffc000 ;  /* 0xffffc000e5104836 */ /* 0x040fe20000000000 */
[----:B------:R-:W-:Y:S01]  /*91f0*/  @!P4 PLOP3.LUT P5, PT, P1, PT, PT, 0x80, 0x0 ;  /* 0x000000000000c81c */ /* 0x000fe20000faf070 */
[C---:B------:R-:W-:Y:S01]  /*9200*/  @!P4 VIADD R7, R230.reuse, 0xffffc000 ;  /* 0xffffc000e607c836 */ /* 0x040fe20000000000 */
[----:B------:R-:W2:Y:S01]  /*9210*/  @!P4 LDC R20, c[0x0][0x244] ;  /* 0x00009100ff14cb82 */ /* 0x000ea20000000800 */
[C---:B------:R-:W-:Y:S01]  /*9220*/  @P4 VIADD R5, R229.reuse, 0xffffc000 ;  /* 0xffffc000e5054836 */ /* 0x040fe20000000000 */
[----:B------:R-:W-:Y:S07]  /*9230*/  @!P4 PLOP3.LUT P3, PT, P5, PT, PT, 0x80, 0x0 ;  /* 0x000000000000c81c */ /* 0x000fee0002f6f070 */
[C---:B------:R-:W-:Y:S01]  /*9240*/  @P2 VIADD R16, R229.reuse, 0x4000 ;  /* 0x00004000e5102836 */ /* 0x040fe20000000000 */
[----:B------:R-:W-:Y:S02]  /*9250*/  PLOP3.LUT P2, PT, PT, PT, PT, 0x8, 0x0 ;  /* 0x000000000000781c */ /* 0x000fe40003f4e170 */
[----:B------:R-:W-:Y:S02]  /*9260*/  @P4 PLOP3.LUT P2, PT, P5, PT, PT, 0x80, 0x0 ;  /* 0x000000000000481c */ /* 0x000fe40002f4f070 */
[----:B------:R-:W-:Y:S01]  /*9270*/  @P4 STS [R16], RZ ;  /* 0x000000ff10004388 */ /* 0x000fe20000000800 */
[----:B------:R-:W-:Y:S03]  /*9280*/  @P3 VIADD R7, R230, 0x4000 ;  /* 0x00004000e6073836 */ /* 0x000fe60000000000 */
[----:B------:R-:W-:Y:S04]  /*9290*/  @P4 STS [R16+0x4], RZ ;  /* 0x000004ff10004388 */ /* 0x000fe80000000800 */
[----:B------:R-:W-:Y:S03]  /*92a0*/  @P4 STS [R16+0x8], RZ ;  /* 0x000008ff10004388 */ /* 0x000fe60000000800 */
[----:B------:R-:W-:Y:S01]  /*92b0*/  @P2 VIADD R5, R229, 0x4000 ;  /* 0x00004000e5052836 */ /* 0x000fe20000000000 */
[----:B------:R3:W-:Y:S01]  /*92c0*/  @P4 STS [R16+0xc], RZ ;  /* 0x00000cff10004388 */ /* 0x0007e20000000800 */
[----:B-1----:R-:W-:Y:S04]  /*92d0*/  IMAD.SHL.U32 R6, R52, 0x80, RZ ;  /* 0x0000008034067824 */ /* 0x002fe800078e00ff */
[----:B------:R-:W-:Y:S02]  /*92e0*/  IMAD.MOV R6, RZ, RZ, -R6 ;  /* 0x000000ffff067224 */ /* 0x000fe400078e0a06 */
[----:B---3--:R-:W-:Y:S05]  /*92f0*/  IMAD.MOV.U32 R16, RZ, RZ, R242 ;  /* 0x000000ffff107224 */ /* 0x008fea00078e00f2 */
[C---:B------:R-:W-:Y:S04]  /*9300*/  LEA R16, P1, R6.reuse, R16, 0x1 ;  /* 0x0000001006107211 */ /* 0x040fe800078208ff */
[----:B------:R-:W-:Y:S05]  /*9310*/  LEA.HI.X.SX32 R17, R6, R17, 0x1, P1 ;  /* 0x0000001106117211 */ /* 0x000fea00008f0eff */
[----:B------:R-:W-:Y:S01]  /*9320*/  @!PT LDS RZ, [RZ] ;  /* 0x00000000fffff984 */ /* 0x000fe20000000800 */
[----:B------:R-:W-:Y:S01]  /*9330*/  @!PT LDS RZ, [RZ] ;  /* 0x00000000fffff984 */ /* 0x000fe20000000800 */
[----:B------:R-:W-:Y:S01]  /*9340*/  @!PT LDS RZ, [RZ] ;  /* 0x00000000fffff984 */ /* 0x000fe20000000800 */
[----:B------:R1:W-:Y:S04]  /*9350*/  @!P4 LDGSTS.E.BYPASS.LTC128B.128 [R7], desc[UR16][R16.64] ;  /* 0x000000001007cfae */ /* 0x0003e8000b901d50 */
[----:B------:R-:W-:Y:S04]  /*9360*/  @P4 STS [R5+0x1000], RZ ;  /* 0x001000ff05004388 */ /* 0x000fe80000000800 */
[----:B------:R-:W-:Y:S04]  /*9370*/  @P4 STS [R5+0x1004], RZ ;  /* 0x001004ff05004388 */ /* 0x000fe80000000800 */
[----:B------:R-:W-:Y:S04]  /*9380*/  @P4 STS [R5+0x1008], RZ ;  /* 0x001008ff05004388 */ /* 0x000fe80000000800 */
[----:B------:R3:W-:Y:S01]  /*9390*/  @P4 STS [R5+0x100c], RZ ;  /* 0x00100cff05004388 */ /* 0x0007e20000000800 */
[----:B-1----:R-:W-:Y:S02]  /*93a0*/  @!P4 SHF.R.S32.HI R7, RZ, 0x1f, R6 ;  /* 0x0000001fff07c819 */ /* 0x002fe40000011406 */
[C---:B------:R-:W-:Y:S04]  /*93b0*/  @!P4 LEA R5, P1, R52.reuse, R6, 0x5 ;  /* 0x000000063405c211 */ /* 0x040fe800078228ff */
[----:B--2---:R-:W-:Y:S02]  /*93c0*/  @!P4 LEA.HI.X R7, R52, R7, R20, 0x5, P1 ;  /* 0x000000073407c211 */ /* 0x004fe400008f2c14 */
[C---:B------:R-:W-:Y:S04]  /*93d0*/  @!P4 LEA R20, P1, R5.reuse, R242, 0x1 ;  /* 0x000000f20514c211 */ /* 0x040fe800078208ff */
[----:B------:R-:W-:Y:S01]  /*93e0*/  @!P4 LEA.HI.X R21, R5, R241, R7, 0x1, P1 ;  /* 0x000000f10515c211 */ /* 0x000fe200008f0c07 */
[C---:B------:R-:W-:Y:S01]  /*93f0*/  @!P4 VIADD R5, R230.reuse, 0xffffc000 ;  /* 0xffffc000e605c836 */ /* 0x040fe20000000000 */
[----:B------:R-:W-:Y:S02]  /*9400*/  PLOP3.LUT P1, PT, PT, PT, PT, 0x8, 0x0 ;  /* 0x000000000000781c */ /* 0x000fe40003f2e170 */
[----:B------:R-:W-:Y:S02]  /*9410*/  @!P4 PLOP3.LUT P1, PT, P5, PT, PT, 0x80, 0x0 ;  /* 0x000000000000c81c */ /* 0x000fe40002f2f070 */
[----:B------:R-:W-:Y:S11]  /*9420*/  @!P4 SHF.R.S32.HI R7, RZ, 0x1f, R6 ;  /* 0x0000001fff07c819 */ /* 0x000ff60000011406 */
[----:B---3--:R-:W-:Y:S01]  /*9430*/  @P1 VIADD R5, R230, 0x4000 ;  /* 0x00004000e6051836 */ /* 0x008fe20000000000 */
[----:B------:R-:W-:Y:S02]  /*9440*/  PLOP3.LUT P1, PT, PT, PT, PT, 0x8, 0x0 ;  /* 0x000000000000781c */ /* 0x000fe40003f2e170 */
[----:B------:R-:W-:Y:S02]  /*9450*/  @P4 PLOP3.LUT P1, PT, P5, PT, PT, 0x80, 0x0 ;  /* 0x000000000000481c */ /* 0x000fe40002f2f070 */
[----:B------:R-:W-:Y:S01]  /*9460*/  @!PT LDS RZ, [RZ] ;  /* 0x00000000fffff984 */ /* 0x000fe20000000800 */
[----:B------:R-:W-:Y:S01]  /*9470*/  @!PT LDS RZ, [RZ] ;  /* 0x00000000fffff984 */ /* 0x000fe20000000800 */
[----:B------:R-:W-:Y:S01]  /*9480*/  @!PT LDS RZ, [RZ] ;  /* 0x00000000fffff984 */ /* 0x000fe20000000800 */
[----:B------:R1:W-:Y:S01]  /*9490*/  @!P4 LDGSTS.E.BYPASS.LTC128B.128 [R5+0x1000], desc[UR16][R20.64] ;  /* 0x010000001405cfae */ /* 0x0003e2000b901d50 */
[C---:B------:R-:W-:Y:S01]  /*94a0*/  @P4 VIADD R5, R229.reuse, 0xffffc000 ;  /* 0xffffc000e5054836 */ /* 0x040fe20000000000 */
[----:B-1----:R-:W1:Y:S09]  /*94b0*/  @!P4 LDC R20, c[0x0][0x244] ;  /* 0x00009100ff14cb82 */ /* 0x002e720000000800 */
[----:B------:R-:W-:Y:S05]  /*94c0*/  @P1 VIADD R5, R229, 0x4000 ;  /* 0x00004000e5051836 */ /* 0x000fea0000000000 */
[----:B------:R-:W-:Y:S04]  /*94d0*/  @P4 STS [R5+0x2000], RZ ;  /* 0x002000ff05004388 */ /* 0x000fe80000000800 */
[----:B------:R-:W-:Y:S04]  /*94e0*/  @P4 STS [R5+0x2004], RZ ;  /* 0x002004ff05004388 */ /* 0x000fe80000000800 */
[----:B------:R-:W-:Y:S04]  /*94f0*/  @P4 STS [R5+0x2008], RZ ;  /* 0x002008ff05004388 */ /* 0x000fe80000000800 */
[----:B------:R2:W-:Y:S01]  /*9500*/  @P4 STS [R5+0x200c], RZ ;  /* 0x00200cff05004388 */ /* 0x0005e20000000800 */
[C---:B------:R-:W-:Y:S04]  /*9510*/  @!P4 LEA R5, P1, R52.reuse, R6, 0x6 ;  /* 0x000000063405c211 */ /* 0x040fe800078230ff */
[----:B-1----:R-:W-:Y:S02]  /*9520*/  @!P4 LEA.HI.X R7, R52, R7, R20, 0x6, P1 ;  /* 0x000000073407c211 */ /* 0x002fe400008f3414 */
[CC--:B------:R-:W-:Y:S04]  /*9530*/  @!P4 LEA R20, P1, R5.reuse, R242.reuse, 0x1 ;  /* 0x000000f20514c211 */ /* 0x0c0fe800078208ff */
[-C--:B------:R-:W-:Y:S01]  /*9540*/  @!P4 LEA.HI.X R21, R5, R241.reuse, R7, 0x1, P1 ;  /* 0x000000f10515c211 */ /* 0x080fe200008f0c07 */
[----:B------:R-:W-:Y:S01]  /*9550*/  @!P4 VIADD R5, R230, 0xffffc000 ;  /* 0xffffc000e605c836 */ /* 0x000fe20000000000 */
[----:B------:R-:W-:Y:S02]  /*9560*/  PLOP3.LUT P1, PT, PT, PT, PT, 0x8, 0x0 ;  /* 0x000000000000781c */ /* 0x000fe40003f2e170 */
[----:B------:R-:W-:Y:S02]  /*9570*/  @!P4 PLOP3.LUT P1, PT, P5, PT, PT, 0x80, 0x0 ;  /* 0x000000000000c81c */ /* 0x000fe40002f2f070 */
[--C-:B------:R-:W-:Y:S03]  /*9580*/  @!P4 SHF.R.S32.HI R7, RZ, 0x1f, R6.reuse ;  /* 0x0000001fff07c819 */ /* 0x100fe60000011406 */
[----:B------:R-:W-:Y:S08]  /*9590*/  @!P4 IMAD.WIDE.U32 R6, R52, 0x60, R6 ;  /* 0x000000603406c825 */ /* 0x000ff000078e0006 */
[----:B--2---:R-:W-:Y:S01]  /*95a0*/  @P1 VIADD R5, R230, 0x4000 ;  /* 0x00004000e6051836 */ /* 0x004fe20000000000 */
[----:B------:R-:W-:Y:S02]  /*95b0*/  PLOP3.LUT P1, PT, PT, PT, PT, 0x8, 0x0 ;  /* 0x000000000000781c */ /* 0x000fe40003f2e170 */
[----:B------:R-:W-:Y:S02]  /*95c0*/  @P4 PLOP3.LUT P1, PT, P5, PT, PT, 0x80, 0x0 ;  /* 0x000000000000481c */ /* 0x000fe40002f2f070 */
[----:B------:R-:W-:Y:S01]  /*95d0*/  @!PT LDS RZ, [RZ] ;  /* 0x00000000fffff984 */ /* 0x000fe20000000800 */
[----:B------:R-:W-:Y:S01]  /*95e0*/  @!PT LDS RZ, [RZ] ;  /* 0x00000000fffff984 */ /* 0x000fe20000000800 */
[----:B------:R-:W-:Y:S01]  /*95f0*/  @!PT LDS RZ, [RZ] ;  /* 0x00000000fffff984 */ /* 0x000fe20000000800 */
[----:B------:R1:W-:Y:S02]  /*9600*/  @!P4 LDGSTS.E.BYPASS.LTC128B.128 [R5+0x2000], desc[UR16][R20.64] ;  /* 0x020000001405cfae */ /* 0x0003e4000b901d50 */
[----:B-1----:R-:W1:Y:S01]  /*9610*/  @!P4 LDC R21, c[0x0][0x244] ;  /* 0x00009100ff15cb82 */ /* 0x002e620000000800 */
[C---:B------:R-:W-:Y:S01]  /*9620*/  @P4 VIADD R5, R229.reuse, 0xffffc000 ;  /* 0xffffc000e5054836 */ /* 0x040fe20000000000 */
[C---:B------:R-:W-:Y:S07]  /*9630*/  @!P4 LEA R20, P2, R6.reuse, R242, 0x1 ;  /* 0x000000f20614c211 */ /* 0x040fee00078408ff */
[----:B------:R-:W-:Y:S01]  /*9640*/  @P1 VIADD R5, R229, 0x4000 ;  /* 0x00004000e5051836 */ /* 0x000fe20000000000 */
[----:B------:R-:W-:Y:S01]  /*9650*/  PLOP3.LUT P1, PT, PT, PT, PT, 0x8, 0x0 ;  /* 0x000000000000781c */ /* 0x000fe20003f2e170 */
[----:B------:R-:W-:Y:S01]  /*9660*/  IMAD.MOV.U32 R242, RZ, RZ, R16 ;  /* 0x000000fffff27224 */ /* 0x000fe200078e0010 */
[----:B------:R-:W-:Y:S02]  /*9670*/  @!P4 PLOP3.LUT P1, PT, P5, PT, PT, 0x80, 0x0 ;  /* 0x000000000000c81c */ /* 0x000fe40002f2f070 */
[----:B------:R-:W-:Y:S04]  /*9680*/  @P4 STS [R5+0x3000], RZ ;  /* 0x003000ff05004388 */ /* 0x000fe80000000800 */
[----:B------:R-:W-:Y:S04]  /*9690*/  @P4 STS [R5+0x3004], RZ ;  /* 0x003004ff05004388 */ /* 0x000fe80000000800 */
[----:B------:R-:W-:Y:S04]  /*96a0*/  @P4 STS [R5+0x3008], RZ ;  /* 0x003008ff05004388 */ /* 0x000fe80000000800 */
[----:B------:R2:W-:Y:S01]  /*96b0*/  @P4 STS [R5+0x300c], RZ ;  /* 0x00300cff05004388 */ /* 0x0005e20000000800 */
[----:B-1----:R-:W-:Y:S04]  /*96c0*/  @!P4 IMAD R21, R21, 0x60, RZ ;  /* 0x000000601515c824 */ /* 0x002fe800078e02ff */
[----:B------:R-:W-:Y:S05]  /*96d0*/  @!P4 IMAD.IADD R7, R7, 0x1, R21 ;  /* 0x000000010707c824 */ /* 0x000fea00078e0215 */
[----:B------:R-:W-:Y:S01]  /*96e0*/  @!P4 LEA.HI.X R21, R6, R241, R7, 0x1, P2 ;  /* 0x000000f10615c211 */ /* 0x000fe200010f0c07 */
[----:B------:R-:W-:Y:S02]  /*96f0*/  IMAD.MOV.U32 R241, RZ, RZ, R17 ;  /* 0x000000fffff17224 */ /* 0x000fe400078e0011 */
[C---:B------:R-:W-:Y:S02]  /*9700*/  @!P4 VIADD R5, R230.reuse, 0xffffc000 ;  /* 0xffffc000e605c836 */ /* 0x040fe40000000000 */
[----:B--2---:R-:W-:Y:S05]  /*9710*/  @P1 VIADD R5, R230, 0x4000 ;  /* 0x00004000e6051836 */ /* 0x004fea0000000000 */
        /* <DEDUP_REMOVED lines=9> */
[----:B------:R-:W-:Y:S07]  /*97b0*/  IMAD.IADD R230, R230, 0x1, R5 ;  /* 0x00000001e6e67824 */ /* 0x000fee00078e0205 */
.L_x_1148:
[----:B------:R-:W-:Y:S01]  /*97c0*/  FMUL.FTZ R5, R220, R33 ;  /* 0x00000021dc057220 */ /* 0x000fe20000410000 */
[----:B------:R-:W-:Y:S01]  /*97d0*/  FMUL.FTZ R6, R219, R32 ;  /* 0x00000020db067220 */ /* 0x000fe20000410000 */
[C---:B------:R-:W-:Y:S01]  /*97e0*/  FADD.FTZ R22, -R4.reuse, R22 ;  /* 0x0000001604167221 */ /* 0x040fe20000010100 */
[C---:B------:R-:W-:Y:S01]  /*97f0*/  FADD.FTZ R19, -R4.reuse, R19 ;  /* 0x0000001304137221 */ /* 0x040fe20000010100 */
[----:B------:R-:W-:Y:S01]  /*9800*/  FSETP.GE.FTZ.AND P1, PT, R205, RZ, PT ;  /* 0x000000ffcd00720b */ /* 0x000fe20003f36000 */
[C---:B------:R-:W-:Y:S01]  /*9810*/  FADD.FTZ R18, -R4.reuse, R18 ;  /* 0x0000001204127221 */ /* 0x040fe20000010100 */
[----:B------:R-:W-:Y:S01]  /*9820*/  FSETP.GE.FTZ.AND P2, PT, R211, RZ, PT ;  /* 0x000000ffd300720b */ /* 0x000fe20003f56000 */
[C---:B------:R-:W-:Y:S01]  /*9830*/  FADD.FTZ R7, -R4.reuse, R23 ;  /* 0x0000001704077221 */ /* 0x040fe20000010100 */
        /* <DEDUP_REMOVED lines=105> */
[----:B------:R-:W2:Y:S01]  /*9ed0*/  S2R R145, SR_TID.X ;  /* 0x0000000000917919 */ /* 0x000ea20000002100 */
        /* <DEDUP_REMOVED lines=14> */
[----:B------:R-:W1:Y:S01]  /*9fc0*/  S2R R146, SR_TID.X ;  /* 0x0000000000927919 */ /* 0x000e620000002100 */
[----:B------:R-:W-:Y:S01]  /*9fd0*/  FSETP.GE.FTZ.AND P4, PT, R169, RZ, PT ;  /* 0x000000ffa900720b */ /* 0x000fe20003f96000 */
[----:B------:R-:W-:Y:S01]  /*9fe0*/  UIMAD UR7, UR31, UR29, URZ ;  /* 0x0000001d1f0772a4 */ /* 0x000fe2000f8e023f */
[----:B------:R-:W-:Y:S02]  /*9ff0*/  FSETP.GE.FTZ.AND P3, PT, R167, RZ, PT ;  /* 0x000000ffa700720b */ /* 0x000fe40003f76000 */
[----:B------:R-:W-:Y:S01]  /*a000*/  FSETP.GE.FTZ.AND P2, PT, R161, RZ, PT ;  /* 0x000000ffa100720b */ /* 0x000fe20003f56000 */
[----:B------:R-:W-:Y:S01]  /*a010*/  ULEA UR8, -UR7, URZ, 0x7 ;  /* 0x0000003f07087291 */ /* 0x000fe2000f8e393f */
        /* <DEDUP_REMOVED lines=50> */
[----:B------:R-:W-:Y:S01]  /*a340*/  FSETP.GE.FTZ.AND P2, PT, R203, RZ, PT ;  /* 0x000000ffcb00720b */ /* 0x000fe20003f56000 */
[----:B------:R-:W-:Y:S01]  /*a350*/  STS [R236+0x16000], R20 ;  /* 0x01600014ec007388 */ /* 0x000fe20000000800 */
[----:B------:R-:W-:Y:S01]  /*a360*/  FSEL R27, R27, R0, P1 ;  /* 0x000000001b1b7208 */ /* 0x000fe20000800000 */
[----:B------:R-:W-:Y:S01]  /*a370*/  FMUL.FTZ R42, R208, R42 ;  /* 0x0000002ad02a7220 */ /* 0x000fe20000410000 */
[----:B------:R-:W-:Y:S01]  /*a380*/  FSETP.GE.FTZ.AND P1, PT, R215, RZ, PT ;  /* 0x000000ffd700720b */ /* 0x000fe20003f36000 */
[----:B------:R-:W-:Y:S01]  /*a390*/  STS [R236+0x16400], R8 ;  /* 0x01640008ec007388 */ /* 0x000fe20000000800 */
[-C--:B------:R-:W-:Y:S01]  /*a3a0*/  FSEL R5, R5, R0.reuse, P2 ;  /* 0x0000000005057208 */ /* 0x080fe20001000000 */
        /* <DEDUP_REMOVED lines=11> */
[----:B------:R-:W-:Y:S01]  /*a460*/  FSEL R4, R4, R0, P3 ;  /* 0x0000000004047208 */ /* 0x000fe20001800000 */
[----:B------:R-:W-:Y:S01]  /*a470*/  FMUL.FTZ R11, R194, R5 ;  /* 0x00000005c20b7220 */ /* 0x000fe20000410000 */
[----:B------:R-:W-:Y:S01]  /*a480*/  F2FP.F16.F32.PACK_AB R7, R7, R26 ;  /* 0x0000001a0707723e */ /* 0x000fe200000000ff */
[----:B------:R-:W-:Y:S01]  /*a490*/  STS [R239+0x14400], R32 ;  /* 0x01440020ef007388 */ /* 0x000fe20000000800 */
[----:B------:R-:W-:Y:S01]  /*a4a0*/  FSEL R43, R43, R0, P1 ;  /* 0x000000002b2b7208 */ /* 0x000fe20000800000 */
[----:B------:R-:W-:Y:S01]  /*a4b0*/  FMUL.FTZ R5, R170, R4 ;  /* 0x00000004aa057220 */ /* 0x000fe20000410000 */
[----:B------:R-:W-:Y:S01]  /*a4c0*/  FSETP.GE.FTZ.AND P1, PT, R166, RZ, PT ;  /* 0x000000ffa600720b */ /* 0x000fe20003f36000 */
[----:B------:R-:W-:Y:S01]  /*a4d0*/  STS [R240+0x16000], R19 ;  /* 0x01600013f0007388 */ /* 0x000fe20000000800 */
[----:B------:R-:W-:Y:S01]  /*a4e0*/  F2FP.F16.F32.PACK_AB R4, R31, R30 ;  /* 0x0000001e1f04723e */ /* 0x000fe200000000ff */
[----:B------:R-:W-:Y:S01]  /*a4f0*/  FMUL.FTZ R43, R207, R43 ;  /* 0x0000002bcf2b7220 */ /* 0x000fe20000410000 */
[----:B------:R-:W-:Y:S01]  /*a500*/  FSETP.GE.FTZ.AND P5, PT, R202, RZ, PT ;  /* 0x000000ffca00720b */ /* 0x000fe20003fb6000 */
[----:B------:R-:W-:Y:S01]  /*a510*/  STS [R240+0x16400], R7 ;  /* 0x01640007f0007388 */ /* 0x000fe20000000800 */
[----:B------:R-:W-:Y:S02]  /*a520*/  FSETP.GE.FTZ.AND P2, PT, R168, RZ, PT ;  /* 0x000000ffa800720b */ /* 0x000fe40003f56000 */
[-C--:B------:R-:W-:Y:S01]  /*a530*/  FSEL R6, R6, R0.reuse, P5 ;  /* 0x0000000006067208 */ /* 0x080fe20002800000 */
[----:B------:R-:W-:Y:S01]  /*a540*/  STS [R239+0x16000], R16 ;  /* 0x01600010ef007388 */ /* 0x000fe20000000800 */
[----:B------:R-:W-:Y:S02]  /*a550*/  FSEL R3, R3, R0, P2 ;  /* 0x0000000003037208 */ /* 0x000fe40001000000 */
[----:B------:R-:W-:Y:S01]  /*a560*/  F2FP.F16.F32.PACK_AB R64, R144, R64 ;  /* 0x000000409040723e */ /* 0x000fe200000000ff */
[----:B------:R-:W-:Y:S01]  /*a570*/  STS [R239+0x16400], R4 ;  /* 0x01640004ef007388 */ /* 0x000fe20000000800 */
[----:B------:R-:W-:Y:S01]  /*a580*/  FMUL.FTZ R14, R202, R6 ;  /* 0x00000006ca0e7220 */ /* 0x000fe20000410000 */
[----:B------:R-:W-:Y:S01]  /*a590*/  FMUL.FTZ R10, R168, R3 ;  /* 0x00000003a80a7220 */ /* 0x000fe20000410000 */
[----:B------:R-:W-:Y:S01]  /*a5a0*/  @P1 FADD.FTZ R0, -R0, R63 ;  /* 0x0000003f00001221 */ /* 0x000fe20000010100 */
[----:B------:R-:W-:Y:S01]  /*a5b0*/  STS [R231+0x14000], R48 ;  /* 0x01400030e7007388 */ /* 0x000fe20000000800 */
[----:B------:R-:W-:Y:S02]  /*a5c0*/  F2FP.F16.F32.PACK_AB R3, R43, R42 ;  /* 0x0000002a2b03723e */ /* 0x000fe400000000ff */
[----:B------:R-:W-:Y:S01]  /*a5d0*/  FMUL.FTZ R6, R166, R0 ;  /* 0x00000000a6067220 */ /* 0x000fe20000410000 */
[----:B------:R-:W-:Y:S01]  /*a5e0*/  STS [R231+0x14400], R23 ;  /* 0x01440017e7007388 */ /* 0x000fe20000000800 */
[----:B------:R-:W-:Y:S02]  /*a5f0*/  F2FP.F16.F32.PACK_AB R0, R14, R15 ;  /* 0x0000000f0e00723e */ /* 0x000fe400000000ff */
[----:B------:R-:W-:Y:S01]  /*a600*/  F2FP.F16.F32.PACK_AB R5, R5, R11 ;  /* 0x0000000b0505723e */ /* 0x000fe200000000ff */
[----:B------:R-:W-:Y:S01]  /*a610*/  STS [R235+0x14000], R37 ;  /* 0x01400025eb007388 */ /* 0x000fe20000000800 */
[----:B------:R-:W-:Y:S02]  /*a620*/  F2FP.F16.F32.PACK_AB R6, R6, R10 ;  /* 0x0000000a0606723e */ /* 0x000fe400000000ff */
[----:B--2---:R-:W-:Y:S01]  /*a630*/  SHF.R.S32.HI R145, RZ, 0x1f, R145 ;  /* 0x0000001fff917819 */ /* 0x004fe20000011491 */
[----:B------:R-:W-:Y:S03]  /*a640*/  STS [R235+0x14400], R22 ;  /* 0x01440016eb007388 */ /* 0x000fe60000000800 */
[----:B-1----:R-:W-:Y:S01]  /*a650*/  LEA.HI R145, R145, R146, RZ, 0x3 ;  /* 0x0000009291917211 */ /* 0x002fe200078f18ff */
[----:B------:R-:W-:Y:S03]  /*a660*/  STS [R231+0x16000], R13 ;  /* 0x0160000de7007388 */ /* 0x000fe60000000800 */
[----:B------:R-:W-:Y:S01]  /*a670*/  SHF.R.S32.HI R145, RZ, 0x3, R145 ;  /* 0x00000003ff917819 */ /* 0x000fe20000011491 */
[----:B------:R1:W-:Y:S04]  /*a680*/  STS [R231+0x16400], R3 ;  /* 0x01640003e7007388 */ /* 0x0003e80000000800 */
[----:B------:R-:W-:Y:S04]  /*a690*/  STS [R235+0x16000], R12 ;  /* 0x0160000ceb007388 */ /* 0x000fe80000000800 */
[----:B------:R2:W-:Y:S04]  /*a6a0*/  STS [R235+0x16400], R0 ;  /* 0x01640000eb007388 */ /* 0x0005e80000000800 */
[----:B------:R-:W-:Y:S04]  /*a6b0*/  STS [R238+0x14000], R36 ;  /* 0x01400024ee007388 */ /* 0x000fe80000000800 */
[----:B------:R-:W-:Y:S04]  /*a6c0*/  STS [R238+0x14400], R54 ;  /* 0x01440036ee007388 */ /* 0x000fe80000000800 */
[----:B------:R-:W-:Y:S04]  /*a6d0*/  STS [R237+0x14000], R64 ;  /* 0x01400040ed007388 */ /* 0x000fe80000000800 */
[----:B------:R-:W-:Y:S01]  /*a6e0*/  STS [R237+0x14400], R21 ;  /* 0x01440015ed007388 */ /* 0x000fe20000000800 */
[----:B-1----:R-:W-:Y:S03]  /*a6f0*/  IMAD.SHL.U32 R3, R187, 0x2, RZ ;  /* 0x00000002bb037824 */ /* 0x002fe600078e00ff */
[----:B------:R-:W-:Y:S02]  /*a700*/  STS [R238+0x16000], R17 ;  /* 0x01600011ee007388 */ /* 0x000fe40000000800 */
[----:B------:R-:W-:Y:S02]  /*a710*/  IADD3 R2, R3, 0x8000, R2 ;  /* 0x0000800003027810 */ /* 0x000fe40007ffe002 */
[----:B------:R-:W-:Y:S03]  /*a720*/  STS [R238+0x16400], R5 ;  /* 0x01640005ee007388 */ /* 0x000fe60000000800 */
[----:B--2---:R-:W-:Y:S01]  /*a730*/  IMAD.IADD R0, R2, 0x1, R178 ;  /* 0x0000000102007824 */ /* 0x004fe200078e02b2 */
        /* <DEDUP_REMOVED lines=78> */
[C---:B------:R-:W-:Y:S01]  /*ac20*/  HMMA.16816.F32 R88, R28.reuse, R16, R88 ;  /* 0x000000101c58723c */ /* 0x040fe20000001858 */
[----:B------:R-:W4:Y:S05]  /*ac30*/  S2R R16, SR_TID.X ;  /* 0x0000000000107919 */ /* 0x000f2a0000002100 */
[-C--:B------:R-:W-:Y:S01]  /*ac40*/  HMMA.16816.F32 R92, R28, R18.reuse, R92 ;  /* 0x000000121c5c723c */ /* 0x080fe2000000185c */
[----:B------:R-:W3:Y:S05]  /*ac50*/  LDSM.16.MT88.4 R28, [R176+0x23800] ;  /* 0x02380000b01c783b */ /* 0x000eea0000004200 */
[----:B------:R-:W-:Y:S01]  /*ac60*/  HMMA.16816.F32 R96, R8, R18, R96 ;  /* 0x000000120860723c */ /* 0x000fe20000001860 */
[----:B------:R4:W3:Y:S01]  /*ac70*/  LDSM.16.MT88.4 R8, [R0+0x3800] ;  /* 0x003800000008783b */ /* 0x0008e20000004200 */
[----:B------:R-:W-:Y:S04]  /*ac80*/  BAR.SYNC.DEFER_BLOCKING 0x0 ;  /* 0x0000000000007b1d */ /* 0x000fe80000010000 */
[-C--:B-1----:R-:W-:Y:S06]  /*ac90*/  HMMA.16816.F32 R68, R20, R32.reuse, R68 ;  /* 0x000000201444723c */ /* 0x082fec0000001844 */
[C---:B--2---:R-:W-:Y:S06]  /*aca0*/  HMMA.16816.F32 R72, R36.reuse, R32, R72 ;  /* 0x000000202448723c */ /* 0x044fec0000001848 */
[-C--:B------:R-:W-:Y:S06]  /*acb0*/  HMMA.16816.F32 R76, R36, R34.reuse, R76 ;  /* 0x00000022244c723c */ /* 0x080fec000000184c */
[C---:B------:R-:W-:Y:S05]  /*acc0*/  HMMA.16816.F32 R80, R20.reuse, R34, R80 ;  /* 0x000000221450723c */ /* 0x040fea0000001850 */
[----:B----4-:R-:W-:Y:S01]  /*acd0*/  IMAD.SHL.U32 R0, R145, 0x40, RZ ;  /* 0x0000004091007824 */ /* 0x010fe200078e00ff */
[-C--:B------:R-:W-:Y:S05]  /*ace0*/  HMMA.16816.F32 R84, R20, R4.reuse, R84 ;  /* 0x000000041454723c */ /* 0x080fea0000001854 */
[----:B------:R-:W-:Y:S01]  /*acf0*/  LOP3.LUT R0, R0, 0x1c0, RZ, 0xc0, !PT ;  /* 0x000001c000007812 */ /* 0x000fe200078ec0ff */
[C---:B------:R-:W-:Y:S06]  /*ad00*/  HMMA.16816.F32 R88, R36.reuse, R4, R88 ;  /* 0x000000042458723c */ /* 0x040fec0000001858 */
[-C--:B------:R-:W-:Y:S05]  /*ad10*/  HMMA.16816.F32 R92, R36, R6.reuse, R92 ;  /* 0x00000006245c723c */ /* 0x080fea000000185c */
[----:B------:R-:W-:Y:S01]  /*ad20*/  SHF.R.S32.HI R5, RZ, 0x1f, R16 ;  /* 0x0000001fff057819 */ /* 0x000fe20000011410 */
[----:B------:R-:W-:Y:S05]  /*ad30*/  HMMA.16816.F32 R96, R20, R6, R96 ;  /* 0x000000061460723c */ /* 0x000fea0000001860 */
[----:B------:R-:W-:Y:S01]  /*ad40*/  LEA.HI R5, R5, R16, RZ, 0x6 ;  /* 0x0000001005057211 */ /* 0x000fe200078f30ff */
[-C--:B---3--:R-:W-:Y:S05]  /*ad50*/  HMMA.16816.F32 R68, R12, R24.reuse, R68 ;  /* 0x000000180c44723c */ /* 0x088fea0000001844 */
[----:B------:R-:W-:Y:S01]  /*ad60*/  LOP3.LUT R6, R0, 0x38, R232, 0xf8, !PT ;  /* 0x0000003800067812 */ /* 0x000fe200078ef8e8 */
[C---:B------:R-:W-:Y:S05]  /*ad70*/  HMMA.16816.F32 R72, R28.reuse, R24, R72 ;  /* 0x000000181c48723c */ /* 0x040fea0000001848 */
[----:B------:R-:W-:Y:S01]  /*ad80*/  SHF.R.U32.HI R4, RZ, 0x3, R0 ;  /* 0x00000003ff047819 */ /* 0x000fe20000011600 */
[-C--:B------:R-:W-:Y:S01]  /*ad90*/  HMMA.16816.F32 R76, R28, R26.reuse, R76 ;  /* 0x0000001a1c4c723c */ /* 0x080fe2000000184c */
[----:B------:R-:W-:Y:S04]  /*ada0*/  IMAD.U32 R0, RZ, RZ, UR8 ;  /* 0x00000008ff007e24 */ /* 0x000fe8000f8e00ff */
[----:B------:R-:W-:Y:S01]  /*adb0*/  IMAD.SHL.U32 R5, R5, 0x8, RZ ;  /* 0x0000000805057824 */ /* 0x000fe200078e00ff */
[C---:B------:R-:W-:Y:S05]  /*adc0*/  HMMA.16816.F32 R80, R12.reuse, R26, R80 ;  /* 0x0000001a0c50723c */ /* 0x040fea0000001850 */
[----:B------:R-:W-:Y:S01]  /*add0*/  LOP3.LUT R4, R6, R4, RZ, 0x3c, !PT ;  /* 0x0000000406047212 */ /* 0x000fe200078e3cff */
[-C--:B------:R-:W-:Y:S05]  /*ade0*/  HMMA.16816.F32 R84, R12, R8.reuse, R84 ;  /* 0x000000080c54723c */ /* 0x080fea0000001854 */
[----:B------:R-:W-:Y:S01]  /*adf0*/  LEA R192, P1, R0, R192, 0x2 ;  /* 0x000000c000c07211 */ /* 0x000fe200078210ff */
[C---:B------:R-:W-:Y:S05]  /*ae00*/  HMMA.16816.F32 R88, R28.reuse, R8, R88 ;  /* 0x000000081c58723c */ /* 0x040fea0000001858 */
[----:B------:R-:W-:Y:S01]  /*ae10*/  LOP3.LUT R4, R4, 0xfffffe00, R5, 0xf8, !PT ;  /* 0xfffffe0004047812 */ /* 0x000fe200078ef805 */
[-C--:B------:R-:W-:Y:S05]  /*ae20*/  HMMA.16816.F32 R92, R28, R10.reuse, R92 ;  /* 0x0000000a1c5c723c */ /* 0x080fea000000185c */
[----:B------:R-:W-:Y:S01]  /*ae30*/  LEA.HI.X.SX32 R193, R0, R193, 0x2, P1 ;  /* 0x000000c100c17211 */ /* 0x000fe200008f16ff */
[----:B------:R-:W-:Y:S05]  /*ae40*/  HMMA.16816.F32 R96, R12, R10, R96 ;  /* 0x0000000a0c60723c */ /* 0x000fea0000001860 */
[----:B------:R-:W-:Y:S01]  /*ae50*/  LEA R142, R4, UR4, 0x1 ;  /* 0x00000004048e7c11 */ /* 0x000fe2000f8e08ff */
[----:B------:R-:W-:Y:S07]  /*ae60*/  @!UPT UIADD3 URZ, URZ, URZ, URZ ;  /* 0x0000003f3f3ff290 */ /* 0x000fee000fffe03f */
        /* <DEDUP_REMOVED lines=47> */
.L_x_1149:
        /* <DEDUP_REMOVED lines=15> */
[----:B------:R-:W4:Y:S01]  /*b250*/  LDL R149, [R1+0x5c] ;  /* 0x00005c0001957983 */ /* 0x000f220000100800 */
[----:B------:R-:W-:Y:S02]  /*b260*/  UIMAD UR10, UR7, 0x28, URZ ;  /* 0x00000028070a78a4 */ /* 0x000fe4000f8e023f */
[----:B------:R-:W-:Y:S01]  /*b270*/  UISETP.GT.AND UP2, UPT, UR14, UR27, UPT ;  /* 0x0000001b0e00728c */ /* 0x000fe2000bf44270 */
[----:B------:R-:W-:Y:S04]  /*b280*/  LDSM.16.MT88.4 R44, [R2+0x4800] ;  /* 0x00480000022c783b */ /* 0x000fe80000004200 */
[----:B------:R-:W5:Y:S04]  /*b290*/  LDL R143, [R1+0x64] ;  /* 0x00006400018f7983 */ /* 0x000f680000100800 */
[----:B------:R-:W3:Y:S04]  /*b2a0*/  LDSM.16.M88.4 R40, [R140+0x14000] ;  /* 0x014000008c28783b */ /* 0x000ee80000000200 */
[----:B------:R-:W5:Y:S04]  /*b2b0*/  LDL R144, [R1+0x60] ;  /* 0x0000600001907983 */ /* 0x000f680000100800 */
[----:B------:R-:W3:Y:S04]  /*b2c0*/  LDSM.16.M88.4 R48, [R140+0x16000] ;  /* 0x016000008c30783b */ /* 0x000ee80000000200 */
[----:B------:R-:W5:Y:S01]  /*b2d0*/  LDL R146, [R1+0x6c] ;  /* 0x00006c0001927983 */ /* 0x000f620000100800 */
[-C--:B--2---:R-:W-:Y:S03]  /*b2e0*/  HMMA.16816.F32 R4, R32, R16.reuse, RZ ;  /* 0x000000102004723c */ /* 0x084fe600000018ff */
[----:B------:R-:W2:Y:S04]  /*b2f0*/  LDSM.16.MT88.4 R52, [R3+0x800] ;  /* 0x000800000334783b */ /* 0x000ea80000004200 */
[----:B------:R-:W5:Y:S01]  /*b300*/  LDL R147, [R1+0x68] ;  /* 0x0000680001937983 */ /* 0x000f620000100800 */
[C---:B-1----:R-:W-:Y:S03]  /*b310*/  HMMA.16816.F32 R8, R28.reuse, R16, RZ ;  /* 0x000000101c08723c */ /* 0x042fe600000018ff */
[----:B------:R-:W-:Y:S03]  /*b320*/  LDSM.16.MT88.4 R60, [R2+0x5000] ;  /* 0x00500000023c783b */ /* 0x000fe60000004200 */
[-C--:B------:R-:W-:Y:S01]  /*b330*/  HMMA.16816.F32 R12, R28, R18.reuse, RZ ;  /* 0x000000121c0c723c */ /* 0x080fe200000018ff */
[----:B------:R-:W1:Y:S04]  /*b340*/  LDSM.16.M88.4 R56, [R0+0x14000] ;  /* 0x014000000038783b */ /* 0x000e680000000200 */
[----:B------:R-:W1:Y:S01]  /*b350*/  LDSM.16.M88.4 R64, [R0+0x16000] ;  /* 0x016000000040783b */ /* 0x000e620000000200 */
[C---:B------:R-:W-:Y:S03]  /*b360*/  HMMA.16816.F32 R16, R32.reuse, R18, RZ ;  /* 0x000000122010723c */ /* 0x040fe600000018ff */
[----:B------:R-:W1:Y:S03]  /*b370*/  LDSM.16.MT88.4 R132, [R3+0x1000] ;  /* 0x001000000384783b */ /* 0x000e660000004200 */
[-C--:B---3--:R-:W-:Y:S01]  /*b380*/  HMMA.16816.F32 R20, R32, R36.reuse, RZ ;  /* 0x000000242014723c */ /* 0x088fe200000018ff */
[----:B------:R-:W-:Y:S05]  /*b390*/  LDSM.16.M88.4 R136, [R141+0x16000] ;  /* 0x016000008d88783b */ /* 0x000fea0000000200 */
        /* <DEDUP_REMOVED lines=14> */
[----:B------:R-:W-:Y:S04]  /*b480*/  LDSM.16.M88.4 R40, [R185+UR4+0x18000] ;  /* 0x01800004b928783b */ /* 0x000fe80008000200 */
[----:B------:R-:W2:Y:S01]  /*b490*/  LDSM.16.MT88.4 R52, [R2+0x6000] ;  /* 0x006000000234783b */ /* 0x000ea20000004200 */
[-C--:B-1----:R-:W-:Y:S06]  /*b4a0*/  HMMA.16816.F32 R4, R56, R60.reuse, R4 ;  /* 0x0000003c3804723c */ /* 0x082fec0000001804 */
[C---:B------:R-:W-:Y:S06]  /*b4b0*/  HMMA.16816.F32 R8, R64.reuse, R60, R8 ;  /* 0x0000003c4008723c */ /* 0x040fec0000001808 */
[-C--:B------:R-:W-:Y:S06]  /*b4c0*/  HMMA.16816.F32 R12, R64, R62.reuse, R12 ;  /* 0x0000003e400c723c */ /* 0x080fec000000180c */
[C---:B------:R-:W-:Y:S01]  /*b4d0*/  HMMA.16816.F32 R16, R56.reuse, R62, R16 ;  /* 0x0000003e3810723c */ /* 0x040fe20000001810 */
[----:B------:R-:W1:Y:S05]  /*b4e0*/  LDSM.16.M88.4 R60, [R185+UR4+0x1a000] ;  /* 0x01a00004b93c783b */ /* 0x000e6a0008000200 */
[-C--:B------:R-:W-:Y:S06]  /*b4f0*/  HMMA.16816.F32 R20, R56, R132.reuse, R20 ;  /* 0x000000843814723c */ /* 0x080fec0000001814 */
[C---:B------:R-:W-:Y:S06]  /*b500*/  HMMA.16816.F32 R24, R64.reuse, R132, R24 ;  /* 0x000000844018723c */ /* 0x040fec0000001818 */
[-C--:B------:R-:W-:Y:S01]  /*b510*/  HMMA.16816.F32 R28, R64, R134.reuse, R28 ;  /* 0x00000086401c723c */ /* 0x080fe2000000181c */
[----:B------:R-:W1:Y:S05]  /*b520*/  LDSM.16.MT88.4 R64, [R3+0x2000] ;  /* 0x002000000340783b */ /* 0x000e6a0000004200 */
[----:B------:R-:W-:Y:S01]  /*b530*/  HMMA.16816.F32 R32, R56, R134, R32 ;  /* 0x000000863820723c */ /* 0x000fe20000001820 */
[----:B------:R-:W-:Y:S04]  /*b540*/  LDSM.16.MT88.4 R56, [R2+0x6800] ;  /* 0x006800000238783b */ /* 0x000fe80000004200 */
[----:B------:R-:W-:Y:S01]  /*b550*/  LDSM.16.M88.4 R132, [R140+0x1a000] ;  /* 0x01a000008c84783b */ /* 0x000fe20000000200 */
[-C--:B---3--:R-:W-:Y:S06]  /*b560*/  HMMA.16816.F32 R4, R36, R44.reuse, R4 ;  /* 0x0000002c2404723c */ /* 0x088fec0000001804 */
[C---:B------:R-:W-:Y:S06]  /*b570*/  HMMA.16816.F32 R8, R136.reuse, R44, R8 ;  /* 0x0000002c8808723c */ /* 0x040fec0000001808 */
[-C--:B------:R-:W-:Y:S06]  /*b580*/  HMMA.16816.F32 R12, R136, R46.reuse, R12 ;  /* 0x0000002e880c723c */ /* 0x080fec000000180c */
[C---:B------:R-:W-:Y:S01]  /*b590*/  HMMA.16816.F32 R16, R36.reuse, R46, R16 ;  /* 0x0000002e2410723c */ /* 0x040fe20000001810 */
[----:B------:R-:W3:Y:S05]  /*b5a0*/  LDSM.16.M88.4 R44, [R140+0x18000] ;  /* 0x018000008c2c783b */ /* 0x000eea0000000200 */
[-C--:B--2---:R-:W-:Y:S06]  /*b5b0*/  HMMA.16816.F32 R20, R36, R48.reuse, R20 ;  /* 0x000000302414723c */ /* 0x084fec0000001814 */
[C---:B------:R-:W-:Y:S06]  /*b5c0*/  HMMA.16816.F32 R24, R136.reuse, R48, R24 ;  /* 0x000000308818723c */ /* 0x040fec0000001818 */
[-C--:B------:R-:W-:Y:S01]  /*b5d0*/  HMMA.16816.F32 R28, R136, R50.reuse, R28 ;  /* 0x00000032881c723c */ /* 0x080fe2000000181c */
[----:B------:R-:W2:Y:S05]  /*b5e0*/  LDSM.16.MT88.4 R136, [R3+0x2800] ;  /* 0x002800000388783b */ /* 0x000eaa0000004200 */
[----:B------:R-:W-:Y:S01]  /*b5f0*/  HMMA.16816.F32 R32, R36, R50, R32 ;  /* 0x000000322420723c */ /* 0x000fe20000001820 */
[----:B------:R-:W-:Y:S04]  /*b600*/  LDSM.16.MT88.4 R48, [R2+0x7000] ;  /* 0x007000000230783b */ /* 0x000fe80000004200 */
[----:B------:R-:W4:Y:S01]  /*b610*/  LDSM.16.M88.4 R36, [R0+0x18000] ;  /* 0x018000000024783b */ /* 0x000f220000000200 */
[-C--:B------:R-:W-:Y:S06]  /*b620*/  HMMA.16816.F32 R4, R40, R52.reuse, R4 ;  /* 0x000000342804723c */ /* 0x080fec0000001804 */
[C---:B-1----:R-:W-:Y:S06]  /*b630*/  HMMA.16816.F32 R8, R60.reuse, R52, R8 ;  /* 0x000000343c08723c */ /* 0x042fec0000001808 */
[-C--:B------:R-:W-:Y:S06]  /*b640*/  HMMA.16816.F32 R12, R60, R54.reuse, R12 ;  /* 0x000000363c0c723c */ /* 0x080fec000000180c */
[C---:B------:R-:W-:Y:S01]  /*b650*/  HMMA.16816.F32 R16, R40.reuse, R54, R16 ;  /* 0x000000362810723c */ /* 0x040fe20000001810 */
[----:B------:R1:W4:Y:S05]  /*b660*/  LDSM.16.M88.4 R52, [R0+0x1a000] ;  /* 0x01a000000034783b */ /* 0x00032a0000000200 */
[-C--:B------:R-:W-:Y:S06]  /*b670*/  HMMA.16816.F32 R20, R40, R64.reuse, R20 ;  /* 0x000000402814723c */ /* 0x080fec0000001814 */
[C---:B------:R-:W-:Y:S06]  /*b680*/  HMMA.16816.F32 R24, R60.reuse, R64, R24 ;  /* 0x000000403c18723c */ /* 0x040fec0000001818 */
[-C--:B------:R-:W-:Y:S01]  /*b690*/  HMMA.16816.F32 R28, R60, R66.reuse, R28 ;  /* 0x000000423c1c723c */ /* 0x080fe2000000181c */
[----:B------:R-:W5:Y:S05]  /*b6a0*/  LDSM.16.MT88.4 R60, [R3+0x3000] ;  /* 0x00300000033c783b */ /* 0x000f6a0000004200 */
[----:B------:R-:W-:Y:S01]  /*b6b0*/  HMMA.16816.F32 R32, R40, R66, R32 ;  /* 0x000000422820723c */ /* 0x000fe20000001820 */
[----:B------:R-:W-:Y:S01]  /*b6c0*/  LDSM.16.M88.4 R40, [R141+0x18000] ;  /* 0x018000008d28783b */ /* 0x000fe20000000200 */
[----:B-1----:R-:W-:Y:S03]  /*b6d0*/  IMAD.U32 R0, RZ, RZ, UR8 ;  /* 0x00000008ff007e24 */ /* 0x002fe6000f8e00ff */
[----:B------:R-:W-:Y:S01]  /*b6e0*/  LDSM.16.M88.4 R64, [R141+0x1a000] ;  /* 0x01a000008d40783b */ /* 0x000fe20000000200 */
[-C--:B---3--:R-:W-:Y:S06]  /*b6f0*/  HMMA.16816.F32 R4, R44, R56.reuse, R4 ;  /* 0x000000382c04723c */ /* 0x088fec0000001804 */
[C---:B------:R-:W-:Y:S06]  /*b700*/  HMMA.16816.F32 R8, R132.reuse, R56, R8 ;  /* 0x000000388408723c */ /* 0x040fec0000001808 */
[-C--:B------:R-:W-:Y:S06]  /*b710*/  HMMA.16816.F32 R12, R132, R58.reuse, R12 ;  /* 0x0000003a840c723c */ /* 0x080fec000000180c */
[C---:B------:R-:W-:Y:S01]  /*b720*/  HMMA.16816.F32 R16, R44.reuse, R58, R16 ;  /* 0x0000003a2c10723c */ /* 0x040fe20000001810 */
[----:B------:R4:W1:Y:S05]  /*b730*/  LDSM.16.MT88.4 R56, [R2+0x7800] ;  /* 0x007800000238783b */ /* 0x00086a0000004200 */
[-C--:B--2---:R-:W-:Y:S06]  /*b740*/  HMMA.16816.F32 R20, R44, R136.reuse, R20 ;  /* 0x000000882c14723c */ /* 0x084fec0000001814 */
[C---:B------:R-:W-:Y:S06]  /*b750*/  HMMA.16816.F32 R24, R132.reuse, R136, R24 ;  /* 0x000000888418723c */ /* 0x040fec0000001818 */
[-C--:B------:R-:W-:Y:S01]  /*b760*/  HMMA.16816.F32 R28, R132, R138.reuse, R28 ;  /* 0x0000008a841c723c */ /* 0x080fe2000000181c */
[----:B------:R2:W3:Y:S05]  /*b770*/  LDSM.16.MT88.4 R132, [R3+0x3800] ;  /* 0x003800000384783b */ /* 0x0004ea0000004200 */
[----:B------:R-:W-:Y:S05]  /*b780*/  HMMA.16816.F32 R32, R44, R138, R32 ;  /* 0x0000008a2c20723c */ /* 0x000fea0000001820 */
[----:B----4-:R-:W-:Y:S01]  /*b790*/  @P0 VIADD R2, R149, 0xffffff80 ;  /* 0xffffff8095020836 */ /* 0x010fe20000000000 */
[-C--:B------:R-:W-:Y:S06]  /*b7a0*/  HMMA.16816.F32 R4, R36, R48.reuse, R4 ;  /* 0x000000302404723c */ /* 0x080fec0000001804 */
[C---:B------:R-:W-:Y:S06]  /*b7b0*/  HMMA.16816.F32 R8, R52.reuse, R48, R8 ;  /* 0x000000303408723c */ /* 0x040fec0000001808 */
[-C--:B------:R-:W-:Y:S05]  /*b7c0*/  HMMA.16816.F32 R12, R52, R50.reuse, R12 ;  /* 0x00000032340c723c */ /* 0x080fea000000180c */
[----:B--2---:R-:W-:Y:S01]  /*b7d0*/  @P0 IMAD.WIDE R2, R2, R148, UR22 ;  /* 0x0000001602020e25 */ /* 0x004fe2000f8e0294 */
[C---:B------:R-:W-:Y:S04]  /*b7e0*/  HMMA.16816.F32 R16, R36.reuse, R50, R16 ;  /* 0x000000322410723c */ /* 0x040fe80000001810 */
[----:B-----5:R-:W2:Y:S02]  /*b7f0*/  @P0 LDG.E R143, desc[UR16][R2.64+0x120] ;  /* 0x00012010028f0981 */ /* 0x020ea4000c1e1900 */
[-C--:B------:R-:W-:Y:S02]  /*b800*/  HMMA.16816.F32 R20, R36, R60.reuse, R20 ;  /* 0x0000003c2414723c */ /* 0x080fe40000001814 */
[----:B------:R-:W4:Y:S04]  /*b810*/  @P0 LDG.E R144, desc[UR16][R2.64+0x100] ;  /* 0x0001001002900981 */ /* 0x000f28000c1e1900 */
[C---:B------:R-:W-:Y:S01]  /*b820*/  HMMA.16816.F32 R24, R52.reuse, R60, R24 ;  /* 0x0000003c3418723c */ /* 0x040fe20000001818 */
[----:B------:R-:W5:Y:S04]  /*b830*/  @P0 LDG.E R146, desc[UR16][R2.64+0x20] ;  /* 0x0000201002920981 */ /* 0x000f68000c1e1900 */
[----:B------:R3:W5:Y:S01]  /*b840*/  @P0 LDG.E R147, desc[UR16][R2.64] ;  /* 0x0000001002930981 */ /* 0x000762000c1e1900 */
[-C--:B------:R-:W-:Y:S06]  /*b850*/  HMMA.16816.F32 R28, R52, R62.reuse, R28 ;  /* 0x0000003e341c723c */ /* 0x080fec000000181c */
[----:B------:R-:W-:Y:S06]  /*b860*/  HMMA.16816.F32 R32, R36, R62, R32 ;  /* 0x0000003e2420723c */ /* 0x000fec0000001820 */
[-C--:B-1----:R-:W-:Y:S01]  /*b870*/  HMMA.16816.F32 R4, R40, R56.reuse, R4 ;  /* 0x000000382804723c */ /* 0x082fe20000001804 */
[----:B------:R-:W-:Y:S05]  /*b880*/  IMAD.U32 R37, RZ, RZ, UR18 ;  /* 0x00000012ff257e24 */ /* 0x000fea000f8e00ff */
[C---:B------:R-:W-:Y:S06]  /*b890*/  HMMA.16816.F32 R8, R64.reuse, R56, R8 ;  /* 0x000000384008723c */ /* 0x040fec0000001808 */
[-C--:B------:R-:W-:Y:S05]  /*b8a0*/  HMMA.16816.F32 R12, R64, R58.reuse, R12 ;  /* 0x0000003a400c723c */ /* 0x080fea000000180c */
[CC--:B---3--:R-:W-:Y:S01]  /*b8b0*/  LEA R2, P1, R0.reuse, R192.reuse, 0x2 ;  /* 0x000000c000027211 */ /* 0x0c8fe200078210ff */
[C---:B------:R-:W-:Y:S05]  /*b8c0*/  HMMA.16816.F32 R16, R40.reuse, R58, R16 ;  /* 0x0000003a2810723c */ /* 0x040fea0000001810 */
[-C--:B------:R-:W-:Y:S01]  /*b8d0*/  LEA.HI.X.SX32 R3, R0, R193.reuse, 0x2, P1 ;  /* 0x000000c100037211 */ /* 0x080fe200008f16ff */
[-C--:B------:R-:W-:Y:S01]  /*b8e0*/  HMMA.16816.F32 R20, R40, R132.reuse, R20 ;  /* 0x000000842814723c */ /* 0x080fe20000001814 */
[----:B------:R-:W-:Y:S01]  /*b8f0*/  REDG.E.ADD.F32.FTZ.RN.STRONG.GPU desc[UR16][R192.64], R4 ;  /* 0x00000004c00079a6 */ /* 0x000fe2000c10f390 */
[----:B------:R-:W-:Y:S01]  /*b900*/  IMAD.U32 R0, RZ, RZ, UR9 ;  /* 0x00000009ff007e24 */ /* 0x000fe2000f8e00ff */
[----:B------:R-:W-:Y:S02]  /*b910*/  UIMAD UR9, UR7, 0x30, URZ ;  /* 0x00000030070978a4 */ /* 0x000fe4000f8e023f */
[----:B------:R1:W-:Y:S01]  /*b920*/  REDG.E.ADD.F32.FTZ.RN.STRONG.GPU desc[UR16][R2.64], R5 ;  /* 0x00000005020079a6 */ /* 0x0003e2000c10f390 */
[C---:B------:R-:W-:Y:S05]  /*b930*/  HMMA.16816.F32 R24, R64.reuse, R132, R24 ;  /* 0x000000844018723c */ /* 0x040fea0000001818 */
[CC--:B------:R-:W-:Y:S01]  /*b940*/  LEA R38, P1, R0.reuse, R192.reuse, 0x2 ;  /* 0x000000c000267211 */ /* 0x0c0fe200078210ff */
[-C--:B------:R-:W-:Y:S05]  /*b950*/  HMMA.16816.F32 R28, R64, R134.reuse, R28 ;  /* 0x00000086401c723c */ /* 0x080fea000000181c */
[-C--:B------:R-:W-:Y:S01]  /*b960*/  LEA.HI.X.SX32 R39, R0, R193.reuse, 0x2, P1 ;  /* 0x000000c100277211 */ /* 0x080fe200008f16ff */
[----:B------:R-:W-:Y:S01]  /*b970*/  HMMA.16816.F32 R32, R40, R134, R32 ;  /* 0x000000862820723c */ /* 0x000fe20000001820 */
[----:B------:R-:W-:Y:S01]  /*b980*/  IMAD.U32 R0, RZ, RZ, UR9 ;  /* 0x00000009ff007e24 */ /* 0x000fe2000f8e00ff */
[----:B------:R-:W-:Y:S05]  /*b990*/  UIMAD UR9, UR7, 0x48, URZ ;  /* 0x00000048070978a4 */ /* 0x000fea000f8e023f */
[----:B------:R-:W-:Y:S01]  /*b9a0*/  IMAD.U32 R40, RZ, RZ, UR11 ;  /* 0x0000000bff287e24 */ /* 0x000fe2000f8e00ff */
[----:B------:R-:W-:Y:S03]  /*b9b0*/  UIMAD UR11, UR7, 0x38, URZ ;  /* 0x00000038070b78a4 */ /* 0x000fe6000f8e023f */
[----:B-1----:R-:W-:Y:S01]  /*b9c0*/  IMAD.U32 R5, RZ, RZ, UR10 ;  /* 0x0000000aff057e24 */ /* 0x002fe2000f8e00ff */
[----:B------:R-:W-:Y:S04]  /*b9d0*/  USHF.L.U32 UR10, UR7, 0x6, URZ ;  /* 0x00000006070a7899 */ /* 0x000fe8000800063f */
[CC--:B------:R-:W-:Y:S04]  /*b9e0*/  LEA R4, P1, R5.reuse, R192.reuse, 0x2 ;  /* 0x000000c005047211 */ /* 0x0c0fe800078210ff */
[-C--:B------:R-:W-:Y:S01]  /*b9f0*/  LEA.HI.X.SX32 R5, R5, R193.reuse, 0x2, P1 ;  /* 0x000000c105057211 */ /* 0x080fe200008f16ff */
[----:B--2---:R-:W-:Y:S04]  /*ba00*/  @P0 STL [R1+0x64], R143 ;  /* 0x0000648f01000387 */ /* 0x004fe80000100800 */
[----:B----4-:R-:W-:Y:S04]  /*ba10*/  @P0 STL [R1+0x60], R144 ;  /* 0x0000609001000387 */ /* 0x010fe80000100800 */
[----:B-----5:R-:W-:Y:S04]  /*ba20*/  @P0 STL [R1+0x6c], R146 ;  /* 0x00006c9201000387 */ /* 0x020fe80000100800 */
[----:B------:R-:W-:Y:S01]  /*ba30*/  @P0 STL [R1+0x68], R147 ;  /* 0x0000689301000387 */ /* 0x000fe20000100800 */
[CC--:B------:R-:W-:Y:S04]  /*ba40*/  LEA R36, P0, R37.reuse, R192.reuse, 0x2 ;  /* 0x000000c025247211 */ /* 0x0c0fe800078010ff */
[-C--:B------:R-:W-:Y:S05]  /*ba50*/  LEA.HI.X.SX32 R37, R37, R193.reuse, 0x2, P0 ;  /* 0x000000c125257211 */ /* 0x080fea00000f16ff */
[----:B------:R1:W-:Y:S04]  /*ba60*/  REDG.E.ADD.F32.FTZ.RN.STRONG.GPU desc[UR16][R36.64], R6 ;  /* 0x00000006240079a6 */ /* 0x0003e8000c10f390 */
[----:B------:R2:W-:Y:S01]  /*ba70*/  REDG.E.ADD.F32.FTZ.RN.STRONG.GPU desc[UR16][R38.64], R7 ;  /* 0x00000007260079a6 */ /* 0x0005e2000c10f390 */
[CC--:B-1----:R-:W-:Y:S04]  /*ba80*/  LEA R36, P0, R40.reuse, R192.reuse, 0x2 ;  /* 0x000000c028247211 */ /* 0x0c2fe800078010ff */
[-C--:B------:R-:W-:Y:S02]  /*ba90*/  LEA.HI.X.SX32 R37, R40, R193.reuse, 0x2, P0 ;  /* 0x000000c128257211 */ /* 0x080fe400000f16ff */
[CC--:B------:R-:W-:Y:S01]  /*baa0*/  LEA R6, P0, R0.reuse, R192.reuse, 0x2 ;  /* 0x000000c000067211 */ /* 0x0c0fe200078010ff */
[----:B------:R-:W-:Y:S03]  /*bab0*/  LDSM.16.MT88.4 R40, [R176+0x19000] ;  /* 0x01900000b028783b */ /* 0x000fe60000004200 */
[-C--:B--2---:R-:W-:Y:S01]  /*bac0*/  LEA.HI.X.SX32 R7, R0, R193.reuse, 0x2, P0 ;  /* 0x000000c100077211 */ /* 0x084fe200000f16ff */
[----:B------:R1:W-:Y:S01]  /*bad0*/  REDG.E.ADD.F32.FTZ.RN.STRONG.GPU desc[UR16][R36.64], R8 ;  /* 0x00000008240079a6 */ /* 0x0003e2000c10f390 */
[----:B------:R-:W-:Y:S01]  /*bae0*/  IMAD.U32 R0, RZ, RZ, UR9 ;  /* 0x00000009ff007e24 */ /* 0x000fe2000f8e00ff */
[----:B------:R-:W-:Y:S02]  /*baf0*/  UIMAD UR9, UR7, 0x58, URZ ;  /* 0x00000058070978a4 */ /* 0x000fe4000f8e023f */
        /* <DEDUP_REMOVED lines=392> */
.L_x_1151:
        /* <DEDUP_REMOVED lines=22> */
.L_x_1152:
        /* <DEDUP_REMOVED lines=20> */
[C---:B-1----:R-:W-:Y:S01]  /*d620*/  VIADD R0, R145.reuse, 0x20 ;  /* 0x0000002091007836 */ /* 0x042fe20000000000 */
        /* <DEDUP_REMOVED lines=26> */
.L_x_1154:
[----:B------:R-:W-:Y:S05]  /*d7d0*/  BSYNC B0 ;  /* 0x0000000000007941 */ /* 0x000fea0003800000 */
.L_x_1153:
        /* <DEDUP_REMOVED lines=14> */
.L_x_1156:
[----:B------:R-:W-:Y:S05]  /*d8c0*/  BSYNC B0 ;  /* 0x0000000000007941 */ /* 0x000fea0003800000 */
.L_x_1155:
        /* <DEDUP_REMOVED lines=15> */
.L_x_1158:
[----:B------:R-:W-:Y:S05]  /*d9c0*/  BSYNC B0 ;  /* 0x0000000000007941 */ /* 0x000fea0003800000 */
.L_x_1157:
        /* <DEDUP_REMOVED lines=14> */
.L_x_1160:
[----:B------:R-:W-:Y:S05]  /*dab0*/  BSYNC B0 ;  /* 0x0000000000007941 */ /* 0x000fea0003800000 */
.L_x_1159:
[----:B-1----:R-:W1:Y:S01]  /*dac0*/  LDS.128 R140, [R142+0x10000] ;  /* 0x010000008e8c7984 */ /* 0x002e620000000c00 */
        /* <DEDUP_REMOVED lines=26> */
.L_x_1162:
[----:B------:R-:W-:Y:S05]  /*dc70*/  BSYNC B0 ;  /* 0x0000000000007941 */ /* 0x000fea0003800000 */
.L_x_1161:
        /* <DEDUP_REMOVED lines=14> */
.L_x_1164:
[----:B------:R-:W-:Y:S05]  /*dd60*/  BSYNC B0 ;  /* 0x0000000000007941 */ /* 0x000fea0003800000 */
.L_x_1163:
        /* <DEDUP_REMOVED lines=14> */
.L_x_1166:
[----:B------:R-:W-:Y:S05]  /*de50*/  BSYNC B0 ;  /* 0x0000000000007941 */ /* 0x000fea0003800000 */
.L_x_1165:
        /* <DEDUP_REMOVED lines=12> */
.L_x_1115:
[----:B------:R-:W-:Y:S05]  /*df20*/  BSYNC B1 ;  /* 0x0000000000017941 */ /* 0x000fea0003800000 */
.L_x_1093:
        /* <DEDUP_REMOVED lines=11> */
.L_x_1167:
[----:B------:R-:W-:Y:S05]  /*dfe0*/  EXIT ;  /* 0x000000000000794d */ /* 0x000fea0003800000 */
.L_x_1169:
        /* <DEDUP_REMOVED lines=9> */
.L_x_1281:


//--------------------- .text._ZN5flash44flash_bwd_dq_dk_dv_loop_seqk_parallel_kernelI23Flash_bwd_kernel_traitsILi64ELi128ELi128ELi8ELi4ELi4ELi4ELb0ELb0EN7cutlass6half_tE19Flash_kernel_traitsILi64ELi128ELi128ELi8ES3_EELb0ELb1ELb0ELb1ELb0ELb0ELb1EEEvNS_16Flash_bwd_paramsE --------------------------
	.section	.text._ZN5flash44flash_bwd_dq_dk_dv_loop_seqk_parallel_kernelI23Flash_bwd_kernel_traitsILi64ELi128ELi128ELi8ELi4ELi4ELi4ELb0ELb0EN7cutlass6half_tE19Flash_kernel_traitsILi64ELi128ELi128ELi8ES3_EELb0ELb1ELb0ELb1ELb0ELb0ELb1EEEvNS_16Flash_bwd_paramsE,"ax",@progbits
	.align	128
        .global         _ZN5flash44flash_bwd_dq_dk_dv_loop_seqk_parallel_kernelI23Flash_bwd_kernel_traitsILi64ELi128ELi128ELi8ELi4ELi4ELi4ELb0ELb0EN7cutlass6half_tE19Flash_kernel_traitsILi64ELi128ELi128ELi8ES3_EELb0ELb1ELb0ELb1ELb0ELb0ELb1EEEvNS_16Flash_bwd_paramsE
        .type           _ZN5flash44flash_bwd_dq_dk_dv_loop_seqk_parallel_kernelI23Flash_bwd_kernel_traitsILi64ELi128ELi128ELi8ELi4ELi4ELi4ELb0ELb0EN7cutlass6half_tE19Flash_kernel_traitsILi64ELi128ELi128ELi8ES3_EELb0ELb1ELb0ELb1ELb0ELb0ELb1EEEvNS_16Flash_bwd_paramsE,@function
        .size           _ZN5flash44flash_bwd_dq_dk_dv_loop_seqk_parallel_kernelI23Flash_bwd_kernel_traitsILi64ELi128ELi128ELi8ELi4ELi4ELi4ELb0ELb0EN7cutlass6half_tE19Flash_kernel_traitsILi64ELi128ELi128ELi8ES3_EELb0ELb1ELb0ELb1ELb0ELb0ELb1EEEvNS_16Flash_bwd_paramsE,(.L_x_1282 - _ZN5flash44flash_bwd_dq_dk_dv_loop_seqk_parallel_kernelI23Flash_bwd_kernel_traitsILi64ELi128ELi128ELi8ELi4ELi4ELi4ELb0ELb0EN7cutlass6half_tE19Flash_kernel_traitsILi64ELi128ELi128ELi8ES3_EELb0ELb1ELb0ELb1ELb0ELb0ELb1EEEvNS_16Flash_bwd_paramsE)
        .other          _ZN5flash44flash_bwd_dq_dk_dv_loop_seqk_parallel_kernelI23Flash_bwd_kernel_traitsILi64ELi128ELi128ELi8ELi4ELi4ELi4ELb0ELb0EN7cutlass6half_tE19Flash_kernel_traitsILi64ELi128ELi128ELi8ES3_EELb0ELb1ELb0ELb1ELb0ELb0ELb1EEEvNS_16Flash_bwd_paramsE,@"STO_CUDA_ENTRY STV_DEFAULT"
_ZN5flash44flash_bwd_dq_dk_dv_loop_seqk_parallel_kernelI23Flash_bwd_kernel_traitsILi64ELi128ELi128ELi8ELi4ELi4ELi4ELb0ELb0EN7cutlass6half_tE19Flash_kernel_traitsILi64ELi128ELi128ELi8ES3_EELb0ELb1ELb0ELb1ELb0ELb0ELb1EEEvNS_16Flash_bwd_paramsE:
.text._ZN5flash44flash_bwd_dq_dk_dv_loop_seqk_parallel_kernelI23Flash_bwd_kernel_traitsILi64ELi128ELi128ELi8ELi4ELi4ELi4ELb0ELb0EN7cutlass6half_tE19Flash_kernel_traitsILi64ELi128ELi128ELi8ES3_EELb0ELb1ELb0ELb1ELb0ELb0ELb1EEEvNS_16Flash_bwd_paramsE:
        /* <DEDUP_REMOVED lines=16> */
[----:B------:R-:W-:Y:S01]  /*0100*/  ULDC.64 UR8, c[0x0][0x208] ;  /* 0x0000820000087ab9 */ /* 0x000fe20000000a00 */
[----:B------:R-:W-:-:S05]  /*0110*/  UMOV UR60, 0xffffc000 ;  /* 0xffffc000003c7882 */ /* 0x000fca0000000000 */
[----:B------:R-:W4:Y:S08]  /*0120*/  S2UR UR56, SR_CTAID.Z ;  /* 0x00000000003879c3 */ /* 0x000f300000002700 */
[----:B------:R-:W5:Y:S01]  /*0130*/  S2UR UR45, SR_CTAID.Y ;  /* 0x00000000002d79c3 */ /* 0x000f620000002600 */
[----:B---3--:R-:W-:Y:S01]  /*0140*/  ULEA UR4, UR4, UR5, 0x18 ;  /* 0x0000000504047291 */ /* 0x008fe2000f8ec03f */
[----:B--2---:R-:W-:Y:S01]  /*0150*/  SHF.R.S32.HI R9, RZ, 0x1f, R15 ;  /* 0x0000001fff097819 */ /* 0x004fe2000001140f */
[----:B----4-:R-:W-:-:S03]  /*0160*/  USHF.R.S32.HI UR5, URZ, 0x1f, UR56 ;  /* 0x0000001f3f057899 */ /* 0x010fc60008011438 */
[CC--:B------:R-:W-:Y:S02]  /*0170*/  LEA.HI R2, R9.reuse, R15.reuse, RZ, 0x4 ;  /* 0x0000000f09027211 */ /* 0x0c0fe400078f20ff */
[----:B------:R-:W-:Y:S02]  /*0180*/  LEA.HI R11, R9, R15, RZ, 0x3 ;  /* 0x0000000f090b7211 */ /* 0x000fe400078f18ff */
[----:B------:R-:W-:Y:S01]  /*0190*/  SHF.R.S32.HI R3, RZ, 0x4, R2 ;  /* 0x00000004ff037819 */ /* 0x000fe20000011402 */
[----:B-----5:R-:W-:Y:S01]  /*01a0*/  USHF.L.U32 UR6, UR45, 0x7, URZ ;  /* 0x000000072d067899 */ /* 0x020fe2000800063f */
[----:B------:R-:W-:Y:S02]  /*01b0*/  SHF.R.S32.HI R6, RZ, 0x3, R11 ;  /* 0x00000003ff067819 */ /* 0x000fe4000001140b */
[----:B-1----:R-:W-:Y:S02]  /*01c0*/  LEA.HI R0, R2, R3, RZ, 0x1 ;  /* 0x0000000302007211 */ /* 0x002fe400078f08ff */
[----:B------:R-:W-:-:S02]  /*01d0*/  LOP3.LUT R5, R11, 0xfffffff8, RZ, 0xc0, !PT ;  /* 0xfffffff80b057812 */ /* 0x000fc400078ec0ff */
[----:B------:R-:W-:Y:S02]  /*01e0*/  LOP3.LUT R0, R0, 0xfffffffe, RZ, 0xc0, !PT ;  /* 0xfffffffe00007812 */ /* 0x000fe400078ec0ff */
[CC--:B------:R-:W-:Y:S02]  /*01f0*/  LEA.HI R12, R9.reuse, R15.reuse, RZ, 0x2 ;  /* 0x0000000f090c7211 */ /* 0x0c0fe400078f10ff */
[----:B------:R-:W-:Y:S01]  /*0200*/  LEA.HI R8, R9, R15, RZ, 0x5 ;  /* 0x0000000f09087211 */ /* 0x000fe200078f28ff */
[----:B------:R-:W-:Y:S01]  /*0210*/  IMAD.IADD R10, R3, 0x1, -R0 ;  /* 0x00000001030a7824 */ /* 0x000fe200078e0a00 */
[----:B------:R-:W-:Y:S01]  /*0220*/  LOP3.LUT R0, R2, 0xfffffff0, RZ, 0xc0, !PT ;  /* 0xfffffff002007812 */ /* 0x000fe200078ec0ff */
[----:B------:R-:W-:Y:S01]  /*0230*/  IMAD.SHL.U32 R2, R6, 0x40, RZ ;  /* 0x0000004006027824 */ /* 0x000fe200078e00ff */
[--C-:B------:R-:W-:Y:S01]  /*0240*/  SHF.R.S32.HI R7, RZ, 0x2, R12.reuse ;  /* 0x00000002ff077819 */ /* 0x100fe2000001140c */
[C---:B------:R-:W-:Y:S01]  /*0250*/  IMAD.IADD R3, R15.reuse, 0x1, -R5 ;  /* 0x000000010f037824 */ /* 0x040fe200078e0a05 */
[----:B------:R-:W-:Y:S01]  /*0260*/  SHF.R.S32.HI R4, RZ, 0x1f, R12 ;  /* 0x0000001fff047819 */ /* 0x000fe2000001140c */
[----:B------:R-:W-:Y:S01]  /*0270*/  IMAD.IADD R0, R15, 0x1, -R0 ;  /* 0x000000010f007824 */ /* 0x000fe200078e0a00 */
[----:B------:R-:W-:Y:S01]  /*0280*/  LOP3.LUT R2, R2, 0x1c0, RZ, 0xc0, !PT ;  /* 0x000001c002027812 */ /* 0x000fe200078ec0ff */
[----:B------:R-:W-:Y:S01]  /*0290*/  IMAD.SHL.U32 R16, R3, 0x8, RZ ;  /* 0x0000000803107824 */ /* 0x000fe200078e00ff */
[----:B------:R-:W-:-:S02]  /*02a0*/  LEA.HI R4, R4, R7, RZ, 0x3 ;  /* 0x0000000704047211 */ /* 0x000fc400078f18ff */
[----:B------:R-:W-:Y:S02]  /*02b0*/  SHF.R.S32.HI R6, RZ, 0x1f, R0 ;  /* 0x0000001fff067819 */ /* 0x000fe40000011400 */
[----:B------:R-:W-:Y:S01]  /*02c0*/  SHF.R.U32.HI R5, RZ, 0x3, R2 ;  /* 0x00000003ff057819 */ /* 0x000fe20000011602 */
[----:B------:R1:W-:Y:S01]  /*02d0*/  STL [R1+0x40], R16 ;  /* 0x0000401001007387 */ /* 0x0003e20000100800 */
[----:B------:R-:W-:Y:S02]  /*02e0*/  LOP3.LUT R2, R2, 0x38, R16, 0xf8, !PT ;  /* 0x0000003802027812 */ /* 0x000fe400078ef810 */
[----:B------:R-:W-:Y:S02]  /*02f0*/  LEA.HI R14, R6, R0, RZ, 0x3 ;  /* 0x00000000060e7211 */ /* 0x000fe400078f18ff */
[----:B------:R-:W-:Y:S02]  /*0300*/  LOP3.LUT R4, R4, 0xfffffff8, RZ, 0xc0, !PT ;  /* 0xfffffff804047812 */ /* 0x000fe400078ec0ff */
[----:B------:R-:W-:-:S02]  /*0310*/  LOP3.LUT R5, R2, R5, RZ, 0x3c, !PT ;  /* 0x0000000502057212 */ /* 0x000fc400078e3cff */
[----:B------:R-:W-:Y:S01]  /*0320*/  LOP3.LUT R2, R14, 0xfffffff8, RZ, 0xc0, !PT ;  /* 0xfffffff80e027812 */ /* 0x000fe200078ec0ff */
[----:B------:R-:W-:Y:S01]  /*0330*/  IMAD.IADD R7, R7, 0x1, -R4 ;  /* 0x0000000107077824 */ /* 0x000fe200078e0a04 */
[----:B------:R-:W-:Y:S02]  /*0340*/  LEA.HI R6, R9, R15, RZ, 0x6 ;  /* 0x0000000f09067211 */ /* 0x000fe400078f30ff */
[----:B------:R-:W-:Y:S01]  /*0350*/  SHF.R.S32.HI R13, RZ, 0x5, R8 ;  /* 0x00000005ff0d7819 */ /* 0x000fe20000011408 */
[----:B------:R-:W-:Y:S01]  /*0360*/  IMAD.IADD R17, R0, 0x1, -R2 ;  /* 0x0000000100117824 */ /* 0x000fe200078e0a02 */
[----:B------:R-:W-:Y:S01]  /*0370*/  SHF.R.S32.HI R4, RZ, 0x1f, R8 ;  /* 0x0000001fff047819 */ /* 0x000fe20000011408 */
[----:B------:R-:W-:Y:S01]  /*0380*/  IMAD.SHL.U32 R6, R6, 0x8, RZ ;  /* 0x0000000806067824 */ /* 0x000fe200078e00ff */
[----:B------:R-:W-:Y:S02]  /*0390*/  LOP3.LUT R2, R8, 0xffffffe0, RZ, 0xc0, !PT ;  /* 0xffffffe008027812 */ /* 0x000fe400078ec0ff */
[----:B------:R-:W-:Y:S01]  /*03a0*/  LEA.HI R0, R4, R13, RZ, 0x2 ;  /* 0x0000000d04007211 */ /* 0x000fe200078f10ff */
[----:B------:R-:W-:Y:S01]  /*03b0*/  STL [R1+0x100], R17 ;  /* 0x0001001101007387 */ /* 0x000fe20000100800 */
[----:B------:R-:W-:Y:S01]  /*03c0*/  LOP3.LUT R4, R5, 0xfffffe00, R6, 0xf8, !PT ;  /* 0xfffffe0005047812 */ /* 0x000fe200078ef806 */
[----:B------:R-:W-:Y:S01]  /*03d0*/  IMAD.IADD R8, R15, 0x1, -R2 ;  /* 0x000000010f087824 */ /* 0x000fe200078e0a02 */
[----:B------:R-:W-:Y:S01]  /*03e0*/  LOP3.LUT R2, R0, 0xfffffffc, RZ, 0xc0, !PT ;  /* 0xfffffffc00027812 */ /* 0x000fe200078ec0ff */
[----:B------:R-:W-:Y:S01]  /*03f0*/  IMAD.SHL.U32 R0, R3, 0x40, RZ ;  /* 0x0000004003007824 */ /* 0x000fe200078e00ff */
[----:B------:R-:W-:Y:S01]  /*0400*/  LEA.HI R5, R9, R15, RZ, 0x7 ;  /* 0x0000000f09057211 */ /* 0x000fe200078f38ff */
[----:B------:R2:W-:Y:S01]  /*0410*/  STL [R1+0xf4], R4 ;  /* 0x0000f40401007387 */ /* 0x0005e20000100800 */
[----:B------:R-:W-:Y:S01]  /*0420*/  LOP3.LUT P4, RZ, R3, 0x2, RZ, 0xc0, !PT ;  /* 0x0000000203ff7812 */ /* 0x000fe2000788c0ff */
[----:B------:R-:W-:Y:S01]  /*0430*/  IMAD.IADD R9, R13, 0x1, -R2 ;  /* 0x000000010d097824 */ /* 0x000fe200078e0a02 */
[----:B------:R-:W-:Y:S01]  /*0440*/  LOP3.LUT P3, RZ, R3, 0x4, RZ, 0xc0, !PT ;  /* 0x0000000403ff7812 */ /* 0x000fe2000786c0ff */
[----:B------:R-:W-:Y:S01]  /*0450*/  IMAD.SHL.U32 R6, R10, 0x200, RZ ;  /* 0x000002000a067824 */ /* 0x000fe200078e00ff */
[----:B------:R-:W-:Y:S01]  /*0460*/  SHF.R.S32.HI R3, RZ, 0x1f, R8 ;  /* 0x0000001fff037819 */ /* 0x000fe20000011408 */
[----:B------:R-:W-:Y:S01]  /*0470*/  IMAD.SHL.U32 R2, R9, 0x10, RZ ;  /* 0x0000001009027824 */ /* 0x000fe200078e00ff */
[----:B------:R-:W-:Y:S01]  /*0480*/  LOP3.LUT R0, R0, 0x1c0, RZ, 0xc0, !PT ;  /* 0x000001c000007812 */ /* 0x000fe200078ec0ff */
[----:B------:R3:W-:Y:S01]  /*0490*/  STL [R1+0x13c], R8 ;  /* 0x00013c0801007387 */ /* 0x0007e20000100800 */
[----:B------:R-:W-:-:S02]  /*04a0*/  LEA.HI R3, R3, R8, RZ, 0x2 ;  /* 0x0000000803037211 */ /* 0x000fc400078f10ff */
[C---:B------:R-:W-:Y:S02]  /*04b0*/  LOP3.LUT R187, R0.reuse, 0x8, R11, 0xf8, !PT ;  /* 0x0000000800bb7812 */ /* 0x040fe400078ef80b */
[----:B-1----:R-:W-:Y:S02]  /*04c0*/  LEA.HI.SX32 R16, R3, R2, 0x1e ;  /* 0x0000000203107211 */ /* 0x002fe400078ff2ff */
[----:B------:R-:W-:-:S03]  /*04d0*/  LOP3.LUT R3, R0, 0x30, R2, 0xf8, !PT ;  /* 0x0000003000037812 */ /* 0x000fc600078ef802 */
[----:B------:R-:W-:Y:S01]  /*04e0*/  STL [R1+0x104], R16 ;  /* 0x0001041001007387 */ /* 0x000fe20000100800 */
[----:B--2---:R-:W-:-:S04]  /*04f0*/  LOP3.LUT R4, R7, 0x1, RZ, 0xc0, !PT ;  /* 0x0000000107047812 */ /* 0x004fc800078ec0ff */
[----:B------:R-:W-:Y:S02]  /*0500*/  ISETP.NE.U32.AND P0, PT, R4, 0x1, PT ;  /* 0x000000010400780c */ /* 0x000fe40003f05070 */
[----:B------:R-:W-:Y:S02]  /*0510*/  SHF.R.S32.HI R4, RZ, 0x7, R5 ;  /* 0x00000007ff047819 */ /* 0x000fe40000011405 */
[----:B------:R-:W-:Y:S01]  /*0520*/  SHF.R.U32.HI R5, RZ, 0x3, R0 ;  /* 0x00000003ff057819 */ /* 0x000fe20000011600 */
[C---:B------:R-:W-:Y:S01]  /*0530*/  IMAD.SHL.U32 R0, R7.reuse, 0x40, RZ ;  /* 0x0000004007007824 */ /* 0x040fe200078e00ff */
[----:B------:R-:W-:Y:S01]  /*0540*/  R2P PR, R7, 0x6 ;  /* 0x0000000607007804 */ /* 0x000fe20000000000 */
[C---:B------:R-:W-:Y:S01]  /*0550*/  IMAD R2, R4.reuse, 0x1000, R6 ;  /* 0x0000100004027824 */ /* 0x040fe200078e0206 */
[----:B------:R-:W-:Y:S01]  /*0560*/  LOP3.LUT R187, R187, R5, RZ, 0x3c, !PT ;  /* 0x00000005bbbb7212 */ /* 0x000fe200078e3cff */
[----:B------:R-:W-:Y:S01]  /*0570*/  IMAD.SHL.U32 R7, R4, 0x8, RZ ;  /* 0x0000000804077824 */ /* 0x000fe200078e00ff */
[----:B------:R-:W-:-:S02]  /*0580*/  LOP3.LUT R0, R0, 0x1c0, RZ, 0xc0, !PT ;  /* 0x000001c000007812 */ /* 0x000fc400078ec0ff */
[----:B---3--:R-:W-:Y:S01]  /*0590*/  LOP3.LUT R8, R3, 0x8, R11, 0xf8, !PT ;  /* 0x0000000803087812 */ /* 0x008fe200078ef80b */
[----:B------:R-:W-:Y:S01]  /*05a0*/  IMAD.IADD R187, R2, 0x1, R187 ;  /* 0x0000000102bb7824 */ /* 0x000fe200078e02bb */
[----:B------:R-:W-:Y:S01]  /*05b0*/  LOP3.LUT R2, R7, 0x8, RZ, 0xc0, !PT ;  /* 0x0000000807027812 */ /* 0x000fe200078ec0ff */
[----:B------:R-:W-:Y:S01]  /*05c0*/  IMAD.SHL.U32 R7, R10, 0x10, RZ ;  /* 0x000000100a077824 */ /* 0x000fe200078e00ff */
[----:B------:R-:W-:Y:S01]  /*05d0*/  SHF.R.U32.HI R3, RZ, 0x3, R0 ;  /* 0x00000003ff037819 */ /* 0x000fe20000011600 */
[----:B------:R-:W-:Y:S01]  /*05e0*/  IMAD.SHL.U32 R187, R187, 0x2, RZ ;  /* 0x00000002bbbb7824 */ /* 0x000fe200078e00ff */
[----:B------:R-:W-:Y:S02]  /*05f0*/  LOP3.LUT R5, R6, R8, R5, 0xf6, !PT ;  /* 0x0000000806057212 */ /* 0x000fe400078ef605 */
[----:B------:R-:W-:Y:S02]  /*0600*/  LOP3.LUT R6, R12, 0x7ffffffc, RZ, 0xc0, !PT ;  /* 0x7ffffffc0c067812 */ /* 0x000fe400078ec0ff */
[----:B------:R-:W-:Y:S01]  /*0610*/  LOP3.LUT R13, R2, 0x10, R7, 0xf8, !PT ;  /* 0x00000010020d7812 */ /* 0x000fe200078ef807 */
[----:B------:R-:W-:Y:S01]  /*0620*/  IMAD.SHL.U32 R7, R15, 0x2, RZ ;  /* 0x000000020f077824 */ /* 0x000fe200078e00ff */
[-C--:B------:R-:W-:Y:S01]  /*0630*/  LOP3.LUT R12, R3, R0.reuse, R2, 0x1e, !PT ;  /* 0x00000000030c7212 */ /* 0x080fe200078e1e02 */
[----:B------:R-:W-:Y:S01]  /*0640*/  IMAD.SHL.U32 R2, R17, 0x40, RZ ;  /* 0x0000004011027824 */ /* 0x000fe200078e00ff */
[----:B------:R-:W-:Y:S01]  /*0650*/  LOP3.LUT R11, R3, R0, RZ, 0xfc, !PT ;  /* 0x00000000030b7212 */ /* 0x000fe200078efcff */
[----:B------:R-:W-:Y:S01]  /*0660*/  IMAD.IADD R3, R15, 0x1, -R6 ;  /* 0x000000010f037824 */ /* 0x000fe200078e0a06 */
[----:B------:R-:W-:Y:S01]  /*0670*/  LOP3.LUT R7, R7, 0x6, RZ, 0xc0, !PT ;  /* 0x0000000607077812 */ /* 0x000fe200078ec0ff */
[----:B------:R-:W-:Y:S01]  /*0680*/  IMAD.SHL.U32 R6, R10, 0x8, RZ ;  /* 0x000000080a067824 */ /* 0x000fe200078e00ff */
[----:B------:R-:W-:Y:S01]  /*0690*/  LOP3.LUT R2, R2, 0x1c0, RZ, 0xc0, !PT ;  /* 0x000001c002027812 */ /* 0x000fe200078ec0ff */
[----:B------:R-:W-:-:S02]  /*06a0*/  IMAD.SHL.U32 R0, R14, 0x40, RZ ;  /* 0x000000400e007824 */ /* 0x000fc400078e00ff */
[----:B------:R-:W-:Y:S01]  /*06b0*/  IMAD.SHL.U32 R3, R3, 0x2, RZ ;  /* 0x0000000203037824 */ /* 0x000fe200078e00ff */
[----:B------:R-:W-:Y:S01]  /*06c0*/  LOP3.LUT R10, R2, 0x8, R6, 0xf8, !PT ;  /* 0x00000008020a7812 */ /* 0x000fe200078ef806 */
[C---:B------:R-:W-:Y:S01]  /*06d0*/  IMAD R7, R4.reuse, 0x40, R7 ;  /* 0x0000004004077824 */ /* 0x040fe200078e0207 */
[--C-:B------:R-:W-:Y:S01]  /*06e0*/  SHF.R.U32.HI R6, RZ, 0x3, R2.reuse ;  /* 0x00000003ff067819 */ /* 0x100fe20000011602 */
[----:B------:R-:W-:Y:S01]  /*06f0*/  IMAD R4, R4, 0x2000, R3 ;  /* 0x0000200004047824 */ /* 0x000fe200078e0203 */
[----:B------:R-:W-:Y:S02]  /*0700*/  LOP3.LUT R0, R0, 0xfffffe00, RZ, 0xc0, !PT ;  /* 0xfffffe0000007812 */ /* 0x000fe400078ec0ff */
[----:B------:R-:W-:Y:S01]  /*0710*/  LOP3.LUT R2, R6, R13, R2, 0x1e, !PT ;  /* 0x0000000d06027212 */ /* 0x000fe200078e1e02 */
[C---:B------:R-:W-:Y:S01]  /*0720*/  IMAD R8, R9.reuse, 0x400, R4 ;  /* 0x0000040009087824 */ /* 0x040fe200078e0204 */
[----:B------:R1:W-:Y:S01]  /*0730*/  STL [R1+0x144], R7 ;  /* 0x0001440701007387 */ /* 0x0003e20000100800 */
[----:B------:R-:W-:Y:S01]  /*0740*/  IMAD R4, R9, 0x400, R0 ;  /* 0x0000040009047824 */ /* 0x000fe200078e0200 */
[----:B------:R-:W-:Y:S01]  /*0750*/  LOP3.LUT R191, R2, R0, RZ, 0xfc, !PT ;  /* 0x0000000002bf7212 */ /* 0x000fe200078efcff */
[----:B------:R-:W-:Y:S01]  /*0760*/  IMAD.U32 R0, RZ, RZ, UR5 ;  /* 0x00000005ff007e24 */ /* 0x000fe2000f8e00ff */
[----:B------:R-:W-:Y:S01]  /*0770*/  USHF.R.S32.HI UR5, URZ, 0x1f, UR45 ;  /* 0x0000001f3f057899 */ /* 0x000fe2000801142d */
[----:B------:R-:W-:Y:S01]  /*0780*/  IMAD.U32 R0, RZ, RZ, UR6 ;  /* 0x00000006ff007e24 */ /* 0x000fe2000f8e00ff */
[----:B------:R-:W-:Y:S01]  /*0790*/  USHF.R.S32.HI UR6, URZ, 0x1f, UR56 ;  /* 0x0000001f3f067899 */ /* 0x000fe20008011438 */
[----:B------:R-:W-:-:S02]  /*07a0*/  IMAD.IADD R11, R11, 0x1, R8 ;  /* 0x000000010b0b7824 */ /* 0x000fc400078e0208 */
[----:B------:R-:W-:Y:S02]  /*07b0*/  IMAD.MOV.U32 R8, RZ, RZ, 0x40 ;  /* 0x00000040ff087424 */ /* 0x000fe400078e00ff */
[----:B------:R-:W-:Y:S01]  /*07c0*/  IMAD.U32 R0, RZ, RZ, UR5 ;  /* 0x00000005ff007e24 */ /* 0x000fe2000f8e00ff */
[----:B------:R-:W-:Y:S01]  /*07d0*/  UIADD3 UR5, UR4, 0xc000, URZ ;  /* 0x0000c00004057890 */ /* 0x000fe2000fffe03f */
[----:B------:R-:W-:Y:S01]  /*07e0*/  IMAD.U32 R0, RZ, RZ, UR6 ;  /* 0x00000006ff007e24 */ /* 0x000fe2000f8e00ff */
[----:B------:R-:W-:Y:S01]  /*07f0*/  LEA R11, R11, UR4, 0x1 ;  /* 0x000000040b0b7c11 */ /* 0x000fe2000f8e08ff */
[----:B------:R-:W-:Y:S01]  /*0800*/  VIADD R0, R16, 0xffffff80 ;  /* 0xffffff8010007836 */ /* 0x000fe20000000000 */
[C---:B------:R-:W-:Y:S02]  /*0810*/  SEL R186, R8.reuse, 0xffffffc0, !P3 ;  /* 0xffffffc008ba7807 */ /* 0x040fe40005800000 */
[----:B------:R-:W-:Y:S01]  /*0820*/  SEL R8, R8, 0xffffffc0, !P2 ;  /* 0xffffffc008087807 */ /* 0x000fe20005000000 */
[----:B------:R-:W-:Y:S01]  /*0830*/  VIADD R189, R187, UR5 ;  /* 0x00000005bbbd7c36 */ /* 0x000fe20008000000 */
[----:B------:R-:W-:-:S03]  /*0840*/  SHF.R.S32.HI R2, RZ, 0x1f, R0 ;  /* 0x0000001fff027819 */ /* 0x000fc60000011400 */
[----:B------:R-:W-:Y:S01]  /*0850*/  IMAD.IADD R186, R189, 0x1, R186 ;  /* 0x00000001bdba7824 */ /* 0x000fe200078e02ba */
[----:B------:R-:W-:Y:S01]  /*0860*/  SHF.L.U64.HI R2, R0, 0x2, R2 ;  /* 0x0000000200027819 */ /* 0x000fe20000010202 */
[----:B-1----:R-:W-:Y:S01]  /*0870*/  IMAD R7, R9, 0x400, R3 ;  /* 0x0000040009077824 */ /* 0x002fe200078e0203 */
[----:B------:R-:W-:Y:S01]  /*0880*/  LOP3.LUT R3, R10, R6, RZ, 0x3c, !PT ;  /* 0x000000060a037212 */ /* 0x000fe200078e3cff */
[----:B------:R-:W-:Y:S02]  /*0890*/  IMAD.SHL.U32 R0, R0, 0x4, RZ ;  /* 0x0000000400007824 */ /* 0x000fe400078e00ff */
[----:B------:R-:W-:Y:S01]  /*08a0*/  IMAD.IADD R12, R7, 0x1, R12 ;  /* 0x00000001070c7824 */ /* 0x000fe200078e020c */
[----:B------:R1:W-:Y:S01]  /*08b0*/  STL [R1+0xfc], R2 ;  /* 0x0000fc0201007387 */ /* 0x0003e20000100800 */
[----:B------:R-:W-:Y:S01]  /*08c0*/  IMAD.IADD R192, R4, 0x1, R3 ;  /* 0x0000000104c07824 */ /* 0x000fe200078e0203 */
[----:B------:R-:W-:Y:S01]  /*08d0*/  MOV R4, 0xfffffff0 ;  /* 0xfffffff000047802 */ /* 0x000fe20000000f00 */
[----:B------:R-:W-:Y:S01]  /*08e0*/  IMAD.MOV.U32 R7, RZ, RZ, 0x20 ;  /* 0x00000020ff077424 */ /* 0x000fe200078e00ff */
[----:B------:R-:W-:Y:S01]  /*08f0*/  LEA R12, R12, UR5, 0x1 ;  /* 0x000000050c0c7c11 */ /* 0x000fe2000f8e08ff */
        /* <DEDUP_REMOVED lines=9> */
[----:B------:R-:W-:Y:S01]  /*0990*/  LEA R3, R5, UR4, 0x1 ;  /* 0x0000000405037c11 */ /* 0x000fe2000f8e08ff */
[----:B------:R-:W-:-:S02]  /*09a0*/  IMAD.IADD R5, R7, 0x1, R12 ;  /* 0x0000000107057824 */ /* 0x000fc400078e020c */
[----:B------:R3:W-:Y:S01]  /*09b0*/  STL [R1+0x14], R11 ;  /* 0x0000140b01007387 */ /* 0x0007e20000100800 */
[----:B------:R-:W-:Y:S02]  /*09c0*/  IMAD.IADD R9, R8, 0x1, R12 ;  /* 0x0000000108097824 */ /* 0x000fe400078e020c */
[C---:B------:R-:W-:Y:S01]  /*09d0*/  VIADD R15, R12.reuse, 0x420 ;  /* 0x000004200c0f7836 */ /* 0x040fe20000000000 */
[----:B------:R-:W-:Y:S01]  /*09e0*/  STL [R1+0x1c], R13 ;  /* 0x00001c0d01007387 */ /* 0x000fe20000100800 */
[C---:B------:R-:W-:Y:S02]  /*09f0*/  @P1 VIADD R15, R12.reuse, 0x3e0 ;  /* 0x000003e00c0f1836 */ /* 0x040fe40000000000 */
[C---:B------:R-:W-:Y:S02]  /*0a00*/  VIADD R14, R12.reuse, 0x2420 ;  /* 0x000024200c0e7836 */ /* 0x040fe40000000000 */
[C---:B-1----:R-:W-:Y:S02]  /*0a10*/  VIADD R2, R12.reuse, 0x2020 ;  /* 0x000020200c027836 */ /* 0x042fe40000000000 */
[----:B------:R-:W-:-:S02]  /*0a20*/  @P1 VIADD R2, R12, 0x1fe0 ;  /* 0x00001fe00c021836 */ /* 0x000fc40000000000 */
[----:B------:R-:W-:Y:S02]  /*0a30*/  @P1 VIADD R14, R12, 0x23e0 ;  /* 0x000023e00c0e1836 */ /* 0x000fe40000000000 */
[----:B--2---:R-:W-:Y:S02]  /*0a40*/  IMAD.IADD R0, R11, 0x1, R7 ;  /* 0x000000010b007824 */ /* 0x004fe400078e0207 */
[----:B------:R-:W-:Y:S02]  /*0a50*/  IMAD.IADD R4, R4, 0x1, R10 ;  /* 0x0000000104047824 */ /* 0x000fe400078e020a */
[----:B------:R-:W-:Y:S01]  /*0a60*/  IMAD.IADD R189, R189, 0x1, R188 ;  /* 0x00000001bdbd7824 */ /* 0x000fe200078e02bc */
[----:B------:R1:W-:Y:S01]  /*0a70*/  STL [R1+0x2c], R0 ;  /* 0x00002c0001007387 */ /* 0x0003e20000100800 */
[----:B------:R-:W-:-:S03]  /*0a80*/  IMAD.IADD R188, R188, 0x1, R186 ;  /* 0x00000001bcbc7824 */ /* 0x000fc600078e02ba */
[----:B------:R2:W-:Y:S01]  /*0a90*/  STL [R1+0x10], R10 ;  /* 0x0000100a01007387 */ /* 0x0005e20000100800 */
[C---:B---3--:R-:W-:Y:S02]  /*0aa0*/  VIADD R11, R12.reuse, 0x2040 ;  /* 0x000020400c0b7836 */ /* 0x048fe40000000000 */
[C---:B------:R-:W-:Y:S01]  /*0ab0*/  @P2 VIADD R11, R12.reuse, 0x1fc0 ;  /* 0x00001fc00c0b2836 */ /* 0x040fe20000000000 */
[----:B------:R3:W-:Y:S04]  /*0ac0*/  STL [R1+0x138], R5 ;  /* 0x0001380501007387 */ /* 0x0007e80000100800 */
[----:B------:R-:W-:Y:S01]  /*0ad0*/  STL [R1+0x11c], R9 ;  /* 0x00011c0901007387 */ /* 0x000fe20000100800 */
[----:B-1----:R-:W-:Y:S01]  /*0ae0*/  IADD3 R0, R12, R6, RZ ;  /* 0x000000060c007210 */ /* 0x002fe20007ffe0ff */
[----:B--2---:R-:W-:-:S04]  /*0af0*/  IMAD.IADD R10, R7, 0x1, R10 ;  /* 0x00000001070a7824 */ /* 0x004fc800078e020a */
[----:B------:R-:W-:Y:S01]  /*0b00*/  STL [R1+0x118], R0 ;  /* 0x0001180001007387 */ /* 0x000fe20000100800 */
[----:B---3--:R-:W-:-:S03]  /*0b10*/  VIADD R5, R12, 0x2440 ;  /* 0x000024400c057836 */ /* 0x008fc60000000000 */
[----:B------:R-:W-:Y:S01]  /*0b20*/  STL [R1+0x124], R15 ;  /* 0x0001240f01007387 */ /* 0x000fe20000100800 */
[----:B------:R-:W-:-:S03]  /*0b30*/  @P2 VIADD R5, R12, 0x23c0 ;  /* 0x000023c00c052836 */ /* 0x000fc60000000000 */
[----:B------:R-:W-:Y:S04]  /*0b40*/  STL [R1+0x10c], R2 ;  /* 0x00010c0201007387 */ /* 0x000fe80000100800 */
[----:B------:R-:W-:Y:S04]  /*0b50*/  STL [R1+0x120], R14 ;  /* 0x0001200e01007387 */ /* 0x000fe80000100800 */
[----:B------:R1:W-:Y:S04]  /*0b60*/  STL [R1+0x18], R4 ;  /* 0x0000180401007387 */ /* 0x0003e80000100800 */
[----:B------:R2:W-:Y:S04]  /*0b70*/  STL [R1+0x114], R11 ;  /* 0x0001140b01007387 */ /* 0x0005e80000100800 */
[----:B------:R3:W-:Y:S01]  /*0b80*/  STL [R1+0x110], R5 ;  /* 0x0001100501007387 */ /* 0x0007e20000100800 */
[----:B-1----:R-:W-:-:S02]  /*0b90*/  IMAD.IADD R4, R7, 0x1, R4 ;  /* 0x0000000107047824 */ /* 0x002fc400078e0204 */
[----:B--2---:R-:W-:Y:S02]  /*0ba0*/  IMAD.IADD R11, R13, 0x1, R7 ;  /* 0x000000010d0b7824 */ /* 0x004fe400078e0207 */
[----:B---3--:R-:W-:-:S03]  /*0bb0*/  IMAD.IADD R5, R7, 0x1, R9 ;  /* 0x0000000107057824 */ /* 0x008fc600078e0209 */
[----:B------:R-:W-:Y:S01]  /*0bc0*/  STL [R1+0x28], R11 ;  /* 0x0000280b01007387 */ /* 0x000fe20000100800 */
[----:B------:R-:W-:Y:S02]  /*0bd0*/  IMAD.IADD R9, R7, 0x1, R0 ;  /* 0x0000000107097824 */ /* 0x000fe400078e0200 */
[----:B------:R-:W-:Y:S01]  /*0be0*/  IMAD.SHL.U32 R0, R191, 0x2, RZ ;  /* 0x00000002bf007824 */ /* 0x000fe200078e00ff */
[----:B------:R-:W-:Y:S03]  /*0bf0*/  STL [R1+0x24], R10 ;  /* 0x0000240a01007387 */ /* 0x000fe60000100800 */
[----:B------:R-:W-:Y:S01]  /*0c00*/  VIADD R193, R0, UR5 ;  /* 0x0000000500c17c36 */ /* 0x000fe20008000000 */
[----:B------:R1:W-:Y:S04]  /*0c10*/  STL [R1+0x134], R5 ;  /* 0x0001340501007387 */ /* 0x0003e80000100800 */
[----:B------:R2:W-:Y:S01]  /*0c20*/  STL [R1+0x130], R9 ;  /* 0x0001300901007387 */ /* 0x0005e20000100800 */
[----:B-1----:R-:W-:-:S02]  /*0c30*/  IMAD.IADD R5, R8, 0x1, R2 ;  /* 0x0000000108057824 */ /* 0x002fc400078e0202 */
[----:B------:R-:W-:-:S03]  /*0c40*/  IMAD.IADD R2, R6, 0x1, R2 ;  /* 0x0000000106027824 */ /* 0x000fc600078e0202 */
[----:B------:R2:W-:Y:S04]  /*0c50*/  STL [R1+0x12c], R5 ;  /* 0x00012c0501007387 */ /* 0x0005e80000100800 */
[----:B------:R2:W-:Y:S04]  /*0c60*/  STL [R1+0x20], R4 ;  /* 0x0000200401007387 */ /* 0x0005e80000100800 */
[----:B------:R2:W-:Y:S02]  /*0c70*/  STL [R1+0x128], R2 ;  /* 0x0001280201007387 */ /* 0x0005e40000100800 */
.L_x_1246:
        /* <DEDUP_REMOVED lines=30> */
[----:B---34-:R-:W2:Y:S01]  /*0e60*/  @P1 LDG.E R8, desc[UR8][R6.64] ;  /* 0x0000000806081981 */ /* 0x018ea2000c1e1900 */
[----:B------:R-:W-:-:S04]  /*0e70*/  UIADD3 UR6, UP0, UR16, UR12, URZ ;  /* 0x0000000c10067290 */ /* 0x000fc8000ff1e03f */
[----:B------:R-:W-:Y:S01]  /*0e80*/  PLOP3.LUT P2, PT, PT, PT, UP4, 0x80, 0x0 ;  /* 0x000000000000781c */ /* 0x000fe20003f4f048 */
[----:B------:R-:W-:Y:S01]  /*0e90*/  UIADD3.X UR5, UR5, UR13, URZ, UP0, !UPT ;  /* 0x0000000d05057290 */ /* 0x000fe200087fe43f */
[----:B------:R1:W3:Y:S02]  /*0ea0*/  @P0 LDG.E R6, desc[UR8][R4.64] ;  /* 0x0000000804060981 */ /* 0x0002e4000c1e1900 */
[----:B-1----:R-:W-:Y:S02]  /*0eb0*/  IMAD.U32 R4, RZ, RZ, UR15 ;  /* 0x0000000fff047e24 */ /* 0x002fe4000f8e00ff */
[----:B------:R-:W-:-:S05]  /*0ec0*/  IMAD.U32 R5, RZ, RZ, UR14 ;  /* 0x0000000eff057e24 */ /* 0x000fca000f8e00ff */
[----:B------:R-:W4:Y:S04]  /*0ed0*/  @P3 LDG.E R7, desc[UR8][R4.64] ;  /* 0x0000000804073981 */ /* 0x000f28000c1e1900 */
[----:B------:R1:W5:Y:S02]  /*0ee0*/  @P3 LDG.E R0, desc[UR8][R4.64+0x4] ;  /* 0x0000040804003981 */ /* 0x000364000c1e1900 */
        /* <DEDUP_REMOVED lines=28> */
.L_x_1170:
        /* <DEDUP_REMOVED lines=22> */
[----:B------:R-:W-:Y:S02]  /*1210*/  @!UP0 UIMAD.WIDE.U32 UR40, UR45, UR6, URZ ;  /* 0x000000062d2882a5 */ /* 0x000fe4000f8e003f */
[----:B------:R-:W-:Y:S01]  /*1220*/  UIMAD UR29, UR5, UR27, URZ ;  /* 0x0000001b051d72a4 */ /* 0x000fe2000f8e023f */
[----:B-1----:R-:W-:Y:S01]  /*1230*/  IABS R6, R7 ;  /* 0x0000000700067213 */ /* 0x002fe20000000000 */
[----:B------:R-:W-:Y:S01]  /*1240*/  UIADD3 UR46, UR17, UR35, URZ ;  /* 0x00000023112e7290 */ /* 0x000fe2000fffe03f */
[----:B------:R-:W-:Y:S01]  /*1250*/  ISETP.NE.AND P3, PT, R7, RZ, PT ;  /* 0x000000ff0700720c */ /* 0x000fe20003f65270 */
[----:B------:R-:W-:Y:S01]  /*1260*/  USHF.L.U64.HI UR19, UR45, 0x7, UR58 ;  /* 0x000000072d137899 */ /* 0x000fe2000801023a */
[----:B------:R-:W1:Y:S01]  /*1270*/  I2F.RP R4, R6 ;  /* 0x0000000600047306 */ /* 0x000e620000209400 */
[----:B------:R-:W-:Y:S01]  /*1280*/  ULDC.U8 UR23, c[0x0][0x3d8] ;  /* 0x0000f60000177ab9 */ /* 0x000fe20000000000 */
[----:B------:R-:W-:-:S02]  /*1290*/  UISETP.NE.AND UP1, UPT, UR34, -0x1, UPT ;  /* 0xffffffff2200788c */ /* 0x000fc4000bf25270 */
[----:B--2---:R-:W-:Y:S02]  /*12a0*/  UIMAD.WIDE.U32 UR32, UR10, UR12, URZ ;  /* 0x0000000c0a2072a5 */ /* 0x004fe4000f8e003f */
[----:B------:R-:W-:Y:S02]  /*12b0*/  UISETP.NE.AND UP3, UPT, UR23, URZ, UPT ;  /* 0x0000003f1700728c */ /* 0x000fe4000bf65270 */
        /* <DEDUP_REMOVED lines=12> */
[----:B------:R-:W-:Y:S01]  /*1380*/  UIMAD.WIDE.U32 UR14, UR5, UR26, URZ ;  /* 0x0000001a050e72a5 */ /* 0x000fe2000f8e003f */
[----:B-1----:R-:W-:Y:S01]  /*1390*/  VIADD R4, R4, 0xffffffe ;  /* 0x0ffffffe04047836 */ /* 0x002fe20000000000 */
[----:B------:R-:W-:Y:S02]  /*13a0*/  UIMAD.WIDE UR6, UR25, UR61, URZ ;  /* 0x0000003d190672a5 */ /* 0x000fe4000f8e023f */
[----:B------:R-:W-:Y:S01]  /*13b0*/  UIMAD.WIDE.U32 UR12, UR45, UR59, URZ ;  /* 0x0000003b2d0c72a5 */ /* 0x000fe2000f8e003f */
[----:B------:R-:W1:Y:S01]  /*13c0*/  F2I.FTZ.U32.TRUNC.NTZ R5, R4 ;  /* 0x0000000400057305 */ /* 0x000e62000021f000 */
[----:B------:R-:W-:Y:S02]  /*13d0*/  UIMAD UR10, UR58, UR59, UR10 ;  /* 0x0000003b3a0a72a4 */ /* 0x000fe4000f8e020a */
[----:B------:R-:W-:Y:S02]  /*13e0*/  USEL UR55, UR16, UR14, !UP0 ;  /* 0x0000000e10377287 */ /* 0x000fe4000c000000 */
[----:B------:R-:W-:-:S02]  /*13f0*/  @UP0 UIADD3 UR46, UR15, UR29, URZ ;  /* 0x0000001d0f2e0290 */ /* 0x000fc4000fffe03f */
[----:B------:R-:W-:Y:S02]  /*1400*/  UIMAD UR14, UR7, UR12, URZ ;  /* 0x0000000c070e72a4 */ /* 0x000fe4000f8e023f */
[----:B------:R-:W-:Y:S02]  /*1410*/  UIADD3 UR10, UR13, UR10, URZ ;  /* 0x0000000a0d0a7290 */ /* 0x000fe4000fffe03f */
[----:B------:R-:W-:Y:S02]  /*1420*/  ULOP3.LUT UR15, UR31, 0xffffff80, URZ, 0xc0, !UPT ;  /* 0xffffff801f0f7892 */ /* 0x000fe4000f8ec03f */
[----:B------:R-:W-:Y:S01]  /*1430*/  UIMAD.WIDE.U32 UR16, UR6, UR12, URZ ;  /* 0x0000000c061072a5 */ /* 0x000fe2000f8e003f */
[----:B-1----:R-:W-:Y:S01]  /*1440*/  IMAD.MOV R0, RZ, RZ, -R5 ;  /* 0x000000ffff007224 */ /* 0x002fe200078e0a05 */
[----:B------:R-:W-:Y:S01]  /*1450*/  UIMAD.WIDE.U32 UR12, UR6, UR5, URZ ;  /* 0x00000005060c72a5 */ /* 0x000fe2000f8e003f */
[----:B------:R-:W-:Y:S01]  /*1460*/  IMAD.MOV.U32 R4, RZ, RZ, RZ ;  /* 0x000000ffff047224 */ /* 0x000fe200078e00ff */
[----:B------:R-:W-:Y:S01]  /*1470*/  UIMAD UR14, UR6, UR10, UR14 ;  /* 0x0000000a060e72a4 */ /* 0x000fe2000f8e020e */
[----:B------:R-:W-:Y:S01]  /*1480*/  IMAD R0, R0, R6, RZ ;  /* 0x0000000600007224 */ /* 0x000fe200078e02ff */
[----:B------:R-:W-:-:S02]  /*1490*/  UIADD3 UR10, UR15, -0x80, URZ ;  /* 0xffffff800f0a7890 */ /* 0x000fc4000fffe03f */
[----:B------:R-:W-:Y:S01]  /*14a0*/  USEL UR36, UR19, URZ, UP2 ;  /* 0x0000003f13247287 */ /* 0x000fe20009000000 */
[----:B------:R-:W-:Y:S01]  /*14b0*/  IMAD.HI.U32 R0, R5, R0, R4 ;  /* 0x0000000005007227 */ /* 0x000fe200078e0004 */
[----:B------:R-:W-:Y:S02]  /*14c0*/  USEL UR57, UR16, UR12, !UP0 ;  /* 0x0000000c10397287 */ /* 0x000fe4000c000000 */
[----:B------:R-:W-:Y:S02]  /*14d0*/  USHF.R.S32.HI UR35, URZ, 0x1f, UR10 ;  /* 0x0000001f3f237899 */ /* 0x000fe4000801140a */
[----:B------:R-:W-:Y:S01]  /*14e0*/  UIADD3 UR16, UP2, UR10, UR33, URZ ;  /* 0x000000210a107290 */ /* 0x000fe2000ff5e03f */
        /* <DEDUP_REMOVED lines=19> */
[----:B------:R-:W-:Y:S01]  /*1620*/  @UP1 ULDC.64 UR22, c[0x0][0x250] ;  /* 0x0000940000161ab9 */ /* 0x000fe20000000a00 */
[----:B------:R-:W-:Y:S01]  /*1630*/  @!P1 VIADD R0, R0, 0x1 ;  /* 0x0000000100009836 */ /* 0x000fe20000000000 */
[----:B------:R-:W-:Y:S01]  /*1640*/  PLOP3.LUT P1, PT, PT, PT, UP1, 0x80, 0x0 ;  /* 0x000000000000781c */ /* 0x000fe20003f2f018 */
[----:B------:R-:W-:Y:S01]  /*1650*/  @UP1 ULDC.64 UR24, c[0x0][0x248] ;  /* 0x0000920000181ab9 */ /* 0x000fe20000000a00 */
[----:B------:R-:W-:Y:S01]  /*1660*/  ISETP.GE.U32.AND P0, PT, R2, R6, PT ;  /* 0x000000060200720c */ /* 0x000fe20003f06070 */
[----:B------:R-:W-:Y:S01]  /*1670*/  @UP3 USEL UR7, UR6, UR5, !UP0 ;  /* 0x0000000506073287 */ /* 0x000fe2000c000000 */
[----:B------:R-:W-:Y:S01]  /*1680*/  LOP3.LUT R2, R7, UR56, RZ, 0x3c, !PT ;  /* 0x0000003807027c12 */ /* 0x000fe2000f8e3cff */
[----:B------:R-:W-:-:S02]  /*1690*/  @UP0 UIADD3 UR47, UR13, UR19, URZ ;  /* 0x000000130d2f0290 */ /* 0x000fc4000fffe03f */
[----:B------:R-:W-:Y:S01]  /*16a0*/  @UP1 UIMAD.WIDE.U32 UR14, UR28, UR24, URZ ;  /* 0x000000181c0e12a5 */ /* 0x000fe2000f8e003f */
[----:B------:R-:W-:Y:S01]  /*16b0*/  ISETP.GE.AND P2, PT, R2, RZ, PT ;  /* 0x000000ff0200720c */ /* 0x000fe20003f46270 */
[----:B------:R-:W-:Y:S01]  /*16c0*/  @UP1 UIMAD.WIDE.U32 UR12, UR30, UR22, URZ ;  /* 0x000000161e0c12a5 */ /* 0x000fe2000f8e003f */
[----:B------:R-:W-:Y:S01]  /*16d0*/  @UP3 ULDC UR6, c[0x0][0x2e4] ;  /* 0x0000b90000063ab9 */ /* 0x000fe20000000800 */
[----:B------:R-:W-:Y:S02]  /*16e0*/  @UP1 UIMAD UR28, UR28, UR25, URZ ;  /* 0x000000191c1c12a4 */ /* 0x000fe4000f8e023f */
[----:B------:R-:W-:Y:S02]  /*16f0*/  @UP3 UIMAD UR19, UR56, UR6, UR7 ;  /* 0x00000006381332a4 */ /* 0x000fe4000f8e0207 */
[----:B------:R-:W-:Y:S01]  /*1700*/  @P0 IADD3 R0, R0, 0x1, RZ ;  /* 0x0000000100000810 */ /* 0x000fe20007ffe0ff */
[----:B------:R-:W-:Y:S01]  /*1710*/  @UP1 UIMAD UR16, UR30, UR23, URZ ;  /* 0x000000171e1012a4 */ /* 0x000fe2000f8e023f */
[----:B------:R-:W-:Y:S01]  /*1720*/  PLOP3.LUT P0, PT, PT, PT, UP3, 0x80, 0x0 ;  /* 0x000000000000781c */ /* 0x000fe20003f0f038 */
[----:B------:R-:W-:-:S02]  /*1730*/  @!UP3 UIMAD UR6, UR45, UR61, UR56 ;  /* 0x0000003d2d06b2a4 */ /* 0x000fc4000f8e0238 */
[----:B------:R-:W-:Y:S01]  /*1740*/  IMAD.MOV.U32 R12, RZ, RZ, R0 ;  /* 0x000000ffff0c7224 */ /* 0x000fe200078e0000 */
[----:B------:R-:W-:Y:S02]  /*1750*/  USEL UR52, UR48, URZ, UP4 ;  /* 0x0000003f30347287 */ /* 0x000fe4000a000000 */
[----:B------:R-:W-:Y:S02]  /*1760*/  USHF.R.S32.HI UR44, URZ, 0x7, UR31 ;  /* 0x000000073f2c7899 */ /* 0x000fe4000801141f */
[----:B------:R-:W-:Y:S01]  /*1770*/  UIADD3 UR48, UR37, UR17, URZ ;  /* 0x0000001125307290 */ /* 0x000fe2000fffe03f */
[----:B------:R-:W-:Y:S01]  /*1780*/  @!P2 IADD3 R12, -R12, RZ, RZ ;  /* 0x000000ff0c0ca210 */ /* 0x000fe20007ffe1ff */
[----:B------:R-:W-:Y:S01]  /*1790*/  USHF.R.S32.HI UR38, URZ, 0x1f, UR20 ;  /* 0x0000001f3f267899 */ /* 0x000fe20008011414 */
[----:B------:R-:W-:Y:S01]  /*17a0*/  @!P3 LOP3.LUT R12, RZ, R7, RZ, 0x33, !PT ;  /* 0x00000007ff0cb212 */ /* 0x000fe200078e33ff */
[----:B------:R-:W-:Y:S02]  /*17b0*/  USHF.R.S32.HI UR54, URZ, 0x1f, UR49 ;  /* 0x0000001f3f367899 */ /* 0x000fe40008011431 */
[----:B------:R-:W-:-:S02]  /*17c0*/  USEL UR53, UR32, URZ, UP4 ;  /* 0x0000003f20357287 */ /* 0x000fc4000a000000 */
[----:B------:R-:W-:Y:S02]  /*17d0*/  @UP1 UIADD3 UR33, UR13, UR16, URZ ;  /* 0x000000100d211290 */ /* 0x000fe4000fffe03f */
[----:B------:R-:W-:Y:S02]  /*17e0*/  @!UP3 UIMAD UR19, UR6, UR39, URZ ;  /* 0x000000270613b2a4 */ /* 0x000fe4000f8e023f */
        /* <DEDUP_REMOVED lines=16> */
.L_x_1172:
        /* <DEDUP_REMOVED lines=13> */
.L_x_1173:
        /* <DEDUP_REMOVED lines=11> */
.L_x_1174:
[----:B------:R-:W-:-:S04]  /*1a70*/  UIMAD UR5, UR45, UR61, UR56 ;  /* 0x0000003d2d0572a4 */ /* 0x000fc8000f8e0238 */
[----:B------:R-:W-:-:S12]  /*1a80*/  UIMAD UR5, UR5, UR59, URZ ;  /* 0x0000003b050572a4 */ /* 0x000fd8000f8e023f */
.L_x_1175:
[----:B------:R-:W2:Y:S01]  /*1a90*/  LDL.64 R4, [R1+0x40] ;  /* 0x0000400001047983 */ /* 0x000ea20000100a00 */
[----:B------:R-:W-:-:S03]  /*1aa0*/  ULDC UR7, c[0x0][0x2dc] ;  /* 0x0000b70000077ab9 */ /* 0x000fc60000000800 */
[----:B------:R1:W2:Y:S04]  /*1ab0*/  LDL.64 R24, [R1+0x40] ;  /* 0x0000400001187983 */ /* 0x0002a80000100a00 */
[----:B------:R-:W3:Y:S01]  /*1ac0*/  LDL R14, [R1+0x13c] ;  /* 0x00013c00010e7983 */ /* 0x000ee20000100800 */
[----:B------:R-:W4:Y:S01]  /*1ad0*/  S2R R22, SR_TID.X ;  /* 0x0000000000167919 */ /* 0x000f220000002100 */
[----:B------:R-:W5:Y:S01]  /*1ae0*/  S2R R23, SR_TID.X ;  /* 0x0000000000177919 */ /* 0x000f620000002100 */
[----:B------:R-:W-:Y:S01]  /*1af0*/  UIADD3 UR39, UR10, UR5, URZ ;  /* 0x000000050a277290 */ /* 0x000fe2000fffe03f */
[----:B------:R-:W-:Y:S01]  /*1b00*/  ULDC UR16, c[0x0][0x398] ;  /* 0x0000e60000107ab9 */ /* 0x000fe20000000800 */
[----:B------:R-:W1:Y:S01]  /*1b10*/  S2R R10, SR_TID.X ;  /* 0x00000000000a7919 */ /* 0x000e620000002100 */
[----:B------:R-:W-:Y:S01]  /*1b20*/  UIADD3 UR12, UR10, UR19, URZ ;  /* 0x000000130a0c7290 */ /* 0x000fe2000fffe03f */
[----:B------:R-:W-:Y:S01]  /*1b30*/  ULDC.64 UR14, c[0x0][0x2b0] ;  /* 0x0000ac00000e7ab9 */ /* 0x000fe20000000a00 */
[----:B------:R-:W1:Y:S01]  /*1b40*/  S2R R11, SR_TID.X ;  /* 0x00000000000b7919 */ /* 0x000e620000002100 */
[----:B------:R-:W-:Y:S01]  /*1b50*/  ULDC.64 UR28, c[0x0][0x258] ;  /* 0x00009600001c7ab9 */ /* 0x000fe20000000a00 */
[----:B------:R-:W-:Y:S01]  /*1b60*/  ULDC.64 UR42, c[0x0][0x210] ;  /* 0x00008400002a7ab9 */ /* 0x000fe20000000a00 */
[----:B------:R-:W-:Y:S01]  /*1b70*/  ULDC.64 UR40, c[0x0][0x3e0] ;  /* 0x0000f80000287ab9 */ /* 0x000fe20000000a00 */
[----:B----4-:R-:W-:-:S04]  /*1b80*/  SHF.R.S32.HI R22, RZ, 0x1f, R22 ;  /* 0x0000001fff167819 */ /* 0x010fc80000011416 */
[----:B-----5:R-:W-:-:S04]  /*1b90*/  LEA.HI R22, R22, R23, RZ, 0x3 ;  /* 0x0000001716167211 */ /* 0x020fc800078f18ff */
[----:B------:R-:W-:-:S04]  /*1ba0*/  SHF.R.S32.HI R22, RZ, 0x3, R22 ;  /* 0x00000003ff167819 */ /* 0x000fc80000011416 */
[----:B------:R-:W-:Y:S02]  /*1bb0*/  SHF.R.S32.HI R20, RZ, 0x1f, R22 ;  /* 0x0000001fff147819 */ /* 0x000fe40000011416 */
[----:B------:R-:W-:-:S04]  /*1bc0*/  IADD3 R0, P0, R22, UR10, RZ ;  /* 0x0000000a16007c10 */ /* 0x000fc8000ff1e0ff */
[----:B------:R-:W-:-:S05]  /*1bd0*/  IADD3.X R2, R20, UR35, RZ, P0, !PT ;  /* 0x0000002314027c10 */ /* 0x000fca00087fe4ff */
[----:B------:R-:W-:Y:S01]  /*1be0*/  IMAD R2, R2, UR26, RZ ;  /* 0x0000001a02027c24 */ /* 0x000fe2000f8e02ff */
[----:B------:R-:W-:Y:S02]  /*1bf0*/  UIMAD UR7, UR7, UR61, URZ ;  /* 0x0000003d070772a4 */ /* 0x000fe4000f8e023f */
[----:B------:R-:W-:Y:S01]  /*1c00*/  UIADD3 UR5, -UR11, UR18, UR20 ;  /* 0x000000120b057290 */ /* 0x000fe2000fffe114 */
[----:B-1----:R-:W-:-:S03]  /*1c10*/  SHF.R.S32.HI R10, RZ, 0x1f, R10 ;  /* 0x0000001fff0a7819 */ /* 0x002fc6000001140a */
[----:B------:R-:W-:Y:S01]  /*1c20*/  UIADD3 UR5, UR5, -UR16, URZ ;  /* 0x8000001005057290 */ /* 0x000fe2000fffe03f */
[----:B------:R-:W-:Y:S01]  /*1c30*/  LEA.HI R10, R10, R11, RZ, 0x5 ;  /* 0x0000000b0a0a7211 */ /* 0x000fe200078f28ff */
[----:B------:R-:W-:Y:S02]  /*1c40*/  UIMAD.WIDE UR12, UR12, 0x4, UR14 ;  /* 0x000000040c0c78a5 */ /* 0x000fe4000f8e020e */
[----:B------:R-:W-:Y:S01]  /*1c50*/  USHF.R.S32.HI UR19, URZ, 0x1f, UR5 ;  /* 0x0000001f3f137899 */ /* 0x000fe20008011405 */
[----:B------:R-:W-:Y:S01]  /*1c60*/  ULDC.64 UR14, c[0x0][0x428] ;  /* 0x00010a00000e7ab9 */ /* 0x000fe20000000a00 */
[----:B------:R-:W-:Y:S01]  /*1c70*/  USHF.R.S32.HI UR59, URZ, 0x1f, UR56 ;  /* 0x0000001f3f3b7899 */ /* 0x000fe20008011438 */
[----:B------:R-:W-:Y:S01]  /*1c80*/  SHF.R.S32.HI R10, RZ, 0x5, R10 ;  /* 0x00000005ff0a7819 */ /* 0x000fe2000001140a */
[----:B------:R-:W-:Y:S02]  /*1c90*/  ULEA.HI UR19, UR19, UR5, URZ, 0x7 ;  /* 0x0000000513137291 */ /* 0x000fe4000f8f383f */
[----:B------:R-:W-:-:S04]  /*1ca0*/  UIMAD UR16, UR59, UR14, URZ ;  /* 0x0000000e3b1072a4 */ /* 0x000fc8000f8e023f */
[----:B------:R-:W-:Y:S02]  /*1cb0*/  UIMAD UR15, UR56, UR15, UR16 ;  /* 0x0000000f380f72a4 */ /* 0x000fe4000f8e0210 */
[----:B------:R-:W-:Y:S01]  /*1cc0*/  USHF.R.S32.HI UR19, URZ, 0x7, UR19 ;  /* 0x000000073f137899 */ /* 0x000fe20008011413 */
[----:B------:R-:W-:Y:S01]  /*1cd0*/  BSSY B1, `(.L_x_1171) ;  /* 0x0000b9d000017945 */ /* 0x000fe20003800000 */
[----:B--2---:R-:W-:Y:S02]  /*1ce0*/  IMAD.MOV.U32 R24, RZ, RZ, R4 ;  /* 0x000000ffff187224 */ /* 0x004fe400078e0004 */
[----:B------:R-:W1:Y:S03]  /*1cf0*/  LDC.64 R4, c[0x0][0x420] ;  /* 0x00010800ff047b82 */ /* 0x000e660000000a00 */
[----:B------:R-:W-:-:S03]  /*1d00*/  SHF.R.S32.HI R25, RZ, 0x1f, R24 ;  /* 0x0000001fff197819 */ /* 0x000fc60000011418 */
[----:B------:R-:W-:-:S04]  /*1d10*/  IMAD.WIDE.U32 R6, R0, UR26, R24 ;  /* 0x0000001a00067c25 */ /* 0x000fc8000f8e0018 */
[----:B------:R-:W-:Y:S01]  /*1d20*/  IMAD R0, R0, UR27, R2 ;  /* 0x0000001b00007c24 */ /* 0x000fe2000f8e0202 */
[----:B------:R-:W-:-:S04]  /*1d30*/  IADD3 R8, P0, R6, UR55, RZ ;  /* 0x0000003706087c10 */ /* 0x000fc8000ff1e0ff */
[----:B------:R-:W-:Y:S02]  /*1d40*/  IADD3.X R9, R7, UR46, R0, P0, !PT ;  /* 0x0000002e07097c10 */ /* 0x000fe400087fe400 */
[----:B------:R-:W-:-:S04]  /*1d50*/  IADD3 R6, P0, R24, UR6, RZ ;  /* 0x0000000618067c10 */ /* 0x000fc8000ff1e0ff */
[----:B------:R-:W-:Y:S01]  /*1d60*/  IADD3.X R7, R25, UR50, RZ, P0, !PT ;  /* 0x0000003219077c10 */ /* 0x000fe200087fe4ff */
[C---:B-1----:R-:W-:Y:S01]  /*1d70*/  IMAD R0, R4.reuse, UR35, RZ ;  /* 0x0000002304007c24 */ /* 0x042fe2000f8e02ff */
[----:B------:R-:W-:Y:S01]  /*1d80*/  USHF.L.U32 UR6, UR7, 0x7, URZ ;  /* 0x0000000707067899 */ /* 0x000fe2000800063f */
[----:B------:R-:W-:-:S03]  /*1d90*/  IMAD.WIDE.U32 R6, R4, UR10, R6 ;  /* 0x0000000a04067c25 */ /* 0x000fc6000f8e0006 */
[----:B------:R-:W-:Y:S01]  /*1da0*/  UIADD3 UR32, UP2, UP0, UR36, UR6, UR49 ;  /* 0x0000000624207290 */ /* 0x000fe2000f85e031 */
[----:B------:R-:W-:Y:S01]  /*1db0*/  IMAD R0, R5, UR10, R0 ;  /* 0x0000000a05007c24 */ /* 0x000fe2000f8e0200 */
[----:B------:R-:W-:Y:S01]  /*1dc0*/  USHF.R.S32.HI UR6, URZ, 0x1f, UR6 ;  /* 0x0000001f3f067899 */ /* 0x000fe20008011406 */
[----:B---3--:R-:W-:Y:S01]  /*1dd0*/  IMAD R2, R10, UR7, R14 ;  /* 0x000000070a027c24 */ /* 0x008fe2000f8e020e */
[----:B------:R-:W-:Y:S01]  /*1de0*/  ULDC.64 UR36, c[0x0][0x400] ;  /* 0x0001000000247ab9 */ /* 0x000fe20000000a00 */
[----:B------:R-:W-:Y:S02]  /*1df0*/  IMAD.IADD R7, R7, 0x1, R0 ;  /* 0x0000000107077824 */ /* 0x000fe400078e0200 */
[----:B------:R-:W-:Y:S01]  /*1e00*/  IMAD.U32 R0, RZ, RZ, UR14 ;  /* 0x0000000eff007e24 */ /* 0x000fe2000f8e00ff */
[----:B------:R-:W-:Y:S02]  /*1e10*/  UIADD3.X UR5, UR48, UR6, UR54, UP2, UP0 ;  /* 0x0000000630057290 */ /* 0x000fe400097e0436 */
[----:B------:R-:W-:Y:S01]  /*1e20*/  UIADD3 UR6, UP3, UP2, UR53, UR32, UR57 ;  /* 0x0000002035067290 */ /* 0x000fe2000fa7e039 */
[----:B------:R-:W-:Y:S01]  /*1e30*/  IMAD.WIDE.U32 R6, R0, UR56, R6 ;  /* 0x0000003800067c25 */ /* 0x000fe2000f8e0006 */
[----:B------:R-:W-:Y:S01]  /*1e40*/  UIMAD UR10, UR59, UR28, URZ ;  /* 0x0000001c3b0a72a4 */ /* 0x000fe2000f8e023f */
[----:B------:R-:W-:Y:S01]  /*1e50*/  STL [R1+0x44], R25 ;  /* 0x0000441901007387 */ /* 0x000fe20000100800 */
[----:B------:R-:W-:Y:S01]  /*1e60*/  ULDC.64 UR54, c[0x0][0x478] ;  /* 0x00011e0000367ab9 */ /* 0x000fe20000000a00 */
[----:B------:R-:W-:Y:S01]  /*1e70*/  IMAD.U32 R0, RZ, RZ, UR28 ;  /* 0x0000001cff007e24 */ /* 0x000fe2000f8e00ff */
[----:B------:R-:W-:-:S03]  /*1e80*/  UIADD3.X UR5, UR52, UR5, UR47, UP3, UP2 ;  /* 0x0000000534057290 */ /* 0x000fc60009fe442f */
[----:B------:R-:W-:Y:S01]  /*1e90*/  IMAD.WIDE.U32 R8, R0, UR56, R8 ;  /* 0x0000003800087c25 */ /* 0x000fe2000f8e0008 */
[C---:B------:R-:W-:Y:S01]  /*1ea0*/  IADD3 R0, P0, R2.reuse, UR6, RZ ;  /* 0x0000000602007c10 */ /* 0x040fe2000ff1e0ff */
[----:B------:R-:W-:Y:S02]  /*1eb0*/  UIMAD UR29, UR56, UR29, UR10 ;  /* 0x0000001d381d72a4 */ /* 0x000fe4000f8e020a */
[----:B------:R-:W-:Y:S01]  /*1ec0*/  VIADD R7, R7, UR15 ;  /* 0x0000000f07077c36 */ /* 0x000fe20008000000 */
[----:B------:R-:W-:Y:S01]  /*1ed0*/  LEA.HI.X.SX32 R11, R2, UR5, 0x1, P0 ;  /* 0x00000005020b7c11 */ /* 0x000fe200080f0eff */
[-C--:B------:R-:W-:Y:S01]  /*1ee0*/  IMAD R10, R20, R4.reuse, RZ ;  /* 0x00000004140a7224 */ /* 0x080fe200078e02ff */
[----:B------:R-:W-:Y:S01]  /*1ef0*/  LEA R2, P2, R0, UR36, 0x2 ;  /* 0x0000002400027c11 */ /* 0x000fe2000f8410ff */
[----:B------:R-:W-:-:S04]  /*1f00*/  IMAD.WIDE.U32 R6, R22, R4, R6 ;  /* 0x0000000416067225 */ /* 0x000fc800078e0006 */
[----:B------:R-:W-:Y:S01]  /*1f10*/  IMAD R10, R22, R5, R10 ;  /* 0x00000005160a7224 */ /* 0x000fe200078e020a */
[----:B------:R1:W-:Y:S01]  /*1f20*/  STL [R1+0x3c], R2 ;  /* 0x00003c0201007387 */ /* 0x0003e20000100800 */
[----:B------:R-:W-:Y:S01]  /*1f30*/  VIADD R9, R9, UR29 ;  /* 0x0000001d09097c36 */ /* 0x000fe20008000000 */
[----:B------:R-:W-:Y:S01]  /*1f40*/  LEA R14, P4, R8, UR42, 0x1 ;  /* 0x0000002a080e7c11 */ /* 0x000fe2000f8808ff */
[----:B------:R-:W-:Y:S01]  /*1f50*/  UISETP.LT.AND UP0, UPT, URZ, UR19, UPT ;  /* 0x000000133f00728c */ /* 0x000fe2000bf01270 */
[----:B------:R-:W-:Y:S02]  /*1f60*/  LEA R16, P3, R6, UR40, 0x1 ;  /* 0x0000002806107c11 */ /* 0x000fe4000f8608ff */
[----:B------:R-:W-:Y:S01]  /*1f70*/  LEA.HI.X R0, R0, UR37, R11, 0x2, P2 ;  /* 0x0000002500007c11 */ /* 0x000fe200090f140b */
[----:B------:R-:W-:Y:S01]  /*1f80*/  USEL UR19, URZ, UR19, !UP0 ;  /* 0x000000133f137287 */ /* 0x000fe2000c000000 */
[----:B------:R-:W-:Y:S01]  /*1f90*/  LEA.HI.X R15, R8, UR43, R9, 0x1, P4 ;  /* 0x0000002b080f7c11 */ /* 0x000fe2000a0f0c09 */
[----:B------:R2:W-:Y:S02]  /*1fa0*/  STL [R1+0x54], R14 ;  /* 0x0000540e01007387 */ /* 0x0005e40000100800 */
[----:B------:R-:W-:-:S02]  /*1fb0*/  UISETP.GT.AND UP0, UPT, UR44, UR19, UPT ;  /* 0x000000132c00728c */ /* 0x000fc4000bf04270 */
[----:B------:R2:W-:Y:S04]  /*1fc0*/  STL [R1+0x58], R16 ;  /* 0x0000581001007387 */ /* 0x0005e80000100800 */
[----:B------:R2:W-:Y:S01]  /*1fd0*/  STL [R1+0x38], R0 ;  /* 0x0000380001007387 */ /* 0x0005e20000100800 */
[----:B-1----:R-:W-:-:S03]  /*1fe0*/  IMAD.IADD R2, R7, 0x1, R10 ;  /* 0x0000000107027824 */ /* 0x002fc600078e020a */
[----:B------:R2:W-:Y:S02]  /*1ff0*/  STL [R1+0x50], R15 ;  /* 0x0000500f01007387 */ /* 0x0005e40000100800 */
[----:B------:R-:W-:-:S05]  /*2000*/  LEA.HI.X R21, R6, UR41, R2, 0x1, P3 ;  /* 0x0000002906157c11 */ /* 0x000fca00098f0c02 */
[----:B------:R2:W-:Y:S01]  /*2010*/  STL [R1+0x4c], R21 ;  /* 0x00004c1501007387 */ /* 0x0005e20000100800 */
[----:B------:R-:W-:Y:S01]  /*2020*/  PLOP3.LUT P0, PT, PT, PT, UP0, 0x80, 0x0 ;  /* 0x000000000000781c */ /* 0x000fe20003f0f008 */
[----:B------:R-:W-:Y:S02]  /*2030*/  UIMAD.WIDE UR6, UR39, 0x4, UR54 ;  /* 0x00000004270678a5 */ /* 0x000fe4000f8e0236 */
[----:B------:R-:W-:Y:S01]  /*2040*/  UIADD3 UR10, UR44, -0x1, URZ ;  /* 0xffffffff2c0a7890 */ /* 0x000fe2000fffe03f */
[----:B------:R-:W-:-:S04]  /*2050*/  UMOV UR14, UR12 ;  /* 0x0000000c000e7c82 */ /* 0x000fc80008000000 */
[----:B------:R-:W-:Y:S01]  /*2060*/  UMOV UR16, UR6 ;  /* 0x0000000600107c82 */ /* 0x000fe20008000000 */
        /* <DEDUP_REMOVED lines=21> */
.L_x_1177:
        /* <DEDUP_REMOVED lines=20> */
.L_x_1178:
[----:B------:R-:W-:Y:S01]  /*2300*/  UIMAD UR5, UR38, UR12, URZ ;  /* 0x0000000c260572a4 */ /* 0x000fe2000f8e023f */
[----:B------:R-:W-:Y:S01]  /*2310*/  IMAD.U32 R4, RZ, RZ, UR12 ;  /* 0x0000000cff047e24 */ /* 0x000fe2000f8e00ff */
[----:B------:R-:W-:Y:S01]  /*2320*/  ULDC UR14, c[0x0][0x2d0] ;  /* 0x0000b400000e7ab9 */ /* 0x000fe20000000800 */
[C---:B--2---:R-:W-:Y:S01]  /*2330*/  VIADD R0, R22.reuse, 0x20 ;  /* 0x0000002016007836 */ /* 0x044fe20000000000 */
        /* <DEDUP_REMOVED lines=31> */
.L_x_1180:
[----:B------:R-:W-:Y:S05]  /*2530*/  BSYNC B0 ;  /* 0x0000000000007941 */ /* 0x000fea0003800000 */
.L_x_1179:
        /* <DEDUP_REMOVED lines=14> */
.L_x_1182:
[----:B------:R-:W-:Y:S05]  /*2620*/  BSYNC B0 ;  /* 0x0000000000007941 */ /* 0x000fea0003800000 */
.L_x_1181:
        /* <DEDUP_REMOVED lines=14> */
.L_x_1184:
[----:B------:R-:W-:Y:S05]  /*2710*/  BSYNC B0 ;  /* 0x0000000000007941 */ /* 0x000fea0003800000 */
.L_x_1183:
        /* <DEDUP_REMOVED lines=14> */
.L_x_1186:
[----:B------:R-:W-:Y:S05]  /*2800*/  BSYNC B0 ;  /* 0x0000000000007941 */ /* 0x000fea0003800000 */
.L_x_1185:
[----:B----4-:R-:W-:Y:S01]  /*2810*/  IMAD.U32 R4, RZ, RZ, UR6 ;  /* 0x00000006ff047e24 */ /* 0x010fe2000f8e00ff */
        /* <DEDUP_REMOVED lines=25> */
.L_x_1188:
[----:B------:R-:W-:Y:S05]  /*29b0*/  BSYNC B0 ;  /* 0x0000000000007941 */ /* 0x000fea0003800000 */
.L_x_1187:
        /* <DEDUP_REMOVED lines=14> */
.L_x_1190:
[----:B------:R-:W-:Y:S05]  /*2aa0*/  BSYNC B0 ;  /* 0x0000000000007941 */ /* 0x000fea0003800000 */
.L_x_1189:
        /* <DEDUP_REMOVED lines=14> */
.L_x_1192:
[----:B------:R-:W-:Y:S05]  /*2b90*/  BSYNC B0 ;  /* 0x0000000000007941 */ /* 0x000fea0003800000 */
.L_x_1191:
        /* <DEDUP_REMOVED lines=14> */
.L_x_1176:
        /* <DEDUP_REMOVED lines=33> */
.L_x_1195:
[----:B------:R-:W-:Y:S05]  /*2e90*/  BSYNC B0 ;  /* 0x0000000000007941 */ /* 0x000fea0003800000 */
.L_x_1194:
        /* <DEDUP_REMOVED lines=14> */
.L_x_1197:
[----:B------:R-:W-:Y:S05]  /*2f80*/  BSYNC B0 ;  /* 0x0000000000007941 */ /* 0x000fea0003800000 */
.L_x_1196:
        /* <DEDUP_REMOVED lines=13> */
.L_x_1199:
[----:B------:R-:W-:Y:S05]  /*3060*/  BSYNC B0 ;  /* 0x0000000000007941 */ /* 0x000fea0003800000 */
.L_x_1198:
        /* <DEDUP_REMOVED lines=16> */
.L_x_1201:
[----:B------:R-:W-:Y:S05]  /*3170*/  BSYNC B0 ;  /* 0x0000000000007941 */ /* 0x000fea0003800000 */
.L_x_1200:
        /* <DEDUP_REMOVED lines=19> */
.L_x_1203:
[----:B------:R-:W-:Y:S05]  /*32b0*/  BSYNC B0 ;  /* 0x0000000000007941 */ /* 0x000fea0003800000 */
.L_x_1202:
        /* <DEDUP_REMOVED lines=21> */
.L_x_1205:
[----:B------:R-:W-:Y:S05]  /*3410*/  BSYNC B0 ;  /* 0x0000000000007941 */ /* 0x000fea0003800000 */
.L_x_1204:
        /* <DEDUP_REMOVED lines=21> */
.L_x_1207:
[----:B------:R-:W-:Y:S05]  /*3570*/  BSYNC B0 ;  /* 0x0000000000007941 */ /* 0x000fea0003800000 */
.L_x_1206:
        /* <DEDUP_REMOVED lines=23> */
.L_x_1209:
[----:B------:R-:W-:Y:S05]  /*36f0*/  BSYNC B0 ;  /* 0x0000000000007941 */ /* 0x000fea0003800000 */
.L_x_1208:
[----:B------:R-:W5:Y:S01]  /*3700*/  LDL R21, [R1+0x104] ;  /* 0x0001040001157983 */ /* 0x000f620000100800 */
[----:B------:R-:W-:Y:S01]  /*3710*/  UIMAD UR6, UR38, UR24, URZ ;  /* 0x00000018260672a4 */ /* 0x000fe2000f8e023f */
[----:B---3--:R-:W-:Y:S01]  /*3720*/  IMAD.WIDE.U32 R4, R8, UR20, R24 ;  /* 0x0000001408047c25 */ /* 0x008fe2000f8e0018 */
[----:B------:R-:W-:Y:S01]  /*3730*/  ULDC.64 UR26, c[0x0][0x260] ;  /* 0x00009800001a7ab9 */ /* 0x000fe20000000a00 */
[----:B------:R-:W-:Y:S01]  /*3740*/  BSSY B0, `(.L_x_1210) ;  /* 0x0000028000007945 */ /* 0x000fe20003800000 */
[----:B------:R-:W-:Y:S02]  /*3750*/  UIMAD UR7, UR20, UR25, UR6 ;  /* 0x00000019140772a4 */ /* 0x000fe4000f8e0206 */
[----:B------:R-:W-:Y:S01]  /*3760*/  UIMAD UR6, UR51, -0x80, UR11 ;  /* 0xffffff80330678a4 */ /* 0x000fe2000f8e020b */
[----:B------:R-:W-:-:S03]  /*3770*/  IADD3 R4, P1, R4, UR17, RZ ;  /* 0x0000001104047c10 */ /* 0x000fc6000ff3e0ff */
[----:B------:R-:W-:Y:S02]  /*3780*/  IMAD.U32 R2, RZ, RZ, UR7 ;  /* 0x00000007ff027e24 */ /* 0x000fe4000f8e00ff */
        /* <DEDUP_REMOVED lines=35> */
.L_x_1211:
[----:B------:R-:W-:Y:S05]  /*39c0*/  BSYNC B0 ;  /* 0x0000000000007941 */ /* 0x000fea0003800000 */
.L_x_1210:
        /* <DEDUP_REMOVED lines=23> */
.L_x_1213:
[----:B------:R-:W-:Y:S05]  /*3b40*/  BSYNC B0 ;  /* 0x0000000000007941 */ /* 0x000fea0003800000 */
.L_x_1212:
        /* <DEDUP_REMOVED lines=23> */
.L_x_1215:
[----:B------:R-:W-:Y:S05]  /*3cc0*/  BSYNC B0 ;  /* 0x0000000000007941 */ /* 0x000fea0003800000 */
.L_x_1214:
        /* <DEDUP_REMOVED lines=23> */
.L_x_1217:
[----:B------:R-:W-:Y:S05]  /*3e40*/  BSYNC B0 ;  /* 0x0000000000007941 */ /* 0x000fea0003800000 */
.L_x_1216:
        /* <DEDUP_REMOVED lines=32> */
.L_x_1219:
[----:B------:R-:W-:Y:S05]  /*4050*/  BSYNC B0 ;  /* 0x0000000000007941 */ /* 0x000fea0003800000 */
.L_x_1218:
        /* <DEDUP_REMOVED lines=22> */
.L_x_1221:
[----:B------:R-:W-:Y:S05]  /*41c0*/  BSYNC B0 ;  /* 0x0000000000007941 */ /* 0x000fea0003800000 */
.L_x_1220:
        /* <DEDUP_REMOVED lines=22> */
.L_x_1223:
[----:B------:R-:W-:Y:S05]  /*4330*/  BSYNC B0 ;  /* 0x0000000000007941 */ /* 0x000fea0003800000 */
.L_x_1222:
        /* <DEDUP_REMOVED lines=22> */
.L_x_1225:
[----:B------:R-:W-:Y:S05]  /*44a0*/  BSYNC B0 ;  /* 0x0000000000007941 */ /* 0x000fea0003800000 */
.L_x_1224:
[----:B------:R-:W-:Y:S01]  /*44b0*/  ULDC.64 UR22, c[0x0][0x3c8] ;  /* 0x0000f20000167ab9 */ /* 0x000fe20000000a00 */
[----:B------:R-:W-:Y:S01]  /*44c0*/  USHF.R.S32.HI UR6, URZ, 0x1f, UR56 ;  /* 0x0000001f3f067899 */ /* 0x000fe20008011438 */
[----:B------:R-:W-:Y:S01]  /*44d0*/  ISETP.NE.AND P5, PT, R15, RZ, PT ;  /* 0x000000ff0f00720c */ /* 0x000fe20003fa5270 */
[----:B------:R-:W-:Y:S01]  /*44e0*/  UISETP.NE.U32.AND UP1, UPT, UR22, URZ, UPT ;  /* 0x0000003f1600728c */ /* 0x000fe2000bf25070 */
[----:B------:R-:W-:Y:S01]  /*44f0*/  ISETP.NE.AND P4, PT, R16, RZ, PT ;  /* 0x000000ff1000720c */ /* 0x000fe20003f85270 */
[----:B------:R-:W0:Y:S01]  /*4500*/  LDGDEPBAR ;  /* 0x00000000000079af */ /* 0x000e220000000000 */
[----:B------:R-:W-:Y:S01]  /*4510*/  ISETP.NE.AND P3, PT, R14, RZ, PT ;  /* 0x000000ff0e00720c */ /* 0x000fe20003f65270 */
[----:B------:R-:W-:-:S06]  /*4520*/  UISETP.NE.AND.EX UP1, UPT, UR23, URZ, UPT, UP1 ;  /* 0x0000003f1700728c */ /* 0x000fcc000bf25310 */
[----:B------:R-:W-:-:S05]  /*4530*/  PLOP3.LUT P1, PT, PT, PT, UP1, 0x80, 0x0 ;  /* 0x000000000000781c */ /* 0x000fca0003f2f018 */
[----:B------:R-:W-:Y:S01]  /*4540*/  @UP1 ULDC.64 UR24, c[0x0][0x3d0] ;  /* 0x0000f40000181ab9 */ /* 0x000fe20000000a00 */
[----:B------:R-:W-:Y:S01]  /*4550*/  @UP1 UMOV UR7, UR6 ;  /* 0x0000000600071c82 */ /* 0x000fe20008000000 */
[----:B------:R-:W-:Y:S01]  /*4560*/  @UP1 UIMAD UR5, UR58, UR24, URZ ;  /* 0x000000183a0512a4 */ /* 0x000fe2000f8e023f */
[----:B------:R-:W-:Y:S02]  /*4570*/  @UP1 UMOV UR6, UR56 ;  /* 0x0000003800061c82 */ /* 0x000fe40008000000 */
[----:B------:R-:W-:Y:S02]  /*4580*/  @UP1 UIMAD.WIDE.U32 UR6, UR45, UR24, UR6 ;  /* 0x000000182d0612a5 */ /* 0x000fe4000f8e0006 */
[----:B------:R-:W-:Y:S02]  /*4590*/  @UP1 UIMAD UR5, UR45, UR25, UR5 ;  /* 0x000000192d0512a4 */ /* 0x000fe4000f8e0205 */
[----:B------:R-:W-:Y:S02]  /*45a0*/  @UP1 ULEA UR22, UP0, UR6, UR22, 0x2 ;  /* 0x0000001606161291 */ /* 0x000fe4000f80103f */
[----:B------:R-:W-:Y:S01]  /*45b0*/  @UP1 UIADD3 UR5, UR7, UR5, URZ ;  /* 0x0000000507051290 */ /* 0x000fe2000fffe03f */
[----:B-1----:R-:W-:Y:S01]  /*45c0*/  SHF.R.S32.HI R9, RZ, 0x1f, R21 ;  /* 0x0000001fff097819 */ /* 0x002fe20000011415 */
[----:B------:R-:W-:-:S02]  /*45d0*/  IMAD.MOV.U32 R17, RZ, RZ, 0x7f800000 ;  /* 0x7f800000ff117424 */ /* 0x000fc400078e00ff */
[----:B------:R-:W-:Y:S01]  /*45e0*/  IMAD.MOV.U32 R13, RZ, RZ, 0x7f800000 ;  /* 0x7f800000ff0d7424 */ /* 0x000fe200078e00ff */
[----:B------:R-:W-:Y:S01]  /*45f0*/  @UP1 ULEA.HI.X UR23, UR6, UR23, UR5, 0x2, UP0 ;  /* 0x0000001706171291 */ /* 0x000fe200080f1405 */
[----:B------:R-:W-:Y:S01]  /*4600*/  IMAD.U32 R4, RZ, RZ, UR22 ;  /* 0x00000016ff047e24 */ /* 0x000fe2000f8e00ff */
[----:B--234-:R-:W-:Y:S01]  /*4610*/  SHF.L.U64.HI R0, R21, 0x2, R9 ;  /* 0x0000000215007819 */ /* 0x01cfe20000010209 */
[----:B------:R-:W-:Y:S01]  /*4620*/  IMAD.MOV.U32 R12, RZ, RZ, 0x7f800000 ;  /* 0x7f800000ff0c7424 */ /* 0x000fe200078e00ff */
[----:B------:R-:W-:Y:S01]  /*4630*/  SHF.R.S32.HI R2, RZ, 0x1f, R11 ;  /* 0x0000001fff027819 */ /* 0x000fe2000001140b */
[----:B------:R-:W-:Y:S01]  /*4640*/  IMAD.MOV.U32 R10, RZ, RZ, 0x7f800000 ;  /* 0x7f800000ff0a7424 */ /* 0x000fe200078e00ff */
[----:B------:R-:W-:Y:S01]  /*4650*/  @UP1 ULDC UR5, c[0x0][0x2e8] ;  /* 0x0000ba0000051ab9 */ /* 0x000fe20000000800 */
[----:B------:R-:W-:Y:S02]  /*4660*/  IMAD.U32 R5, RZ, RZ, UR23 ;  /* 0x00000017ff057e24 */ /* 0x000fe4000f8e00ff */
[----:B------:R-:W-:-:S02]  /*4670*/  VIADD R184, R191, 0x2000 ;  /* 0x00002000bfb87836 */ /* 0x000fc40000000000 */
[----:B------:R-:W-:Y:S01]  /*4680*/  VIADD R190, R192, 0x2000 ;  /* 0x00002000c0be7836 */ /* 0x000fe20000000000 */
[----:B------:R1:W2:Y:S01]  /*4690*/  @P1 LDG.E R8, desc[UR8][R4.64] ;  /* 0x0000000804081981 */ /* 0x0002a2000c1e1900 */
[----:B------:R-:W-:Y:S01]  /*46a0*/  IMAD.MOV.U32 R195, RZ, RZ, 0x20 ;  /* 0x00000020ffc37424 */ /* 0x000fe200078e00ff */
[----:B------:R-:W-:Y:S01]  /*46b0*/  CS2R R126, SRZ ;  /* 0x00000000007e7805 */ /* 0x000fe2000001ff00 */
[----:B------:R-:W-:Y:S01]  /*46c0*/  IMAD.MOV.U32 R194, RZ, RZ, 0x40 ;  /* 0x00000040ffc27424 */ /* 0x000fe200078e00ff */
        /* <DEDUP_REMOVED lines=20> */
[----:B------:R-:W-:Y:S01]  /*4810*/  CS2R R88, SRZ ;  /* 0x0000000000587805 */ /* 0x000fe2000001ff00 */
[----:B-1----:R-:W-:Y:S01]  /*4820*/  IMAD.SHL.U32 R4, R21, 0x4, RZ ;  /* 0x0000000415047824 */ /* 0x002fe200078e00ff */
[----:B------:R-:W-:-:S02]  /*4830*/  CS2R R86, SRZ ;  /* 0x0000000000567805 */ /* 0x000fc4000001ff00 */
[----:B------:R-:W-:Y:S02]  /*4840*/  CS2R R84, SRZ ;  /* 0x0000000000547805 */ /* 0x000fe4000001ff00 */
[----:B------:R-:W-:Y:S02]  /*4850*/  CS2R R78, SRZ ;  /* 0x00000000004e7805 */ /* 0x000fe4000001ff00 */
[----:B------:R-:W-:Y:S02]  /*4860*/  CS2R R76, SRZ ;  /* 0x00000000004c7805 */ /* 0x000fe4000001ff00 */
[----:B------:R-:W-:Y:S02]  /*4870*/  IADD3 R4, P2, R4, UR14, RZ ;  /* 0x0000000e04047c10 */ /* 0x000fe4000ff5e0ff */
[----:B------:R-:W-:Y:S02]  /*4880*/  CS2R R82, SRZ ;  /* 0x0000000000527805 */ /* 0x000fe4000001ff00 */
[----:B------:R-:W-:-:S02]  /*4890*/  CS2R R80, SRZ ;  /* 0x0000000000507805 */ /* 0x000fc4000001ff00 */
[----:B------:R-:W-:Y:S02]  /*48a0*/  CS2R R74, SRZ ;  /* 0x00000000004a7805 */ /* 0x000fe4000001ff00 */
[----:B------:R-:W-:Y:S02]  /*48b0*/  IADD3.X R5, R0, UR13, RZ, P2, !PT ;  /* 0x0000000d00057c10 */ /* 0x000fe400097fe4ff */
[----:B------:R-:W-:Y:S02]  /*48c0*/  CS2R R72, SRZ ;  /* 0x0000000000487805 */ /* 0x000fe4000001ff00 */
[C---:B------:R-:W-:Y:S02]  /*48d0*/  @!P6 LEA R6, P2, R11.reuse, UR14, 0x2 ;  /* 0x0000000e0b06ec11 */ /* 0x040fe4000f8410ff */
[----:B------:R-:W-:Y:S02]  /*48e0*/  CS2R R70, SRZ ;  /* 0x0000000000467805 */ /* 0x000fe4000001ff00 */
[----:B------:R-:W-:Y:S01]  /*48f0*/  CS2R R68, SRZ ;  /* 0x0000000000447805 */ /* 0x000fe2000001ff00 */
[----:B------:R-:W3:Y:S01]  /*4900*/  @!P5 LDG.E R17, desc[UR8][R4.64] ;  /* 0x000000080411d981 */ /* 0x000ee2000c1e1900 */
[----:B------:R-:W-:Y:S01]  /*4910*/  @!P6 LEA.HI.X R7, R11, UR13, R2, 0x2, P2 ;  /* 0x0000000d0b07ec11 */ /* 0x000fe200090f1402 */
[----:B------:R-:W-:Y:S01]  /*4920*/  IMAD.SHL.U32 R2, R21, 0x4, RZ ;  /* 0x0000000415027824 */ /* 0x000fe200078e00ff */
[----:B------:R-:W-:Y:S01]  /*4930*/  ULDC UR23, c[0x0][0x2d0] ;  /* 0x0000b40000177ab9 */ /* 0x000fe20000000800 */
[----:B------:R-:W4:Y:S01]  /*4940*/  @!P4 LDG.E R13, desc[UR8][R4.64+0x20] ;  /* 0x00002008040dc981 */ /* 0x000f22000c1e1900 */
[----:B------:R-:W-:Y:S01]  /*4950*/  ULDC UR24, c[0x0][0x2dc] ;  /* 0x0000b70000187ab9 */ /* 0x000fe20000000800 */
[----:B------:R-:W-:-:S02]  /*4960*/  ULDC UR7, c[0x0][0x2ec] ;  /* 0x0000bb0000077ab9 */ /* 0x000fc40000000800 */
[----:B------:R1:W5:Y:S04]  /*4970*/  @!P3 LDG.E R12, desc[UR8][R4.64+0x100] ;  /* 0x00010008040cb981 */ /* 0x000368000c1e1900 */
[----:B------:R-:W5:Y:S01]  /*4980*/  @!P6 LDG.E R10, desc[UR8][R6.64] ;  /* 0x00000008060ae981 */ /* 0x000f62000c1e1900 */
[----:B-1----:R-:W-:-:S05]  /*4990*/  VIADD R4, R21, 0x1 ;  /* 0x0000000115047836 */ /* 0x002fca0000000000 */
[----:B------:R-:W-:Y:S04]  /*49a0*/  STL [R1+0xf0], R4 ;  /* 0x0000f00401007387 */ /* 0x000fe80000100800 */
[----:B------:R1:W-:Y:S04]  /*49b0*/  STL [R1+0xec], R2 ;  /* 0x0000ec0201007387 */ /* 0x0003e80000100800 */
[----:B-1----:R-:W5:Y:S01]  /*49c0*/  LDL R2, [R1+0x144] ;  /* 0x0001440001027983 */ /* 0x002f620000100800 */
[----:B------:R-:W2:Y:S01]  /*49d0*/  @P1 MUFU.RCP R0, UR5 ;  /* 0x0000000500001d08 */ /* 0x000ea20008001000 */
[----:B------:R-:W-:-:S02]  /*49e0*/  SEL R184, R184, R191, !P0 ;  /* 0x000000bfb8b87207 */ /* 0x000fc40004000000 */
[----:B------:R-:W-:Y:S01]  /*49f0*/  SEL R190, R190, R192, !P0 ;  /* 0x000000c0bebe7207 */ /* 0x000fe20004000000 */
[----:B------:R-:W-:Y:S01]  /*4a00*/  UMOV UR5, URZ ;  /* 0x0000003f00057c82 */ /* 0x000fe20008000000 */
[----:B------:R-:W-:Y:S02]  /*4a10*/  LEA R184, R184, UR4, 0x1 ;  /* 0x00000004b8b87c11 */ /* 0x000fe4000f8e08ff */
[----:B------:R-:W-:Y:S01]  /*4a20*/  LEA R190, R190, UR4, 0x1 ;  /* 0x00000004bebe7c11 */ /* 0x000fe2000f8e08ff */
[----:B------:R-:W-:Y:S01]  /*4a30*/  UIADD3 UR22, UR20, 0x80, URZ ;  /* 0x0000008014167890 */ /* 0x000fe2000fffe03f */
[----:B--2---:R-:W-:-:S05]  /*4a40*/  @P1 FMUL.FTZ R0, R8, R0 ;  /* 0x0000000008001220 */ /* 0x004fca0000410000 */
[----:B------:R-:W-:Y:S01]  /*4a50*/  @P1 R2UR UR6, R0 ;  /* 0x00000000000612ca */ /* 0x000fe200000e0000 */
[----:B------:R-:W-:Y:S01]  /*4a60*/  IMAD.U32 R0, RZ, RZ, UR51 ;  /* 0x00000033ff007e24 */ /* 0x000fe2000f8e00ff */
[----:B---3--:R-:W-:Y:S04]  /*4a70*/  STL [R1+0xe0], R17 ;  /* 0x0000e01101007387 */ /* 0x008fe80000100800 */
[----:B----4-:R-:W-:Y:S04]  /*4a80*/  STL [R1+0xe4], R13 ;  /* 0x0000e40d01007387 */ /* 0x010fe80000100800 */
[----:B-----5:R1:W-:Y:S04]  /*4a90*/  STL [R1+0xd8], R12 ;  /* 0x0000d80c01007387 */ /* 0x0203e80000100800 */
[----:B------:R-:W-:Y:S01]  /*4aa0*/  STL [R1+0xdc], R10 ;  /* 0x0000dc0a01007387 */ /* 0x000fe20000100800 */
[----:B------:R-:W-:Y:S01]  /*4ab0*/  IMAD R11, R0, 0x80, R2 ;  /* 0x00000080000b7824 */ /* 0x000fe200078e0202 */
[----:B------:R-:W-:-:S03]  /*4ac0*/  SHF.L.U64.HI R2, R21, 0x2, R9 ;  /* 0x0000000215027819 */ /* 0x000fc60000010209 */
[C---:B-1----:R-:W-:Y:S02]  /*4ad0*/  VIADD R12, R11.reuse, 0x38 ;  /* 0x000000380b0c7836 */ /* 0x042fe40000000000 */
[C---:B------:R-:W-:Y:S01]  /*4ae0*/  VIADD R16, R11.reuse, 0x31 ;  /* 0x000000310b107836 */ /* 0x040fe20000000000 */
[----:B------:R-:W-:Y:S01]  /*4af0*/  STL [R1+0x34], R11 ;  /* 0x0000340b01007387 */ /* 0x000fe20000100800 */
[C---:B------:R-:W-:Y:S02]  /*4b00*/  VIADD R15, R11.reuse, 0x30 ;  /* 0x000000300b0f7836 */ /* 0x040fe40000000000 */
[C---:B------:R-:W-:Y:S01]  /*4b10*/  VIADD R14, R11.reuse, 0x29 ;  /* 0x000000290b0e7836 */ /* 0x040fe20000000000 */
[----:B------:R-:W-:Y:S01]  /*4b20*/  STL [R1+0xe8], R2 ;  /* 0x0000e80201007387 */ /* 0x000fe20000100800 */
[----:B------:R-:W-:-:S03]  /*4b30*/  VIADD R17, R11, 0x21 ;  /* 0x000000210b117836 */ /* 0x000fc60000000000 */
[----:B------:R-:W-:Y:S01]  /*4b40*/  STL [R1+0x94], R12 ;  /* 0x0000940c01007387 */ /* 0x000fe20000100800 */
[----:B------:R-:W-:-:S03]  /*4b50*/  VIADD R13, R11, 0x28 ;  /* 0x000000280b0d7836 */ /* 0x000fc60000000000 */
[----:B------:R-:W-:Y:S01]  /*4b60*/  STL [R1+0x8c], R16 ;  /* 0x00008c1001007387 */ /* 0x000fe20000100800 */
[----:B------:R-:W-:-:S03]  /*4b70*/  VIADD R18, R11, 0x20 ;  /* 0x000000200b127836 */ /* 0x000fc60000000000 */
[----:B------:R-:W-:Y:S04]  /*4b80*/  STL [R1+0x88], R15 ;  /* 0x0000880f01007387 */ /* 0x000fe80000100800 */
[----:B------:R-:W-:Y:S04]  /*4b90*/  STL [R1+0x60], R14 ;  /* 0x0000600e01007387 */ /* 0x000fe80000100800 */
[----:B------:R1:W-:Y:S01]  /*4ba0*/  STL [R1+0x84], R17 ;  /* 0x0000841101007387 */ /* 0x0003e20000100800 */
[----:B------:R-:W-:-:S03]  /*4bb0*/  VIADD R19, R11, 0x11 ;  /* 0x000000110b137836 */ /* 0x000fc60000000000 */
[----:B------:R-:W-:Y:S04]  /*4bc0*/  STL [R1+0x5c], R13 ;  /* 0x00005c0d01007387 */ /* 0x000fe80000100800 */
[----:B------:R2:W-:Y:S01]  /*4bd0*/  STL [R1+0x80], R18 ;  /* 0x0000801201007387 */ /* 0x0005e20000100800 */
[C---:B------:R-:W-:Y:S02]  /*4be0*/  VIADD R0, R11.reuse, 0x21 ;  /* 0x000000210b007836 */ /* 0x040fe40000000000 */
[----:B-1----:R-:W-:-:S05]  /*4bf0*/  VIADD R17, R11, 0x19 ;  /* 0x000000190b117836 */ /* 0x002fca0000000000 */
[----:B------:R1:W-:Y:S01]  /*4c00*/  STL [R1+0x7c], R17 ;  /* 0x00007c1101007387 */ /* 0x0003e20000100800 */
[----:B--2---:R-:W-:-:S05]  /*4c10*/  VIADD R18, R11, 0x18 ;  /* 0x000000180b127836 */ /* 0x004fca0000000000 */
[----:B------:R2:W-:Y:S04]  /*4c20*/  STL [R1+0x78], R18 ;  /* 0x0000781201007387 */ /* 0x0005e80000100800 */
[----:B------:R3:W-:Y:S01]  /*4c30*/  STL [R1+0x74], R19 ;  /* 0x0000741301007387 */ /* 0x0007e20000100800 */
[C---:B------:R-:W-:Y:S02]  /*4c40*/  VIADD R2, R11.reuse, 0x20 ;  /* 0x000000200b027836 */ /* 0x040fe40000000000 */
[----:B-1----:R-:W-:-:S05]  /*4c50*/  VIADD R17, R11, 0x10 ;  /* 0x000000100b117836 */ /* 0x002fca0000000000 */
[----:B------:R1:W-:Y:S01]  /*4c60*/  STL [R1+0x70], R17 ;  /* 0x0000701101007387 */ /* 0x0003e20000100800 */
[C---:B--2---:R-:W-:Y:S02]  /*4c70*/  VIADD R18, R11.reuse, 0x9 ;  /* 0x000000090b127836 */ /* 0x044fe40000000000 */
[----:B---3--:R-:W-:-:S03]  /*4c80*/  VIADD R19, R11, 0x8 ;  /* 0x000000080b137836 */ /* 0x008fc60000000000 */
[----:B------:R2:W-:Y:S01]  /*4c90*/  STL [R1+0x6c], R18 ;  /* 0x00006c1201007387 */ /* 0x0005e20000100800 */
[----:B------:R-:W-:-:S03]  /*4ca0*/  VIADD R4, R11, 0x19 ;  /* 0x000000190b047836 */ /* 0x000fc60000000000 */
[----:B------:R-:W-:Y:S01]  /*4cb0*/  STL [R1+0x68], R19 ;  /* 0x0000681301007387 */ /* 0x000fe20000100800 */
[C---:B------:R-:W-:Y:S02]  /*4cc0*/  VIADD R5, R11.reuse, 0x18 ;  /* 0x000000180b057836 */ /* 0x040fe40000000000 */
[C---:B------:R-:W-:Y:S02]  /*4cd0*/  VIADD R6, R11.reuse, 0x11 ;  /* 0x000000110b067836 */ /* 0x040fe40000000000 */
[C---:B------:R-:W-:Y:S02]  /*4ce0*/  VIADD R7, R11.reuse, 0x10 ;  /* 0x000000100b077836 */ /* 0x040fe40000000000 */
[C---:B------:R-:W-:Y:S02]  /*4cf0*/  VIADD R8, R11.reuse, 0x9 ;  /* 0x000000090b087836 */ /* 0x040fe40000000000 */
[C---:B-1----:R-:W-:Y:S02]  /*4d00*/  VIADD R17, R11.reuse, 0x1 ;  /* 0x000000010b117836 */ /* 0x042fe40000000000 */
[----:B------:R-:W-:-:S02]  /*4d10*/  VIADD R9, R11, 0x8 ;  /* 0x000000080b097836 */ /* 0x000fc40000000000 */
[C---:B------:R-:W-:Y:S01]  /*4d20*/  VIADD R10, R11.reuse, 0x1 ;  /* 0x000000010b0a7836 */ /* 0x040fe20000000000 */
[----:B------:R1:W-:Y:S01]  /*4d30*/  STL [R1+0x64], R17 ;  /* 0x0000641101007387 */ /* 0x0003e20000100800 */
[----:B--2---:R-:W-:Y:S01]  /*4d40*/  I2FP.F32.S32 R18, R11 ;  /* 0x0000000b00127245 */ /* 0x004fe20000201400 */
[----:B------:R-:W-:-:S04]  /*4d50*/  VIADD R11, R11, 0x39 ;  /* 0x000000390b0b7836 */ /* 0x000fc80000000000 */
[----:B------:R-:W-:Y:S01]  /*4d60*/  STL [R1+0xa0], R18 ;  /* 0x0000a01201007387 */ /* 0x000fe20000100800 */
[----:B-1----:R-:W-:Y:S02]  /*4d70*/  I2FP.F32.S32 R17, R0 ;  /* 0x0000000000117245 */ /* 0x002fe40000201400 */
[----:B------:R-:W-:Y:S02]  /*4d80*/  I2FP.F32.S32 R0, R2 ;  /* 0x0000000200007245 */ /* 0x000fe40000201400 */
[----:B------:R-:W-:Y:S01]  /*4d90*/  I2FP.F32.S32 R2, R4 ;  /* 0x0000000400027245 */ /* 0x000fe20000201400 */
[----:B------:R-:W-:Y:S04]  /*4da0*/  STL [R1+0xc4], R17 ;  /* 0x0000c41101007387 */ /* 0x000fe80000100800 */
[----:B------:R-:W-:Y:S04]  /*4db0*/  STL [R1+0x90], R11 ;  /* 0x0000900b01007387 */ /* 0x000fe80000100800 */
[----:B------:R1:W-:Y:S01]  /*4dc0*/  STL [R1+0xc0], R0 ;  /* 0x0000c00001007387 */ /* 0x0003e20000100800 */
[----:B------:R-:W-:-:S03]  /*4dd0*/  I2FP.F32.S32 R4, R7 ;  /* 0x0000000700047245 */ /* 0x000fc60000201400 */
[----:B------:R2:W-:Y:S01]  /*4de0*/  STL [R1+0xbc], R2 ;  /* 0x0000bc0201007387 */ /* 0x0005e20000100800 */
[----:B-1----:R-:W-:Y:S02]  /*4df0*/  I2FP.F32.S32 R0, R5 ;  /* 0x0000000500007245 */ /* 0x002fe40000201400 */
[----:B--2---:R-:W-:-:S03]  /*4e00*/  I2FP.F32.S32 R2, R6 ;  /* 0x0000000600027245 */ /* 0x004fc60000201400 */
[----:B------:R1:W-:Y:S04]  /*4e10*/  STL [R1+0xb8], R0 ;  /* 0x0000b80001007387 */ /* 0x0003e80000100800 */
        /* <DEDUP_REMOVED lines=13> */
[----:B------:R-:W-:Y:S01]  /*4ef0*/  STL [R1+0xcc], R4 ;  /* 0x0000cc0401007387 */ /* 0x000fe20000100800 */
[----:B-1----:R-:W-:Y:S02]  /*4f00*/  I2FP.F32.S32 R0, R13 ;  /* 0x0000000d00007245 */ /* 0x002fe40000201400 */
[----:B--2---:R-:W-:-:S03]  /*4f10*/  I2FP.F32.S32 R2, R12 ;  /* 0x0000000c00027245 */ /* 0x004fc60000201400 */
[----:B------:R1:W-:Y:S04]  /*4f20*/  STL [R1+0xc8], R0 ;  /* 0x0000c80001007387 */ /* 0x0003e80000100800 */
[----:B------:R2:W-:Y:S01]  /*4f30*/  STL [R1+0x9c], R2 ;  /* 0x00009c0201007387 */ /* 0x0005e20000100800 */
[----:B-1----:R-:W-:-:S05]  /*4f40*/  I2FP.F32.S32 R0, R11 ;  /* 0x0000000b00007245 */ /* 0x002fca0000201400 */
[----:B------:R2:W-:Y:S04]  /*4f50*/  STL [R1+0x98], R0 ;  /* 0x0000980001007387 */ /* 0x0005e80000100800 */
[----:B------:R2:W-:Y:S01]  /*4f60*/  STL [R1+0x48], R196 ;  /* 0x000048c401007387 */ /* 0x0005e20000100800 */
[----:B------:R-:W-:Y:S01]  /*4f70*/  @UP1 UMOV UR5, UR6 ;  /* 0x0000000600051c82 */ /* 0x000fe20008000000 */
[----:B------:R-:W-:-:S05]  /*4f80*/  ULDC UR6, c[0x0][0x39c] ;  /* 0x0000e70000067ab9 */ /* 0x000fca0000000800 */
.L_x_1228:
[----:B--2---:R-:W2:Y:S01]  /*4f90*/  LDL R0, [R1+0x100] ;  /* 0x0001000001007983 */ /* 0x004ea20000100800 */
[----:B------:R-:W-:Y:S02]  /*4fa0*/  UIADD3 UR17, UR18, 0x80, UR20 ;  /* 0x0000008012117890 */ /* 0x000fe4000fffe014 */
[----:B------:R-:W-:Y:S01]  /*4fb0*/  USHF.L.U32 UR12, UR10, 0x7, URZ ;  /* 0x000000070a0c7899 */ /* 0x000fe2000800063f */
[----:B------:R-:W0:Y:S01]  /*4fc0*/  LDGDEPBAR ;  /* 0x00000000000079af */ /* 0x000e220000000000 */
[----:B------:R-:W-:Y:S07]  /*4fd0*/  UIADD3 UR17, UR17, -UR11, URZ ;  /* 0x8000000b11117290 */ /* 0x000fee000fffe03f */
[----:B------:R-:W-:Y:S01]  /*4fe0*/  STL [R1+0x1c4], R98 ;  /* 0x0001c46201007387 */ /* 0x000fe20000100800 */
[----:B------:R-:W-:Y:S03]  /*4ff0*/  UISETP.GE.AND UP0, UPT, UR12, UR17, UPT ;  /* 0x000000110c00728c */ /* 0x000fe6000bf06270 */
[----:B------:R-:W-:Y:S01]  /*5000*/  STL [R1+0x1c0], R97 ;  /* 0x0001c06101007387 */ /* 0x000fe20000100800 */
[----:B------:R-:W-:Y:S03]  /*5010*/  UISETP.LT.AND UP0, UPT, UR22, UR11, UP0 ;  /* 0x0000000b1600728c */ /* 0x000fe60008701270 */
        /* <DEDUP_REMOVED lines=17> */
[----:B------:R1:W-:Y:S04]  /*5130*/  STL [R1+0x178], R79 ;  /* 0x0001784f01007387 */ /* 0x0003e80000100800 */
[----:B------:R3:W-:Y:S04]  /*5140*/  STL [R1+0x174], R78 ;  /* 0x0001744e01007387 */ /* 0x0007e80000100800 */
[----:B------:R-:W-:Y:S04]  /*5150*/  STL [R1+0x170], R77 ;  /* 0x0001704d01007387 */ /* 0x000fe80000100800 */
[----:B------:R-:W-:Y:S04]  /*5160*/  STL [R1+0x16c], R76 ;  /* 0x00016c4c01007387 */ /* 0x000fe80000100800 */
[----:B------:R4:W-:Y:S04]  /*5170*/  STL [R1+0x168], R75 ;  /* 0x0001684b01007387 */ /* 0x0009e80000100800 */
[----:B------:R4:W-:Y:S04]  /*5180*/  STL [R1+0x164], R74 ;  /* 0x0001644a01007387 */ /* 0x0009e80000100800 */
[----:B------:R4:W-:Y:S04]  /*5190*/  STL [R1+0x160], R73 ;  /* 0x0001604901007387 */ /* 0x0009e80000100800 */
[----:B------:R-:W-:Y:S04]  /*51a0*/  STL [R1+0x15c], R72 ;  /* 0x00015c4801007387 */ /* 0x000fe80000100800 */
[----:B------:R-:W-:Y:S04]  /*51b0*/  STL [R1+0x158], R71 ;  /* 0x0001584701007387 */ /* 0x000fe80000100800 */
[----:B------:R-:W-:Y:S04]  /*51c0*/  STL [R1+0x154], R70 ;  /* 0x0001544601007387 */ /* 0x000fe80000100800 */
[----:B------:R-:W-:Y:S04]  /*51d0*/  STL [R1+0x150], R69 ;  /* 0x0001504501007387 */ /* 0x000fe80000100800 */
[----:B------:R-:W-:Y:S04]  /*51e0*/  STL [R1+0x14c], R68 ;  /* 0x00014c4401007387 */ /* 0x000fe80000100800 */
[----:B------:R-:W-:Y:S04]  /*51f0*/  STL [R1+0x148], R3 ;  /* 0x0001480301007387 */ /* 0x000fe80000100800 */
[----:B-1----:R-:W2:Y:S04]  /*5200*/  LDL R79, [R1+0xf0] ;  /* 0x0000f000014f7983 */ /* 0x002ea80000100800 */
[----:B---3--:R-:W3:Y:S04]  /*5210*/  LDL R78, [R1+0xe0] ;  /* 0x0000e000014e7983 */ /* 0x008ee80000100800 */
[----:B----4-:R-:W4:Y:S04]  /*5220*/  LDL R75, [R1+0xa0] ;  /* 0x0000a000014b7983 */ /* 0x010f280000100800 */
[----:B------:R-:W4:Y:S04]  /*5230*/  LDL R74, [R1+0x34] ;  /* 0x00003400014a7983 */ /* 0x000f280000100800 */
[----:B------:R-:W4:Y:S04]  /*5240*/  LDL R77, [R1+0xe4] ;  /* 0x0000e400014d7983 */ /* 0x000f280000100800 */
[----:B------:R-:W4:Y:S01]  /*5250*/  LDL R73, [R1+0x64] ;  /* 0x0000640001497983 */ /* 0x000f220000100800 */
[----:B------:R-:W-:Y:S04]  /*5260*/  DEPBAR.LE SB0, 0x0 ;  /* 0x000080000000791a */ /* 0x000fe80000000000 */
[----:B------:R-:W-:Y:S06]  /*5270*/  BAR.SYNC.DEFER_BLOCKING 0x0 ;  /* 0x0000000000007b1d */ /* 0x000fec0000010000 */
[----:B------:R-:W-:Y:S08]  /*5280*/  LDSM.16.M88.4 R64, [R190] ;  /* 0x00000000be40783b */ /* 0x000ff00000000200 */
[----:B------:R-:W1:Y:S08]  /*5290*/  LDSM.16.M88.4 R16, [R187+UR4+0xc000] ;  /* 0x00c00004bb10783b */ /* 0x000e700008000200 */
[----:B------:R-:W1:Y:S08]  /*52a0*/  LDSM.16.M88.4 R60, [R190+0x2000] ;  /* 0x00200000be3c783b */ /* 0x000e700000000200 */
[----:B------:R-:W1:Y:S08]  /*52b0*/  LDSM.16.M88.4 R32, [R187+UR4+0xc800] ;  /* 0x00c80004bb20783b */ /* 0x000e700008000200 */
[----:B------:R-:W1:Y:S08]  /*52c0*/  LDSM.16.M88.4 R48, [R187+UR4+0xd000] ;  /* 0x00d00004bb30783b */ /* 0x000e700008000200 */
[----:B------:R-:W2:Y:S01]  /*52d0*/  LDSM.16.M88.4 R132, [R187+UR4+0xd800] ;  /* 0x00d80004bb84783b */ /* 0x000ea20008000200 */
[-C--:B-1----:R-:W-:Y:S07]  /*52e0*/  HMMA.16816.F32 R4, R64, R16.reuse, RZ ;  /* 0x000000104004723c */ /* 0x082fee00000018ff */
[----:B------:R-:W-:Y:S01]  /*52f0*/  LDSM.16.M88.4 R140, [R189] ;  /* 0x00000000bd8c783b */ /* 0x000fe20000000200 */
[C---:B------:R-:W-:Y:S07]  /*5300*/  HMMA.16816.F32 R8, R60.reuse, R16, RZ ;  /* 0x000000103c08723c */ /* 0x040fee00000018ff */
[----:B------:R-:W-:Y:S01]  /*5310*/  LDSM.16.M88.4 R148, [R189+0x800] ;  /* 0x00080000bd94783b */ /* 0x000fe20000000200 */
[-C--:B------:R-:W-:Y:S07]  /*5320*/  HMMA.16816.F32 R12, R60, R18.reuse, RZ ;  /* 0x000000123c0c723c */ /* 0x080fee00000018ff */
[----:B------:R-:W-:Y:S01]  /*5330*/  LDSM.16.M88.4 R152, [R189+0x1000] ;  /* 0x00100000bd98783b */ /* 0x000fe20000000200 */
[C---:B------:R-:W-:Y:S07]  /*5340*/  HMMA.16816.F32 R16, R64.reuse, R18, RZ ;  /* 0x000000124010723c */ /* 0x040fee00000018ff */
[----:B------:R-:W-:Y:S01]  /*5350*/  LDSM.16.M88.4 R156, [R189+0x1800] ;  /* 0x00180000bd9c783b */ /* 0x000fe20000000200 */
[-C--:B------:R-:W-:Y:S06]  /*5360*/  HMMA.16816.F32 R20, R64, R32.reuse, RZ ;  /* 0x000000204014723c */ /* 0x080fec00000018ff */
[C---:B------:R-:W-:Y:S01]  /*5370*/  HMMA.16816.F32 R24, R60.reuse, R32, RZ ;  /* 0x000000203c18723c */ /* 0x040fe200000018ff */
[----:B------:R-:W-:Y:S05]  /*5380*/  LDSM.16.M88.4 R164, [R186] ;  /* 0x00000000baa4783b */ /* 0x000fea0000000200 */
[-C--:B------:R-:W-:Y:S03]  /*5390*/  HMMA.16816.F32 R28, R60, R34.reuse, RZ ;  /* 0x000000223c1c723c */ /* 0x080fe600000018ff */
[----:B------:R-:W-:Y:S03]  /*53a0*/  LDSM.16.M88.4 R168, [R186+0x1000] ;  /* 0x00100000baa8783b */ /* 0x000fe60000000200 */
[C---:B------:R-:W-:Y:S05]  /*53b0*/  HMMA.16816.F32 R32, R64.reuse, R34, RZ ;  /* 0x000000224020723c */ /* 0x040fea00000018ff */
[----:B------:R-:W-:Y:S01]  /*53c0*/  LDSM.16.M88.4 R172, [R186+0x1800] ;  /* 0x00180000baac783b */ /* 0x000fe20000000200 */
[-C--:B------:R-:W-:Y:S06]  /*53d0*/  HMMA.16816.F32 R36, R64, R48.reuse, RZ ;  /* 0x000000304024723c */ /* 0x080fec00000018ff */
[C---:B------:R-:W-:Y:S01]  /*53e0*/  HMMA.16816.F32 R40, R60.reuse, R48, RZ ;  /* 0x000000303c28723c */ /* 0x040fe200000018ff */
[----:B------:R-:W-:Y:S05]  /*53f0*/  LDSM.16.M88.4 R180, [R188] ;  /* 0x00000000bcb4783b */ /* 0x000fea0000000200 */
[-C--:B------:R-:W-:Y:S01]  /*5400*/  HMMA.16816.F32 R44, R60, R50.reuse, RZ ;  /* 0x000000323c2c723c */ /* 0x080fe200000018ff */
[----:B--2---:R-:W-:Y:S05]  /*5410*/  R2P PR, R0, 0x6 ;  /* 0x0000000600007804 */ /* 0x004fea0000000000 */
[C---:B------:R-:W-:Y:S01]  /*5420*/  HMMA.16816.F32 R48, R64.reuse, R50, RZ ;  /* 0x000000324030723c */ /* 0x040fe200000018ff */
[----:B------:R-:W-:Y:S01]  /*5430*/  PLOP3.LUT P0, PT, PT, PT, UP0, 0x80, 0x0 ;  /* 0x000000000000781c */ /* 0x000fe20003f0f008 */
[----:B------:R-:W-:Y:S03]  /*5440*/  UISETP.GT.AND UP0, UPT, UR10, UR19, UPT ;  /* 0x000000130a00728c */ /* 0x000fe6000bf04270 */
[----:B------:R-:W-:Y:S01]  /*5450*/  SEL R2, R195, 0xffffffe0, !P1 ;  /* 0xffffffe0c3027807 */ /* 0x000fe20004800000 */
[-C--:B------:R-:W-:Y:S01]  /*5460*/  HMMA.16816.F32 R52, R64, R132.reuse, RZ ;  /* 0x000000844034723c */ /* 0x080fe200000018ff */
[----:B------:R-:W-:Y:S04]  /*5470*/  SEL R185, R194, 0xffffffc0, !P2 ;  /* 0xffffffc0c2b97807 */ /* 0x000fe80005000000 */
[C---:B------:R-:W-:Y:S01]  /*5480*/  IADD3 R0, R190.reuse, R2, RZ ;  /* 0x00000002be007210 */ /* 0x040fe20007ffe0ff */
[C---:B------:R-:W-:Y:S04]  /*5490*/  HMMA.16816.F32 R56, R60.reuse, R132, RZ ;  /* 0x000000843c38723c */ /* 0x040fe800000018ff */
[----:B------:R-:W1:Y:S02]  /*54a0*/  LDSM.16.M88.4 R136, [R0] ;  /* 0x000000000088783b */ /* 0x000e640000000200 */
[-C--:B------:R-:W-:Y:S01]  /*54b0*/  HMMA.16816.F32 R60, R60, R134.reuse, RZ ;  /* 0x000000863c3c723c */ /* 0x080fe200000018ff */
[-C--:B------:R-:W-:Y:S05]  /*54c0*/  IADD3 R132, R190, R185.reuse, RZ ;  /* 0x000000b9be847210 */ /* 0x080fea0007ffe0ff */
[----:B------:R2:W1:Y:S01]  /*54d0*/  LDSM.16.M88.4 R144, [R0+0x2000] ;  /* 0x002000000090783b */ /* 0x0004620000000200 */
[----:B------:R-:W-:Y:S07]  /*54e0*/  HMMA.16816.F32 R64, R64, R134, RZ ;  /* 0x000000864040723c */ /* 0x000fee00000018ff */
[----:B------:R-:W4:Y:S08]  /*54f0*/  LDSM.16.M88.4 R160, [R132] ;  /* 0x0000000084a0783b */ /* 0x000f300000000200 */
[----:B------:R-:W4:Y:S01]  /*5500*/  LDSM.16.M88.4 R132, [R132+0x2000] ;  /* 0x002000008484783b */ /* 0x000f220000000200 */
[----:B--2---:R-:W-:Y:S07]  /*5510*/  IADD3 R0, R0, R185, RZ ;  /* 0x000000b900007210 */ /* 0x004fee0007ffe0ff */
[----:B------:R-:W-:Y:S01]  /*5520*/  LDSM.16.M88.4 R176, [R0] ;  /* 0x0000000000b0783b */ /* 0x000fe20000000200 */
        /* <DEDUP_REMOVED lines=11> */
[-C--:B------:R-:W-:Y:S05]  /*55e0*/  HMMA.16816.F32 R36, R136, R152.reuse, R36 ;  /* 0x000000988824723c */ /* 0x080fea0000001824 */
[----:B------:R-:W-:Y:S01]  /*55f0*/  IADD3 R150, R2, R148, RZ ;  /* 0x0000009402967210 */ /* 0x000fe20007ffe0ff */
[C---:B------:R-:W-:Y:S06]  /*5600*/  HMMA.16816.F32 R40, R144.reuse, R152, R40 ;  /* 0x000000989028723c */ /* 0x040fec0000001828 */
[-C--:B------:R-:W-:Y:S06]  /*5610*/  HMMA.16816.F32 R44, R144, R154.reuse, R44 ;  /* 0x0000009a902c723c */ /* 0x080fec000000182c */
[C---:B------:R-:W-:Y:S06]  /*5620*/  HMMA.16816.F32 R48, R136.reuse, R154, R48 ;  /* 0x0000009a8830723c */ /* 0x040fec0000001830 */
[-C--:B------:R-:W-:Y:S06]  /*5630*/  HMMA.16816.F32 R52, R136, R156.reuse, R52 ;  /* 0x0000009c8834723c */ /* 0x080fec0000001834 */
[C---:B------:R-:W-:Y:S04]  /*5640*/  HMMA.16816.F32 R56, R144.reuse, R156, R56 ;  /* 0x0000009c9038723c */ /* 0x040fe80000001838 */
[----:B---3--:R-:W-:Y:S02]  /*5650*/  FSETP.NEU.FTZ.AND P2, PT, R78, -INF , PT ;  /* 0xff8000004e00780b */ /* 0x008fe40003f5d000 */
[-C--:B------:R-:W-:Y:S06]  /*5660*/  HMMA.16816.F32 R60, R144, R158.reuse, R60 ;  /* 0x0000009e903c723c */ /* 0x080fec000000183c */
[----:B------:R-:W-:Y:S01]  /*5670*/  HMMA.16816.F32 R64, R136, R158, R64 ;  /* 0x0000009e8840723c */ /* 0x000fe20000001840 */
[----:B------:R2:W3:Y:S03]  /*5680*/  LDSM.16.M88.4 R136, [R0+0x2000] ;  /* 0x002000000088783b */ /* 0x0004e60000000200 */
[----:B----4-:R-:W-:Y:S02]  /*5690*/  FSETP.NEU.FTZ.AND P1, PT, R77, -INF , PT ;  /* 0xff8000004d00780b */ /* 0x010fe40003f3d000 */
[-C--:B------:R-:W-:Y:S06]  /*56a0*/  HMMA.16816.F32 R4, R160, R164.reuse, R4 ;  /* 0x000000a4a004723c */ /* 0x080fec0000001804 */
[C---:B------:R-:W-:Y:S06]  /*56b0*/  HMMA.16816.F32 R8, R132.reuse, R164, R8 ;  /* 0x000000a48408723c */ /* 0x040fec0000001808 */
[-C--:B------:R-:W-:Y:S06]  /*56c0*/  HMMA.16816.F32 R12, R132, R166.reuse, R12 ;  /* 0x000000a6840c723c */ /* 0x080fec000000180c */
[C---:B------:R-:W-:Y:S01]  /*56d0*/  HMMA.16816.F32 R16, R160.reuse, R166, R16 ;  /* 0x000000a6a010723c */ /* 0x040fe20000001810 */
[----:B--2---:R-:W-:Y:S04]  /*56e0*/  MOV R0, UR11 ;  /* 0x0000000b00007c02 */ /* 0x004fe80008000f00 */
[----:B------:R-:W-:Y:S01]  /*56f0*/  IADD3 R0, R0, -UR18, R79 ;  /* 0x8000001200007c10 */ /* 0x000fe2000fffe04f */
[-C--:B-1----:R-:W-:Y:S05]  /*5700*/  HMMA.16816.F32 R20, R160, R140.reuse, R20 ;  /* 0x0000008ca014723c */ /* 0x082fea0000001814 */
[----:B------:R-:W-:Y:S01]  /*5710*/  @!P0 IADD3 R0, R0, UR12, RZ ;  /* 0x0000000c00008c10 */ /* 0x000fe2000fffe0ff */
        /* <DEDUP_REMOVED lines=24> */
[----:B------:R-:W1:Y:S01]  /*58a0*/  MUFU.TANH R76, R10 ;  /* 0x0000000a004c7308 */ /* 0x000e620000002400 */
        /* <DEDUP_REMOVED lines=9> */
[----:B------:R-:W-:Y:S01]  /*5940*/  MUFU.TANH R246, R9 ;  /* 0x0000000900f67308 */ /* 0x000fe20000002400 */
[----:B-1----:R-:W-:Y:S01]  /*5950*/  STL [R1+0x30], R76 ;  /* 0x0000304c01007387 */ /* 0x002fe20000100800 */
[----:B------:R-:W-:Y:S03]  /*5960*/  MOV R10, 0x40 ;  /* 0x00000040000a7802 */ /* 0x000fe60000000f00 */
[----:B------:R-:W2:Y:S01]  /*5970*/  LDL R71, [R1+0xa4] ;  /* 0x0000a40001477983 */ /* 0x000ea20000100800 */
[C---:B------:R-:W-:Y:S04]  /*5980*/  @!P0 VIADDMNMX R10, R0.reuse, R10, UR11, PT ;  /* 0x0000000b000a8e46 */ /* 0x040fe8000b80010a */
[----:B------:R-:W-:Y:S10]  /*5990*/  MUFU.TANH R68, R6 ;  /* 0x0000000600447308 */ /* 0x000ff40000002400 */
[----:B-----5:R-:W-:Y:S10]  /*59a0*/  MUFU.TANH R218, R19 ;  /* 0x0000001300da7308 */ /* 0x020ff40000002400 */
[----:B------:R1:W-:Y:S10]  /*59b0*/  MUFU.TANH R3, R7 ;  /* 0x0000000700037308 */ /* 0x0003f40000002400 */
[----:B------:R-:W-:Y:S10]  /*59c0*/  MUFU.TANH R219, R18 ;  /* 0x0000001200db7308 */ /* 0x000ff40000002400 */
[----:B------:R-:W3:Y:S01]  /*59d0*/  MUFU.TANH R72, R11 ;  /* 0x0000000b00487308 */ /* 0x000ee20000002400 */
[----:B-1----:R-:W1:Y:S09]  /*59e0*/  LDSM.16.M88.4 R4, [R188+0x800] ;  /* 0x00080000bc04783b */ /* 0x002e720000000200 */
[----:B------:R-:W-:Y:S10]  /*59f0*/  MUFU.TANH R247, R8 ;  /* 0x0000000800f77308 */ /* 0x000ff40000002400 */
[----:B------:R-:W4:Y:S01]  /*5a00*/  MUFU.TANH R70, R14 ;  /* 0x0000000e00467308 */ /* 0x000f220000002400 */
[----:B---3--:R-:W-:Y:S01]  /*5a10*/  STL [R1+0xc], R72 ;  /* 0x00000c4801007387 */ /* 0x008fe20000100800 */
[----:B------:R-:W-:Y:S01]  /*5a20*/  FMUL.FTZ R11, R77, 1.4426950216293334961 ;  /* 0x3fb8aa3b4d0b7820 */ /* 0x000fe20000410000 */
[----:B------:R-:W-:Y:S04]  /*5a30*/  MOV R77, 0x8 ;  /* 0x00000008004d7802 */ /* 0x000fe80000000f00 */
[----:B------:R-:W-:Y:S03]  /*5a40*/  FSEL R11, R11, RZ, P1 ;  /* 0x000000ff0b0b7208 */ /* 0x000fe60000800000 */
[----:B------:R3:W-:Y:S10]  /*5a50*/  MUFU.TANH R244, R13 ;  /* 0x0000000d00f47308 */ /* 0x0007f40000002400 */
[----:B------:R-:W3:Y:S01]  /*5a60*/  MUFU.TANH R69, R15 ;  /* 0x0000000f00457308 */ /* 0x000ee20000002400 */
[----:B----4-:R-:W-:Y:S01]  /*5a70*/  STL [R1+0x8], R70 ;  /* 0x0000084601007387 */ /* 0x010fe20000100800 */
[----:B------:R-:W-:Y:S04]  /*5a80*/  @!P0 VIMNMX R14, R0, UR11, PT ;  /* 0x0000000b000e8c48 */ /* 0x000fe8000bfe0100 */
[-C--:B------:R-:W-:Y:S04]  /*5a90*/  @!P0 ISETP.GE.AND P3, PT, R74, R14.reuse, PT ;  /* 0x0000000e4a00820c */ /* 0x080fe80003f66270 */
[----:B------:R4:W-:Y:S01]  /*5aa0*/  MUFU.TANH R92, R16 ;  /* 0x00000010005c7308 */ /* 0x0009e20000002400 */
[-C--:B-1----:R-:W-:Y:S03]  /*5ab0*/  HMMA.16816.F32 R20, R176, R4.reuse, R20 ;  /* 0x00000004b014723c */ /* 0x082fe60000001814 */
[----:B------:R-:W-:Y:S02]  /*5ac0*/  @!P0 ISETP.GE.AND P1, PT, R73, R14, PT ;  /* 0x0000000e4900820c */ /* 0x000fe40003f26270 */
[----:B---3--:R-:W-:Y:S01]  /*5ad0*/  @!P0 VIADDMNMX R13, R0, R77, UR11, PT ;  /* 0x0000000b000d8e46 */ /* 0x008fe2000b80014d */
[C---:B------:R-:W-:Y:S03]  /*5ae0*/  HMMA.16816.F32 R24, R136.reuse, R4, R24 ;  /* 0x000000048818723c */ /* 0x040fe60000001818 */
[----:B------:R1:W-:Y:S01]  /*5af0*/  MUFU.TANH R245, R12 ;  /* 0x0000000c00f57308 */ /* 0x0003e20000002400 */
[----:B------:R-:W-:Y:S04]  /*5b00*/  STL [R1+0x4], R69 ;  /* 0x0000044501007387 */ /* 0x000fe80000100800 */
[----:B------:R-:W3:Y:S03]  /*5b10*/  LDL R9, [R1+0xd8] ;  /* 0x0000d80001097983 */ /* 0x000ee60000100800 */
[C---:B------:R-:W-:Y:S01]  /*5b20*/  FFMA.FTZ R4, R75.reuse, UR5, R98 ;  /* 0x000000054b047c23 */ /* 0x040fe20008010062 */
[----:B------:R-:W-:Y:S01]  /*5b30*/  FFMA.FTZ R5, R75, UR5, R68 ;  /* 0x000000054b057c23 */ /* 0x000fe20008010044 */
[----:B------:R-:W-:Y:S01]  /*5b40*/  MUFU.TANH R91, R17 ;  /* 0x00000011005b7308 */ /* 0x000fe20000002400 */
[----:B------:R-:W3:Y:S01]  /*5b50*/  LDL R15, [R1+0xdc] ;  /* 0x0000dc00010f7983 */ /* 0x000ee20000100800 */
[----:B----4-:R-:W-:Y:S01]  /*5b60*/  MOV R16, 0x48 ;  /* 0x0000004800107802 */ /* 0x010fe20000000f00 */
[-C--:B------:R-:W-:Y:S03]  /*5b70*/  HMMA.16816.F32 R28, R136, R6.reuse, R28 ;  /* 0x00000006881c723c */ /* 0x080fe6000000181c */
[----:B------:R-:W-:Y:S02]  /*5b80*/  @!P0 FSEL R4, R4, -INF , !P3 ;  /* 0xff80000004048808 */ /* 0x000fe40005800000 */
[----:B------:R-:W-:Y:S01]  /*5b90*/  @!P0 ISETP.GE.AND P3, PT, R74, R10, PT ;  /* 0x0000000a4a00820c */ /* 0x000fe20003f66270 */
[----:B------:R-:W-:Y:S01]  /*5ba0*/  FMUL.FTZ R23, R23, UR6 ;  /* 0x0000000617177c20 */ /* 0x000fe20008410000 */
[----:B------:R-:W-:Y:S01]  /*5bb0*/  FMUL.FTZ R22, R22, UR6 ;  /* 0x0000000616167c20 */ /* 0x000fe20008410000 */
[----:B------:R-:W-:Y:S01]  /*5bc0*/  FMUL.FTZ R20, R20, UR6 ;  /* 0x0000000614147c20 */ /* 0x000fe20008410000 */
[C---:B------:R-:W-:Y:S01]  /*5bd0*/  HMMA.16816.F32 R32, R176.reuse, R6, R32 ;  /* 0x00000006b020723c */ /* 0x040fe20000001820 */
[----:B------:R4:W-:Y:S03]  /*5be0*/  MUFU.TANH R214, R23 ;  /* 0x0000001700d67308 */ /* 0x0009e60000002400 */
[----:B------:R-:W-:Y:S01]  /*5bf0*/  FMUL.FTZ R26, R26, UR6 ;  /* 0x000000061a1a7c20 */ /* 0x000fe20008410000 */
[----:B------:R-:W-:Y:S01]  /*5c00*/  FMUL.FTZ R25, R25, UR6 ;  /* 0x0000000619197c20 */ /* 0x000fe20008410000 */
[----:B------:R-:W-:Y:S01]  /*5c10*/  FMUL.FTZ R24, R24, UR6 ;  /* 0x0000000618187c20 */ /* 0x000fe20008410000 */
[----:B------:R-:W-:Y:S01]  /*5c20*/  FMUL.FTZ R21, R21, UR6 ;  /* 0x0000000615157c20 */ /* 0x000fe20008410000 */
[----:B-1----:R-:W-:Y:S03]  /*5c30*/  FMUL.FTZ R12, R78, 1.4426950216293334961 ;  /* 0x3fb8aa3b4e0c7820 */ /* 0x002fe60000410000 */
[----:B------:R1:W1:Y:S01]  /*5c40*/  MUFU.TANH R19, R26 ;  /* 0x0000001a00137308 */ /* 0x0002620000002400 */
[----:B------:R-:W-:Y:S01]  /*5c50*/  @!P0 VIADDMNMX R0, R0, R16, UR11, PT ;  /* 0x0000000b00008e46 */ /* 0x000fe2000b800110 */
[----:B------:R-:W-:Y:S01]  /*5c60*/  FMUL.FTZ R27, R27, UR6 ;  /* 0x000000061b1b7c20 */ /* 0x000fe20008410000 */
[----:B------:R-:W-:Y:S02]  /*5c70*/  FSEL R12, R12, RZ, P2 ;  /* 0x000000ff0c0c7208 */ /* 0x000fe40001000000 */
[-C--:B------:R-:W-:Y:S01]  /*5c80*/  @!P0 ISETP.GE.AND P2, PT, R74, R13.reuse, PT ;  /* 0x0000000d4a00820c */ /* 0x080fe20003f46270 */
[----:B------:R-:W-:Y:S04]  /*5c90*/  FMUL.FTZ R28, R28, UR6 ;  /* 0x000000061c1c7c20 */ /* 0x000fe80008410000 */
[----:B------:R1:W-:Y:S01]  /*5ca0*/  MUFU.TANH R236, R25 ;  /* 0x0000001900ec7308 */ /* 0x0003e20000002400 */
[----:B----4-:R-:W4:Y:S01]  /*5cb0*/  LDL R23, [R1+0xac] ;  /* 0x0000ac0001177983 */ /* 0x010f220000100800 */
[----:B------:R-:W-:Y:S01]  /*5cc0*/  FFMA.FTZ R4, R4, UR7, -R12 ;  /* 0x0000000704047c23 */ /* 0x000fe2000801080c */
[----:B------:R-:W-:Y:S01]  /*5cd0*/  @!P0 FSEL R5, R5, -INF , !P2 ;  /* 0xff80000005058808 */ /* 0x000fe20005000000 */
[----:B------:R-:W-:Y:S01]  /*5ce0*/  FMUL.FTZ R29, R29, UR6 ;  /* 0x000000061d1d7c20 */ /* 0x000fe20008410000 */
[----:B------:R-:W-:Y:S01]  /*5cf0*/  FMUL.FTZ R31, R31, UR6 ;  /* 0x000000061f1f7c20 */ /* 0x000fe20008410000 */
[----:B------:R-:W-:Y:S01]  /*5d00*/  FMUL.FTZ R30, R30, UR6 ;  /* 0x000000061e1e7c20 */ /* 0x000fe20008410000 */
[----:B------:R-:W-:Y:S03]  /*5d10*/  FMUL.FTZ R32, R32, UR6 ;  /* 0x0000000620207c20 */ /* 0x000fe60008410000 */
[----:B------:R1:W-:Y:S02]  /*5d20*/  MUFU.TANH R237, R24 ;  /* 0x0000001800ed7308 */ /* 0x0003e40000002400 */
[----:B-1----:R-:W4:Y:S01]  /*5d30*/  LDL R26, [R1+0xa8] ;  /* 0x0000a800011a7983 */ /* 0x002f220000100800 */
[----:B------:R-:W-:Y:S01]  /*5d40*/  FMUL.FTZ R33, R33, UR6 ;  /* 0x0000000621217c20 */ /* 0x000fe20008410000 */
[----:B------:R-:W-:Y:S01]  /*5d50*/  FMUL.FTZ R34, R34, UR6 ;  /* 0x0000000622227c20 */ /* 0x000fe20008410000 */
[----:B------:R-:W-:Y:S01]  /*5d60*/  FMUL.FTZ R35, R35, UR6 ;  /* 0x0000000623237c20 */ /* 0x000fe20008410000 */
[----:B------:R-:W-:Y:S04]  /*5d70*/  FFMA.FTZ R5, R5, UR7, -R11 ;  /* 0x0000000705057c23 */ /* 0x000fe8000801080b */
[----:B------:R-:W-:Y:S01]  /*5d80*/  MUFU.TANH R86, R32 ;  /* 0x0000002000567308 */ /* 0x000fe20000002400 */
[----:B------:R-:W4:Y:S09]  /*5d90*/  LDL R25, [R1+0x68] ;  /* 0x0000680001197983 */ /* 0x000f320000100800 */
[----:B------:R1:W-:Y:S01]  /*5da0*/  MUFU.TANH R215, R22 ;  /* 0x0000001600d77308 */ /* 0x0003e20000002400 */
[----:B------:R-:W4:Y:S04]  /*5db0*/  LDL R24, [R1+0x6c] ;  /* 0x00006c0001187983 */ /* 0x000f280000100800 */
[----:B------:R-:W-:Y:S05]  /*5dc0*/  STL [R1], R19 ;  /* 0x0000001301007387 */ /* 0x000fea0000100800 */
[----:B------:R1:W-:Y:S01]  /*5dd0*/  MUFU.EX2 R194, R5 ;  /* 0x0000000500c27308 */ /* 0x0003e20000000800 */
[----:B------:R-:W4:Y:S09]  /*5de0*/  LDL R18, [R1+0xb0] ;  /* 0x0000b00001127983 */ /* 0x000f320000100800 */
[----:B------:R1:W-:Y:S02]  /*5df0*/  MUFU.TANH R90, R20 ;  /* 0x00000014005a7308 */ /* 0x0003e40000002400 */
[----:B-1----:R-:W4:Y:S08]  /*5e00*/  LDL R22, [R1+0x70] ;  /* 0x0000700001167983 */ /* 0x002f300000100800 */
[----:B------:R-:W-:Y:S01]  /*5e10*/  MUFU.TANH R85, R33 ;  /* 0x0000002100557308 */ /* 0x000fe20000002400 */
[----:B------:R-:W-:Y:S09]  /*5e20*/  FFMA.FTZ R5, R75, UR5, R76 ;  /* 0x000000054b057c23 */ /* 0x000ff2000801004c */
[----:B------:R1:W4:Y:S01]  /*5e30*/  MUFU.TANH R89, R21 ;  /* 0x0000001500597308 */ /* 0x0003220000002400 */
[----:B------:R-:W4:Y:S09]  /*5e40*/  LDL R20, [R1+0xb4] ;  /* 0x0000b40001147983 */ /* 0x000f320000100800 */
[----:B------:R-:W-:Y:S10]  /*5e50*/  MUFU.TANH R205, R34 ;  /* 0x0000002200cd7308 */ /* 0x000ff40000002400 */
[----:B------:R2:W-:Y:S01]  /*5e60*/  MUFU.EX2 R152, R4 ;  /* 0x0000000400987308 */ /* 0x0005e20000000800 */
[----:B-1----:R-:W4:Y:S09]  /*5e70*/  LDL R21, [R1+0x74] ;  /* 0x0000740001157983 */ /* 0x002f320000100800 */
[----:B------:R-:W-:Y:S10]  /*5e80*/  MUFU.TANH R204, R35 ;  /* 0x0000002300cc7308 */ /* 0x000ff40000002400 */
[----:B------:R-:W1:Y:S10]  /*5e90*/  MUFU.TANH R252, R27 ;  /* 0x0000001b00fc7308 */ /* 0x000e740000002400 */
[----:B------:R-:W1:Y:S10]  /*5ea0*/  MUFU.TANH R235, R28 ;  /* 0x0000001c00eb7308 */ /* 0x000e740000002400 */
[----:B------:R-:W-:Y:S10]  /*5eb0*/  MUFU.TANH R233, R29 ;  /* 0x0000001d00e97308 */ /* 0x000ff40000002400 */
[----:B------:R-:W-:Y:S10]  /*5ec0*/  MUFU.TANH R250, R31 ;  /* 0x0000001f00fa7308 */ /* 0x000ff40000002400 */
[----:B------:R-:W1:Y:S01]  /*5ed0*/  MUFU.TANH R251, R30 ;  /* 0x0000001e00fb7308 */ /* 0x000e620000002400 */
[C---:B--2---:R-:W-:Y:S01]  /*5ee0*/  FFMA.FTZ R8, R71.reuse, UR5, R97 ;  /* 0x0000000547087c23 */ /* 0x044fe20008010061 */
[----:B------:R-:W-:Y:S04]  /*5ef0*/  FFMA.FTZ R4, R71, UR5, R3 ;  /* 0x0000000547047c23 */ /* 0x000fe80008010003 */
[----:B------:R-:W-:Y:S02]  /*5f00*/  @!P0 FSEL R8, R8, -INF , !P1 ;  /* 0xff80000008088808 */ /* 0x000fe40004800000 */
[-C--:B------:R-:W-:Y:S03]  /*5f10*/  @!P0 ISETP.GE.AND P1, PT, R73, R13.reuse, PT ;  /* 0x0000000d4900820c */ /* 0x080fe60003f26270 */
[----:B------:R-:W-:Y:S01]  /*5f20*/  FFMA.FTZ R8, R8, UR7, -R12 ;  /* 0x0000000708087c23 */ /* 0x000fe2000801080c */
[----:B------:R-:W-:Y:S03]  /*5f30*/  @!P0 FSEL R4, R4, -INF , !P1 ;  /* 0xff80000004048808 */ /* 0x000fe60004800000 */
[----:B------:R-:W-:Y:S02]  /*5f40*/  MUFU.EX2 R151, R8 ;  /* 0x0000000800977308 */ /* 0x000fe40000000800 */
[----:B------:R-:W-:Y:S08]  /*5f50*/  FFMA.FTZ R4, R4, UR7, -R11 ;  /* 0x0000000704047c23 */ /* 0x000ff0000801080b */
[----:B------:R2:W-:Y:S02]  /*5f60*/  MUFU.EX2 R195, R4 ;  /* 0x0000000400c37308 */ /* 0x0005e40000000800 */
[----:B--2---:R-:W-:Y:S05]  /*5f70*/  FFMA.FTZ R4, R75, UR5, R247 ;  /* 0x000000054b047c23 */ /* 0x004fea00080100f7 */
[----:B------:R-:W-:Y:S02]  /*5f80*/  @!P0 FSEL R4, R4, -INF , !P3 ;  /* 0xff80000004048808 */ /* 0x000fe40005800000 */
[C---:B---3--:R-:W-:Y:S01]  /*5f90*/  FSETP.NEU.FTZ.AND P2, PT, R9.reuse, -INF , PT ;  /* 0xff8000000900780b */ /* 0x048fe20003f5d000 */
[----:B------:R-:W-:Y:S01]  /*5fa0*/  FMUL.FTZ R9, R9, 1.4426950216293334961 ;  /* 0x3fb8aa3b09097820 */ /* 0x000fe20000410000 */
[C---:B------:R-:W-:Y:S01]  /*5fb0*/  FMUL.FTZ R8, R15.reuse, 1.4426950216293334961 ;  /* 0x3fb8aa3b0f087820 */ /* 0x040fe20000410000 */
[----:B------:R-:W-:Y:S01]  /*5fc0*/  FSETP.NEU.FTZ.AND P1, PT, R15, -INF , PT ;  /* 0xff8000000f00780b */ /* 0x000fe20003f3d000 */
[----:B------:R-:W-:Y:S02]  /*5fd0*/  FFMA.FTZ R15, R71, UR5, R246 ;  /* 0x00000005470f7c23 */ /* 0x000fe400080100f6 */
[----:B------:R-:W-:Y:S02]  /*5fe0*/  FSEL R9, R9, RZ, P2 ;  /* 0x000000ff09097208 */ /* 0x000fe40001000000 */
[----:B------:R-:W-:Y:S02]  /*5ff0*/  FSEL R8, R8, RZ, P1 ;  /* 0x000000ff08087208 */ /* 0x000fe40000800000 */
[----:B------:R-:W-:Y:S01]  /*6000*/  @!P0 ISETP.GE.AND P1, PT, R73, R10, PT ;  /* 0x0000000a4900820c */ /* 0x000fe20003f26270 */
[--C-:B------:R-:W-:Y:S01]  /*6010*/  FFMA.FTZ R4, R4, UR7, -R9.reuse ;  /* 0x0000000704047c23 */ /* 0x100fe20008010809 */
[-C--:B------:R-:W-:Y:S02]  /*6020*/  @!P0 ISETP.GE.AND P2, PT, R74, R0.reuse, PT ;  /* 0x000000004a00820c */ /* 0x080fe40003f46270 */
[----:B------:R-:W-:Y:S01]  /*6030*/  @!P0 FSEL R15, R15, -INF , !P1 ;  /* 0xff8000000f0f8808 */ /* 0x000fe20004800000 */
[----:B------:R2:W-:Y:S01]  /*6040*/  MUFU.EX2 R229, R4 ;  /* 0x0000000400e57308 */ /* 0x0005e20000000800 */
[----:B------:R-:W-:Y:S02]  /*6050*/  @!P0 FSEL R5, R5, -INF , !P2 ;  /* 0xff80000005058808 */ /* 0x000fe40005000000 */
[----:B------:R-:W-:Y:S01]  /*6060*/  @!P0 ISETP.GE.AND P1, PT, R73, R0, PT ;  /* 0x000000004900820c */ /* 0x000fe20003f26270 */
[----:B------:R-:W-:Y:S02]  /*6070*/  FFMA.FTZ R15, R15, UR7, -R9 ;  /* 0x000000070f0f7c23 */ /* 0x000fe40008010809 */
[----:B------:R-:W-:Y:S04]  /*6080*/  FFMA.FTZ R5, R5, UR7, -R8 ;  /* 0x0000000705057c23 */ /* 0x000fe80008010808 */
[----:B------:R4:W-:Y:S10]  /*6090*/  MUFU.EX2 R228, R15 ;  /* 0x0000000f00e47308 */ /* 0x0009f40000000800 */
[----:B------:R3:W-:Y:S01]  /*60a0*/  MUFU.EX2 R249, R5 ;  /* 0x0000000500f97308 */ /* 0x0007e20000000800 */
[----:B--2---:R-:W-:Y:S05]  /*60b0*/  FFMA.FTZ R4, R71, UR5, R72 ;  /* 0x0000000547047c23 */ /* 0x004fea0008010048 */
[----:B------:R-:W-:Y:S01]  /*60c0*/  @!P0 FSEL R4, R4, -INF , !P1 ;  /* 0xff80000004048808 */ /* 0x000fe20004800000 */
[----:B----4-:R-:W-:Y:S01]  /*60d0*/  FFMA.FTZ R15, R23, UR5, R69 ;  /* 0x00000005170f7c23 */ /* 0x010fe20008010045 */
[----:B------:R-:W-:Y:S03]  /*60e0*/  FFMA.FTZ R16, R26, UR5, R70 ;  /* 0x000000051a107c23 */ /* 0x000fe60008010046 */
[--C-:B------:R-:W-:Y:S04]  /*60f0*/  FFMA.FTZ R4, R4, UR7, -R8.reuse ;  /* 0x0000000704047c23 */ /* 0x100fe80008010808 */
[----:B------:R2:W-:Y:S01]  /*6100*/  MUFU.EX2 R248, R4 ;  /* 0x0000000400f87308 */ /* 0x0005e20000000800 */
[----:B---3--:R-:W-:Y:S01]  /*6110*/  FFMA.FTZ R5, R26, UR5, R245 ;  /* 0x000000051a057c23 */ /* 0x008fe200080100f5 */
[C---:B------:R-:W-:Y:S02]  /*6120*/  @!P0 ISETP.GE.AND P1, PT, R25.reuse, R10, PT ;  /* 0x0000000a1900820c */ /* 0x040fe40003f26270 */
[----:B------:R-:W-:Y:S02]  /*6130*/  @!P0 ISETP.GE.AND P2, PT, R25, R0, PT ;  /* 0x000000001900820c */ /* 0x000fe40003f46270 */
[----:B------:R-:W-:Y:S02]  /*6140*/  @!P0 FSEL R5, R5, -INF , !P1 ;  /* 0xff80000005058808 */ /* 0x000fe40004800000 */
[----:B------:R-:W-:Y:S02]  /*6150*/  @!P0 FSEL R16, R16, -INF , !P2 ;  /* 0xff80000010108808 */ /* 0x000fe40005000000 */
[----:B------:R-:W-:Y:S01]  /*6160*/  @!P0 ISETP.GE.AND P1, PT, R24, R10, PT ;  /* 0x0000000a1800820c */ /* 0x000fe20003f26270 */
[--C-:B------:R-:W-:Y:S01]  /*6170*/  FFMA.FTZ R5, R5, UR7, -R9.reuse ;  /* 0x0000000705057c23 */ /* 0x100fe20008010809 */
[-C--:B------:R-:W-:Y:S01]  /*6180*/  @!P0 ISETP.GE.AND P2, PT, R25, R13.reuse, PT ;  /* 0x0000000d1900820c */ /* 0x080fe20003f46270 */
[----:B------:R-:W-:Y:S02]  /*6190*/  FFMA.FTZ R16, R16, UR7, -R8 ;  /* 0x0000000710107c23 */ /* 0x000fe40008010808 */
[----:B------:R3:W-:Y:S01]  /*61a0*/  MUFU.EX2 R225, R5 ;  /* 0x0000000500e17308 */ /* 0x0007e20000000800 */
[----:B--2---:R-:W-:Y:S05]  /*61b0*/  FFMA.FTZ R4, R23, UR5, R244 ;  /* 0x0000000517047c23 */ /* 0x004fea00080100f4 */
[----:B------:R-:W-:Y:S04]  /*61c0*/  @!P0 FSEL R4, R4, -INF , !P1 ;  /* 0xff80000004048808 */ /* 0x000fe80004800000 */
[----:B------:R2:W-:Y:S01]  /*61d0*/  MUFU.EX2 R243, R16 ;  /* 0x0000001000f37308 */ /* 0x0005e20000000800 */
[----:B------:R-:W-:Y:S01]  /*61e0*/  @!P0 ISETP.GE.AND P1, PT, R24, R0, PT ;  /* 0x000000001800820c */ /* 0x000fe20003f26270 */
[----:B------:R-:W-:Y:S03]  /*61f0*/  FFMA.FTZ R17, R4, UR7, -R9 ;  /* 0x0000000704117c23 */ /* 0x000fe60008010809 */
[----:B------:R-:W-:Y:S02]  /*6200*/  @!P0 FSEL R15, R15, -INF , !P1 ;  /* 0xff8000000f0f8808 */ /* 0x000fe40004800000 */
[-C--:B------:R-:W-:Y:S03]  /*6210*/  @!P0 ISETP.GE.AND P1, PT, R25, R14.reuse, PT ;  /* 0x0000000e1900820c */ /* 0x080fe60003f26270 */
[----:B------:R4:W-:Y:S01]  /*6220*/  MUFU.EX2 R224, R17 ;  /* 0x0000001100e07308 */ /* 0x0009e20000000800 */
[----:B---3--:R-:W3:Y:S01]  /*6230*/  LDSM.16.M88.4 R4, [R188+0x1000] ;  /* 0x00100000bc04783b */ /* 0x008ee20000000200 */
[----:B------:R-:W-:Y:S08]  /*6240*/  FFMA.FTZ R15, R15, UR7, -R8 ;  /* 0x000000070f0f7c23 */ /* 0x000ff00008010808 */
[----:B------:R1:W-:Y:S01]  /*6250*/  MUFU.EX2 R242, R15 ;  /* 0x0000000f00f27308 */ /* 0x0003e20000000800 */
[----:B------:R-:W3:Y:S01]  /*6260*/  LDL R25, [R1+0xb8] ;  /* 0x0000b80001197983 */ /* 0x000ee20000100800 */
[----:B--2---:R-:W-:Y:S05]  /*6270*/  FFMA.FTZ R16, R26, UR5, R219 ;  /* 0x000000051a107c23 */ /* 0x004fea00080100db */
[----:B------:R-:W-:Y:S01]  /*6280*/  @!P0 FSEL R16, R16, -INF , !P2 ;  /* 0xff80000010108808 */ /* 0x000fe20005000000 */
[----:B----4-:R-:W-:Y:S01]  /*6290*/  FFMA.FTZ R17, R23, UR5, R91 ;  /* 0x0000000517117c23 */ /* 0x010fe2000801005b */
[-C--:B------:R-:W-:Y:S03]  /*62a0*/  @!P0 ISETP.GE.AND P2, PT, R22, R13.reuse, PT ;  /* 0x0000000d1600820c */ /* 0x080fe60003f46270 */
[----:B------:R-:W-:Y:S04]  /*62b0*/  FFMA.FTZ R16, R16, UR7, -R11 ;  /* 0x0000000710107c23 */ /* 0x000fe8000801080b */
[----:B------:R-:W-:Y:S01]  /*62c0*/  MUFU.EX2 R197, R16 ;  /* 0x0000001000c57308 */ /* 0x000fe20000000800 */
[----:B-1----:R-:W-:Y:S05]  /*62d0*/  FFMA.FTZ R15, R26, UR5, R92 ;  /* 0x000000051a0f7c23 */ /* 0x002fea000801005c */
[----:B------:R-:W-:Y:S02]  /*62e0*/  @!P0 FSEL R15, R15, -INF , !P1 ;  /* 0xff8000000f0f8808 */ /* 0x000fe40004800000 */
[CC--:B------:R-:W-:Y:S03]  /*62f0*/  @!P0 ISETP.GE.AND P1, PT, R24.reuse, R14.reuse, PT ;  /* 0x0000000e1800820c */ /* 0x0c0fe60003f26270 */
[--C-:B------:R-:W-:Y:S01]  /*6300*/  FFMA.FTZ R15, R15, UR7, -R12.reuse ;  /* 0x000000070f0f7c23 */ /* 0x100fe2000801080c */
[----:B------:R-:W-:Y:S02]  /*6310*/  @!P0 FSEL R17, R17, -INF , !P1 ;  /* 0xff80000011118808 */ /* 0x000fe40004800000 */
[-C--:B------:R-:W-:Y:S01]  /*6320*/  @!P0 ISETP.GE.AND P1, PT, R24, R13.reuse, PT ;  /* 0x0000000d1800820c */ /* 0x080fe20003f26270 */
[----:B------:R1:W-:Y:S01]  /*6330*/  MUFU.EX2 R96, R15 ;  /* 0x0000000f00607308 */ /* 0x0003e20000000800 */
[----:B------:R-:W2:Y:S01]  /*6340*/  LDL R24, [R1+0x78] ;  /* 0x0000780001187983 */ /* 0x000ea20000100800 */
[-C--:B---3--:R-:W-:Y:S03]  /*6350*/  HMMA.16816.F32 R36, R176, R4.reuse, R36 ;  /* 0x00000004b024723c */ /* 0x088fe60000001824 */
[----:B------:R-:W-:Y:S03]  /*6360*/  FFMA.FTZ R17, R17, UR7, -R12 ;  /* 0x0000000711117c23 */ /* 0x000fe6000801080c */
[C---:B------:R-:W-:Y:S02]  /*6370*/  HMMA.16816.F32 R40, R136.reuse, R4, R40 ;  /* 0x000000048828723c */ /* 0x040fe40000001828 */
[----:B------:R-:W-:Y:S04]  /*6380*/  MUFU.EX2 R95, R17 ;  /* 0x00000011005f7308 */ /* 0x000fe80000000800 */
[-C--:B------:R-:W-:Y:S05]  /*6390*/  HMMA.16816.F32 R44, R136, R6.reuse, R44 ;  /* 0x00000006882c723c */ /* 0x080fea000000182c */
[----:B-1----:R-:W-:Y:S01]  /*63a0*/  FFMA.FTZ R15, R23, UR5, R218 ;  /* 0x00000005170f7c23 */ /* 0x002fe200080100da */
[----:B------:R-:W-:Y:S01]  /*63b0*/  FFMA.FTZ R5, R20, UR5, R89 ;  /* 0x0000000514057c23 */ /* 0x000fe20008010059 */
[----:B------:R-:W3:Y:S01]  /*63c0*/  LDL R23, [R1+0xc0] ;  /* 0x0000c00001177983 */ /* 0x000ee20000100800 */
[C---:B------:R-:W-:Y:S04]  /*63d0*/  HMMA.16816.F32 R48, R176.reuse, R6, R48 ;  /* 0x00000006b030723c */ /* 0x040fe80000001830 */
[----:B------:R-:W-:Y:S01]  /*63e0*/  @!P0 FSEL R15, R15, -INF , !P1 ;  /* 0xff8000000f0f8808 */ /* 0x000fe20004800000 */
[----:B------:R-:W-:Y:S01]  /*63f0*/  FMUL.FTZ R36, R36, UR6 ;  /* 0x0000000624247c20 */ /* 0x000fe20008410000 */
[-C--:B------:R-:W-:Y:S01]  /*6400*/  @!P0 ISETP.GE.AND P1, PT, R22, R14.reuse, PT ;  /* 0x0000000e1600820c */ /* 0x080fe20003f26270 */
[----:B------:R-:W-:Y:S01]  /*6410*/  FMUL.FTZ R37, R37, UR6 ;  /* 0x0000000625257c20 */ /* 0x000fe20008410000 */
[----:B------:R-:W-:Y:S01]  /*6420*/  FMUL.FTZ R39, R39, UR6 ;  /* 0x0000000627277c20 */ /* 0x000fe20008410000 */
[----:B------:R-:W-:Y:S02]  /*6430*/  MUFU.TANH R82, R36 ;  /* 0x0000002400527308 */ /* 0x000fe40000002400 */
[----:B------:R-:W-:Y:S01]  /*6440*/  FFMA.FTZ R15, R15, UR7, -R11 ;  /* 0x000000070f0f7c23 */ /* 0x000fe2000801080b */
[----:B------:R-:W-:Y:S01]  /*6450*/  FMUL.FTZ R40, R40, UR6 ;  /* 0x0000000628287c20 */ /* 0x000fe20008410000 */
[----:B------:R-:W-:Y:S01]  /*6460*/  FMUL.FTZ R38, R38, UR6 ;  /* 0x0000000626267c20 */ /* 0x000fe20008410000 */
[----:B------:R-:W-:Y:S01]  /*6470*/  FMUL.FTZ R41, R41, UR6 ;  /* 0x0000000629297c20 */ /* 0x000fe20008410000 */
[----:B------:R-:W-:Y:S01]  /*6480*/  FMUL.FTZ R43, R43, UR6 ;  /* 0x000000062b2b7c20 */ /* 0x000fe20008410000 */
[----:B------:R-:W-:Y:S03]  /*6490*/  FMUL.FTZ R44, R44, UR6 ;  /* 0x000000062c2c7c20 */ /* 0x000fe60008410000 */
[----:B------:R1:W-:Y:S01]  /*64a0*/  MUFU.EX2 R183, R15 ;  /* 0x0000000f00b77308 */ /* 0x0003e20000000800 */
[----:B------:R-:W-:Y:S01]  /*64b0*/  FMUL.FTZ R45, R45, UR6 ;  /* 0x000000062d2d7c20 */ /* 0x000fe20008410000 */
[----:B------:R-:W-:Y:S01]  /*64c0*/  FMUL.FTZ R47, R47, UR6 ;  /* 0x000000062f2f7c20 */ /* 0x000fe20008410000 */
[----:B------:R-:W-:Y:S01]  /*64d0*/  FMUL.FTZ R42, R42, UR6 ;  /* 0x000000062a2a7c20 */ /* 0x000fe20008410000 */
[----:B------:R-:W-:Y:S01]  /*64e0*/  FMUL.FTZ R46, R46, UR6 ;  /* 0x000000062e2e7c20 */ /* 0x000fe20008410000 */
[----:B------:R-:W-:Y:S05]  /*64f0*/  FMUL.FTZ R48, R48, UR6 ;  /* 0x0000000630307c20 */ /* 0x000fea0008410000 */
[----:B------:R-:W4:Y:S01]  /*6500*/  MUFU.TANH R81, R37 ;  /* 0x0000002500517308 */ /* 0x000f220000002400 */
[----:B------:R-:W-:Y:S01]  /*6510*/  FMUL.FTZ R49, R49, UR6 ;  /* 0x0000000631317c20 */ /* 0x000fe20008410000 */
[----:B------:R-:W-:Y:S01]  /*6520*/  FMUL.FTZ R50, R50, UR6 ;  /* 0x0000000632327c20 */ /* 0x000fe20008410000 */
[----:B------:R-:W-:Y:S07]  /*6530*/  FMUL.FTZ R51, R51, UR6 ;  /* 0x0000000633337c20 */ /* 0x000fee0008410000 */
[----:B------:R-:W-:Y:S01]  /*6540*/  MUFU.TANH R223, R40 ;  /* 0x0000002800df7308 */ /* 0x000fe20000002400 */
[C---:B-1----:R-:W-:Y:S05]  /*6550*/  FFMA.FTZ R15, R18.reuse, UR5, R90 ;  /* 0x00000005120f7c23 */ /* 0x042fea000801005a */
[----:B------:R-:W-:Y:S04]  /*6560*/  @!P0 FSEL R15, R15, -INF , !P1 ;  /* 0xff8000000f0f8808 */ /* 0x000fe80004800000 */
[----:B------:R-:W-:Y:S01]  /*6570*/  MUFU.TANH R200, R39 ;  /* 0x0000002700c87308 */ /* 0x000fe20000002400 */
[----:B------:R-:W-:Y:S01]  /*6580*/  @!P0 ISETP.GE.AND P1, PT, R21, R14, PT ;  /* 0x0000000e1500820c */ /* 0x000fe20003f26270 */
[--C-:B------:R-:W-:Y:S01]  /*6590*/  FFMA.FTZ R4, R15, UR7, -R12.reuse ;  /* 0x000000070f047c23 */ /* 0x100fe2000801080c */
[----:B------:R-:W-:Y:S02]  /*65a0*/  FFMA.FTZ R15, R18, UR5, R215 ;  /* 0x00000005120f7c23 */ /* 0x000fe400080100d7 */
[----:B------:R-:W-:Y:S02]  /*65b0*/  @!P0 FSEL R5, R5, -INF , !P1 ;  /* 0xff80000005058808 */ /* 0x000fe40004800000 */
[-C--:B------:R-:W-:Y:S03]  /*65c0*/  @!P0 ISETP.GE.AND P1, PT, R21, R13.reuse, PT ;  /* 0x0000000d1500820c */ /* 0x080fe60003f26270 */
[----:B------:R-:W-:Y:S01]  /*65d0*/  MUFU.TANH R222, R41 ;  /* 0x0000002900de7308 */ /* 0x000fe20000002400 */
[----:B------:R-:W-:Y:S01]  /*65e0*/  @!P0 FSEL R15, R15, -INF , !P2 ;  /* 0xff8000000f0f8808 */ /* 0x000fe20005000000 */
[----:B------:R-:W-:Y:S01]  /*65f0*/  FFMA.FTZ R5, R5, UR7, -R12 ;  /* 0x0000000705057c23 */ /* 0x000fe2000801080c */
[----:B------:R-:W-:Y:S03]  /*6600*/  @!P0 ISETP.GE.AND P2, PT, R22, R0, PT ;  /* 0x000000001600820c */ /* 0x000fe60003f46270 */
[--C-:B------:R-:W-:Y:S04]  /*6610*/  FFMA.FTZ R15, R15, UR7, -R11.reuse ;  /* 0x000000070f0f7c23 */ /* 0x100fe8000801080b */
[----:B------:R1:W-:Y:S10]  /*6620*/  MUFU.EX2 R94, R4 ;  /* 0x00000004005e7308 */ /* 0x0003f40000000800 */
[----:B------:R-:W-:Y:S10]  /*6630*/  MUFU.TANH R240, R43 ;  /* 0x0000002b00f07308 */ /* 0x000ff40000002400 */
[----:B------:R4:W-:Y:S01]  /*6640*/  MUFU.EX2 R93, R5 ;  /* 0x00000005005d7308 */ /* 0x0009e20000000800 */
[----:B-1----:R-:W-:Y:S05]  /*6650*/  FFMA.FTZ R4, R20, UR5, R214 ;  /* 0x0000000514047c23 */ /* 0x002fea00080100d6 */
[----:B------:R-:W-:Y:S02]  /*6660*/  @!P0 FSEL R4, R4, -INF , !P1 ;  /* 0xff80000004048808 */ /* 0x000fe40004800000 */
[-C--:B------:R-:W-:Y:S02]  /*6670*/  @!P0 ISETP.GE.AND P1, PT, R22, R10.reuse, PT ;  /* 0x0000000a1600820c */ /* 0x080fe40003f26270 */
[----:B------:R-:W-:Y:S01]  /*6680*/  MUFU.TANH R78, R48 ;  /* 0x00000030004e7308 */ /* 0x000fe20000002400 */
[----:B------:R-:W3:Y:S01]  /*6690*/  LDL R22, [R1+0x80] ;  /* 0x0000800001167983 */ /* 0x000ee20000100800 */
[----:B------:R-:W-:Y:S08]  /*66a0*/  FFMA.FTZ R4, R4, UR7, -R11 ;  /* 0x0000000704047c23 */ /* 0x000ff0000801080b */
[----:B------:R1:W-:Y:S01]  /*66b0*/  MUFU.EX2 R175, R4 ;  /* 0x0000000400af7308 */ /* 0x0003e20000000800 */
[C---:B----4-:R-:W-:Y:S02]  /*66c0*/  FFMA.FTZ R5, R18.reuse, UR5, R19 ;  /* 0x0000000512057c23 */ /* 0x050fe40008010013 */
[----:B------:R-:W4:Y:S03]  /*66d0*/  LDL R19, [R1+0x7c] ;  /* 0x00007c0001137983 */ /* 0x000f260000100800 */
[----:B------:R-:W-:Y:S04]  /*66e0*/  @!P0 FSEL R5, R5, -INF , !P2 ;  /* 0xff80000005058808 */ /* 0x000fe80005000000 */
[----:B------:R1:W-:Y:S01]  /*66f0*/  MUFU.EX2 R180, R15 ;  /* 0x0000000f00b47308 */ /* 0x0003e20000000800 */
[----:B------:R-:W-:Y:S09]  /*6700*/  FFMA.FTZ R5, R5, UR7, -R8 ;  /* 0x0000000705057c23 */ /* 0x000ff20008010808 */
[----:B------:R-:W-:Y:S01]  /*6710*/  MUFU.EX2 R234, R5 ;  /* 0x0000000500ea7308 */ /* 0x000fe20000000800 */
[----:B-1----:R-:W-:Y:S02]  /*6720*/  FFMA.FTZ R4, R18, UR5, R237 ;  /* 0x0000000512047c23 */ /* 0x002fe400080100ed */
[----:B------:R-:W4:Y:S03]  /*6730*/  LDL R18, [R1+0xbc] ;  /* 0x0000bc0001127983 */ /* 0x000f260000100800 */
[----:B------:R-:W-:Y:S02]  /*6740*/  @!P0 FSEL R4, R4, -INF , !P1 ;  /* 0xff80000004048808 */ /* 0x000fe40004800000 */
[----:B------:R-:W-:Y:S01]  /*6750*/  @!P0 ISETP.GE.AND P1, PT, R21, R10, PT ;  /* 0x0000000a1500820c */ /* 0x000fe20003f26270 */
[----:B------:R-:W-:Y:S01]  /*6760*/  FFMA.FTZ R15, R20, UR5, R236 ;  /* 0x00000005140f7c23 */ /* 0x000fe200080100ec */
[----:B------:R-:W-:Y:S01]  /*6770*/  MUFU.TANH R217, R44 ;  /* 0x0000002c00d97308 */ /* 0x000fe20000002400 */
[--C-:B------:R-:W-:Y:S03]  /*6780*/  FFMA.FTZ R4, R4, UR7, -R9.reuse ;  /* 0x0000000704047c23 */ /* 0x100fe60008010809 */
[----:B------:R-:W-:Y:S02]  /*6790*/  @!P0 FSEL R15, R15, -INF , !P1 ;  /* 0xff8000000f0f8808 */ /* 0x000fe40004800000 */
[----:B------:R-:W-:Y:S02]  /*67a0*/  @!P0 ISETP.GE.AND P1, PT, R21, R0, PT ;  /* 0x000000001500820c */ /* 0x000fe40003f26270 */
[----:B------:R-:W4:Y:S02]  /*67b0*/  LDL R21, [R1+0x84] ;  /* 0x0000840001157983 */ /* 0x000f240000100800 */
[----:B------:R1:W-:Y:S01]  /*67c0*/  MUFU.EX2 R211, R4 ;  /* 0x0000000400d37308 */ /* 0x0003e20000000800 */
[----:B------:R-:W-:Y:S09]  /*67d0*/  FFMA.FTZ R15, R15, UR7, -R9 ;  /* 0x000000070f0f7c23 */ /* 0x000ff20008010809 */
[----:B------:R-:W-:Y:S10]  /*67e0*/  MUFU.EX2 R210, R15 ;  /* 0x0000000f00d27308 */ /* 0x000ff40000000800 */
[----:B------:R-:W4:Y:S01]  /*67f0*/  MUFU.TANH R201, R38 ;  /* 0x0000002600c97308 */ /* 0x000f220000002400 */
[----:B-1----:R-:W-:Y:S02]  /*6800*/  FFMA.FTZ R4, R20, UR5, R252 ;  /* 0x0000000514047c23 */ /* 0x002fe400080100fc */
[----:B------:R-:W4:Y:S03]  /*6810*/  LDL R20, [R1+0xc4] ;  /* 0x0000c40001147983 */ /* 0x000f260000100800 */
[----:B------:R-:W-:Y:S04]  /*6820*/  @!P0 FSEL R4, R4, -INF , !P1 ;  /* 0xff80000004048808 */ /* 0x000fe80004800000 */
[----:B------:R-:W-:Y:S01]  /*6830*/  MUFU.TANH R216, R45 ;  /* 0x0000002d00d87308 */ /* 0x000fe20000002400 */
[--C-:B------:R-:W-:Y:S09]  /*6840*/  FFMA.FTZ R4, R4, UR7, -R8.reuse ;  /* 0x0000000704047c23 */ /* 0x100ff20008010808 */
[----:B------:R-:W-:Y:S10]  /*6850*/  MUFU.EX2 R232, R4 ;  /* 0x0000000400e87308 */ /* 0x000ff40000000800 */
[----:B------:R-:W-:Y:S10]  /*6860*/  MUFU.TANH R238, R47 ;  /* 0x0000002f00ee7308 */ /* 0x000ff40000002400 */
[----:B------:R-:W1:Y:S10]  /*6870*/  MUFU.TANH R241, R42 ;  /* 0x0000002a00f17308 */ /* 0x000e740000002400 */
[----:B------:R-:W-:Y:S10]  /*6880*/  MUFU.TANH R77, R49 ;  /* 0x00000031004d7308 */ /* 0x000ff40000002400 */
[----:B------:R-:W-:Y:S10]  /*6890*/  MUFU.TANH R174, R50 ;  /* 0x0000003200ae7308 */ /* 0x000ff40000002400 */
[----:B------:R-:W1:Y:S10]  /*68a0*/  MUFU.TANH R239, R46 ;  /* 0x0000002e00ef7308 */ /* 0x000e740000002400 */
[----:B------:R-:W-:Y:S01]  /*68b0*/  MUFU.TANH R173, R51 ;  /* 0x0000003300ad7308 */ /* 0x000fe20000002400 */
[C---:B------:R-:W-:Y:S01]  /*68c0*/  FFMA.FTZ R5, R25.reuse, UR5, R235 ;  /* 0x0000000519057c23 */ /* 0x040fe200080100eb */
[----:B------:R-:W-:Y:S01]  /*68d0*/  FFMA.FTZ R16, R25, UR5, R251 ;  /* 0x0000000519107c23 */ /* 0x000fe200080100fb */
[C---:B--2---:R-:W-:Y:S02]  /*68e0*/  @!P0 ISETP.GE.AND P1, PT, R24.reuse, R10, PT ;  /* 0x0000000a1800820c */ /* 0x044fe40003f26270 */
[----:B------:R-:W-:Y:S02]  /*68f0*/  @!P0 ISETP.GE.AND P2, PT, R24, R0, PT ;  /* 0x000000001800820c */ /* 0x000fe40003f46270 */
[----:B------:R-:W-:Y:S02]  /*6900*/  @!P0 FSEL R5, R5, -INF , !P1 ;  /* 0xff80000005058808 */ /* 0x000fe40004800000 */
[----:B------:R-:W-:Y:S02]  /*6910*/  @!P0 FSEL R16, R16, -INF , !P2 ;  /* 0xff80000010108808 */ /* 0x000fe40005000000 */
[-C--:B------:R-:W-:Y:S01]  /*6920*/  @!P0 ISETP.GE.AND P2, PT, R24, R13.reuse, PT ;  /* 0x0000000d1800820c */ /* 0x080fe20003f46270 */
[----:B------:R-:W-:Y:S02]  /*6930*/  FFMA.FTZ R5, R5, UR7, -R9 ;  /* 0x0000000705057c23 */ /* 0x000fe40008010809 */
[----:B------:R-:W-:Y:S02]  /*6940*/  FFMA.FTZ R16, R16, UR7, -R8 ;  /* 0x0000000710107c23 */ /* 0x000fe40008010808 */
[----:B------:R-:W-:Y:S10]  /*6950*/  MUFU.EX2 R207, R5 ;  /* 0x0000000500cf7308 */ /* 0x000ff40000000800 */
[----:B------:R2:W-:Y:S02]  /*6960*/  MUFU.EX2 R231, R16 ;  /* 0x0000001000e77308 */ /* 0x0005e40000000800 */
[----:B--2---:R-:W-:Y:S05]  /*6970*/  FFMA.FTZ R16, R25, UR5, R205 ;  /* 0x0000000519107c23 */ /* 0x004fea00080100cd */
[----:B------:R-:W-:Y:S05]  /*6980*/  @!P0 FSEL R16, R16, -INF , !P2 ;  /* 0xff80000010108808 */ /* 0x000fea0005000000 */
[----:B------:R-:W-:Y:S04]  /*6990*/  FFMA.FTZ R16, R16, UR7, -R11 ;  /* 0x0000000710107c23 */ /* 0x000fe8000801080b */
[----:B------:R2:W-:Y:S02]  /*69a0*/  MUFU.EX2 R164, R16 ;  /* 0x0000001000a47308 */ /* 0x0005e40000000800 */
[----:B--2---:R-:W2:Y:S01]  /*69b0*/  LDL R16, [R1+0x60] ;  /* 0x0000600001107983 */ /* 0x004ea20000100800 */
[-C--:B---3--:R-:W-:Y:S02]  /*69c0*/  @!P0 ISETP.GE.AND P2, PT, R22, R13.reuse, PT ;  /* 0x0000000d1600820c */ /* 0x088fe40003f46270 */
[C---:B----4-:R-:W-:Y:S01]  /*69d0*/  @!P0 ISETP.GE.AND P1, PT, R19.reuse, R10, PT ;  /* 0x0000000a1300820c */ /* 0x050fe20003f26270 */
[C---:B------:R-:W-:Y:S01]  /*69e0*/  FFMA.FTZ R4, R18.reuse, UR5, R233 ;  /* 0x0000000512047c23 */ /* 0x040fe200080100e9 */
[----:B------:R-:W-:Y:S04]  /*69f0*/  FFMA.FTZ R15, R18, UR5, R250 ;  /* 0x00000005120f7c23 */ /* 0x000fe800080100fa */
[----:B------:R-:W-:Y:S02]  /*6a00*/  @!P0 FSEL R4, R4, -INF , !P1 ;  /* 0xff80000004048808 */ /* 0x000fe40004800000 */
[----:B------:R-:W-:Y:S03]  /*6a10*/  @!P0 ISETP.GE.AND P1, PT, R19, R0, PT ;  /* 0x000000001300820c */ /* 0x000fe60003f26270 */
[----:B------:R-:W-:Y:S01]  /*6a20*/  FFMA.FTZ R17, R4, UR7, -R9 ;  /* 0x0000000704117c23 */ /* 0x000fe20008010809 */
[----:B------:R-:W-:Y:S01]  /*6a30*/  @!P0 FSEL R15, R15, -INF , !P1 ;  /* 0xff8000000f0f8808 */ /* 0x000fe20004800000 */
[----:B------:R-:W3:Y:S01]  /*6a40*/  LDSM.16.M88.4 R4, [R188+0x1800] ;  /* 0x00180000bc04783b */ /* 0x000ee20000000200 */
[-C--:B------:R-:W-:Y:S01]  /*6a50*/  @!P0 ISETP.GE.AND P1, PT, R24, R14.reuse, PT ;  /* 0x0000000e1800820c */ /* 0x080fe20003f26270 */
[----:B------:R4:W-:Y:S02]  /*6a60*/  MUFU.EX2 R206, R17 ;  /* 0x0000001100ce7308 */ /* 0x0009e40000000800 */
[----:B------:R-:W-:Y:S08]  /*6a70*/  FFMA.FTZ R15, R15, UR7, -R8 ;  /* 0x000000070f0f7c23 */ /* 0x000ff00008010808 */
[----:B------:R1:W-:Y:S01]  /*6a80*/  MUFU.EX2 R230, R15 ;  /* 0x0000000f00e67308 */ /* 0x0003e20000000800 */
[C---:B----4-:R-:W-:Y:S01]  /*6a90*/  FFMA.FTZ R17, R18.reuse, UR5, R85 ;  /* 0x0000000512117c23 */ /* 0x050fe20008010055 */
[----:B-1----:R-:W-:Y:S05]  /*6aa0*/  FFMA.FTZ R15, R25, UR5, R86 ;  /* 0x00000005190f7c23 */ /* 0x002fea0008010056 */
[----:B------:R-:W-:Y:S02]  /*6ab0*/  @!P0 FSEL R15, R15, -INF , !P1 ;  /* 0xff8000000f0f8808 */ /* 0x000fe40004800000 */
[-C--:B------:R-:W-:Y:S03]  /*6ac0*/  @!P0 ISETP.GE.AND P1, PT, R19, R14.reuse, PT ;  /* 0x0000000e1300820c */ /* 0x080fe60003f26270 */
[--C-:B------:R-:W-:Y:S01]  /*6ad0*/  FFMA.FTZ R15, R15, UR7, -R12.reuse ;  /* 0x000000070f0f7c23 */ /* 0x100fe2000801080c */
[----:B------:R-:W-:Y:S02]  /*6ae0*/  @!P0 FSEL R17, R17, -INF , !P1 ;  /* 0xff80000011118808 */ /* 0x000fe40004800000 */
[-C--:B------:R-:W-:Y:S01]  /*6af0*/  @!P0 ISETP.GE.AND P1, PT, R19, R13.reuse, PT ;  /* 0x0000000d1300820c */ /* 0x080fe20003f26270 */
[----:B------:R1:W-:Y:S01]  /*6b00*/  MUFU.EX2 R88, R15 ;  /* 0x0000000f00587308 */ /* 0x0003e20000000800 */
[----:B------:R-:W4:Y:S01]  /*6b10*/  LDL R19, [R1+0xc8] ;  /* 0x0000c80001137983 */ /* 0x000f220000100800 */
[----:B------:R-:W-:Y:S01]  /*6b20*/  FFMA.FTZ R17, R17, UR7, -R12 ;  /* 0x0000000711117c23 */ /* 0x000fe2000801080c */
[-C--:B---3--:R-:W-:Y:S07]  /*6b30*/  HMMA.16816.F32 R52, R176, R4.reuse, R52 ;  /* 0x00000004b034723c */ /* 0x088fee0000001834 */
[----:B------:R3:W-:Y:S01]  /*6b40*/  MUFU.EX2 R87, R17 ;  /* 0x0000001100577308 */ /* 0x0007e20000000800 */
[C---:B------:R-:W-:Y:S06]  /*6b50*/  HMMA.16816.F32 R56, R136.reuse, R4, R56 ;  /* 0x000000048838723c */ /* 0x040fec0000001838 */
[-C--:B------:R-:W-:Y:S05]  /*6b60*/  HMMA.16816.F32 R60, R136, R6.reuse, R60 ;  /* 0x00000006883c723c */ /* 0x080fea000000183c */
[----:B-1----:R-:W-:Y:S01]  /*6b70*/  FFMA.FTZ R15, R18, UR5, R204 ;  /* 0x00000005120f7c23 */ /* 0x002fe200080100cc */
[----:B------:R-:W-:Y:S01]  /*6b80*/  FFMA.FTZ R5, R20, UR5, R81 ;  /* 0x0000000514057c23 */ /* 0x000fe20008010051 */
[----:B------:R-:W2:Y:S01]  /*6b90*/  LDL R18, [R1+0x5c] ;  /* 0x00005c0001127983 */ /* 0x000ea20000100800 */
[----:B------:R-:W-:Y:S03]  /*6ba0*/  HMMA.16816.F32 R64, R176, R6, R64 ;  /* 0x00000006b040723c */ /* 0x000fe60000001840 */
[----:B---3--:R-:W3:Y:S01]  /*6bb0*/  LDL R17, [R1+0xcc] ;  /* 0x0000cc0001117983 */ /* 0x008ee20000100800 */
        /* <DEDUP_REMOVED lines=18> */
[----:B------:R-:W-:Y:S01]  /*6ce0*/  MUFU.TANH R71, R53 ;  /* 0x0000003500477308 */ /* 0x000fe20000002400 */
[----:B------:R-:W-:Y:S01]  /*6cf0*/  FMUL.FTZ R66, R66, UR6 ;  /* 0x0000000642427c20 */ /* 0x000fe20008410000 */
[----:B------:R-:W-:Y:S01]  /*6d00*/  FMUL.FTZ R65, R65, UR6 ;  /* 0x0000000641417c20 */ /* 0x000fe20008410000 */
[----:B------:R-:W-:Y:S07]  /*6d10*/  FMUL.FTZ R67, R67, UR6 ;  /* 0x0000000643437c20 */ /* 0x000fee0008410000 */
[----:B------:R-:W-:Y:S01]  /*6d20*/  MUFU.TANH R170, R54 ;  /* 0x0000003600aa7308 */ /* 0x000fe20000002400 */
[----:B-1----:R-:W-:Y:S05]  /*6d30*/  FFMA.FTZ R15, R23, UR5, R82 ;  /* 0x00000005170f7c23 */ /* 0x002fea0008010052 */
[----:B------:R-:W-:Y:S02]  /*6d40*/  @!P0 FSEL R15, R15, -INF , !P1 ;  /* 0xff8000000f0f8808 */ /* 0x000fe40004800000 */
[----:B------:R-:W-:Y:S02]  /*6d50*/  @!P0 ISETP.GE.AND P1, PT, R21, R14, PT ;  /* 0x0000000e1500820c */ /* 0x000fe40003f26270 */
[----:B------:R-:W-:Y:S01]  /*6d60*/  MUFU.TANH R169, R55 ;  /* 0x0000003700a97308 */ /* 0x000fe20000002400 */
[--C-:B------:R-:W-:Y:S01]  /*6d70*/  FFMA.FTZ R4, R15, UR7, -R12.reuse ;  /* 0x000000070f047c23 */ /* 0x100fe2000801080c */
[----:B------:R-:W-:Y:S01]  /*6d80*/  @!P0 FSEL R5, R5, -INF , !P1 ;  /* 0xff80000005058808 */ /* 0x000fe20004800000 */
[----:B------:R-:W-:Y:S01]  /*6d90*/  FFMA.FTZ R15, R23, UR5, R201 ;  /* 0x00000005170f7c23 */ /* 0x000fe200080100c9 */
[-C--:B------:R-:W-:Y:S06]  /*6da0*/  @!P0 ISETP.GE.AND P1, PT, R21, R13.reuse, PT ;  /* 0x0000000d1500820c */ /* 0x080fec0003f26270 */
[----:B------:R1:W-:Y:S01]  /*6db0*/  MUFU.EX2 R84, R4 ;  /* 0x0000000400547308 */ /* 0x0003e20000000800 */
[----:B------:R-:W-:Y:S01]  /*6dc0*/  FFMA.FTZ R5, R5, UR7, -R12 ;  /* 0x0000000705057c23 */ /* 0x000fe2000801080c */
[----:B------:R-:W-:Y:S02]  /*6dd0*/  @!P0 FSEL R15, R15, -INF , !P2 ;  /* 0xff8000000f0f8808 */ /* 0x000fe40005000000 */
[----:B------:R-:W-:Y:S03]  /*6de0*/  @!P0 ISETP.GE.AND P2, PT, R22, R0, PT ;  /* 0x000000001600820c */ /* 0x000fe60003f46270 */
[--C-:B------:R-:W-:Y:S03]  /*6df0*/  FFMA.FTZ R15, R15, UR7, -R11.reuse ;  /* 0x000000070f0f7c23 */ /* 0x100fe6000801080b */
[----:B------:R1:W-:Y:S10]  /*6e00*/  MUFU.EX2 R83, R5 ;  /* 0x0000000500537308 */ /* 0x0003f40000000800 */
[----:B------:R1:W-:Y:S02]  /*6e10*/  MUFU.EX2 R162, R15 ;  /* 0x0000000f00a27308 */ /* 0x0003e40000000800 */
[----:B-1----:R-:W-:Y:S05]  /*6e20*/  FFMA.FTZ R4, R20, UR5, R200 ;  /* 0x0000000514047c23 */ /* 0x002fea00080100c8 */
[----:B------:R-:W-:Y:S02]  /*6e30*/  @!P0 FSEL R4, R4, -INF , !P1 ;  /* 0xff80000004048808 */ /* 0x000fe40004800000 */
[-C--:B------:R-:W-:Y:S01]  /*6e40*/  @!P0 ISETP.GE.AND P1, PT, R22, R10.reuse, PT ;  /* 0x0000000a1600820c */ /* 0x080fe20003f26270 */
[----:B------:R-:W-:Y:S01]  /*6e50*/  FFMA.FTZ R5, R20, UR5, R222 ;  /* 0x0000000514057c23 */ /* 0x000fe200080100de */
[----:B------:R-:W3:Y:S01]  /*6e60*/  LDL R22, [R1+0xd0] ;  /* 0x0000d00001167983 */ /* 0x000ee20000100800 */
[----:B------:R-:W-:Y:S01]  /*6e70*/  FFMA.FTZ R4, R4, UR7, -R11 ;  /* 0x0000000704047c23 */ /* 0x000fe2000801080b */
[----:B------:R-:W-:Y:S01]  /*6e80*/  MUFU.TANH R202, R56 ;  /* 0x0000003800ca7308 */ /* 0x000fe20000002400 */
[----:B------:R-:W-:Y:S09]  /*6e90*/  FFMA.FTZ R15, R23, UR5, R241 ;  /* 0x00000005170f7c23 */ /* 0x000ff200080100f1 */
[----:B------:R1:W-:Y:S01]  /*6ea0*/  MUFU.EX2 R161, R4 ;  /* 0x0000000400a17308 */ /* 0x0003e20000000800 */
[----:B------:R-:W-:Y:S05]  /*6eb0*/  @!P0 FSEL R15, R15, -INF , !P2 ;  /* 0xff8000000f0f8808 */ /* 0x000fea0005000000 */
[----:B------:R-:W-:Y:S04]  /*6ec0*/  FFMA.FTZ R15, R15, UR7, -R8 ;  /* 0x000000070f0f7c23 */ /* 0x000fe80008010808 */
[----:B------:R-:W-:Y:S10]  /*6ed0*/  MUFU.TANH R203, R57 ;  /* 0x0000003900cb7308 */ /* 0x000ff40000002400 */
[----:B------:R1:W-:Y:S02]  /*6ee0*/  MUFU.EX2 R213, R15 ;  /* 0x0000000f00d57308 */ /* 0x0003e40000000800 */
[----:B-1----:R-:W-:Y:S02]  /*6ef0*/  FFMA.FTZ R4, R23, UR5, R223 ;  /* 0x0000000517047c23 */ /* 0x002fe400080100df */
[----:B------:R-:W3:Y:S03]  /*6f00*/  LDL R23, [R1+0x88] ;  /* 0x0000880001177983 */ /* 0x000ee60000100800 */
[----:B------:R-:W-:Y:S02]  /*6f10*/  @!P0 FSEL R4, R4, -INF , !P1 ;  /* 0xff80000004048808 */ /* 0x000fe40004800000 */
[----:B------:R-:W-:Y:S01]  /*6f20*/  @!P0 ISETP.GE.AND P1, PT, R21, R10, PT ;  /* 0x0000000a1500820c */ /* 0x000fe20003f26270 */
[----:B------:R-:W-:Y:S02]  /*6f30*/  MUFU.TANH R199, R60 ;  /* 0x0000003c00c77308 */ /* 0x000fe40000002400 */
[--C-:B------:R-:W-:Y:S01]  /*6f40*/  FFMA.FTZ R4, R4, UR7, -R9.reuse ;  /* 0x0000000704047c23 */ /* 0x100fe20008010809 */
[----:B------:R-:W-:Y:S02]  /*6f50*/  @!P0 FSEL R5, R5, -INF , !P1 ;  /* 0xff80000005058808 */ /* 0x000fe40004800000 */
[----:B------:R-:W-:Y:S02]  /*6f60*/  @!P0 ISETP.GE.AND P1, PT, R21, R0, PT ;  /* 0x000000001500820c */ /* 0x000fe40003f26270 */
[----:B------:R-:W3:Y:S03]  /*6f70*/  LDL R21, [R1+0x8c] ;  /* 0x00008c0001157983 */ /* 0x000ee60000100800 */
[----:B------:R1:W-:Y:S01]  /*6f80*/  MUFU.EX2 R182, R4 ;  /* 0x0000000400b67308 */ /* 0x0003e20000000800 */
[----:B------:R-:W-:Y:S01]  /*6f90*/  FFMA.FTZ R5, R5, UR7, -R9 ;  /* 0x0000000705057c23 */ /* 0x000fe20008010809 */
[----:B------:R-:W3:Y:S08]  /*6fa0*/  LDL R15, [R1+0x90] ;  /* 0x00009000010f7983 */ /* 0x000ef00000100800 */
[----:B------:R-:W-:Y:S10]  /*6fb0*/  MUFU.EX2 R181, R5 ;  /* 0x0000000500b57308 */ /* 0x000ff40000000800 */
[----:B------:R-:W3:Y:S01]  /*6fc0*/  MUFU.TANH R227, R58 ;  /* 0x0000003a00e37308 */ /* 0x000ee20000002400 */
[----:B-1----:R-:W-:Y:S02]  /*6fd0*/  FFMA.FTZ R4, R20, UR5, R240 ;  /* 0x0000000514047c23 */ /* 0x002fe400080100f0 */
[----:B------:R-:W3:Y:S03]  /*6fe0*/  LDL R20, [R1+0xd4] ;  /* 0x0000d40001147983 */ /* 0x000ee60000100800 */
[----:B------:R-:W-:Y:S04]  /*6ff0*/  @!P0 FSEL R4, R4, -INF , !P1 ;  /* 0xff80000004048808 */ /* 0x000fe80004800000 */
[----:B------:R-:W1:Y:S01]  /*7000*/  MUFU.TANH R226, R59 ;  /* 0x0000003b00e27308 */ /* 0x000e620000002400 */
[----:B------:R-:W-:Y:S09]  /*7010*/  FFMA.FTZ R4, R4, UR7, -R8 ;  /* 0x0000000704047c23 */ /* 0x000ff20008010808 */
[----:B------:R4:W-:Y:S10]  /*7020*/  MUFU.EX2 R212, R4 ;  /* 0x0000000400d47308 */ /* 0x0009f40000000800 */
[----:B------:R-:W1:Y:S10]  /*7030*/  MUFU.TANH R198, R61 ;  /* 0x0000003d00c67308 */ /* 0x000e740000002400 */
[----:B------:R-:W1:Y:S10]  /*7040*/  MUFU.TANH R70, R64 ;  /* 0x0000004000467308 */ /* 0x000e740000002400 */
[----:B------:R-:W-:Y:S10]  /*7050*/  MUFU.TANH R160, R66 ;  /* 0x0000004200a07308 */ /* 0x000ff40000002400 */
[----:B------:R-:W-:Y:S10]  /*7060*/  MUFU.TANH R221, R62 ;  /* 0x0000003e00dd7308 */ /* 0x000ff40000002400 */
[----:B------:R-:W1:Y:S10]  /*7070*/  MUFU.TANH R69, R65 ;  /* 0x0000004100457308 */ /* 0x000e740000002400 */
[----:B------:R-:W1:Y:S10]  /*7080*/  MUFU.TANH R159, R67 ;  /* 0x00000043009f7308 */ /* 0x000e740000002400 */
[----:B------:R-:W1:Y:S01]  /*7090*/  MUFU.TANH R220, R63 ;  /* 0x0000003f00dc7308 */ /* 0x000e620000002400 */
[C---:B----4-:R-:W-:Y:S01]  /*70a0*/  FFMA.FTZ R4, R19.reuse, UR5, R217 ;  /* 0x0000000513047c23 */ /* 0x050fe200080100d9 */
[----:B------:R-:W-:Y:S01]  /*70b0*/  FFMA.FTZ R6, R19, UR5, R239 ;  /* 0x0000000513067c23 */ /* 0x000fe200080100ef */
[C---:B--2---:R-:W-:Y:S02]  /*70c0*/  @!P0 ISETP.GE.AND P1, PT, R18.reuse, R10, PT ;  /* 0x0000000a1200820c */ /* 0x044fe40003f26270 */
[----:B------:R-:W-:Y:S02]  /*70d0*/  @!P0 ISETP.GE.AND P2, PT, R18, R0, PT ;  /* 0x000000001200820c */ /* 0x000fe40003f46270 */
[----:B------:R-:W-:Y:S01]  /*70e0*/  @!P0 FSEL R4, R4, -INF , !P1 ;  /* 0xff80000004048808 */ /* 0x000fe20004800000 */
[----:B---3--:R-:W-:Y:S01]  /*70f0*/  FFMA.FTZ R5, R17, UR5, R216 ;  /* 0x0000000511057c23 */ /* 0x008fe200080100d8 */
[----:B------:R-:W-:Y:S02]  /*7100*/  @!P0 ISETP.GE.AND P1, PT, R16, R10, PT ;  /* 0x0000000a1000820c */ /* 0x000fe40003f26270 */
[----:B------:R-:W-:Y:S01]  /*7110*/  @!P0 FSEL R6, R6, -INF , !P2 ;  /* 0xff80000006068808 */ /* 0x000fe20005000000 */
[--C-:B------:R-:W-:Y:S01]  /*7120*/  FFMA.FTZ R4, R4, UR7, -R9.reuse ;  /* 0x0000000704047c23 */ /* 0x100fe20008010809 */
[----:B------:R-:W-:Y:S02]  /*7130*/  @!P0 FSEL R5, R5, -INF , !P1 ;  /* 0xff80000005058808 */ /* 0x000fe40004800000 */
[----:B------:R-:W-:Y:S01]  /*7140*/  @!P0 ISETP.GE.AND P1, PT, R16, R0, PT ;  /* 0x000000001000820c */ /* 0x000fe20003f26270 */
[----:B------:R2:W-:Y:S01]  /*7150*/  MUFU.EX2 R172, R4 ;  /* 0x0000000400ac7308 */ /* 0x0005e20000000800 */
[----:B------:R-:W-:Y:S01]  /*7160*/  FFMA.FTZ R6, R6, UR7, -R8 ;  /* 0x0000000706067c23 */ /* 0x000fe20008010808 */
[----:B------:R-:W-:Y:S08]  /*7170*/  FFMA.FTZ R5, R5, UR7, -R9 ;  /* 0x0000000705057c23 */ /* 0x000ff00008010809 */
[----:B------:R3:W-:Y:S10]  /*7180*/  MUFU.EX2 R171, R5 ;  /* 0x0000000500ab7308 */ /* 0x0007f40000000800 */
[----:B------:R-:W-:Y:S01]  /*7190*/  MUFU.EX2 R209, R6 ;  /* 0x0000000600d17308 */ /* 0x000fe20000000800 */
[----:B--2---:R-:W-:Y:S05]  /*71a0*/  FFMA.FTZ R4, R17, UR5, R238 ;  /* 0x0000000511047c23 */ /* 0x004fea00080100ee */
[----:B------:R-:W-:Y:S02]  /*71b0*/  @!P0 FSEL R4, R4, -INF , !P1 ;  /* 0xff80000004048808 */ /* 0x000fe40004800000 */
[-C--:B------:R-:W-:Y:S01]  /*71c0*/  @!P0 ISETP.GE.AND P1, PT, R18, R14.reuse, PT ;  /* 0x0000000e1200820c */ /* 0x080fe20003f26270 */
[----:B---3--:R-:W-:Y:S02]  /*71d0*/  FFMA.FTZ R5, R19, UR5, R78 ;  /* 0x0000000513057c23 */ /* 0x008fe4000801004e */
[----:B------:R-:W-:Y:S03]  /*71e0*/  FFMA.FTZ R4, R4, UR7, -R8 ;  /* 0x0000000704047c23 */ /* 0x000fe60008010808 */
[----:B------:R-:W-:Y:S01]  /*71f0*/  @!P0 FSEL R5, R5, -INF , !P1 ;  /* 0xff80000005058808 */ /* 0x000fe20004800000 */
[----:B------:R2:W-:Y:S01]  /*7200*/  MUFU.EX2 R208, R4 ;  /* 0x0000000400d07308 */ /* 0x0005e20000000800 */
[-C--:B------:R-:W-:Y:S03]  /*7210*/  @!P0 ISETP.GE.AND P1, PT, R16, R14.reuse, PT ;  /* 0x0000000e1000820c */ /* 0x080fe60003f26270 */
[----:B------:R-:W-:Y:S06]  /*7220*/  FFMA.FTZ R5, R5, UR7, -R12 ;  /* 0x0000000705057c23 */ /* 0x000fec000801080c */
[----:B------:R3:W-:Y:S01]  /*7230*/  MUFU.EX2 R80, R5 ;  /* 0x0000000500507308 */ /* 0x0007e20000000800 */
[----:B--2---:R-:W-:Y:S05]  /*7240*/  FFMA.FTZ R4, R17, UR5, R77 ;  /* 0x0000000511047c23 */ /* 0x004fea000801004d */
[----:B------:R-:W-:Y:S02]  /*7250*/  @!P0 FSEL R4, R4, -INF , !P1 ;  /* 0xff80000004048808 */ /* 0x000fe40004800000 */
[-C--:B------:R-:W-:Y:S01]  /*7260*/  @!P0 ISETP.GE.AND P1, PT, R18, R13.reuse, PT ;  /* 0x0000000d1200820c */ /* 0x080fe20003f26270 */
[----:B---3--:R-:W-:Y:S01]  /*7270*/  FFMA.FTZ R5, R19, UR5, R174 ;  /* 0x0000000513057c23 */ /* 0x008fe200080100ae */
[----:B------:R-:W2:Y:S01]  /*7280*/  LDL R18, [R1+0x94] ;  /* 0x0000940001127983 */ /* 0x000ea20000100800 */
[----:B------:R-:W-:Y:S03]  /*7290*/  FFMA.FTZ R4, R4, UR7, -R12 ;  /* 0x0000000704047c23 */ /* 0x000fe6000801080c */
[----:B------:R-:W3:Y:S01]  /*72a0*/  LDL R19, [R1+0x14] ;  /* 0x0000140001137983 */ /* 0x000ee20000100800 */
[----:B------:R4:W3:Y:S01]  /*72b0*/  MUFU.EX2 R79, R4 ;  /* 0x00000004004f7308 */ /* 0x0008e20000000800 */
[----:B------:R-:W-:Y:S01]  /*72c0*/  @!P0 FSEL R5, R5, -INF , !P1 ;  /* 0xff80000005058808 */ /* 0x000fe20004800000 */
[----:B------:R-:W-:Y:S01]  /*72d0*/  FFMA.FTZ R7, R22, UR5, R227 ;  /* 0x0000000516077c23 */ /* 0x000fe200080100e3 */
[-C--:B------:R-:W-:Y:S02]  /*72e0*/  @!P0 ISETP.GE.AND P1, PT, R16, R13.reuse, PT ;  /* 0x0000000d1000820c */ /* 0x080fe40003f26270 */
[----:B------:R-:W3:Y:S01]  /*72f0*/  LDL R16, [R1+0x98] ;  /* 0x0000980001107983 */ /* 0x000ee20000100800 */
[----:B------:R-:W-:Y:S04]  /*7300*/  FFMA.FTZ R5, R5, UR7, -R11 ;  /* 0x0000000705057c23 */ /* 0x000fe8000801080b */
[----:B------:R1:W-:Y:S01]  /*7310*/  MUFU.EX2 R158, R5 ;  /* 0x00000005009e7308 */ /* 0x0003e20000000800 */
[----:B----4-:R-:W-:Y:S02]  /*7320*/  FFMA.FTZ R4, R17, UR5, R173 ;  /* 0x0000000511047c23 */ /* 0x010fe400080100ad */
[----:B------:R-:W4:Y:S03]  /*7330*/  LDL R17, [R1+0x9c] ;  /* 0x00009c0001117983 */ /* 0x000f260000100800 */
[----:B------:R-:W-:Y:S01]  /*7340*/  @!P0 FSEL R4, R4, -INF , !P1 ;  /* 0xff80000004048808 */ /* 0x000fe20004800000 */
[----:B-1----:R-:W-:Y:S04]  /*7350*/  FFMA.FTZ R5, R22, UR5, R72 ;  /* 0x0000000516057c23 */ /* 0x002fe80008010048 */
[----:B------:R-:W-:Y:S01]  /*7360*/  FFMA.FTZ R4, R4, UR7, -R11 ;  /* 0x0000000704047c23 */ /* 0x000fe2000801080b */
[C---:B------:R-:W-:Y:S03]  /*7370*/  @!P0 ISETP.GE.AND P1, PT, R23.reuse, R14, PT ;  /* 0x0000000e1700820c */ /* 0x040fe60003f26270 */
[----:B------:R-:W1:Y:S01]  /*7380*/  MUFU.EX2 R157, R4 ;  /* 0x00000004009d7308 */ /* 0x000e620000000800 */
[----:B------:R-:W-:Y:S02]  /*7390*/  @!P0 ISETP.GE.AND P4, PT, R23, R10, PT ;  /* 0x0000000a1700820c */ /* 0x000fe40003f86270 */
[----:B------:R-:W-:Y:S05]  /*73a0*/  @!P0 FSEL R5, R5, -INF , !P1 ;  /* 0xff80000005058808 */ /* 0x000fea0004800000 */
[----:B------:R-:W-:Y:S01]  /*73b0*/  FFMA.FTZ R5, R5, UR7, -R12 ;  /* 0x0000000705057c23 */ /* 0x000fe2000801080c */
[C---:B------:R-:W-:Y:S03]  /*73c0*/  @!P0 ISETP.GE.AND P1, PT, R21.reuse, R14, PT ;  /* 0x0000000e1500820c */ /* 0x040fe60003f26270 */
[----:B------:R1:W-:Y:S01]  /*73d0*/  MUFU.EX2 R76, R5 ;  /* 0x00000005004c7308 */ /* 0x0003e20000000800 */
[----:B------:R-:W-:Y:S02]  /*73e0*/  @!P0 ISETP.GE.AND P3, PT, R21, R10, PT ;  /* 0x0000000a1500820c */ /* 0x000fe40003f66270 */
[----:B------:R-:W-:Y:S01]  /*73f0*/  @!P0 ISETP.GE.AND P5, PT, R15, R14, PT ;  /* 0x0000000e0f00820c */ /* 0x000fe20003fa6270 */
[----:B-1----:R-:W-:Y:S01]  /*7400*/  FFMA.FTZ R5, R22, UR5, R170 ;  /* 0x0000000516057c23 */ /* 0x002fe200080100aa */
[C---:B------:R-:W-:Y:S01]  /*7410*/  FFMA.FTZ R4, R20.reuse, UR5, R71 ;  /* 0x0000000514047c23 */ /* 0x040fe20008010047 */
[----:B------:R-:W-:Y:S04]  /*7420*/  FFMA.FTZ R6, R20, UR5, R226 ;  /* 0x0000000514067c23 */ /* 0x000fe800080100e2 */
[----:B------:R-:W-:Y:S02]  /*7430*/  @!P0 FSEL R4, R4, -INF , !P1 ;  /* 0xff80000004048808 */ /* 0x000fe40004800000 */
[-C--:B------:R-:W-:Y:S03]  /*7440*/  @!P0 ISETP.GE.AND P1, PT, R23, R13.reuse, PT ;  /* 0x0000000d1700820c */ /* 0x080fe60003f26270 */
[----:B------:R-:W-:Y:S01]  /*7450*/  FFMA.FTZ R4, R4, UR7, -R12 ;  /* 0x0000000704047c23 */ /* 0x000fe2000801080c */
[----:B------:R-:W-:Y:S02]  /*7460*/  @!P0 FSEL R5, R5, -INF , !P1 ;  /* 0xff80000005058808 */ /* 0x000fe40004800000 */
[-C--:B------:R-:W-:Y:S01]  /*7470*/  @!P0 ISETP.GE.AND P1, PT, R21, R13.reuse, PT ;  /* 0x0000000d1500820c */ /* 0x080fe20003f26270 */
[----:B------:R1:W4:Y:S02]  /*7480*/  MUFU.EX2 R75, R4 ;  /* 0x00000004004b7308 */ /* 0x0003240000000800 */
[----:B------:R-:W-:Y:S08]  /*7490*/  FFMA.FTZ R5, R5, UR7, -R11 ;  /* 0x0000000705057c23 */ /* 0x000ff0000801080b */
[----:B------:R1:W-:Y:S02]  /*74a0*/  MUFU.EX2 R156, R5 ;  /* 0x00000005009c7308 */ /* 0x0003e40000000800 */
[----:B-1----:R-:W-:Y:S05]  /*74b0*/  FFMA.FTZ R4, R20, UR5, R169 ;  /* 0x0000000514047c23 */ /* 0x002fea00080100a9 */
[----:B------:R-:W-:Y:S02]  /*74c0*/  @!P0 FSEL R4, R4, -INF , !P1 ;  /* 0xff80000004048808 */ /* 0x000fe40004800000 */
[----:B------:R-:W-:Y:S01]  /*74d0*/  @!P0 ISETP.GE.AND P1, PT, R15, R10, PT ;  /* 0x0000000a0f00820c */ /* 0x000fe20003f26270 */
[----:B------:R-:W-:Y:S02]  /*74e0*/  FFMA.FTZ R5, R22, UR5, R202 ;  /* 0x0000000516057c23 */ /* 0x000fe400080100ca */
[----:B------:R-:W-:Y:S03]  /*74f0*/  FFMA.FTZ R4, R4, UR7, -R11 ;  /* 0x0000000704047c23 */ /* 0x000fe6000801080b */
[----:B------:R-:W-:Y:S01]  /*7500*/  @!P0 FSEL R5, R5, -INF , !P4 ;  /* 0xff80000005058808 */ /* 0x000fe20006000000 */
[----:B------:R1:W4:Y:S01]  /*7510*/  MUFU.EX2 R155, R4 ;  /* 0x00000004009b7308 */ /* 0x0003220000000800 */
[-C--:B------:R-:W-:Y:S03]  /*7520*/  @!P0 ISETP.GE.AND P4, PT, R23, R0.reuse, PT ;  /* 0x000000001700820c */ /* 0x080fe60003f86270 */
[----:B------:R-:W-:Y:S01]  /*7530*/  FFMA.FTZ R5, R5, UR7, -R9 ;  /* 0x0000000705057c23 */ /* 0x000fe20008010809 */
[----:B------:R-:W-:Y:S05]  /*7540*/  @!P0 FSEL R7, R7, -INF , !P4 ;  /* 0xff80000007078808 */ /* 0x000fea0006000000 */
[----:B------:R-:W-:Y:S01]  /*7550*/  MUFU.EX2 R168, R5 ;  /* 0x0000000500a87308 */ /* 0x000fe20000000800 */
[----:B-1----:R-:W-:Y:S05]  /*7560*/  FFMA.FTZ R4, R20, UR5, R203 ;  /* 0x0000000514047c23 */ /* 0x002fea00080100cb */
[----:B------:R-:W-:Y:S02]  /*7570*/  @!P0 FSEL R4, R4, -INF , !P3 ;  /* 0xff80000004048808 */ /* 0x000fe40005800000 */
[----:B------:R-:W-:Y:S03]  /*7580*/  @!P0 ISETP.GE.AND P3, PT, R21, R0, PT ;  /* 0x000000001500820c */ /* 0x000fe60003f66270 */
[----:B------:R-:W-:Y:S01]  /*7590*/  FFMA.FTZ R4, R4, UR7, -R9 ;  /* 0x0000000704047c23 */ /* 0x000fe20008010809 */
[----:B------:R-:W-:Y:S02]  /*75a0*/  @!P0 FSEL R6, R6, -INF , !P3 ;  /* 0xff80000006068808 */ /* 0x000fe40005800000 */
[-C--:B------:R-:W-:Y:S01]  /*75b0*/  @!P0 ISETP.GE.AND P3, PT, R15, R13.reuse, PT ;  /* 0x0000000d0f00820c */ /* 0x080fe20003f66270 */
[----:B------:R1:W-:Y:S01]  /*75c0*/  MUFU.EX2 R167, R4 ;  /* 0x0000000400a77308 */ /* 0x0003e20000000800 */
[C---:B--2---:R-:W-:Y:S02]  /*75d0*/  @!P0 ISETP.GE.AND P6, PT, R18.reuse, R14, PT ;  /* 0x0000000e1200820c */ /* 0x044fe40003fc6270 */
[----:B------:R-:W2:Y:S01]  /*75e0*/  LDL R14, [R1+0x1c] ;  /* 0x00001c00010e7983 */ /* 0x000ea20000100800 */
[C---:B------:R-:W-:Y:S02]  /*75f0*/  @!P0 ISETP.GE.AND P2, PT, R18.reuse, R10, PT ;  /* 0x0000000a1200820c */ /* 0x040fe40003f46270 */
[----:B------:R-:W-:Y:S02]  /*7600*/  F2FP.F16.F32.PACK_AB R10, R151, R152 ;  /* 0x00000098970a723e */ /* 0x000fe400000000ff */
[----:B------:R-:W-:Y:S01]  /*7610*/  @!P0 ISETP.GE.AND P4, PT, R18, R13, PT ;  /* 0x0000000d1200820c */ /* 0x000fe20003f86270 */
[----:B------:R-:W-:Y:S01]  /*7620*/  FFMA.FTZ R13, R7, UR7, -R8 ;  /* 0x00000007070d7c23 */ /* 0x000fe20008010808 */
[----:B------:R-:W-:Y:S01]  /*7630*/  F2FP.F16.F32.PACK_AB R7, R195, R194 ;  /* 0x000000c2c307723e */ /* 0x000fe200000000ff */
[----:B---3--:R3:W-:Y:S01]  /*7640*/  STS [R19+0x1c000], R10 ;  /* 0x01c0000a13007388 */ /* 0x0087e20000000800 */
[----:B-1----:R-:W-:Y:S01]  /*7650*/  FFMA.FTZ R4, R16, UR5, R198 ;  /* 0x0000000510047c23 */ /* 0x002fe200080100c6 */
[----:B------:R1:W-:Y:S02]  /*7660*/  MUFU.EX2 R179, R13 ;  /* 0x0000000d00b37308 */ /* 0x0003e40000000800 */
[----:B------:R3:W-:Y:S02]  /*7670*/  STS [R19+0x1c400], R7 ;  /* 0x01c4000713007388 */ /* 0x0007e40000000800 */
[----:B------:R-:W-:Y:S02]  /*7680*/  @!P0 FSEL R4, R4, -INF , !P1 ;  /* 0xff80000004048808 */ /* 0x000fe40004800000 */
[-C--:B------:R-:W-:Y:S02]  /*7690*/  @!P0 ISETP.GE.AND P1, PT, R15, R0.reuse, PT ;  /* 0x000000000f00820c */ /* 0x080fe40003f26270 */
[----:B------:R-:W2:Y:S01]  /*76a0*/  LDL R15, [R1+0x28] ;  /* 0x00002800010f7983 */ /* 0x000ea20000100800 */
[----:B----4-:R-:W-:Y:S03]  /*76b0*/  FFMA.FTZ R5, R17, UR5, R199 ;  /* 0x0000000511057c23 */ /* 0x010fe600080100c7 */
[----:B-1----:R-:W4:Y:S02]  /*76c0*/  LDL R13, [R1+0x18] ;  /* 0x00001800010d7983 */ /* 0x002f240000100800 */
[----:B------:R-:W-:Y:S02]  /*76d0*/  @!P0 FSEL R5, R5, -INF , !P2 ;  /* 0xff80000005058808 */ /* 0x000fe40005000000 */
[----:B------:R-:W-:Y:S02]  /*76e0*/  @!P0 ISETP.GE.AND P2, PT, R18, R0, PT ;  /* 0x000000001200820c */ /* 0x000fe40003f46270 */
[----:B------:R-:W4:Y:S01]  /*76f0*/  LDL R18, [R1+0x2c] ;  /* 0x00002c0001127983 */ /* 0x000f220000100800 */
[----:B------:R-:W-:Y:S01]  /*7700*/  F2FP.F16.F32.PACK_AB R0, R183, R197 ;  /* 0x000000c5b700723e */ /* 0x000fe200000000ff */
[--C-:B------:R-:W-:Y:S01]  /*7710*/  FFMA.FTZ R5, R5, UR7, -R9.reuse ;  /* 0x0000000705057c23 */ /* 0x100fe20008010809 */
[----:B---3--:R-:W-:Y:S01]  /*7720*/  F2FP.F16.F32.PACK_AB R10, R228, R229 ;  /* 0x000000e5e40a723e */ /* 0x008fe200000000ff */
[----:B------:R-:W-:Y:S01]  /*7730*/  FFMA.FTZ R9, R4, UR7, -R9 ;  /* 0x0000000704097c23 */ /* 0x000fe20008010809 */
[----:B------:R-:W-:Y:S01]  /*7740*/  FFMA.FTZ R7, R6, UR7, -R8 ;  /* 0x0000000706077c23 */ /* 0x000fe20008010808 */
[----:B------:R-:W-:Y:S01]  /*7750*/  F2FP.F16.F32.PACK_AB R6, R95, R96 ;  /* 0x000000605f06723e */ /* 0x000fe200000000ff */
[----:B------:R1:W-:Y:S01]  /*7760*/  MUFU.EX2 R166, R5 ;  /* 0x0000000500a67308 */ /* 0x0003e20000000800 */
[----:B------:R-:W-:Y:S09]  /*7770*/  F2FP.F16.F32.PACK_AB R4, R175, R180 ;  /* 0x000000b4af04723e */ /* 0x000ff200000000ff */
[----:B------:R3:W-:Y:S10]  /*7780*/  MUFU.EX2 R178, R7 ;  /* 0x0000000700b27308 */ /* 0x0007f40000000800 */
[----:B------:R3:W-:Y:S01]  /*7790*/  MUFU.EX2 R165, R9 ;  /* 0x0000000900a57308 */ /* 0x0007e20000000800 */
[----:B-1----:R-:W-:Y:S05]  /*77a0*/  FFMA.FTZ R5, R17, UR5, R70 ;  /* 0x0000000511057c23 */ /* 0x002fea0008010046 */
[----:B------:R-:W-:Y:S02]  /*77b0*/  @!P0 FSEL R5, R5, -INF , !P6 ;  /* 0xff80000005058808 */ /* 0x000fe40007000000 */
[----:B---3--:R-:W-:Y:S01]  /*77c0*/  F2FP.F16.F32.PACK_AB R7, R248, R249 ;  /* 0x000000f9f807723e */ /* 0x008fe200000000ff */
[----:B------:R-:W3:Y:S04]  /*77d0*/  LDL R9, [R1+0x20] ;  /* 0x0000200001097983 */ /* 0x000ee80000100800 */
[----:B--2---:R1:W-:Y:S04]  /*77e0*/  STS [R14+0x1c000], R6 ;  /* 0x01c000060e007388 */ /* 0x0043e80000000800 */
[----:B------:R2:W-:Y:S04]  /*77f0*/  STS [R14+0x1c400], R0 ;  /* 0x01c400000e007388 */ /* 0x0005e80000000800 */
[----:B------:R2:W-:Y:S04]  /*7800*/  STS [R19+0x1e000], R10 ;  /* 0x01e0000a13007388 */ /* 0x0005e80000000800 */
[----:B------:R4:W-:Y:S01]  /*7810*/  STS [R19+0x1e400], R7 ;  /* 0x01e4000713007388 */ /* 0x0009e20000000800 */
[----:B-1----:R-:W-:Y:S02]  /*7820*/  F2FP.F16.F32.PACK_AB R6, R242, R243 ;  /* 0x000000f3f206723e */ /* 0x002fe400000000ff */
[----:B--2---:R-:W-:Y:S01]  /*7830*/  F2FP.F16.F32.PACK_AB R0, R93, R94 ;  /* 0x0000005e5d00723e */ /* 0x004fe200000000ff */
[----:B------:R-:W2:Y:S01]  /*7840*/  LDL R10, [R1+0x24] ;  /* 0x00002400010a7983 */ /* 0x000ea20000100800 */
[----:B----4-:R-:W-:Y:S05]  /*7850*/  F2FP.F16.F32.PACK_AB R7, R224, R225 ;  /* 0x000000e1e007723e */ /* 0x010fea00000000ff */
[----:B------:R1:W-:Y:S04]  /*7860*/  STS [R14+0x1e000], R7 ;  /* 0x01e000070e007388 */ /* 0x0003e80000000800 */
[----:B------:R4:W-:Y:S04]  /*7870*/  STS [R14+0x1e400], R6 ;  /* 0x01e400060e007388 */ /* 0x0009e80000000800 */
[----:B------:R4:W-:Y:S04]  /*7880*/  STS [R18+0x1c000], R0 ;  /* 0x01c0000012007388 */ /* 0x0009e80000000800 */
[----:B------:R3:W-:Y:S01]  /*7890*/  STS [R18+0x1c400], R4 ;  /* 0x01c4000412007388 */ /* 0x0007e20000000800 */
[----:B-1----:R-:W-:Y:S01]  /*78a0*/  FFMA.FTZ R7, R5, UR7, -R12 ;  /* 0x0000000705077c23 */ /* 0x002fe2000801080c */
[----:B------:R-:W-:Y:S02]  /*78b0*/  F2FP.F16.F32.PACK_AB R5, R163, R164 ;  /* 0x000000a4a305723e */ /* 0x000fe400000000ff */
[----:B----4-:R-:W4:Y:S01]  /*78c0*/  LDL R14, [R1+0x10] ;  /* 0x00001000010e7983 */ /* 0x010f220000100800 */
[----:B------:R-:W-:Y:S01]  /*78d0*/  F2FP.F16.F32.PACK_AB R6, R87, R88 ;  /* 0x000000585706723e */ /* 0x000fe200000000ff */
[----:B------:R1:W-:Y:S01]  /*78e0*/  MUFU.EX2 R74, R7 ;  /* 0x00000007004a7308 */ /* 0x0003e20000000800 */
[----:B------:R-:W-:Y:S03]  /*78f0*/  FFMA.FTZ R0, R16, UR5, R69 ;  /* 0x0000000510007c23 */ /* 0x000fe60008010045 */
[----:B------:R1:W-:Y:S01]  /*7900*/  STS [R15+0x1c000], R6 ;  /* 0x01c000060f007388 */ /* 0x0003e20000000800 */
[C---:B---3--:R-:W-:Y:S01]  /*7910*/  FFMA.FTZ R4, R17.reuse, UR5, R160 ;  /* 0x0000000511047c23 */ /* 0x048fe200080100a0 */
[----:B------:R-:W-:Y:S02]  /*7920*/  @!P0 FSEL R0, R0, -INF , !P5 ;  /* 0xff80000000008808 */ /* 0x000fe40006800000 */
[----:B------:R3:W-:Y:S02]  /*7930*/  STS [R15+0x1c400], R5 ;  /* 0x01c400050f007388 */ /* 0x0007e40000000800 */
[----:B------:R-:W-:Y:S01]  /*7940*/  @!P0 FSEL R4, R4, -INF , !P4 ;  /* 0xff80000004048808 */ /* 0x000fe20006000000 */
[----:B------:R-:W-:Y:S01]  /*7950*/  FFMA.FTZ R12, R0, UR7, -R12 ;  /* 0x00000007000c7c23 */ /* 0x000fe2000801080c */
[----:B------:R-:W-:Y:S03]  /*7960*/  FFMA.FTZ R0, R16, UR5, R159 ;  /* 0x0000000510007c23 */ /* 0x000fe6000801009f */
[--C-:B------:R-:W-:Y:S01]  /*7970*/  FFMA.FTZ R4, R4, UR7, -R11.reuse ;  /* 0x0000000704047c23 */ /* 0x100fe2000801080b */
[----:B-1----:R-:W-:Y:S01]  /*7980*/  F2FP.F16.F32.PACK_AB R7, R210, R211 ;  /* 0x000000d3d207723e */ /* 0x002fe200000000ff */
[----:B------:R-:W1:Y:S01]  /*7990*/  MUFU.EX2 R73, R12 ;  /* 0x0000000c00497308 */ /* 0x000e620000000800 */
[----:B------:R-:W-:Y:S03]  /*79a0*/  @!P0 FSEL R0, R0, -INF , !P3 ;  /* 0xff80000000008808 */ /* 0x000fe60005800000 */
[----:B------:R1:W-:Y:S02]  /*79b0*/  STS [R18+0x1e000], R7 ;  /* 0x01e0000712007388 */ /* 0x0003e40000000800 */
[----:B------:R-:W-:Y:S01]  /*79c0*/  FFMA.FTZ R11, R0, UR7, -R11 ;  /* 0x00000007000b7c23 */ /* 0x000fe2000801080b */
[----:B------:R-:W-:Y:S03]  /*79d0*/  FFMA.FTZ R0, R16, UR5, R220 ;  /* 0x0000000510007c23 */ /* 0x000fe600080100dc */
[----:B------:R1:W-:Y:S01]  /*79e0*/  MUFU.EX2 R154, R4 ;  /* 0x00000004009a7308 */ /* 0x0003e20000000800 */
[----:B------:R-:W-:Y:S02]  /*79f0*/  F2FP.F16.F32.PACK_AB R6, R232, R234 ;  /* 0x000000eae806723e */ /* 0x000fe400000000ff */
[----:B------:R-:W-:Y:S02]  /*7a00*/  @!P0 FSEL R0, R0, -INF , !P1 ;  /* 0xff80000000008808 */ /* 0x000fe40004800000 */
[----:B---3--:R-:W-:Y:S01]  /*7a10*/  F2FP.F16.F32.PACK_AB R5, R206, R207 ;  /* 0x000000cfce05723e */ /* 0x008fe200000000ff */
[----:B------:R3:W-:Y:S04]  /*7a20*/  STS [R18+0x1e400], R6 ;  /* 0x01e4000612007388 */ /* 0x0007e80000000800 */
[----:B------:R-:W2:Y:S01]  /*7a30*/  MUFU.EX2 R153, R11 ;  /* 0x0000000b00997308 */ /* 0x000ea20000000800 */
[----:B------:R3:W-:Y:S01]  /*7a40*/  STS [R15+0x1e000], R5 ;  /* 0x01e000050f007388 */ /* 0x0007e20000000800 */
[----:B-1----:R-:W-:Y:S05]  /*7a50*/  FFMA.FTZ R4, R17, UR5, R221 ;  /* 0x0000000511047c23 */ /* 0x002fea00080100dd */
[----:B------:R-:W-:Y:S05]  /*7a60*/  @!P0 FSEL R4, R4, -INF , !P2 ;  /* 0xff80000004048808 */ /* 0x000fea0005000000 */
[--C-:B------:R-:W-:Y:S01]  /*7a70*/  FFMA.FTZ R7, R4, UR7, -R8.reuse ;  /* 0x0000000704077c23 */ /* 0x100fe20008010808 */
[----:B------:R-:W-:Y:S01]  /*7a80*/  F2FP.F16.F32.PACK_AB R4, R79, R80 ;  /* 0x000000504f04723e */ /* 0x000fe200000000ff */
[----:B------:R-:W-:Y:S01]  /*7a90*/  FFMA.FTZ R8, R0, UR7, -R8 ;  /* 0x0000000700087c23 */ /* 0x000fe20008010808 */
[----:B------:R-:W-:Y:S01]  /*7aa0*/  F2FP.F16.F32.PACK_AB R0, R171, R172 ;  /* 0x000000acab00723e */ /* 0x000fe200000000ff */
[----:B------:R1:W-:Y:S01]  /*7ab0*/  MUFU.EX2 R177, R7 ;  /* 0x0000000700b17308 */ /* 0x0003e20000000800 */
[----:B---3--:R-:W-:Y:S02]  /*7ac0*/  F2FP.F16.F32.PACK_AB R6, R83, R84 ;  /* 0x000000545306723e */ /* 0x008fe400000000ff */
[----:B------:R-:W-:Y:S07]  /*7ad0*/  F2FP.F16.F32.PACK_AB R5, R230, R231 ;  /* 0x000000e7e605723e */ /* 0x000fee00000000ff */
[----:B------:R-:W3:Y:S01]  /*7ae0*/  MUFU.EX2 R176, R8 ;  /* 0x0000000800b07308 */ /* 0x000ee20000000800 */
[----:B------:R3:W-:Y:S01]  /*7af0*/  STS [R15+0x1e400], R5 ;  /* 0x01e400050f007388 */ /* 0x0007e20000000800 */
[----:B-1----:R-:W-:Y:S02]  /*7b00*/  F2FP.F16.F32.PACK_AB R7, R208, R209 ;  /* 0x000000d1d007723e */ /* 0x002fe400000000ff */
[----:B---3--:R-:W-:Y:S01]  /*7b10*/  F2FP.F16.F32.PACK_AB R5, R161, R162 ;  /* 0x000000a2a105723e */ /* 0x008fe200000000ff */
[----:B----4-:R1:W-:Y:S04]  /*7b20*/  STS [R14+0x1c000], R6 ;  /* 0x01c000060e007388 */ /* 0x0103e80000000800 */
[----:B------:R3:W-:Y:S04]  /*7b30*/  STS [R14+0x1c400], R5 ;  /* 0x01c400050e007388 */ /* 0x0007e80000000800 */
[----:B------:R4:W-:Y:S01]  /*7b40*/  STS [R13+0x1c000], R4 ;  /* 0x01c000040d007388 */ /* 0x0009e20000000800 */
[----:B-1----:R-:W-:Y:S02]  /*7b50*/  F2FP.F16.F32.PACK_AB R6, R157, R158 ;  /* 0x0000009e9d06723e */ /* 0x002fe400000000ff */
[----:B---3--:R-:W-:Y:S03]  /*7b60*/  F2FP.F16.F32.PACK_AB R5, R181, R182 ;  /* 0x000000b6b505723e */ /* 0x008fe600000000ff */
[----:B------:R1:W-:Y:S01]  /*7b70*/  STS [R13+0x1c400], R6 ;  /* 0x01c400060d007388 */ /* 0x0003e20000000800 */
[----:B----4-:R-:W-:Y:S03]  /*7b80*/  F2FP.F16.F32.PACK_AB R4, R212, R213 ;  /* 0x000000d5d404723e */ /* 0x010fe600000000ff */
[----:B------:R3:W-:Y:S04]  /*7b90*/  STS [R14+0x1e000], R5 ;  /* 0x01e000050e007388 */ /* 0x0007e80000000800 */
[----:B------:R4:W-:Y:S04]  /*7ba0*/  STS [R14+0x1e400], R4 ;  /* 0x01e400040e007388 */ /* 0x0009e80000000800 */
[----:B------:R4:W-:Y:S04]  /*7bb0*/  STS [R13+0x1e000], R0 ;  /* 0x01e000000d007388 */ /* 0x0009e80000000800 */
[----:B------:R-:W-:Y:S01]  /*7bc0*/  STS [R13+0x1e400], R7 ;  /* 0x01e400070d007388 */ /* 0x000fe20000000800 */
[----:B-1----:R-:W-:Y:S02]  /*7bd0*/  F2FP.F16.F32.PACK_AB R6, R75, R76 ;  /* 0x0000004c4b06723e */ /* 0x002fe400000000ff */
[----:B---3--:R-:W-:Y:S03]  /*7be0*/  F2FP.F16.F32.PACK_AB R5, R155, R156 ;  /* 0x0000009c9b05723e */ /* 0x008fe600000000ff */
[----:B--2---:R1:W-:Y:S01]  /*7bf0*/  STS [R10+0x1c000], R6 ;  /* 0x01c000060a007388 */ /* 0x0043e20000000800 */
[----:B----4-:R-:W-:Y:S03]  /*7c00*/  F2FP.F16.F32.PACK_AB R4, R73, R74 ;  /* 0x0000004a4904723e */ /* 0x010fe600000000ff */
[----:B------:R2:W-:Y:S01]  /*7c10*/  STS [R10+0x1c400], R5 ;  /* 0x01c400050a007388 */ /* 0x0005e20000000800 */
[----:B------:R-:W-:Y:S03]  /*7c20*/  F2FP.F16.F32.PACK_AB R0, R153, R154 ;  /* 0x0000009a9900723e */ /* 0x000fe600000000ff */
        /* <DEDUP_REMOVED lines=13> */
[----:B------:R-:W4:Y:S08]  /*7d00*/  LDSM.16.M88.4 R32, [R187+UR4+0x10800] ;  /* 0x01080004bb20783b */ /* 0x000f300008000200 */
[----:B-1----:R-:W4:Y:S04]  /*7d10*/  LDL R0, [R1+0xe8] ;  /* 0x0000e80001007983 */ /* 0x002f280000100800 */
[----:B------:R-:W1:Y:S08]  /*7d20*/  LDSM.16.M88.4 R48, [R187+UR4+0x11000] ;  /* 0x01100004bb30783b */ /* 0x000e700008000200 */
[----:B------:R-:W1:Y:S01]  /*7d30*/  LDSM.16.M88.4 R132, [R187+UR4+0x11800] ;  /* 0x01180004bb84783b */ /* 0x000e620008000200 */
[-C--:B--2---:R-:W-:Y:S07]  /*7d40*/  HMMA.16816.F32 R4, R64, R16.reuse, RZ ;  /* 0x000000104004723c */ /* 0x084fee00000018ff */
[----:B------:R-:W-:Y:S01]  /*7d50*/  LDSM.16.M88.4 R136, [R150+0x8000] ;  /* 0x008000009688783b */ /* 0x000fe20000000200 */
[C---:B---3--:R-:W-:Y:S07]  /*7d60*/  HMMA.16816.F32 R8, R60.reuse, R16, RZ ;  /* 0x000000103c08723c */ /* 0x048fee00000018ff */
[----:B------:R-:W2:Y:S01]  /*7d70*/  LDSM.16.M88.4 R140, [R189+0x4000] ;  /* 0x00400000bd8c783b */ /* 0x000ea20000000200 */
[-C--:B------:R-:W-:Y:S06]  /*7d80*/  HMMA.16816.F32 R12, R60, R18.reuse, RZ ;  /* 0x000000123c0c723c */ /* 0x080fec00000018ff */
[C---:B------:R-:W-:Y:S01]  /*7d90*/  HMMA.16816.F32 R16, R64.reuse, R18, RZ ;  /* 0x000000124010723c */ /* 0x040fe200000018ff */
[----:B------:R-:W3:Y:S05]  /*7da0*/  LDSM.16.M88.4 R144, [R150+0xa000] ;  /* 0x00a000009690783b */ /* 0x000eea0000000200 */
[-C--:B----4-:R-:W-:Y:S06]  /*7db0*/  HMMA.16816.F32 R20, R64, R32.reuse, RZ ;  /* 0x000000204014723c */ /* 0x090fec00000018ff */
[C---:B------:R-:W-:Y:S06]  /*7dc0*/  HMMA.16816.F32 R24, R60.reuse, R32, RZ ;  /* 0x000000203c18723c */ /* 0x040fec00000018ff */
[-C--:B------:R-:W-:Y:S06]  /*7dd0*/  HMMA.16816.F32 R28, R60, R34.reuse, RZ ;  /* 0x000000223c1c723c */ /* 0x080fec00000018ff */
[C---:B------:R-:W-:Y:S06]  /*7de0*/  HMMA.16816.F32 R32, R64.reuse, R34, RZ ;  /* 0x000000224020723c */ /* 0x040fec00000018ff */
[-C--:B-1----:R-:W-:Y:S06]  /*7df0*/  HMMA.16816.F32 R36, R64, R48.reuse, RZ ;  /* 0x000000304024723c */ /* 0x082fec00000018ff */
        /* <DEDUP_REMOVED lines=8> */
[-C--:B--2---:R-:W-:Y:S06]  /*7e80*/  HMMA.16816.F32 R4, R136, R140.reuse, R4 ;  /* 0x0000008c8804723c */ /* 0x084fec0000001804 */
[C---:B---3--:R-:W-:Y:S06]  /*7e90*/  HMMA.16816.F32 R8, R144.reuse, R140, R8 ;  /* 0x0000008c9008723c */ /* 0x048fec0000001808 */
        /* <DEDUP_REMOVED lines=16> */
[----:B------:R-:W2:Y:S05]  /*7fa0*/  LDL R147, [R1+0xec] ;  /* 0x0000ec0001937983 */ /* 0x000eaa0000100800 */
[----:B------:R-:W-:Y:S01]  /*7fb0*/  HMMA.16816.F32 R64, R136, R134, R64 ;  /* 0x000000868840723c */ /* 0x000fe20000001840 */
        /* <DEDUP_REMOVED lines=22> */
[----:B--2---:R-:W-:Y:S06]  /*8120*/  IADD3 R146, P0, R147, UR16, RZ ;  /* 0x0000001093927c10 */ /* 0x004fec000ff1e0ff */
[----:B------:R-:W-:Y:S02]  /*8130*/  IADD3.X R147, R0, UR15, RZ, P0, !PT ;  /* 0x0000000f00937c10 */ /* 0x000fe400087fe4ff */
[----:B------:R-:W-:Y:S02]  /*8140*/  IADD3 R0, R2, R149, RZ ;  /* 0x0000009502007210 */ /* 0x000fe40007ffe0ff */
[----:B------:R-:W-:Y:S01]  /*8150*/  SHF.L.U32 R2, R191, 0x1, RZ ;  /* 0x00000001bf027819 */ /* 0x000fe200000006ff */
[----:B------:R-:W2:Y:S01]  /*8160*/  LDG.E R145, desc[UR8][R146.64] ;  /* 0x0000000892917981 */ /* 0x000ea2000c1e1900 */
[----:B------:R-:W-:Y:S03]  /*8170*/  PLOP3.LUT P0, PT, PT, PT, UP0, 0x80, 0x0 ;  /* 0x000000000000781c */ /* 0x000fe60003f0f008 */
[----:B------:R-:W1:Y:S08]  /*8180*/  LDSM.16.M88.4 R136, [R0+0x8000] ;  /* 0x008000000088783b */ /* 0x000e700000000200 */
[----:B------:R-:W3:Y:S04]  /*8190*/  LDG.E R144, desc[UR8][R146.64+0x20] ;  /* 0x0000200892907981 */ /* 0x000ee8000c1e1900 */
[----:B------:R4:W1:Y:S02]  /*81a0*/  LDSM.16.M88.4 R140, [R0+0xa000] ;  /* 0x00a00000008c783b */ /* 0x0008640000000200 */
[----:B----4-:R-:W-:Y:S04]  /*81b0*/  MOV R0, UR4 ;  /* 0x0000000400007c02 */ /* 0x010fe80008000f00 */
[----:B------:R-:W-:Y:S01]  /*81c0*/  IADD3 R2, R2, 0x8000, R0 ;  /* 0x0000800002027810 */ /* 0x000fe20007ffe000 */
[-C--:B-1----:R-:W-:Y:S05]  /*81d0*/  HMMA.16816.F32 R4, R136, R132.reuse, R4 ;  /* 0x000000848804723c */ /* 0x082fea0000001804 */
[----:B------:R-:W-:Y:S06]  /*81e0*/  FFMA.FTZ R0, -R91, R91, 1 ;  /* 0x3f8000005b007423 */ /* 0x000fec000001015b */
[----:B------:R-:W-:Y:S01]  /*81f0*/  FMUL.FTZ R0, R0, UR6 ;  /* 0x0000000600007c20 */ /* 0x000fe20008410000 */
        /* <DEDUP_REMOVED lines=17> */
[----:B------:R-:W-:Y:S01]  /*8310*/  FFMA.FTZ R133, -R98, R98, 1 ;  /* 0x3f80000062857423 */ /* 0x000fe20000010162 */
[----:B------:R-:W-:Y:S01]  /*8320*/  HMMA.16816.F32 R64, R136, R134, R64 ;  /* 0x000000868840723c */ /* 0x000fe20000001840 */
[----:B------:R1:W5:Y:S04]  /*8330*/  LDL.LU R98, [R1+0x1c4] ;  /* 0x0001c40001627983 */ /* 0x0003680000300800 */
[----:B------:R-:W-:Y:S01]  /*8340*/  FFMA.FTZ R132, -R97, R97, 1 ;  /* 0x3f80000061847423 */ /* 0x000fe20000010161 */
[----:B------:R-:W-:Y:S01]  /*8350*/  FMUL.FTZ R133, R133, UR6 ;  /* 0x0000000685857c20 */ /* 0x000fe20008410000 */
[----:B------:R1:W5:Y:S04]  /*8360*/  LDL.LU R97, [R1+0x1c0] ;  /* 0x0001c00001617983 */ /* 0x0003680000300800 */
[----:B------:R-:W-:Y:S01]  /*8370*/  FMUL.FTZ R132, R132, UR6 ;  /* 0x0000000684847c20 */ /* 0x000fe20008410000 */
[C---:B--2---:R-:W-:Y:S01]  /*8380*/  FADD.FTZ R16, -R145.reuse, R16 ;  /* 0x0000001091107221 */ /* 0x044fe20000010100 */
[C---:B------:R-:W-:Y:S01]  /*8390*/  FADD.FTZ R136, -R145.reuse, R21 ;  /* 0x0000001591887221 */ /* 0x040fe20000010100 */
[C---:B------:R-:W-:Y:S01]  /*83a0*/  FADD.FTZ R17, -R145.reuse, R17 ;  /* 0x0000001191117221 */ /* 0x040fe20000010100 */
[----:B------:R-:W-:Y:S01]  /*83b0*/  FADD.FTZ R20, -R145, R20 ;  /* 0x0000001491147221 */ /* 0x000fe20000010100 */
[----:B------:R-:W-:Y:S01]  /*83c0*/  FMUL.FTZ R21, R96, R16 ;  /* 0x0000001060157220 */ /* 0x000fe20000410000 */
[----:B------:R-:W-:Y:S01]  /*83d0*/  FMUL.FTZ R136, R93, R136 ;  /* 0x000000885d887220 */ /* 0x000fe20000410000 */
[----:B------:R1:W5:Y:S01]  /*83e0*/  LDL.LU R96, [R1+0x1bc] ;  /* 0x0001bc0001607983 */ /* 0x0003620000300800 */
[----:B------:R-:W-:Y:S01]  /*83f0*/  FMUL.FTZ R134, R95, R17 ;  /* 0x000000115f867220 */ /* 0x000fe20000410000 */
[----:B------:R-:W-:Y:S01]  /*8400*/  FMUL.FTZ R135, R94, R20 ;  /* 0x000000145e877220 */ /* 0x000fe20000410000 */
[----:B------:R-:W-:Y:S01]  /*8410*/  FFMA.FTZ R16, -R92, R92, 1 ;  /* 0x3f8000005c107423 */ /* 0x000fe2000001015c */
[----:B------:R1:W5:Y:S01]  /*8420*/  LDL.LU R95, [R1+0x1b8] ;  /* 0x0001b800015f7983 */ /* 0x0003620000300800 */
[C---:B------:R-:W-:Y:S01]  /*8430*/  FADD.FTZ R4, -R145.reuse, R4 ;  /* 0x0000000491047221 */ /* 0x040fe20000010100 */
[----:B------:R-:W-:Y:S01]  /*8440*/  FADD.FTZ R5, -R145, R5 ;  /* 0x0000000591057221 */ /* 0x000fe20000010100 */
        /* <DEDUP_REMOVED lines=8> */
[C---:B------:R-:W-:Y:S01]  /*84d0*/  FADD.FTZ R32, -R145.reuse, R32 ;  /* 0x0000002091207221 */ /* 0x040fe20000010100 */
[----:B------:R1:W5:Y:S01]  /*84e0*/  LDL.LU R92, [R1+0x1ac] ;  /* 0x0001ac00015c7983 */ /* 0x0003620000300800 */
[C---:B------:R-:W-:Y:S01]  /*84f0*/  FADD.FTZ R33, -R145.reuse, R33 ;  /* 0x0000002191217221 */ /* 0x040fe20000010100 */
        /* <DEDUP_REMOVED lines=11> */
[----:B------:R-:W-:Y:S01]  /*85b0*/  F2FP.F16.F32.PACK_AB R132, R132, R133 ;  /* 0x000000858484723e */ /* 0x000fe200000000ff */
[----:B------:R-:W-:Y:S01]  /*85c0*/  FMUL.FTZ R20, R20, UR6 ;  /* 0x0000000614147c20 */ /* 0x000fe20008410000 */
[----:B------:R-:W-:Y:S01]  /*85d0*/  F2FP.F16.F32.PACK_AB R133, R0, R16 ;  /* 0x000000100085723e */ /* 0x000fe200000000ff */
[----:B------:R1:W5:Y:S01]  /*85e0*/  LDG.E R5, desc[UR8][R146.64+0x100] ;  /* 0x0001000892057981 */ /* 0x000362000c1e1900 */
[----:B------:R-:W-:Y:S01]  /*85f0*/  FMUL.FTZ R0, R88, R32 ;  /* 0x0000002058007220 */ /* 0x000fe20000410000 */
[----:B------:R-:W-:Y:S01]  /*8600*/  FMUL.FTZ R17, R17, UR6 ;  /* 0x0000000611117c20 */ /* 0x000fe20008410000 */
[----:B------:R-:W-:Y:S01]  /*8610*/  FMUL.FTZ R16, R87, R33 ;  /* 0x0000002157107220 */ /* 0x000fe20000410000 */
[----:B------:R1:W5:Y:S01]  /*8620*/  LDL.LU R88, [R1+0x19c] ;  /* 0x00019c0001587983 */ /* 0x0003620000300800 */
[----:B------:R-:W-:Y:S01]  /*8630*/  FMUL.FTZ R20, R20, R135 ;  /* 0x0000008714147220 */ /* 0x000fe20000410000 */
[----:B------:R-:W-:Y:S01]  /*8640*/  FMUL.FTZ R17, R17, R136 ;  /* 0x0000008811117220 */ /* 0x000fe20000410000 */
[----:B------:R-:W-:Y:S01]  /*8650*/  FFMA.FTZ R33, -R81, R81, 1 ;  /* 0x3f80000051217423 */ /* 0x000fe20000010151 */
[----:B------:R1:W5:Y:S01]  /*8660*/  LDL.LU R87, [R1+0x198] ;  /* 0x0001980001577983 */ /* 0x0003620000300800 */
[----:B------:R-:W-:Y:S01]  /*8670*/  FFMA.FTZ R32, -R78, R78, 1 ;  /* 0x3f8000004e207423 */ /* 0x000fe2000001014e */
[----:B------:R-:W-:Y:S01]  /*8680*/  FMUL.FTZ R53, R75, R53 ;  /* 0x000000354b357220 */ /* 0x000fe20000410000 */
[----:B------:R-:W-:Y:S01]  /*8690*/  F2FP.F16.F32.PACK_AB R135, R17, R20 ;  /* 0x000000141187723e */ /* 0x000fe200000000ff */
[----:B------:R1:W5:Y:S01]  /*86a0*/  LDL.LU R86, [R1+0x194] ;  /* 0x0001940001567983 */ /* 0x0003620000300800 */
[----:B------:R-:W-:Y:S01]  /*86b0*/  FADD.FTZ R20, -R145, R37 ;  /* 0x0000002591147221 */ /* 0x000fe20000010100 */
[----:B------:R-:W-:Y:S01]  /*86c0*/  FFMA.FTZ R37, -R85, R85, 1 ;  /* 0x3f80000055257423 */ /* 0x000fe20000010155 */
[----:B------:R-:W-:Y:S01]  /*86d0*/  FADD.FTZ R17, -R145, R36 ;  /* 0x0000002491117221 */ /* 0x000fe20000010100 */
[----:B------:R1:W5:Y:S01]  /*86e0*/  LDL.LU R85, [R1+0x190] ;  /* 0x0001900001557983 */ /* 0x0003620000300800 */
[----:B------:R-:W-:Y:S01]  /*86f0*/  FMUL.FTZ R20, R83, R20 ;  /* 0x0000001453147220 */ /* 0x000fe20000410000 */
[----:B------:R-:W-:Y:S01]  /*8700*/  FMUL.FTZ R134, R134, UR6 ;  /* 0x0000000686867c20 */ /* 0x000fe20008410000 */
[----:B------:R-:W-:Y:S01]  /*8710*/  FMUL.FTZ R17, R84, R17 ;  /* 0x0000001154117220 */ /* 0x000fe20000410000 */
[----:B------:R1:W5:Y:S01]  /*8720*/  LDG.E R4, desc[UR8][R146.64+0x120] ;  /* 0x0001200892047981 */ /* 0x000362000c1e1900 */
[----:B------:R-:W-:Y:S01]  /*8730*/  FFMA.FTZ R36, -R82, R82, 1 ;  /* 0x3f80000052247423 */ /* 0x000fe20000010152 */
[----:B------:R-:W-:Y:S01]  /*8740*/  FMUL.FTZ R134, R134, R0 ;  /* 0x0000000086867220 */ /* 0x000fe20000410000 */
[C---:B------:R-:W-:Y:S01]  /*8750*/  FADD.FTZ R0, -R145.reuse, R48 ;  /* 0x0000003091007221 */ /* 0x040fe20000010100 */
[----:B------:R1:W5:Y:S01]  /*8760*/  LDL.LU R84, [R1+0x18c] ;  /* 0x00018c0001547983 */ /* 0x0003620000300800 */
[----:B------:R-:W-:Y:S01]  /*8770*/  FADD.FTZ R48, -R145, R64 ;  /* 0x0000004091307221 */ /* 0x000fe20000010100 */
        /* <DEDUP_REMOVED lines=8> */
[----:B------:R-:W-:Y:S01]  /*8800*/  FMUL.FTZ R36, R36, UR6 ;  /* 0x0000000624247c20 */ /* 0x000fe20008410000 */
[----:B------:R-:W-:Y:S01]  /*8810*/  FMUL.FTZ R21, R21, UR6 ;  /* 0x0000000615157c20 */ /* 0x000fe20008410000 */
[----:B------:R1:W5:Y:S01]  /*8820*/  LDL.LU R81, [R1+0x180] ;  /* 0x0001800001517983 */ /* 0x0003620000300800 */
[----:B------:R-:W-:Y:S01]  /*8830*/  FMUL.FTZ R37, R37, R16 ;  /* 0x0000001025257220 */ /* 0x000fe20000410000 */
[C---:B------:R-:W-:Y:S01]  /*8840*/  FADD.FTZ R16, -R145.reuse, R49 ;  /* 0x0000003191107221 */ /* 0x040fe20000010100 */
[----:B------:R-:W-:Y:S01]  /*8850*/  FADD.FTZ R49, -R145, R65 ;  /* 0x0000004191317221 */ /* 0x000fe20000010100 */
[----:B------:R1:W5:Y:S01]  /*8860*/  LDL.LU R80, [R1+0x17c] ;  /* 0x00017c0001507983 */ /* 0x0003620000300800 */
[----:B------:R-:W-:Y:S01]  /*8870*/  FMUL.FTZ R36, R36, R17 ;  /* 0x0000001124247220 */ /* 0x000fe20000410000 */
[----:B------:R-:W-:Y:S01]  /*8880*/  FMUL.FTZ R16, R79, R16 ;  /* 0x000000104f107220 */ /* 0x000fe20000410000 */
[----:B------:R-:W-:Y:S01]  /*8890*/  FMUL.FTZ R49, R73, R49 ;  /* 0x0000003149317220 */ /* 0x000fe20000410000 */
[----:B------:R1:W5:Y:S01]  /*88a0*/  LDL.LU R79, [R1+0x178] ;  /* 0x00017800014f7983 */ /* 0x0003620000300800 */
[----:B------:R-:W-:Y:S01]  /*88b0*/  FFMA.FTZ R17, -R71, R71, 1 ;  /* 0x3f80000047117423 */ /* 0x000fe20000010147 */
[----:B------:R-:W-:Y:S01]  /*88c0*/  FMUL.FTZ R21, R21, R16 ;  /* 0x0000001015157220 */ /* 0x000fe20000410000 */
[----:B------:R-:W-:Y:S01]  /*88d0*/  FFMA.FTZ R16, -R70, R70, 1 ;  /* 0x3f80000046107423 */ /* 0x000fe20000010146 */
[----:B------:R1:W5:Y:S01]  /*88e0*/  LDL.LU R78, [R1+0x174] ;  /* 0x00017400014e7983 */ /* 0x0003620000300800 */
[----:B------:R-:W-:Y:S01]  /*88f0*/  F2FP.F16.F32.PACK_AB R64, R33, R36 ;  /* 0x000000242140723e */ /* 0x000fe200000000ff */
[----:B------:R-:W-:Y:S01]  /*8900*/  FFMA.FTZ R33, -R68, R68, 1 ;  /* 0x3f80000044217423 */ /* 0x000fe20000010144 */
[----:B------:R-:W-:Y:S01]  /*8910*/  FFMA.FTZ R36, -R3, R3, 1 ;  /* 0x3f80000003247423 */ /* 0x000fe20000010103 */
[----:B------:R1:W5:Y:S01]  /*8920*/  LDL.LU R77, [R1+0x170] ;  /* 0x00017000014d7983 */ /* 0x0003620000300800 */
[----:B------:R-:W-:Y:S01]  /*8930*/  FMUL.FTZ R32, R32, UR6 ;  /* 0x0000000620207c20 */ /* 0x000fe20008410000 */
[----:B------:R-:W-:Y:S01]  /*8940*/  FMUL.FTZ R20, R20, UR6 ;  /* 0x0000000614147c20 */ /* 0x000fe20008410000 */
[----:B------:R-:W-:Y:S01]  /*8950*/  FMUL.FTZ R17, R17, UR6 ;  /* 0x0000000611117c20 */ /* 0x000fe20008410000 */
[----:B------:R1:W5:Y:S01]  /*8960*/  LDL.LU R76, [R1+0x16c] ;  /* 0x00016c00014c7983 */ /* 0x0003620000300800 */
[----:B------:R-:W-:Y:S01]  /*8970*/  FMUL.FTZ R32, R32, R0 ;  /* 0x0000000020207220 */ /* 0x000fe20000410000 */
[----:B------:R-:W-:Y:S01]  /*8980*/  FFMA.FTZ R0, -R69, R69, 1 ;  /* 0x3f80000045007423 */ /* 0x000fe20000010145 */
[----:B------:R-:W-:Y:S01]  /*8990*/  FMUL.FTZ R16, R16, UR6 ;  /* 0x0000000610107c20 */ /* 0x000fe20008410000 */
[----:B------:R1:W5:Y:S01]  /*89a0*/  LDL.LU R75, [R1+0x168] ;  /* 0x00016800014b7983 */ /* 0x0003620000300800 */
[----:B------:R-:W-:Y:S01]  /*89b0*/  FMUL.FTZ R20, R20, R52 ;  /* 0x0000003414147220 */ /* 0x000fe20000410000 */
[----:B------:R-:W-:Y:S01]  /*89c0*/  FMUL.FTZ R0, R0, UR6 ;  /* 0x0000000600007c20 */ /* 0x000fe20008410000 */
[----:B------:R-:W-:Y:S01]  /*89d0*/  FMUL.FTZ R17, R17, R53 ;  /* 0x0000003511117220 */ /* 0x000fe20000410000 */
[----:B------:R1:W5:Y:S01]  /*89e0*/  LDL.LU R74, [R1+0x164] ;  /* 0x00016400014a7983 */ /* 0x0003620000300800 */
[----:B------:R-:W-:Y:S01]  /*89f0*/  FMUL.FTZ R16, R16, R48 ;  /* 0x0000003010107220 */ /* 0x000fe20000410000 */
[----:B------:R-:W-:Y:S01]  /*8a00*/  FMUL.FTZ R0, R0, R49 ;  /* 0x0000003100007220 */ /* 0x000fe20000410000 */
[C---:B---3--:R-:W-:Y:S01]  /*8a10*/  FADD.FTZ R6, -R144.reuse, R6 ;  /* 0x0000000690067221 */ /* 0x048fe20000010100 */
[----:B------:R1:W5:Y:S01]  /*8a20*/  LDL.LU R73, [R1+0x160] ;  /* 0x0001600001497983 */ /* 0x0003620000300800 */
[----:B------:R-:W-:Y:S01]  /*8a30*/  FADD.FTZ R7, -R144, R7 ;  /* 0x0000000790077221 */ /* 0x000fe20000010100 */
[----:B------:R-:W-:Y:S01]  /*8a40*/  F2FP.F16.F32.PACK_AB R134, R37, R134 ;  /* 0x000000862586723e */ /* 0x000fe200000000ff */
        /* <DEDUP_REMOVED lines=9> */
[----:B------:R1:W5:Y:S01]  /*8ae0*/  LDL.LU R70, [R1+0x154] ;  /* 0x0001540001467983 */ /* 0x0003620000300800 */
[----:B------:R-:W-:Y:S02]  /*8af0*/  MOV R194, 0x40 ;  /* 0x0000004000c27802 */ /* 0x000fe40000000f00 */
[----:B------:R-:W-:Y:S01]  /*8b00*/  MOV R195, 0x20 ;  /* 0x0000002000c37802 */ /* 0x000fe20000000f00 */
[----:B------:R1:W5:Y:S04]  /*8b10*/  LDL.LU R69, [R1+0x150] ;  /* 0x0001500001457983 */ /* 0x0003680000300800 */
[----:B------:R1:W5:Y:S04]  /*8b20*/  LDL.LU R68, [R1+0x14c] ;  /* 0x00014c0001447983 */ /* 0x0003680000300800 */
[----:B------:R1:W5:Y:S01]  /*8b30*/  LDL.LU R3, [R1+0x148] ;  /* 0x0001480001037983 */ /* 0x0003620000300800 */
[----:B------:R-:W-:Y:S05]  /*8b40*/  @!P0 BRA `(.L_x_1226) ;  /* 0x00000004001c8947 */ /* 0x000fea0003800000 */
[----:B------:R-:W2:Y:S01]  /*8b50*/  LDL.64 R140, [R1+0x40] ;  /* 0x00004000018c7983 */ /* 0x000ea20000100a00 */
[----:B------:R-:W3:Y:S01]  /*8b60*/  LDC R65, c[0x0][0x240] ;  /* 0x00009000ff417b82 */ /* 0x000ee20000000800 */
[----:B------:R-:W-:Y:S02]  /*8b70*/  ULOP3.LUT UR12, UR10, 0x1, URZ, 0xc0, !UPT ;  /* 0x000000010a0c7892 */ /* 0x000fe4000f8ec03f */
[----:B------:R-:W4:Y:S02]  /*8b80*/  LDL.LU R138, [R1+0x54] ;  /* 0x00005400018a7983 */ /* 0x000f240000300800 */
[----:B------:R-:W-:Y:S02]  /*8b90*/  UISETP.NE.U32.AND UP1, UPT, UR12, 0x1, UPT ;  /* 0x000000010c00788c */ /* 0x000fe4000bf25070 */
[----:B------:R-:W4:Y:S02]  /*8ba0*/  LDL.LU R137, [R1+0x50] ;  /* 0x0000500001897983 */ /* 0x000f240000300800 */
[----:B------:R-:W-:Y:S02]  /*8bb0*/  USEL UR12, UR60, 0x4000, !UP1 ;  /* 0x000040003c0c7887 */ /* 0x000fe4000c800000 */
[----:B------:R-:W3:Y:S04]  /*8bc0*/  LDL.LU R136, [R1+0x48] ;  /* 0x0000480001887983 */ /* 0x000ee80000300800 */
[----:B------:R-:W-:Y:S02]  /*8bd0*/  VIADD R196, R196, UR12 ;  /* 0x0000000cc4c47c36 */ /* 0x000fe40008000000 */
[----:B------:R-:W-:Y:S02]  /*8be0*/  VIADD R190, R190, UR12 ;  /* 0x0000000cbebe7c36 */ /* 0x000fe40008000000 */
[----:B---3--:R-:W-:Y:S01]  /*8bf0*/  VIADD R32, R136, UR12 ;  /* 0x0000000c88207c36 */ /* 0x008fe20008000000 */
[----:B--2---:R-:W-:Y:S01]  /*8c00*/  ISETP.GE.AND P1, PT, R140, UR23, PT ;  /* 0x000000178c007c0c */ /* 0x004fe2000bf26270 */
[C---:B------:R-:W-:Y:S03]  /*8c10*/  IMAD.U32 R6, R65.reuse, -0x80, RZ ;  /* 0xffffff8041067824 */ /* 0x040fe600078e00ff */
[----:B------:R2:W-:Y:S02]  /*8c20*/  STL [R1+0x48], R32 ;  /* 0x0000482001007387 */ /* 0x0005e40000100800 */
[C---:B----4-:R-:W-:Y:S02]  /*8c30*/  LEA R16, P2, R6.reuse, R138, 0x1 ;  /* 0x0000008a06107211 */ /* 0x050fe400078408ff */
[--C-:B------:R-:W-:Y:S04]  /*8c40*/  SHF.R.S32.HI R7, RZ, 0x1f, R6.reuse ;  /* 0x0000001fff077819 */ /* 0x100fe80000011406 */
[----:B------:R-:W-:Y:S01]  /*8c50*/  LEA.HI.X R17, R6, R137, R7, 0x1, P2 ;  /* 0x0000008906117211 */ /* 0x000fe200010f0c07 */
[----:B------:R2:W-:Y:S01]  /*8c60*/  @P1 STS [R196], RZ ;  /* 0x000000ffc4001388 */ /* 0x0005e20000000800 */
[----:B------:R-:W3:Y:S01]  /*8c70*/  @!P1 LDC R21, c[0x0][0x244] ;  /* 0x00009100ff159b82 */ /* 0x000ee20000000800 */
[C---:B------:R-:W-:Y:S02]  /*8c80*/  @!P1 LEA R0, P3, R65.reuse, R6, 0x5 ;  /* 0x0000000641009211 */ /* 0x040fe400078628ff */
[----:B------:R2:W-:Y:S02]  /*8c90*/  @P1 STS [R196+0x4], RZ ;  /* 0x000004ffc4001388 */ /* 0x0005e40000000800 */
[C---:B------:R-:W-:Y:S02]  /*8ca0*/  @!P1 LEA R20, P2, R0.reuse, R138, 0x1 ;  /* 0x0000008a00149211 */ /* 0x040fe400078408ff */
[----:B------:R2:W-:Y:S04]  /*8cb0*/  @P1 STS [R196+0x8], RZ ;  /* 0x000008ffc4001388 */ /* 0x0005e80000000800 */
[----:B------:R2:W-:Y:S04]  /*8cc0*/  @P1 STS [R196+0xc], RZ ;  /* 0x00000cffc4001388 */ /* 0x0005e80000000800 */
[----:B------:R-:W-:Y:S01]  /*8cd0*/  @!PT LDS RZ, [RZ] ;  /* 0x00000000fffff984 */ /* 0x000fe20000000800 */
[----:B------:R-:W-:Y:S01]  /*8ce0*/  @!PT LDS RZ, [RZ] ;  /* 0x00000000fffff984 */ /* 0x000fe20000000800 */
[----:B------:R-:W-:Y:S01]  /*8cf0*/  @!PT LDS RZ, [RZ] ;  /* 0x00000000fffff984 */ /* 0x000fe20000000800 */
[----:B------:R-:W-:Y:S04]  /*8d00*/  @!P1 LDGSTS.E.BYPASS.LTC128B.128 [R32], desc[UR8][R16.64] ;  /* 0x0000000010209fae */ /* 0x000fe8000b901d48 */
[----:B------:R2:W-:Y:S04]  /*8d10*/  @P1 STS [R196+0x1000], RZ ;  /* 0x001000ffc4001388 */ /* 0x0005e80000000800 */
[----:B------:R2:W-:Y:S01]  /*8d20*/  @P1 STS [R196+0x1004], RZ ;  /* 0x001004ffc4001388 */ /* 0x0005e20000000800 */
[C---:B---3--:R-:W-:Y:S03]  /*8d30*/  @!P1 LEA.HI.X R21, R65.reuse, R7, R21, 0x5, P3 ;  /* 0x0000000741159211 */ /* 0x048fe600018f2c15 */
[----:B------:R2:W-:Y:S01]  /*8d40*/  @P1 STS [R196+0x1008], RZ ;  /* 0x001008ffc4001388 */ /* 0x0005e20000000800 */
[----:B------:R-:W-:Y:S01]  /*8d50*/  @!P1 LEA.HI.X R21, R0, R137, R21, 0x1, P2 ;  /* 0x0000008900159211 */ /* 0x000fe200010f0c15 */
[----:B------:R-:W-:Y:S02]  /*8d60*/  @!P1 VIADD R0, R136, UR12 ;  /* 0x0000000c88009c36 */ /* 0x000fe40008000000 */
        /* <DEDUP_REMOVED lines=11> */
[----:B---3--:R-:W3:Y:S01]  /*8e20*/  @!P1 LDC R21, c[0x0][0x244] ;  /* 0x00009100ff159b82 */ /* 0x008ee20000000800 */
[C---:B------:R-:W-:Y:S04]  /*8e30*/  @!P1 LEA R0, P2, R65.reuse, R6, 0x6 ;  /* 0x0000000641009211 */ /* 0x040fe800078430ff */
[C---:B---3--:R-:W-:Y:S01]  /*8e40*/  @!P1 LEA.HI.X R21, R65.reuse, R7, R21, 0x6, P2 ;  /* 0x0000000741159211 */ /* 0x048fe200010f3415 */
        /* <DEDUP_REMOVED lines=12> */
[----:B---3--:R-:W3:Y:S01]  /*8f10*/  @!P1 LDC R0, c[0x0][0x244] ;  /* 0x00009100ff009b82 */ /* 0x008ee20000000800 */
[----:B------:R-:W-:Y:S01]  /*8f20*/  @!P1 LEA R20, P2, R6, R138, 0x1 ;  /* 0x0000008a06149211 */ /* 0x000fe200078408ff */
[----:B---3--:R-:W-:Y:S04]  /*8f30*/  @!P1 IMAD R0, R0, 0x60, RZ ;  /* 0x0000006000009824 */ /* 0x008fe800078e02ff */
        /* <DEDUP_REMOVED lines=8> */
.L_x_1226:
[----:B------:R-:W3:Y:S01]  /*8fc0*/  LDL.LU R139, [R1+0x30] ;  /* 0x00003000018b7983 */ /* 0x000ee20000300800 */
[----:B------:R-:W-:Y:S01]  /*8fd0*/  FADD.FTZ R22, -R144, R22 ;  /* 0x0000001690167221 */ /* 0x000fe20000010100 */
[----:B------:R-:W-:Y:S01]  /*8fe0*/  FFMA.FTZ R7, -R215, R215, 1 ;  /* 0x3f800000d7077423 */ /* 0x000fe200000101d7 */
[----:B--2---:R-:W-:Y:S01]  /*8ff0*/  FFMA.FTZ R17, -R219, R219, 1 ;  /* 0x3f800000db117423 */ /* 0x004fe200000101db */
[----:B------:R-:W2:Y:S01]  /*9000*/  LDL.LU R138, [R1+0xc] ;  /* 0x00000c00018a7983 */ /* 0x000ea20000300800 */
[----:B------:R-:W-:Y:S01]  /*9010*/  FFMA.FTZ R16, -R218, R218, 1 ;  /* 0x3f800000da107423 */ /* 0x000fe200000101da */
[----:B------:R-:W-:Y:S01]  /*9020*/  FADD.FTZ R0, -R144, R23 ;  /* 0x0000001790007221 */ /* 0x000fe20000010100 */
[----:B------:R-:W-:Y:S01]  /*9030*/  FFMA.FTZ R6, -R214, R214, 1 ;  /* 0x3f800000d6067423 */ /* 0x000fe200000101d6 */
[----:B------:R-:W4:Y:S01]  /*9040*/  LDL.LU R137, [R1+0x8] ;  /* 0x0000080001897983 */ /* 0x000f220000300800 */
[C---:B------:R-:W-:Y:S01]  /*9050*/  FADD.FTZ R18, -R144.reuse, R18 ;  /* 0x0000001290127221 */ /* 0x040fe20000010100 */
[----:B------:R-:W-:Y:S01]  /*9060*/  FADD.FTZ R19, -R144, R19 ;  /* 0x0000001390137221 */ /* 0x000fe20000010100 */
[----:B------:R-:W-:Y:S01]  /*9070*/  FMUL.FTZ R22, R180, R22 ;  /* 0x00000016b4167220 */ /* 0x000fe20000410000 */
[----:B------:R-:W2:Y:S01]  /*9080*/  LDL.LU R136, [R1+0x4] ;  /* 0x0000040001887983 */ /* 0x000ea20000300800 */
[----:B------:R-:W-:Y:S01]  /*9090*/  FMUL.FTZ R7, R7, UR6 ;  /* 0x0000000607077c20 */ /* 0x000fe20008410000 */
[----:B------:R-:W-:Y:S01]  /*90a0*/  FMUL.FTZ R0, R175, R0 ;  /* 0x00000000af007220 */ /* 0x000fe20000410000 */
[----:B------:R-:W-:Y:S01]  /*90b0*/  FMUL.FTZ R6, R6, UR6 ;  /* 0x0000000606067c20 */ /* 0x000fe20008410000 */
[----:B------:R-:W2:Y:S01]  /*90c0*/  LDL.LU R65, [R1] ;  /* 0x0000000001417983 */ /* 0x000ea20000300800 */
[----:B------:R-:W-:Y:S01]  /*90d0*/  FMUL.FTZ R18, R197, R18 ;  /* 0x00000012c5127220 */ /* 0x000fe20000410000 */
[----:B------:R-:W-:Y:S01]  /*90e0*/  FMUL.FTZ R19, R183, R19 ;  /* 0x00000013b7137220 */ /* 0x000fe20000410000 */
[----:B------:R-:W-:Y:S01]  /*90f0*/  FMUL.FTZ R17, R17, UR6 ;  /* 0x0000000611117c20 */ /* 0x000fe20008410000 */
[----:B------:R-:W3:Y:S01]  /*9100*/  LDL R142, [R1+0x14] ;  /* 0x00001400018e7983 */ /* 0x000ee20000100800 */
[----:B------:R-:W-:Y:S01]  /*9110*/  FMUL.FTZ R16, R16, UR6 ;  /* 0x0000000610107c20 */ /* 0x000fe20008410000 */
[----:B------:R-:W-:Y:S01]  /*9120*/  FMUL.FTZ R22, R7, R22 ;  /* 0x0000001607167220 */ /* 0x000fe20000410000 */
[----:B------:R-:W-:Y:S01]  /*9130*/  FMUL.FTZ R18, R17, R18 ;  /* 0x0000001211127220 */ /* 0x000fe20000410000 */
[----:B------:R-:W4:Y:S01]  /*9140*/  LDL R141, [R1+0x1c] ;  /* 0x00001c00018d7983 */ /* 0x000f220000100800 */
[----:B------:R-:W-:Y:S01]  /*9150*/  FMUL.FTZ R19, R16, R19 ;  /* 0x0000001310137220 */ /* 0x000fe20000410000 */
[----:B------:R-:W-:Y:S01]  /*9160*/  FMUL.FTZ R7, R6, R0 ;  /* 0x0000000006077220 */ /* 0x000fe20000410000 */
[----:B------:R-:W-:Y:S01]  /*9170*/  FFMA.FTZ R16, -R205, R205, 1 ;  /* 0x3f800000cd107423 */ /* 0x000fe200000101cd */
[----:B------:R-:W-:Y:S01]  /*9180*/  FMUL.FTZ R20, R36, R37 ;  /* 0x0000002524147220 */ /* 0x000fe20000410000 */
[----:B------:R-:W-:Y:S01]  /*9190*/  FMUL.FTZ R21, R33, R48 ;  /* 0x0000003021157220 */ /* 0x000fe20000410000 */
[----:B------:R-:W-:Y:S01]  /*91a0*/  F2FP.F16.F32.PACK_AB R0, R19, R18 ;  /* 0x000000121300723e */ /* 0x000fe200000000ff */
[----:B------:R-:W-:Y:S01]  /*91b0*/  FMUL.FTZ R18, R16, UR6 ;  /* 0x0000000610127c20 */ /* 0x000fe20008410000 */
[----:B------:R-:W-:Y:S01]  /*91c0*/  F2FP.F16.F32.PACK_AB R36, R7, R22 ;  /* 0x000000160724723e */ /* 0x000fe200000000ff */
[----:B------:R-:W-:Y:S01]  /*91d0*/  FFMA.FTZ R7, -R204, R204, 1 ;  /* 0x3f800000cc077423 */ /* 0x000fe200000101cc */
[----:B------:R-:W-:Y:S01]  /*91e0*/  FADD.FTZ R38, -R144, R38 ;  /* 0x0000002690267221 */ /* 0x000fe20000010100 */
[----:B------:R-:W-:Y:S01]  /*91f0*/  FFMA.FTZ R16, -R201, R201, 1 ;  /* 0x3f800000c9107423 */ /* 0x000fe200000101c9 */
[----:B------:R-:W-:Y:S01]  /*9200*/  F2FP.F16.F32.PACK_AB R6, R20, R21 ;  /* 0x000000151406723e */ /* 0x000fe200000000ff */
[----:B------:R-:W-:Y:S01]  /*9210*/  FMUL.FTZ R17, R7, UR6 ;  /* 0x0000000607117c20 */ /* 0x000fe20008410000 */
[----:B------:R-:W-:Y:S01]  /*9220*/  FMUL.FTZ R38, R162, R38 ;  /* 0x00000026a2267220 */ /* 0x000fe20000410000 */
[----:B------:R-:W-:Y:S01]  /*9230*/  FMUL.FTZ R16, R16, UR6 ;  /* 0x0000000610107c20 */ /* 0x000fe20008410000 */
[----:B------:R-:W-:Y:S01]  /*9240*/  FADD.FTZ R39, -R144, R39 ;  /* 0x0000002790277221 */ /* 0x000fe20000010100 */
[----:B------:R-:W-:Y:S01]  /*9250*/  FFMA.FTZ R7, -R200, R200, 1 ;  /* 0x3f800000c8077423 */ /* 0x000fe200000101c8 */
[----:B------:R-:W-:Y:S01]  /*9260*/  FADD.FTZ R35, -R144, R35 ;  /* 0x0000002390237221 */ /* 0x000fe20000010100 */
[----:B------:R-:W-:Y:S01]  /*9270*/  FMUL.FTZ R38, R16, R38 ;  /* 0x0000002610267220 */ /* 0x000fe20000410000 */
[----:B------:R-:W-:Y:S01]  /*9280*/  FMUL.FTZ R39, R161, R39 ;  /* 0x00000027a1277220 */ /* 0x000fe20000410000 */
[----:B------:R-:W-:Y:S01]  /*9290*/  FMUL.FTZ R7, R7, UR6 ;  /* 0x0000000607077c20 */ /* 0x000fe20008410000 */
[----:B------:R-:W-:Y:S01]  /*92a0*/  FADD.FTZ R50, -R144, R50 ;  /* 0x0000003290327221 */ /* 0x000fe20000010100 */
[----:B------:R-:W-:Y:S01]  /*92b0*/  FFMA.FTZ R16, -R174, R174, 1 ;  /* 0x3f800000ae107423 */ /* 0x000fe200000101ae */
[----:B------:R-:W-:Y:S01]  /*92c0*/  FMUL.FTZ R35, R163, R35 ;  /* 0x00000023a3237220 */ /* 0x000fe20000410000 */
[----:B------:R-:W-:Y:S01]  /*92d0*/  FMUL.FTZ R23, R7, R39 ;  /* 0x0000002707177220 */ /* 0x000fe20000410000 */
[----:B------:R-:W-:Y:S01]  /*92e0*/  FMUL.FTZ R50, R158, R50 ;  /* 0x000000329e327220 */ /* 0x000fe20000410000 */
[----:B------:R-:W-:Y:S01]  /*92f0*/  FMUL.FTZ R16, R16, UR6 ;  /* 0x0000000610107c20 */ /* 0x000fe20008410000 */
[----:B------:R-:W-:Y:S01]  /*9300*/  FFMA.FTZ R7, -R173, R173, 1 ;  /* 0x3f800000ad077423 */ /* 0x000fe200000101ad */
[----:B------:R-:W-:Y:S01]  /*9310*/  FMUL.FTZ R32, R17, R35 ;  /* 0x0000002311207220 */ /* 0x000fe20000410000 */
[----:B------:R-:W-:Y:S01]  /*9320*/  FADD.FTZ R66, -R144, R66 ;  /* 0x0000004290427221 */ /* 0x000fe20000010100 */
[----:B------:R-:W-:Y:S01]  /*9330*/  FMUL.FTZ R50, R16, R50 ;  /* 0x0000003210327220 */ /* 0x000fe20000410000 */
[----:B------:R-:W-:Y:S01]  /*9340*/  FMUL.FTZ R22, R7, UR6 ;  /* 0x0000000607167c20 */ /* 0x000fe20008410000 */
[----:B------:R-:W-:Y:S01]  /*9350*/  FADD.FTZ R7, -R144, R67 ;  /* 0x0000004390077221 */ /* 0x000fe20000010100 */
[----:B------:R-:W-:Y:S01]  /*9360*/  FFMA.FTZ R17, -R160, R160, 1 ;  /* 0x3f800000a0117423 */ /* 0x000fe200000101a0 */
[----:B------:R-:W-:Y:S01]  /*9370*/  FFMA.FTZ R16, -R159, R159, 1 ;  /* 0x3f8000009f107423 */ /* 0x000fe2000001019f */
[----:B------:R-:W-:Y:S01]  /*9380*/  FMUL.FTZ R66, R154, R66 ;  /* 0x000000429a427220 */ /* 0x000fe20000410000 */
[----:B------:R-:W-:Y:S01]  /*9390*/  FMUL.FTZ R7, R153, R7 ;  /* 0x0000000799077220 */ /* 0x000fe20000410000 */
[----:B------:R-:W-:Y:S01]  /*93a0*/  FMUL.FTZ R17, R17, UR6 ;  /* 0x0000000611117c20 */ /* 0x000fe20008410000 */
[----:B------:R-:W-:Y:S01]  /*93b0*/  FMUL.FTZ R16, R16, UR6 ;  /* 0x0000000610107c20 */ /* 0x000fe20008410000 */
[----:B-----5:R-:W-:Y:S01]  /*93c0*/  FADD.FTZ R8, -R5, R8 ;  /* 0x0000000805087221 */ /* 0x020fe20000010100 */
[----:B------:R-:W-:Y:S01]  /*93d0*/  FADD.FTZ R54, -R144, R54 ;  /* 0x0000003690367221 */ /* 0x000fe20000010100 */
[----:B------:R-:W-:Y:S01]  /*93e0*/  FMUL.FTZ R20, R17, R66 ;  /* 0x0000004211147220 */ /* 0x000fe20000410000 */
[----:B------:R-:W-:Y:S01]  /*93f0*/  FMUL.FTZ R7, R16, R7 ;  /* 0x0000000710077220 */ /* 0x000fe20000410000 */
[----:B------:R-:W-:Y:S01]  /*9400*/  FMUL.FTZ R17, R229, R8 ;  /* 0x00000008e5117220 */ /* 0x000fe20000410000 */
[----:B------:R-:W-:Y:S01]  /*9410*/  FFMA.FTZ R19, -R170, R170, 1 ;  /* 0x3f800000aa137423 */ /* 0x000fe200000101aa */
[----:B------:R-:W-:Y:S01]  /*9420*/  FADD.FTZ R12, -R5, R12 ;  /* 0x0000000c050c7221 */ /* 0x000fe20000010100 */
[----:B------:R-:W-:Y:S01]  /*9430*/  FFMA.FTZ R8, -R245, R245, 1 ;  /* 0x3f800000f5087423 */ /* 0x000fe200000101f5 */
[----:B------:R-:W-:Y:S01]  /*9440*/  F2FP.F16.F32.PACK_AB R20, R7, R20 ;  /* 0x000000140714723e */ /* 0x000fe200000000ff */
[----:B------:R-:W-:Y:S01]  /*9450*/  FFMA.FTZ R7, -R244, R244, 1 ;  /* 0x3f800000f4077423 */ /* 0x000fe200000101f4 */
[----:B------:R-:W-:Y:S01]  /*9460*/  FMUL.FTZ R54, R156, R54 ;  /* 0x000000369c367220 */ /* 0x000fe20000410000 */
[----:B------:R-:W-:Y:S01]  /*9470*/  FMUL.FTZ R19, R19, UR6 ;  /* 0x0000000613137c20 */ /* 0x000fe20008410000 */
[----:B------:R-:W-:Y:S01]  /*9480*/  FMUL.FTZ R8, R8, UR6 ;  /* 0x0000000608087c20 */ /* 0x000fe20008410000 */
[----:B------:R-:W-:Y:S01]  /*9490*/  FMUL.FTZ R7, R7, UR6 ;  /* 0x0000000607077c20 */ /* 0x000fe20008410000 */
[----:B------:R-:W-:Y:S01]  /*94a0*/  FADD.FTZ R28, -R5, R28 ;  /* 0x0000001c051c7221 */ /* 0x000fe20000010100 */
[----:B------:R-:W-:Y:S01]  /*94b0*/  FMUL.FTZ R54, R19, R54 ;  /* 0x0000003613367220 */ /* 0x000fe20000410000 */
[C---:B------:R-:W-:Y:S01]  /*94c0*/  FADD.FTZ R9, -R5.reuse, R9 ;  /* 0x0000000905097221 */ /* 0x040fe20000010100 */
[----:B------:R-:W-:Y:S01]  /*94d0*/  FADD.FTZ R44, -R5, R44 ;  /* 0x0000002c052c7221 */ /* 0x000fe20000010100 */
[----:B------:R-:W-:Y:S01]  /*94e0*/  FMUL.FTZ R28, R207, R28 ;  /* 0x0000001ccf1c7220 */ /* 0x000fe20000410000 */
[C---:B------:R-:W-:Y:S01]  /*94f0*/  FADD.FTZ R25, -R5.reuse, R25 ;  /* 0x0000001905197221 */ /* 0x040fe20000010100 */
        /* <DEDUP_REMOVED lines=10> */
[----:B------:R-:W2:Y:S01]  /*95a0*/  LDL R140, [R1+0x2c] ;  /* 0x00002c00018c7983 */ /* 0x000ea20000100800 */
[----:B------:R-:W-:Y:S01]  /*95b0*/  FMUL.FTZ R60, R166, R60 ;  /* 0x0000003ca63c7220 */ /* 0x000fe20000410000 */
[----:B------:R-:W-:Y:S01]  /*95c0*/  FMUL.FTZ R61, R165, R61 ;  /* 0x0000003da53d7220 */ /* 0x000fe20000410000 */
[----:B------:R-:W-:Y:S01]  /*95d0*/  FMUL.FTZ R9, R9, UR6 ;  /* 0x0000000609097c20 */ /* 0x000fe20008410000 */
[----:B------:R-:W-:Y:S01]  /*95e0*/  FMUL.FTZ R56, R168, R56 ;  /* 0x00000038a8387220 */ /* 0x000fe20000410000 */
[----:B------:R-:W-:Y:S01]  /*95f0*/  FMUL.FTZ R24, R211, R24 ;  /* 0x00000018d3187220 */ /* 0x000fe20000410000 */
[----:B------:R-:W-:Y:S01]  /*9600*/  FMUL.FTZ R40, R182, R40 ;  /* 0x00000028b6287220 */ /* 0x000fe20000410000 */
[----:B------:R-:W-:Y:S01]  /*9610*/  FMUL.FTZ R16, R9, R16 ;  /* 0x0000001009107220 */ /* 0x000fe20000410000 */
[----:B------:R-:W-:Y:S01]  /*9620*/  FMUL.FTZ R57, R167, R57 ;  /* 0x00000039a7397220 */ /* 0x000fe20000410000 */
[----:B------:R-:W-:Y:S01]  /*9630*/  FADD.FTZ R14, -R4, R14 ;  /* 0x0000000e040e7221 */ /* 0x000fe20000010100 */
        /* <DEDUP_REMOVED lines=8> */
[----:B------:R-:W-:Y:S01]  /*96c0*/  FMUL.FTZ R34, R18, R34 ;  /* 0x0000002212227220 */ /* 0x000fe20000410000 */
[----:B------:R-:W-:Y:S01]  /*96d0*/  FFMA.FTZ R18, -R169, R169, 1 ;  /* 0x3f800000a9127423 */ /* 0x000fe200000101a9 */
[C---:B------:R-:W-:Y:S01]  /*96e0*/  FADD.FTZ R10, -R4.reuse, R10 ;  /* 0x0000000a040a7221 */ /* 0x040fe20000010100 */
[----:B------:R-:W-:Y:S01]  /*96f0*/  FMUL.FTZ R41, R181, R41 ;  /* 0x00000029b5297220 */ /* 0x000fe20000410000 */
[----:B------:R-:W-:Y:S01]  /*9700*/  FADD.FTZ R15, -R4, R15 ;  /* 0x0000000f040f7221 */ /* 0x000fe20000010100 */
[----:B------:R-:W-:Y:S01]  /*9710*/  FMUL.FTZ R18, R18, UR6 ;  /* 0x0000000612127c20 */ /* 0x000fe20008410000 */
[----:B------:R-:W-:Y:S01]  /*9720*/  FMUL.FTZ R10, R249, R10 ;  /* 0x0000000af90a7220 */ /* 0x000fe20000410000 */
[----:B------:R-:W-:Y:S01]  /*9730*/  FADD.FTZ R26, -R4, R26 ;  /* 0x0000001a041a7221 */ /* 0x000fe20000010100 */
        /* <DEDUP_REMOVED lines=15> */
[----:B------:R-:W-:Y:S01]  /*9830*/  FADD.FTZ R51, -R144, R51 ;  /* 0x0000003390337221 */ /* 0x000fe20000010100 */
[----:B------:R-:W-:Y:S01]  /*9840*/  FMUL.FTZ R30, R231, R30 ;  /* 0x0000001ee71e7220 */ /* 0x000fe20000410000 */
[----:B------:R-:W-:Y:S01]  /*9850*/  FMUL.FTZ R31, R230, R31 ;  /* 0x0000001fe61f7220 */ /* 0x000fe20000410000 */
[----:B------:R-:W-:Y:S01]  /*9860*/  FMUL.FTZ R59, R178, R59 ;  /* 0x0000003bb23b7220 */ /* 0x000fe20000410000 */
[C---:B------:R-:W-:Y:S01]  /*9870*/  FADD.FTZ R42, -R4.reuse, R42 ;  /* 0x0000002a042a7221 */ /* 0x040fe20000010100 */
[----:B------:R-:W-:Y:S01]  /*9880*/  FMUL.FTZ R51, R157, R51 ;  /* 0x000000339d337220 */ /* 0x000fe20000410000 */
[----:B------:R-:W-:Y:S01]  /*9890*/  F2FP.F16.F32.PACK_AB R23, R23, R38 ;  /* 0x000000261717723e */ /* 0x000fe200000000ff */
[----:B------:R-:W-:Y:S01]  /*98a0*/  FADD.FTZ R43, -R4, R43 ;  /* 0x0000002b042b7221 */ /* 0x000fe20000010100 */
[----:B------:R-:W-:Y:S01]  /*98b0*/  FMUL.FTZ R42, R213, R42 ;  /* 0x0000002ad52a7220 */ /* 0x000fe20000410000 */
[----:B------:R-:W-:Y:S01]  /*98c0*/  FMUL.FTZ R22, R22, R51 ;  /* 0x0000003316167220 */ /* 0x000fe20000410000 */
[----:B------:R-:W-:Y:S01]  /*98d0*/  FADD.FTZ R62, -R4, R62 ;  /* 0x0000003e043e7221 */ /* 0x000fe20000010100 */
[----:B------:R-:W-:Y:S01]  /*98e0*/  FMUL.FTZ R43, R212, R43 ;  /* 0x0000002bd42b7220 */ /* 0x000fe20000410000 */
[----:B------:R-:W-:Y:S01]  /*98f0*/  FADD.FTZ R58, -R4, R58 ;  /* 0x0000003a043a7221 */ /* 0x000fe20000010100 */
[----:B------:R-:W-:Y:S01]  /*9900*/  F2FP.F16.F32.PACK_AB R21, R21, R54 ;  /* 0x000000361515723e */ /* 0x000fe200000000ff */
[----:B------:R-:W-:Y:S01]  /*9910*/  FMUL.FTZ R62, R177, R62 ;  /* 0x0000003eb13e7220 */ /* 0x000fe20000410000 */
[----:B------:R-:W-:Y:S01]  /*9920*/  F2FP.F16.F32.PACK_AB R22, R22, R50 ;  /* 0x000000321616723e */ /* 0x000fe200000000ff */
[----:B------:R-:W-:Y:S01]  /*9930*/  FMUL.FTZ R58, R179, R58 ;  /* 0x0000003ab33a7220 */ /* 0x000fe20000410000 */
[----:B------:R-:W3:Y:S02]  /*9940*/  LDL R38, [R1+0xf4] ;  /* 0x0000f40001267983 */ /* 0x000ee40000100800 */
[----:B---3--:R-:W-:Y:S02]  /*9950*/  LEA R145, R38, UR4, 0x1 ;  /* 0x0000000426917c11 */ /* 0x008fe4000f8e08ff */
[----:B------:R-:W-:Y:S04]  /*9960*/  STS [R142+0x14000], R132 ;  /* 0x014000848e007388 */ /* 0x000fe80000000800 */
[----:B------:R3:W-:Y:S04]  /*9970*/  STS [R142+0x14400], R6 ;  /* 0x014400068e007388 */ /* 0x0007e80000000800 */
[----:B----4-:R-:W-:Y:S04]  /*9980*/  STS [R141+0x14000], R133 ;  /* 0x014000858d007388 */ /* 0x010fe80000000800 */
[----:B------:R4:W-:Y:S01]  /*9990*/  STS [R141+0x14400], R0 ;  /* 0x014400008d007388 */ /* 0x0009e20000000800 */
[----:B---3--:R-:W-:Y:S01]  /*99a0*/  FADD.FTZ R6, -R5, R13 ;  /* 0x0000000d05067221 */ /* 0x008fe20000010100 */
[----:B------:R-:W-:Y:S01]  /*99b0*/  FMUL.FTZ R13, R225, R12 ;  /* 0x0000000ce10d7220 */ /* 0x000fe20000410000 */
[----:B------:R-:W-:Y:S02]  /*99c0*/  FFMA.FTZ R12, -R247, R247, 1 ;  /* 0x3f800000f70c7423 */ /* 0x000fe400000101f7 */
[----:B------:R-:W-:Y:S01]  /*99d0*/  FMUL.FTZ R6, R224, R6 ;  /* 0x00000006e0067220 */ /* 0x000fe20000410000 */
[----:B------:R-:W-:Y:S01]  /*99e0*/  FMUL.FTZ R13, R8, R13 ;  /* 0x0000000d080d7220 */ /* 0x000fe20000410000 */
[----:B------:R-:W-:Y:S01]  /*99f0*/  FFMA.FTZ R8, -R235, R235, 1 ;  /* 0x3f800000eb087423 */ /* 0x000fe200000101eb */
[----:B------:R-:W-:Y:S01]  /*9a00*/  FMUL.FTZ R12, R12, UR6 ;  /* 0x000000060c0c7c20 */ /* 0x000fe20008410000 */
[----:B------:R-:W-:Y:S01]  /*9a10*/  FMUL.FTZ R19, R7, R6 ;  /* 0x0000000607137220 */ /* 0x000fe20000410000 */
[----:B------:R-:W-:Y:S01]  /*9a20*/  FADD.FTZ R6, -R5, R29 ;  /* 0x0000001d05067221 */ /* 0x000fe20000010100 */
[----:B------:R-:W-:Y:S01]  /*9a30*/  FFMA.FTZ R7, -R233, R233, 1 ;  /* 0x3f800000e9077423 */ /* 0x000fe200000101e9 */
[----:B------:R-:W-:Y:S01]  /*9a40*/  FMUL.FTZ R8, R8, UR6 ;  /* 0x0000000608087c20 */ /* 0x000fe20008410000 */
[----:B------:R-:W-:Y:S01]  /*9a50*/  FMUL.FTZ R33, R12, R17 ;  /* 0x000000110c217220 */ /* 0x000fe20000410000 */
[----:B------:R-:W-:Y:S01]  /*9a60*/  FMUL.FTZ R6, R206, R6 ;  /* 0x00000006ce067220 */ /* 0x000fe20000410000 */
[----:B------:R-:W-:Y:S01]  /*9a70*/  FMUL.FTZ R7, R7, UR6 ;  /* 0x0000000607077c20 */ /* 0x000fe20008410000 */
[----:B------:R-:W-:Y:S01]  /*9a80*/  FMUL.FTZ R17, R8, R28 ;  /* 0x0000001c08117220 */ /* 0x000fe20000410000 */
[----:B------:R-:W-:Y:S01]  /*9a90*/  FFMA.FTZ R8, -R217, R217, 1 ;  /* 0x3f800000d9087423 */ /* 0x000fe200000101d9 */
[----:B------:R-:W-:Y:S01]  /*9aa0*/  F2FP.F16.F32.PACK_AB R19, R19, R13 ;  /* 0x0000000d1313723e */ /* 0x000fe200000000ff */
[----:B------:R-:W-:Y:S01]  /*9ab0*/  FMUL.FTZ R6, R7, R6 ;  /* 0x0000000607067220 */ /* 0x000fe20000410000 */
[----:B------:R-:W-:Y:S01]  /*9ac0*/  FFMA.FTZ R7, -R216, R216, 1 ;  /* 0x3f800000d8077423 */ /* 0x000fe200000101d8 */
[----:B------:R-:W-:Y:S01]  /*9ad0*/  FMUL.FTZ R8, R8, UR6 ;  /* 0x0000000608087c20 */ /* 0x000fe20008410000 */
[----:B----4-:R-:W-:Y:S01]  /*9ae0*/  F2FP.F16.F32.PACK_AB R0, R16, R33 ;  /* 0x000000211000723e */ /* 0x010fe200000000ff */
[----:B------:R-:W-:Y:S01]  /*9af0*/  FFMA.FTZ R12, -R237, R237, 1 ;  /* 0x3f800000ed0c7423 */ /* 0x000fe200000101ed */
[----:B------:R-:W-:Y:S01]  /*9b00*/  F2FP.F16.F32.PACK_AB R17, R6, R17 ;  /* 0x000000110611723e */ /* 0x000fe200000000ff */
[----:B------:R-:W-:Y:S01]  /*9b10*/  FADD.FTZ R6, -R5, R45 ;  /* 0x0000002d05067221 */ /* 0x000fe20000010100 */
[----:B------:R-:W-:Y:S01]  /*9b20*/  FFMA.FTZ R5, -R202, R202, 1 ;  /* 0x3f800000ca057423 */ /* 0x000fe200000101ca */
[----:B------:R-:W-:Y:S01]  /*9b30*/  FMUL.FTZ R44, R8, R44 ;  /* 0x0000002c082c7220 */ /* 0x000fe20000410000 */
[----:B------:R-:W-:Y:S01]  /*9b40*/  FMUL.FTZ R7, R7, UR6 ;  /* 0x0000000607077c20 */ /* 0x000fe20008410000 */
[----:B------:R-:W-:Y:S01]  /*9b50*/  FMUL.FTZ R6, R171, R6 ;  /* 0x00000006ab067220 */ /* 0x000fe20000410000 */
[----:B------:R-:W-:Y:S01]  /*9b60*/  FMUL.FTZ R8, R5, UR6 ;  /* 0x0000000605087c20 */ /* 0x000fe20008410000 */
[----:B------:R-:W-:Y:S01]  /*9b70*/  FFMA.FTZ R5, -R198, R198, 1 ;  /* 0x3f800000c6057423 */ /* 0x000fe200000101c6 */
[----:B------:R2:W-:Y:S01]  /*9b80*/  STS [R142+0x16000], R0 ;  /* 0x016000008e007388 */ /* 0x0005e20000000800 */
[----:B------:R-:W-:Y:S01]  /*9b90*/  FMUL.FTZ R13, R7, R6 ;  /* 0x00000006070d7220 */ /* 0x000fe20000410000 */
[----:B------:R-:W-:Y:S01]  /*9ba0*/  FFMA.FTZ R6, -R199, R199, 1 ;  /* 0x3f800000c7067423 */ /* 0x000fe200000101c7 */
[----:B------:R-:W-:Y:S01]  /*9bb0*/  FMUL.FTZ R5, R5, UR6 ;  /* 0x0000000605057c20 */ /* 0x000fe20008410000 */
[----:B------:R-:W-:Y:S01]  /*9bc0*/  FMUL.FTZ R56, R8, R56 ;  /* 0x0000003808387220 */ /* 0x000fe20000410000 */
[----:B------:R-:W-:Y:S01]  /*9bd0*/  FMUL.FTZ R12, R12, UR6 ;  /* 0x000000060c0c7c20 */ /* 0x000fe20008410000 */
[----:B------:R-:W-:Y:S01]  /*9be0*/  FMUL.FTZ R6, R6, UR6 ;  /* 0x0000000606067c20 */ /* 0x000fe20008410000 */
[----:B------:R-:W-:Y:S01]  /*9bf0*/  FMUL.FTZ R61, R5, R61 ;  /* 0x0000003d053d7220 */ /* 0x000fe20000410000 */
[----:B------:R-:W-:Y:S01]  /*9c00*/  FADD.FTZ R5, -R4, R11 ;  /* 0x0000000b04057221 */ /* 0x000fe20000010100 */
[----:B------:R-:W-:Y:S01]  /*9c10*/  FMUL.FTZ R24, R12, R24 ;  /* 0x000000180c187220 */ /* 0x000fe20000410000 */
[----:B------:R-:W-:Y:S01]  /*9c20*/  FMUL.FTZ R60, R6, R60 ;  /* 0x0000003c063c7220 */ /* 0x000fe20000410000 */
[----:B------:R-:W-:Y:S01]  /*9c30*/  FFMA.FTZ R12, -R223, R223, 1 ;  /* 0x3f800000df0c7423 */ /* 0x000fe200000101df */
[----:B------:R-:W-:Y:S01]  /*9c40*/  FMUL.FTZ R6, R248, R5 ;  /* 0x00000005f8067220 */ /* 0x000fe20000410000 */
[----:B------:R-:W-:Y:S01]  /*9c50*/  FFMA.FTZ R5, -R139, R139, 1 ;  /* 0x3f8000008b057423 */ /* 0x000fe2000001018b */
[----:B------:R-:W-:Y:S01]  /*9c60*/  FFMA.FTZ R7, -R203, R203, 1 ;  /* 0x3f800000cb077423 */ /* 0x000fe200000101cb */
[----:B------:R-:W3:Y:S01]  /*9c70*/  LDL R139, [R1+0x28] ;  /* 0x00002800018b7983 */ /* 0x000ee20000100800 */
[----:B------:R-:W-:Y:S01]  /*9c80*/  FMUL.FTZ R12, R12, UR6 ;  /* 0x000000060c0c7c20 */ /* 0x000fe20008410000 */
[----:B------:R-:W-:Y:S01]  /*9c90*/  FMUL.FTZ R8, R5, UR6 ;  /* 0x0000000605087c20 */ /* 0x000fe20008410000 */
[----:B------:R-:W-:Y:S01]  /*9ca0*/  FFMA.FTZ R5, -R137, R137, 1 ;  /* 0x3f80000089057423 */ /* 0x000fe20000010189 */
[----:B------:R-:W-:Y:S01]  /*9cb0*/  FMUL.FTZ R7, R7, UR6 ;  /* 0x0000000607077c20 */ /* 0x000fe20008410000 */
[----:B------:R-:W4:Y:S01]  /*9cc0*/  LDL R137, [R1+0x18] ;  /* 0x0000180001897983 */ /* 0x000f220000100800 */
[----:B------:R-:W-:Y:S01]  /*9cd0*/  FMUL.FTZ R16, R12, R40 ;  /* 0x000000280c107220 */ /* 0x000fe20000410000 */
[----:B------:R-:W-:Y:S01]  /*9ce0*/  FMUL.FTZ R5, R5, UR6 ;  /* 0x0000000605057c20 */ /* 0x000fe20008410000 */
[----:B------:R-:W-:Y:S01]  /*9cf0*/  FMUL.FTZ R12, R7, R57 ;  /* 0x00000039070c7220 */ /* 0x000fe20000410000 */
[----:B------:R-:W-:Y:S01]  /*9d00*/  FMUL.FTZ R10, R8, R10 ;  /* 0x0000000a080a7220 */ /* 0x000fe20000410000 */
[----:B--2---:R-:W-:Y:S01]  /*9d10*/  FFMA.FTZ R0, -R138, R138, 1 ;  /* 0x3f8000008a007423 */ /* 0x004fe2000001018a */
[----:B------:R-:W-:Y:S01]  /*9d20*/  FMUL.FTZ R14, R5, R14 ;  /* 0x0000000e050e7220 */ /* 0x000fe20000410000 */
[----:B------:R-:W2:Y:S01]  /*9d30*/  LDL R138, [R1+0x10] ;  /* 0x00001000018a7983 */ /* 0x000ea20000100800 */
[----:B------:R-:W-:Y:S01]  /*9d40*/  FFMA.FTZ R5, -R65, R65, 1 ;  /* 0x3f80000041057423 */ /* 0x000fe20000010141 */
[----:B------:R-:W-:Y:S01]  /*9d50*/  FMUL.FTZ R7, R0, UR6 ;  /* 0x0000000600077c20 */ /* 0x000fe20008410000 */
[----:B------:R-:W-:Y:S01]  /*9d60*/  FFMA.FTZ R0, -R136, R136, 1 ;  /* 0x3f80000088007423 */ /* 0x000fe20000010188 */
[----:B------:R-:W4:Y:S01]  /*9d70*/  LDL R65, [R1+0x20] ;  /* 0x0000200001417983 */ /* 0x000f220000100800 */
[----:B------:R-:W-:Y:S01]  /*9d80*/  F2FP.F16.F32.PACK_AB R16, R9, R16 ;  /* 0x000000100910723e */ /* 0x000fe200000000ff */
[----:B------:R-:W-:Y:S01]  /*9d90*/  FMUL.FTZ R7, R7, R6 ;  /* 0x0000000607077220 */ /* 0x000fe20000410000 */
[----:B------:R-:W-:Y:S01]  /*9da0*/  FMUL.FTZ R0, R0, UR6 ;  /* 0x0000000600007c20 */ /* 0x000fe20008410000 */
[----:B------:R-:W4:Y:S01]  /*9db0*/  LDL R136, [R1+0x24] ;  /* 0x0000240001887983 */ /* 0x000f220000100800 */
[----:B------:R-:W-:Y:S01]  /*9dc0*/  FMUL.FTZ R6, R5, UR6 ;  /* 0x0000000605067c20 */ /* 0x000fe20008410000 */
[----:B------:R-:W-:Y:S01]  /*9dd0*/  FFMA.FTZ R5, -R251, R251, 1 ;  /* 0x3f800000fb057423 */ /* 0x000fe200000101fb */
[----:B------:R-:W-:Y:S01]  /*9de0*/  F2FP.F16.F32.PACK_AB R10, R7, R10 ;  /* 0x0000000a070a723e */ /* 0x000fe200000000ff */
[----:B------:R-:W-:Y:S01]  /*9df0*/  FMUL.FTZ R9, R0, R15 ;  /* 0x0000000f00097220 */ /* 0x000fe20000410000 */
[----:B------:R-:W-:Y:S01]  /*9e00*/  FFMA.FTZ R0, -R252, R252, 1 ;  /* 0x3f800000fc007423 */ /* 0x000fe200000101fc */
[----:B------:R-:W-:Y:S01]  /*9e10*/  FMUL.FTZ R26, R6, R26 ;  /* 0x0000001a061a7220 */ /* 0x000fe20000410000 */
[----:B------:R-:W-:Y:S01]  /*9e20*/  FFMA.FTZ R6, -R239, R239, 1 ;  /* 0x3f800000ef067423 */ /* 0x000fe200000101ef */
[----:B------:R-:W-:Y:S01]  /*9e30*/  STS [R142+0x16400], R10 ;  /* 0x0164000a8e007388 */ /* 0x000fe20000000800 */
[----:B------:R-:W-:Y:S01]  /*9e40*/  F2FP.F16.F32.PACK_AB R9, R9, R14 ;  /* 0x0000000e0909723e */ /* 0x000fe200000000ff */
[----:B------:R-:W-:Y:S01]  /*9e50*/  FMUL.FTZ R8, R0, UR6 ;  /* 0x0000000600087c20 */ /* 0x000fe20008410000 */
[----:B------:R-:W-:Y:S01]  /*9e60*/  FMUL.FTZ R6, R6, UR6 ;  /* 0x0000000606067c20 */ /* 0x000fe20008410000 */
[----:B------:R-:W-:Y:S01]  /*9e70*/  STS [R141+0x16000], R19 ;  /* 0x016000138d007388 */ /* 0x000fe20000000800 */
[----:B------:R-:W-:Y:S01]  /*9e80*/  FFMA.FTZ R0, -R250, R250, 1 ;  /* 0x3f800000fa007423 */ /* 0x000fe200000101fa */
[----:B------:R-:W-:Y:S01]  /*9e90*/  FMUL.FTZ R8, R8, R27 ;  /* 0x0000001b08087220 */ /* 0x000fe20000410000 */
[----:B------:R-:W-:Y:S01]  /*9ea0*/  F2FP.F16.F32.PACK_AB R18, R18, R24 ;  /* 0x000000181212723e */ /* 0x000fe200000000ff */
[----:B------:R-:W-:Y:S01]  /*9eb0*/  STS [R141+0x16400], R9 ;  /* 0x016400098d007388 */ /* 0x000fe20000000800 */
[----:B------:R-:W-:Y:S01]  /*9ec0*/  FMUL.FTZ R46, R6, R46 ;  /* 0x0000002e062e7220 */ /* 0x000fe20000410000 */
[----:B------:R-:W-:Y:S01]  /*9ed0*/  FMUL.FTZ R5, R5, UR6 ;  /* 0x0000000605057c20 */ /* 0x000fe20008410000 */
[----:B------:R-:W-:Y:S01]  /*9ee0*/  FMUL.FTZ R0, R0, UR6 ;  /* 0x0000000600007c20 */ /* 0x000fe20008410000 */
[----:B------:R-:W-:Y:S01]  /*9ef0*/  STS [R140+0x14000], R135 ;  /* 0x014000878c007388 */ /* 0x000fe20000000800 */
[----:B------:R-:W-:Y:S01]  /*9f00*/  FFMA.FTZ R6, -R226, R226, 1 ;  /* 0x3f800000e2067423 */ /* 0x000fe200000101e2 */
[----:B------:R-:W-:Y:S01]  /*9f10*/  F2FP.F16.F32.PACK_AB R8, R8, R26 ;  /* 0x0000001a0808723e */ /* 0x000fe200000000ff */
[----:B------:R-:W-:Y:S01]  /*9f20*/  FMUL.FTZ R30, R5, R30 ;  /* 0x0000001e051e7220 */ /* 0x000fe20000410000 */
[----:B------:R1:W-:Y:S01]  /*9f30*/  STS [R140+0x14400], R36 ;  /* 0x014400248c007388 */ /* 0x0003e20000000800 */
[----:B------:R-:W-:Y:S01]  /*9f40*/  FMUL.FTZ R31, R0, R31 ;  /* 0x0000001f001f7220 */ /* 0x000fe20000410000 */
[----:B------:R-:W-:Y:S01]  /*9f50*/  FMUL.FTZ R6, R6, UR6 ;  /* 0x0000000606067c20 */ /* 0x000fe20008410000 */
[----:B------:R-:W-:Y:S01]  /*9f60*/  FFMA.FTZ R14, -R241, R241, 1 ;  /* 0x3f800000f10e7423 */ /* 0x000fe200000101f1 */
[----:B------:R-:W-:Y:S01]  /*9f70*/  FADD.FTZ R0, -R4, R47 ;  /* 0x0000002f04007221 */ /* 0x000fe20000010100 */
[----:B------:R-:W-:Y:S01]  /*9f80*/  FFMA.FTZ R5, -R238, R238, 1 ;  /* 0x3f800000ee057423 */ /* 0x000fe200000101ee */
[----:B------:R-:W-:Y:S01]  /*9f90*/  FMUL.FTZ R59, R6, R59 ;  /* 0x0000003b063b7220 */ /* 0x000fe20000410000 */
[----:B------:R-:W-:Y:S01]  /*9fa0*/  F2FP.F16.F32.PACK_AB R6, R31, R30 ;  /* 0x0000001e1f06723e */ /* 0x000fe200000000ff */
[----:B------:R-:W-:Y:S01]  /*9fb0*/  FMUL.FTZ R14, R14, UR6 ;  /* 0x000000060e0e7c20 */ /* 0x000fe20008410000 */
[----:B------:R-:W-:Y:S01]  /*9fc0*/  FMUL.FTZ R0, R208, R0 ;  /* 0x00000000d0007220 */ /* 0x000fe20000410000 */
[----:B------:R-:W-:Y:S01]  /*9fd0*/  FMUL.FTZ R5, R5, UR6 ;  /* 0x0000000605057c20 */ /* 0x000fe20008410000 */
[----:B------:R-:W-:Y:S01]  /*9fe0*/  FFMA.FTZ R7, -R240, R240, 1 ;  /* 0x3f800000f0077423 */ /* 0x000fe200000101f0 */
[----:B------:R-:W-:Y:S01]  /*9ff0*/  FMUL.FTZ R42, R14, R42 ;  /* 0x0000002a0e2a7220 */ /* 0x000fe20000410000 */
[----:B------:R-:W-:Y:S01]  /*a000*/  F2FP.F16.F32.PACK_AB R13, R13, R44 ;  /* 0x0000002c0d0d723e */ /* 0x000fe200000000ff */
[----:B------:R-:W-:Y:S01]  /*a010*/  FMUL.FTZ R14, R5, R0 ;  /* 0x00000000050e7220 */ /* 0x000fe20000410000 */
[----:B------:R-:W-:Y:S01]  /*a020*/  FMUL.FTZ R7, R7, UR6 ;  /* 0x0000000607077c20 */ /* 0x000fe20008410000 */
[----:B------:R-:W-:Y:S01]  /*a030*/  FFMA.FTZ R5, -R221, R221, 1 ;  /* 0x3f800000dd057423 */ /* 0x000fe200000101dd */
[----:B------:R-:W-:Y:S01]  /*a040*/  FADD.FTZ R0, -R4, R63 ;  /* 0x0000003f04007221 */ /* 0x000fe20000010100 */
[----:B------:R-:W-:Y:S01]  /*a050*/  FFMA.FTZ R4, -R220, R220, 1 ;  /* 0x3f800000dc047423 */ /* 0x000fe200000101dc */
[----:B------:R-:W-:Y:S01]  /*a060*/  FMUL.FTZ R43, R7, R43 ;  /* 0x0000002b072b7220 */ /* 0x000fe20000410000 */
[----:B------:R-:W-:Y:S01]  /*a070*/  FMUL.FTZ R5, R5, UR6 ;  /* 0x0000000605057c20 */ /* 0x000fe20008410000 */
[----:B------:R-:W-:Y:S01]  /*a080*/  FFMA.FTZ R7, -R227, R227, 1 ;  /* 0x3f800000e3077423 */ /* 0x000fe200000101e3 */
[----:B------:R-:W-:Y:S01]  /*a090*/  FMUL.FTZ R0, R176, R0 ;  /* 0x00000000b0007220 */ /* 0x000fe20000410000 */
[----:B------:R-:W-:Y:S01]  /*a0a0*/  FMUL.FTZ R4, R4, UR6 ;  /* 0x0000000604047c20 */ /* 0x000fe20008410000 */
[----:B------:R-:W-:Y:S01]  /*a0b0*/  FMUL.FTZ R62, R5, R62 ;  /* 0x0000003e053e7220 */ /* 0x000fe20000410000 */
[----:B------:R-:W-:Y:S01]  /*a0c0*/  F2FP.F16.F32.PACK_AB R5, R43, R42 ;  /* 0x0000002a2b05723e */ /* 0x000fe200000000ff */
[----:B------:R-:W-:Y:S01]  /*a0d0*/  FMUL.FTZ R7, R7, UR6 ;  /* 0x0000000607077c20 */ /* 0x000fe20008410000 */
[----:B------:R-:W-:Y:S01]  /*a0e0*/  F2FP.F16.F32.PACK_AB R12, R12, R56 ;  /* 0x000000380c0c723e */ /* 0x000fe200000000ff */
[----:B------:R-:W4:Y:S01]  /*a0f0*/  LDL.LU R37, [R1+0x38] ;  /* 0x0000380001257983 */ /* 0x000f220000300800 */
[----:B------:R-:W-:Y:S01]  /*a100*/  F2FP.F16.F32.PACK_AB R11, R61, R60 ;  /* 0x0000003c3d0b723e */ /* 0x000fe200000000ff */
[----:B------:R-:W-:Y:S01]  /*a110*/  FMUL.FTZ R58, R7, R58 ;  /* 0x0000003a073a7220 */ /* 0x000fe20000410000 */
[----:B------:R-:W-:Y:S01]  /*a120*/  FMUL.FTZ R7, R4, R0 ;  /* 0x0000000004077220 */ /* 0x000fe20000410000 */
[----:B------:R-:W-:Y:S01]  /*a130*/  F2FP.F16.F32.PACK_AB R4, R14, R46 ;  /* 0x0000002e0e04723e */ /* 0x000fe200000000ff */
[----:B-1----:R-:W4:Y:S02]  /*a140*/  LDL.LU R36, [R1+0x3c] ;  /* 0x00003c0001247983 */ /* 0x002f240000300800 */
[----:B------:R-:W-:Y:S02]  /*a150*/  F2FP.F16.F32.PACK_AB R0, R59, R58 ;  /* 0x0000003a3b00723e */ /* 0x000fe400000000ff */
[----:B------:R-:W-:Y:S01]  /*a160*/  F2FP.F16.F32.PACK_AB R7, R7, R62 ;  /* 0x0000003e0707723e */ /* 0x000fe200000000ff */
[----:B------:R1:W5:Y:S04]  /*a170*/  LDL.64 R218, [R1+0x40] ;  /* 0x0000400001da7983 */ /* 0x0003680000100a00 */
[----:B---3--:R-:W-:Y:S04]  /*a180*/  STS [R139+0x14000], R134 ;  /* 0x014000868b007388 */ /* 0x008fe80000000800 */
[----:B------:R-:W-:Y:S04]  /*a190*/  STS [R139+0x14400], R32 ;  /* 0x014400208b007388 */ /* 0x000fe80000000800 */
[----:B------:R-:W-:Y:S04]  /*a1a0*/  STS [R140+0x16000], R18 ;  /* 0x016000128c007388 */ /* 0x000fe80000000800 */
[----:B------:R-:W-:Y:S04]  /*a1b0*/  STS [R140+0x16400], R8 ;  /* 0x016400088c007388 */ /* 0x000fe80000000800 */
[----:B------:R-:W-:Y:S04]  /*a1c0*/  STS [R139+0x16000], R17 ;  /* 0x016000118b007388 */ /* 0x000fe80000000800 */
[----:B------:R-:W-:Y:S04]  /*a1d0*/  STS [R139+0x16400], R6 ;  /* 0x016400068b007388 */ /* 0x000fe80000000800 */
[----:B--2---:R-:W-:Y:S04]  /*a1e0*/  STS [R138+0x14000], R64 ;  /* 0x014000408a007388 */ /* 0x004fe80000000800 */
[----:B------:R-:W-:Y:S04]  /*a1f0*/  STS [R138+0x14400], R23 ;  /* 0x014400178a007388 */ /* 0x000fe80000000800 */
[----:B----4-:R-:W-:Y:S04]  /*a200*/  STS [R137+0x14000], R53 ;  /* 0x0140003589007388 */ /* 0x010fe80000000800 */
        /* <DEDUP_REMOVED lines=9> */
[----:B------:R-:W-:Y:S01]  /*a2a0*/  STS [R136+0x16000], R12 ;  /* 0x0160000c88007388 */ /* 0x000fe20000000800 */
[----:B------:R-:W-:Y:S03]  /*a2b0*/  MOV R147, R37 ;  /* 0x0000002500937202 */ /* 0x000fe60000000f00 */
[----:B------:R2:W-:Y:S01]  /*a2c0*/  STS [R136+0x16400], R0 ;  /* 0x0164000088007388 */ /* 0x0005e20000000800 */
[----:B------:R-:W-:Y:S03]  /*a2d0*/  MOV R146, R36 ;  /* 0x0000002400927202 */ /* 0x000fe60000000f00 */
[----:B------:R-:W-:Y:S04]  /*a2e0*/  STS [R65+0x16000], R11 ;  /* 0x0160000b41007388 */ /* 0x000fe80000000800 */
[----:B------:R-:W-:Y:S01]  /*a2f0*/  STS [R65+0x16400], R7 ;  /* 0x0164000741007388 */ /* 0x000fe20000000800 */
[----:B------:R-:W-:Y:S01]  /*a300*/  BAR.SYNC.DEFER_BLOCKING 0x0 ;  /* 0x0000000000007b1d */ /* 0x000fe20000010000 */
[----:B--2---:R-:W-:Y:S05]  /*a310*/  IADD3 R0, R2, R185, RZ ;  /* 0x000000b902007210 */ /* 0x004fea0007ffe0ff */
[----:B------:R-:W-:Y:S04]  /*a320*/  LDSM.16.MT88.4 R4, [R3+0x1c000] ;  /* 0x01c000000304783b */ /* 0x000fe80000004200 */
[----:B------:R-:W2:Y:S04]  /*a330*/  LDSM.16.MT88.4 R8, [R2] ;  /* 0x000000000208783b */ /* 0x000ea80000004200 */
[----:B------:R-:W3:Y:S04]  /*a340*/  LDSM.16.MT88.4 R12, [R3+0x20000] ;  /* 0x02000000030c783b */ /* 0x000ee80000004200 */
[----:B------:R-:W4:Y:S04]  /*a350*/  LDSM.16.MT88.4 R16, [R0] ;  /* 0x000000000010783b */ /* 0x000f280000004200 */
[----:B------:R-:W-:Y:S04]  /*a360*/  LDSM.16.MT88.4 R20, [R3+0x1c800] ;  /* 0x01c800000314783b */ /* 0x000fe80000004200 */
[----:B------:R-:W1:Y:S04]  /*a370*/  LDSM.16.MT88.4 R24, [R2+0x800] ;  /* 0x000800000218783b */ /* 0x000e680000004200 */
[----:B------:R-:W1:Y:S04]  /*a380*/  LDSM.16.MT88.4 R28, [R3+0x20800] ;  /* 0x02080000031c783b */ /* 0x000e680000004200 */
[----:B------:R-:W1:Y:S01]  /*a390*/  LDSM.16.MT88.4 R32, [R0+0x800] ;  /* 0x000800000020783b */ /* 0x000e620000004200 */
[-C--:B--2---:R-:W-:Y:S06]  /*a3a0*/  HMMA.16816.F32 R68, R4, R8.reuse, R68 ;  /* 0x000000080444723c */ /* 0x084fec0000001844 */
[C---:B---3--:R-:W-:Y:S06]  /*a3b0*/  HMMA.16816.F32 R72, R12.reuse, R8, R72 ;  /* 0x000000080c48723c */ /* 0x048fec0000001848 */
        /* <DEDUP_REMOVED lines=92> */
[----:B-----5:R-:W-:Y:S02]  /*a980*/  ISETP.GE.AND P1, PT, R218, UR23, PT ;  /* 0x00000017da007c0c */ /* 0x020fe4000bf26270 */
[----:B------:R-:W3:Y:S11]  /*a990*/  LDL.LU R36, [R1+0x4c] ;  /* 0x00004c0001247983 */ /* 0x000ef60000300800 */
[----:B------:R4:W-:Y:S01]  /*a9a0*/  @P1 STS.128 [R145+0x8000], RZ ;  /* 0x008000ff91001388 */ /* 0x0009e20000000c00 */
[----:B------:R-:W4:Y:S08]  /*a9b0*/  @!P1 LDC R13, c[0x0][0x424] ;  /* 0x00010900ff0d9b82 */ /* 0x000f300000000800 */
[----:B------:R-:W4:Y:S08]  /*a9c0*/  @!P1 LDC R14, c[0x0][0x424] ;  /* 0x00010900ff0e9b82 */ /* 0x000f300000000800 */
[----:B------:R-:W4:Y:S01]  /*a9d0*/  @!P1 LDC R15, c[0x0][0x424] ;  /* 0x00010900ff0f9b82 */ /* 0x000f220000000800 */
[C---:B-1----:R-:W-:Y:S05]  /*a9e0*/  IMAD.U32 R4, R6.reuse, -0x80, RZ ;  /* 0xffffff8006047824 */ /* 0x042fea00078e00ff */
[--C-:B------:R-:W-:Y:S02]  /*a9f0*/  SHF.R.S32.HI R5, RZ, 0x1f, R4.reuse ;  /* 0x0000001fff057819 */ /* 0x100fe40000011404 */
[CC--:B------:R-:W-:Y:S02]  /*aa00*/  @!P1 LEA R0, P3, R6.reuse, R4.reuse, 0x5 ;  /* 0x0000000406009211 */ /* 0x0c0fe400078628ff */
[C---:B------:R-:W-:Y:S01]  /*aa10*/  @!P1 LEA R11, P2, R6.reuse, R4, 0x6 ;  /* 0x00000004060b9211 */ /* 0x040fe200078430ff */
[C---:B------:R-:W-:Y:S01]  /*aa20*/  @!P1 IMAD.WIDE.U32 R8, R6.reuse, 0x60, R4 ;  /* 0x0000006006089825 */ /* 0x040fe200078e0004 */
[CC--:B----4-:R-:W-:Y:S02]  /*aa30*/  @!P1 LEA.HI.X R13, R6.reuse, R5.reuse, R13, 0x5, P3 ;  /* 0x00000005060d9211 */ /* 0x0d0fe400018f2c0d */
[----:B------:R-:W-:Y:S01]  /*aa40*/  @!P1 LEA.HI.X R14, R6, R5, R14, 0x6, P2 ;  /* 0x00000005060e9211 */ /* 0x000fe200010f340e */
        /* <DEDUP_REMOVED lines=32> */
.L_x_1227:
[----:B------:R-:W-:Y:S01]  /*ac50*/  LDSM.16.M88.4 R32, [R148+0x14000] ;  /* 0x014000009420783b */ /* 0x000fe20000000200 */
[----:B------:R-:W-:Y:S01]  /*ac60*/  IMAD.IADD R0, R193, 0x1, R185 ;  /* 0x00000001c1007824 */ /* 0x000fe200078e02b9 */
[----:B------:R-:W-:Y:S01]  /*ac70*/  ULOP3.LUT UR12, UR10, 0x1, URZ, 0xc0, !UPT ;  /* 0x000000010a0c7892 */ /* 0x000fe2000f8ec03f */
[----:B------:R-:W-:Y:S01]  /*ac80*/  IMAD.IADD R144, R185, 0x1, R150 ;  /* 0x00000001b9907824 */ /* 0x000fe200078e0296 */
[----:B------:R-:W1:Y:S01]  /*ac90*/  LDSM.16.MT88.4 R16, [R2+0x4000] ;  /* 0x004000000210783b */ /* 0x000e620000004200 */
[----:B------:R-:W-:Y:S02]  /*aca0*/  UISETP.GT.AND UP3, UPT, UR10, UR19, UPT ;  /* 0x000000130a00728c */ /* 0x000fe4000bf64270 */
[----:B------:R-:W-:Y:S01]  /*acb0*/  UISETP.NE.U32.AND UP1, UPT, UR12, 0x1, UPT ;  /* 0x000000010c00788c */ /* 0x000fe2000bf25070 */
[----:B------:R-:W2:Y:S01]  /*acc0*/  LDSM.16.M88.4 R28, [R148+0x16000] ;  /* 0x01600000941c783b */ /* 0x000ea20000000200 */
[----:B------:R-:W-:Y:S03]  /*acd0*/  UIADD3 UR10, UR10, -0x1, URZ ;  /* 0xffffffff0a0a7890 */ /* 0x000fe6000fffe03f */
[----:B------:R-:W3:Y:S04]  /*ace0*/  LDSM.16.MT88.4 R36, [R0] ;  /* 0x000000000024783b */ /* 0x000ee80000004200 */
[----:B------:R-:W4:Y:S04]  /*acf0*/  LDL R156, [R1+0xf8] ;  /* 0x0000f800019c7983 */ /* 0x000f280000100800 */
[----:B------:R-:W-:Y:S04]  /*ad00*/  LDSM.16.M88.4 R40, [R150+0x14000] ;  /* 0x014000009628783b */ /* 0x000fe80000000200 */
[----:B------:R-:W4:Y:S04]  /*ad10*/  LDL R155, [R1+0xfc] ;  /* 0x0000fc00019b7983 */ /* 0x000f280000100800 */
[----:B------:R-:W3:Y:S04]  /*ad20*/  LDSM.16.MT88.4 R44, [R2+0x4800] ;  /* 0x00480000022c783b */ /* 0x000ee80000004200 */
[----:B------:R-:W4:Y:S04]  /*ad30*/  LDL R151, [R1+0xdc] ;  /* 0x0000dc0001977983 */ /* 0x000f280000100800 */
[----:B------:R-:W3:Y:S04]  /*ad40*/  LDSM.16.M88.4 R48, [R150+0x16000] ;  /* 0x016000009630783b */ /* 0x000ee80000000200 */
[----:B------:R-:W4:Y:S01]  /*ad50*/  LDL R152, [R1+0xd8] ;  /* 0x0000d80001987983 */ /* 0x000f220000100800 */
[-C--:B-1----:R-:W-:Y:S03]  /*ad60*/  HMMA.16816.F32 R4, R32, R16.reuse, RZ ;  /* 0x000000102004723c */ /* 0x082fe600000018ff */
[----:B------:R-:W1:Y:S04]  /*ad70*/  LDSM.16.MT88.4 R52, [R0+0x800] ;  /* 0x000800000034783b */ /* 0x000e680000004200 */
[----:B------:R-:W4:Y:S01]  /*ad80*/  LDL R153, [R1+0xe4] ;  /* 0x0000e40001997983 */ /* 0x000f220000100800 */
        /* <DEDUP_REMOVED lines=72> */
[----:B------:R-:W3:Y:S05]  /*b210*/  LDC R44, c[0x0][0x270] ;  /* 0x00009c00ff2c7b82 */ /* 0x000eea0000000800 */
[-C--:B-1----:R-:W-:Y:S06]  /*b220*/  HMMA.16816.F32 R4, R36, R48.reuse, R4 ;  /* 0x000000302404723c */ /* 0x082fec0000001804 */
[C---:B------:R-:W-:Y:S06]  /*b230*/  HMMA.16816.F32 R8, R136.reuse, R48, R8 ;  /* 0x000000308808723c */ /* 0x040fec0000001808 */
[-C--:B------:R-:W-:Y:S06]  /*b240*/  HMMA.16816.F32 R12, R136, R50.reuse, R12 ;  /* 0x00000032880c723c */ /* 0x080fec000000180c */
[C---:B------:R-:W-:Y:S05]  /*b250*/  HMMA.16816.F32 R16, R36.reuse, R50, R16 ;  /* 0x000000322410723c */ /* 0x040fea0000001810 */
[----:B---3--:R-:W-:Y:S01]  /*b260*/  IMAD R44, R44, UR24, RZ ;  /* 0x000000182c2c7c24 */ /* 0x008fe2000f8e02ff */
[-C--:B------:R-:W-:Y:S05]  /*b270*/  HMMA.16816.F32 R20, R36, R140.reuse, R20 ;  /* 0x0000008c2414723c */ /* 0x080fea0000001814 */
[C---:B----4-:R-:W-:Y:S01]  /*b280*/  IMAD.U32 R0, R44.reuse, -0x80, RZ ;  /* 0xffffff802c007824 */ /* 0x050fe200078e00ff */
[C---:B------:R-:W-:Y:S05]  /*b290*/  HMMA.16816.F32 R24, R136.reuse, R140, R24 ;  /* 0x0000008c8818723c */ /* 0x040fea0000001818 */
[----:B------:R-:W-:Y:S01]  /*b2a0*/  IMAD.SHL.U32 R45, R44, 0x10, RZ ;  /* 0x000000102c2d7824 */ /* 0x000fe200078e00ff */
[-C--:B------:R-:W-:Y:S06]  /*b2b0*/  HMMA.16816.F32 R28, R136, R142.reuse, R28 ;  /* 0x0000008e881c723c */ /* 0x080fec000000181c */
[----:B------:R-:W-:Y:S06]  /*b2c0*/  HMMA.16816.F32 R32, R36, R142, R32 ;  /* 0x0000008e2420723c */ /* 0x000fec0000001820 */
[-C--:B------:R-:W-:Y:S05]  /*b2d0*/  HMMA.16816.F32 R4, R40, R52.reuse, R4 ;  /* 0x000000342804723c */ /* 0x080fea0000001804 */
[----:B------:R-:W-:Y:S01]  /*b2e0*/  @P0 IADD3 R38, P1, R156, UR14, RZ ;  /* 0x0000000e9c260c10 */ /* 0x000fe2000ff3e0ff */
[C---:B------:R-:W-:Y:S01]  /*b2f0*/  HMMA.16816.F32 R8, R56.reuse, R52, R8 ;  /* 0x000000343808723c */ /* 0x040fe20000001808 */
[----:B------:R-:W-:Y:S04]  /*b300*/  @UP0 UIADD3 UR14, UP2, UR14, -0x200, URZ ;  /* 0xfffffe000e0e0890 */ /* 0x000fe8000ff5e03f */
[----:B------:R-:W-:Y:S01]  /*b310*/  @P0 IADD3.X R39, R155, UR13, RZ, P1, !PT ;  /* 0x0000000d9b270c10 */ /* 0x000fe20008ffe4ff */
        /* <DEDUP_REMOVED lines=8> */
[----:B------:R-:W4:Y:S04]  /*b3a0*/  @P0 LDG.E R153, desc[UR8][R38.64+0x20] ;  /* 0x0000200826990981 */ /* 0x000f28000c1e1900 */
        /* <DEDUP_REMOVED lines=25> */
[----:B------:R-:W-:Y:S04]  /*b540*/  @P0 STL [R1+0xe4], R153 ;  /* 0x0000e49901000387 */ /* 0x000fe80000100800 */
[----:B--2---:R-:W-:Y:S01]  /*b550*/  @P0 STL [R1+0xe0], R154 ;  /* 0x0000e09a01000387 */ /* 0x004fe20000100800 */
[CC--:B------:R-:W-:Y:S04]  /*b560*/  LEA R40, P0, R2.reuse, R36.reuse, 0x2 ;  /* 0x0000002402287211 */ /* 0x0c0fe800078010ff */
        /* <DEDUP_REMOVED lines=8> */
[C---:B--2---:R-:W-:Y:S02]  /*b5f0*/  IMAD R8, R44.reuse, 0x38, RZ ;  /* 0x000000382c087824 */ /* 0x044fe400078e02ff */
[----:B------:R1:W-:Y:S04]  /*b600*/  REDG.E.ADD.F32.FTZ.RN.STRONG.GPU desc[UR8][R6.64], R9 ;  /* 0x00000009060079a6 */ /* 0x0003e8000c10f388 */
[----:B------:R2:W-:Y:S01]  /*b610*/  REDG.E.ADD.F32.FTZ.RN.STRONG.GPU desc[UR8][R4.64], R10 ;  /* 0x0000000a040079a6 */ /* 0x0005e2000c10f388 */
[----:B-1----:R-:W-:Y:S01]  /*b620*/  IMAD.SHL.U32 R7, R44, 0x40, RZ ;  /* 0x000000402c077824 */ /* 0x002fe200078e00ff */
[-C--:B--2---:R-:W-:Y:S01]  /*b630*/  LEA R4, P0, R8, R36.reuse, 0x2 ;  /* 0x0000002408047211 */ /* 0x084fe200078010ff */
        /* <DEDUP_REMOVED lines=15> */
[----:B--2---:R-:W-:Y:S02]  /*b730*/  IMAD.IADD R38, R0, 0x1, R2 ;  /* 0x0000000100267824 */ /* 0x004fe400078e0202 */
[C---:B---3--:R-:W-:Y:S02]  /*b740*/  IMAD R9, R44.reuse, 0x60, RZ ;  /* 0x000000602c097824 */ /* 0x048fe400078e02ff */
[----:B------:R1:W-:Y:S01]  /*b750*/  REDG.E.ADD.F32.FTZ.RN.STRONG.GPU desc[UR8][R4.64], R19 ;  /* 0x00000013040079a6 */ /* 0x0003e2000c10f388 */
[----:B----4-:R-:W-:Y:S02]  /*b760*/  IMAD R7, R44, 0x68, RZ ;  /* 0x000000682c077824 */ /* 0x010fe400078e02ff */
        /* <DEDUP_REMOVED lines=19> */
[----:B--2---:R-:W-:Y:S01]  /*b8a0*/  IMAD.IADD R10, R0, 0x1, R5 ;  /* 0x00000001000a7824 */ /* 0x004fe200078e0205 */
[-C--:B------:R-:W-:Y:S01]  /*b8b0*/  LEA.HI.X.SX32 R51, R2, R37.reuse, 0x2, P0 ;  /* 0x0000002502337211 */ /* 0x080fe200000f16ff */
[----:B------:R2:W-:Y:S01]  /*b8c0*/  REDG.E.ADD.F32.FTZ.RN.STRONG.GPU desc[UR8][R18.64], R15 ;  /* 0x0000000f120079a6 */ /* 0x0005e2000c10f388 */
[CC--:B------:R-:W-:Y:S01]  /*b8d0*/  LEA R44, P0, R5.reuse, R36.reuse, 0x2 ;  /* 0x00000024052c7211 */ /* 0x0c0fe200078010ff */
[----:B---3--:R-:W-:Y:S01]  /*b8e0*/  IMAD.IADD R9, R0, 0x1, R10 ;  /* 0x0000000100097824 */ /* 0x008fe200078e020a */
        /* <DEDUP_REMOVED lines=22> */
[-C--:B--2---:R-:W-:Y:S01]  /*ba50*/  LEA R18, P2, R8, R36.reuse, 0x2 ;  /* 0x0000002408127211 */ /* 0x084fe200078410ff */
        /* <DEDUP_REMOVED lines=259> */
.L_x_1229:
[----:B------:R-:W-:Y:S01]  /*ca90*/  @UP0 UIADD3 UR5, UR21, UR34, URZ ;  /* 0x0000002215050290 */ /* 0x000fe2000fffe03f */
[----:B------:R-:W-:Y:S01]  /*caa0*/  F2FP.F16.F32.PACK_AB R92, R93, R92 ;  /* 0x0000005c5d5c723e */ /* 0x000fe200000000ff */
[----:B------:R-:W-:Y:S01]  /*cab0*/  @UP0 ULDC.64 UR12, c[0x0][0x458] ;  /* 0x00011600000c0ab9 */ /* 0x000fe20000000a00 */
[----:B------:R-:W-:Y:S01]  /*cac0*/  F2FP.F16.F32.PACK_AB R94, R95, R94 ;  /* 0x0000005e5f5e723e */ /* 0x000fe200000000ff */
        /* <DEDUP_REMOVED lines=18> */
.L_x_1230:
[----:B------:R-:W2:Y:S01]  /*cbf0*/  S2R R18, SR_TID.X ;  /* 0x0000000000127919 */ /* 0x000ea20000002100 */
[----:B------:R-:W-:Y:S01]  /*cc00*/  USHF.R.S32.HI UR5, URZ, 0x1f, UR20 ;  /* 0x0000001f3f057899 */ /* 0x000fe20008011414 */
[--C-:B-1---5:R-:W-:Y:S01]  /*cc10*/  SHF.R.S32.HI R7, RZ, 0x1f, R218.reuse ;  /* 0x0000001fff077819 */ /* 0x122fe200000114da */
[----:B------:R-:W-:Y:S01]  /*cc20*/  UIMAD UR11, UR51, -0x80, UR11 ;  /* 0xffffff80330b78a4 */ /* 0x000fe2000f8e020b */
[----:B------:R-:W1:Y:S01]  /*cc30*/  S2R R19, SR_TID.X ;  /* 0x0000000000137919 */ /* 0x000e620000002100 */
[----:B------:R-:W-:Y:S01]  /*cc40*/  ULDC UR14, c[0x0][0x2d0] ;  /* 0x0000b400000e7ab9 */ /* 0x000fe20000000800 */
[----:B------:R-:W-:Y:S01]  /*cc50*/  UIMAD UR10, UR5, UR6, URZ ;  /* 0x00000006050a72a4 */ /* 0x000fe2000f8e023f */
[----:B------:R-:W-:Y:S01]  /*cc60*/  ISETP.GE.AND P4, PT, R218, UR14, PT ;  /* 0x0000000eda007c0c */ /* 0x000fe2000bf86270 */
[----:B------:R3:W-:Y:S01]  /*cc70*/  STS [R55+0x4000], R92 ;  /* 0x0040005c37007388 */ /* 0x0007e20000000800 */
[----:B------:R-:W-:Y:S01]  /*cc80*/  IMAD.U32 R0, RZ, RZ, UR6 ;  /* 0x00000006ff007e24 */ /* 0x000fe2000f8e00ff */
[----:B------:R-:W-:Y:S01]  /*cc90*/  UIMAD UR10, UR20, UR7, UR10 ;  /* 0x00000007140a72a4 */ /* 0x000fe2000f8e020a */
[----:B------:R-:W-:Y:S01]  /*cca0*/  IMAD.MOV.U32 R6, RZ, RZ, R218 ;  /* 0x000000ffff067224 */ /* 0x000fe200078e00da */
[----:B------:R3:W-:Y:S01]  /*ccb0*/  STS [R54+0x4000], R94 ;  /* 0x0040005e36007388 */ /* 0x0007e20000000800 */
[----:B------:R-:W-:Y:S01]  /*ccc0*/  USHF.R.S32.HI UR21, URZ, 0x1f, UR56 ;  /* 0x0000001f3f157899 */ /* 0x000fe20008011438 */
[----:B------:R-:W-:Y:S01]  /*ccd0*/  BSSY B0, `(.L_x_1231) ;  /* 0x0000027000007945 */ /* 0x000fe20003800000 */
[----:B------:R-:W-:Y:S01]  /*cce0*/  IMAD.WIDE.U32 R4, R0, UR20, R6 ;  /* 0x0000001400047c25 */ /* 0x000fe2000f8e0006 */
[----:B------:R-:W-:Y:S03]  /*ccf0*/  BAR.SYNC.DEFER_BLOCKING 0x0 ;  /* 0x0000000000007b1d */ /* 0x000fe60000010000 */
[----:B------:R-:W-:Y:S01]  /*cd00*/  IMAD.U32 R0, RZ, RZ, UR10 ;  /* 0x0000000aff007e24 */ /* 0x000fe2000f8e00ff */
[----:B------:R-:W-:-:S02]  /*cd10*/  IADD3 R4, P0, R4, UR18, RZ ;  /* 0x0000001204047c10 */ /* 0x000fc4000ff1e0ff */
[----:B------:R-:W-:Y:S02]  /*cd20*/  ULDC.64 UR14, c[0x0][0x468] ;  /* 0x00011a00000e7ab9 */ /* 0x000fe40000000a00 */
[----:B------:R-:W-:Y:S01]  /*cd30*/  UIMAD UR10, UR21, UR14, URZ ;  /* 0x0000000e150a72a4 */ /* 0x000fe2000f8e023f */
[----:B------:R-:W-:Y:S01]  /*cd40*/  IADD3.X R5, R5, UR19, R0, P0, !PT ;  /* 0x0000001305057c10 */ /* 0x000fe200087fe400 */
[----:B------:R-:W-:Y:S02]  /*cd50*/  IMAD.U32 R0, RZ, RZ, UR14 ;  /* 0x0000000eff007e24 */ /* 0x000fe4000f8e00ff */
[----:B------:R-:W-:Y:S02]  /*cd60*/  UIMAD UR15, UR56, UR15, UR10 ;  /* 0x0000000f380f72a4 */ /* 0x000fe4000f8e020a */
[----:B------:R-:W-:Y:S01]  /*cd70*/  IMAD.WIDE.U32 R4, R0, UR56, R4 ;  /* 0x0000003800047c25 */ /* 0x000fe2000f8e0004 */
[----:B--2---:R-:W-:-:S03]  /*cd80*/  SHF.R.S32.HI R18, RZ, 0x1f, R18 ;  /* 0x0000001fff127819 */ /* 0x004fc60000011412 */
[----:B------:R-:W-:Y:S01]  /*cd90*/  VIADD R16, R5, UR15 ;  /* 0x0000000f05107c36 */ /* 0x000fe20008000000 */
[----:B-1----:R-:W-:Y:S01]  /*cda0*/  LEA.HI R18, R18, R19, RZ, 0x3 ;  /* 0x0000001312127211 */ /* 0x002fe200078f18ff */
[----:B------:R3:W1:Y:S03]  /*cdb0*/  LDS.128 R20, [R145+0xd000] ;  /* 0x00d0000091147984 */ /* 0x0006660000000c00 */
[----:B------:R-:W-:Y:S01]  /*cdc0*/  SHF.R.S32.HI R18, RZ, 0x3, R18 ;  /* 0x00000003ff127819 */ /* 0x000fe20000011412 */
[----:B------:R3:W2:Y:S03]  /*cdd0*/  LDS.128 R24, [R145+0x11000] ;  /* 0x0110000091187984 */ /* 0x0006a60000000c00 */
[----:B------:R-:W-:Y:S01]  /*cde0*/  SHF.R.S32.HI R17, RZ, 0x1f, R18 ;  /* 0x0000001fff117819 */ /* 0x000fe20000011412 */
[C---:B------:R-:W-:Y:S01]  /*cdf0*/  VIADD R2, R18.reuse, 0x20 ;  /* 0x0000002012027836 */ /* 0x040fe20000000000 */
[----:B------:R3:W4:Y:S01]  /*ce00*/  LDS.128 R28, [R145+0x12000] ;  /* 0x01200000911c7984 */ /* 0x0007220000000c00 */
[----:B------:R-:W-:-:S03]  /*ce10*/  VIADD R8, R18, 0x40 ;  /* 0x0000004012087836 */ /* 0x000fc60000000000 */
[----:B------:R-:W-:Y:S01]  /*ce20*/  ISETP.GE.OR P3, PT, R2, UR11, P4 ;  /* 0x0000000b02007c0c */ /* 0x000fe2000a766670 */
[----:B------:R3:W1:Y:S01]  /*ce30*/  LDS.128 R32, [R145+0x13000] ;  /* 0x0130000091207984 */ /* 0x0006620000000c00 */
[----:B------:R-:W-:Y:S01]  /*ce40*/  VIADD R2, R18, 0x60 ;  /* 0x0000006012027836 */ /* 0x000fe20000000000 */
[----:B------:R-:W-:-:S04]  /*ce50*/  ISETP.GE.OR P2, PT, R8, UR11, P4 ;  /* 0x0000000b08007c0c */ /* 0x000fc8000a746670 */
[----:B------:R-:W-:Y:S02]  /*ce60*/  ISETP.GE.OR P1, PT, R2, UR11, P4 ;  /* 0x0000000b02007c0c */ /* 0x000fe4000a726670 */
[----:B------:R-:W-:-:S13]  /*ce70*/  ISETP.GE.OR P4, PT, R18, UR11, P4 ;  /* 0x0000000b12007c0c */ /* 0x000fda000a786670 */
[----:B------:R-:W-:Y:S05]  /*ce80*/  @P4 BRA `(.L_x_1232) ;  /* 0x00000000002c4947 */ /* 0x000fea0003800000 */
        /* <DEDUP_REMOVED lines=11> */
.L_x_1232:
[----:B------:R-:W-:Y:S05]  /*cf40*/  BSYNC B0 ;  /* 0x0000000000007941 */ /* 0x000fea0003800000 */
.L_x_1231:
        /* <DEDUP_REMOVED lines=14> */
.L_x_1234:
[----:B------:R-:W-:Y:S05]  /*d030*/  BSYNC B0 ;  /* 0x0000000000007941 */ /* 0x000fea0003800000 */
.L_x_1233:
        /* <DEDUP_REMOVED lines=15> */
.L_x_1236:
[----:B------:R-:W-:Y:S05]  /*d130*/  BSYNC B0 ;  /* 0x0000000000007941 */ /* 0x000fea0003800000 */
.L_x_1235:
        /* <DEDUP_REMOVED lines=14> */
.L_x_1238:
[----:B------:R-:W-:Y:S05]  /*d220*/  BSYNC B0 ;  /* 0x0000000000007941 */ /* 0x000fea0003800000 */
.L_x_1237:
        /* <DEDUP_REMOVED lines=27> */
.L_x_1240:
[----:B------:R-:W-:Y:S05]  /*d3e0*/  BSYNC B0 ;  /* 0x0000000000007941 */ /* 0x000fea0003800000 */
.L_x_1239:
        /* <DEDUP_REMOVED lines=13> */
[----:B--2---:R1:W-:Y:S02]  /*d4c0*/  STG.E.128 desc[UR8][R8.64], R24 ;  /* 0x0000001808007986 */ /* 0x0043e4000c101d08 */
.L_x_1242:
[----:B------:R-:W-:Y:S05]  /*d4d0*/  BSYNC B0 ;  /* 0x0000000000007941 */ /* 0x000fea0003800000 */
.L_x_1241:
        /* <DEDUP_REMOVED lines=14> */
.L_x_1244:
[----:B------:R-:W-:Y:S05]  /*d5c0*/  BSYNC B0 ;  /* 0x0000000000007941 */ /* 0x000fea0003800000 */
.L_x_1243:
        /* <DEDUP_REMOVED lines=13> */
.L_x_1193:
[----:B------:R-:W-:Y:S05]  /*d6a0*/  BSYNC B1 ;  /* 0x0000000000017941 */ /* 0x000fea0003800000 */
.L_x_1171:
        /* <DEDUP_REMOVED lines=8> */
.L_x_1245:
[----:B------:R-:W-:Y:S05]  /*d730*/  EXIT ;  /* 0x000000000000794d */ /* 0x000fea0003800000 */
.L_x_1247:
        /* <DEDUP_REMOVED lines=12> */
.L_x_1282:


//--------------------- .text._ZN5flash25flash_bwd_dot_do_o_kernelILb0E23Flash_bwd_kernel_traitsILi64ELi128ELi128ELi8ELi4ELi4ELi4ELb0ELb0EN7cutlass6half_tE19Flash_kernel_traitsILi64ELi128ELi128ELi8ES3_EEEEvNS_16Flash_bwd_paramsE --------------------------
	.section	.text._ZN5flash25flash_bwd_dot_do_o_kernelILb0E23Flash_bwd_kernel_traitsILi64ELi128ELi128ELi8ELi4ELi4ELi4ELb0ELb0EN7cutlass6half_tE19Flash_kernel_traitsILi64ELi128ELi128ELi8ES3_EEEEvNS_16Flash_bwd_paramsE,"ax",@progbits
	.align	128
        .global         _ZN5flash25flash_bwd_dot_do_o_kernelILb0E23Flash_bwd_kernel_traitsILi64ELi128ELi128ELi8ELi4ELi4ELi4ELb0ELb0EN7cutlass6half_tE19Flash_kernel_traitsILi64ELi128ELi128ELi8ES3_EEEEvNS_16Flash_bwd_paramsE
        .type           _ZN5flash25flash_bwd_dot_do_o_kernelILb0E23Flash_bwd_kernel_traitsILi64ELi128ELi128ELi8ELi4ELi4ELi4ELb0ELb0EN7cutlass6half_tE19Flash_kernel_traitsILi64ELi128ELi128ELi8ES3_EEEEvNS_16Flash_bwd_paramsE,@function
        .size           _ZN5flash25flash_bwd_dot_do_o_kernelILb0E23Flash_bwd_kernel_traitsILi64ELi128ELi128ELi8ELi4ELi4ELi4ELb0ELb0EN7cutlass6half_tE19Flash_kernel_traitsILi64ELi128ELi128ELi8ES3_EEEEvNS_16Flash_bwd_paramsE,(.L_x_1283 - _ZN5flash25flash_bwd_dot_do_o_kernelILb0E23Flash_bwd_kernel_traitsILi64ELi128ELi128ELi8ELi4ELi4ELi4ELb0ELb0EN7cutlass6half_tE19Flash_kernel_traitsILi64ELi128ELi128ELi8ES3_EEEEvNS_16Flash_bwd_paramsE)
        .other          _ZN5flash25flash_bwd_dot_do_o_kernelILb0E23Flash_bwd_kernel_traitsILi64ELi128ELi128ELi8ELi4ELi4ELi4ELb0ELb0EN7cutlass6half_tE19Flash_kernel_traitsILi64ELi128ELi128ELi8ES3_EEEEvNS_16Flash_bwd_paramsE,@"STO_CUDA_ENTRY STV_DEFAULT"
_ZN5flash25flash_bwd_dot_do_o_kernelILb0E23Flash_bwd_kernel_traitsILi64ELi128ELi128ELi8ELi4ELi4ELi4ELb0ELb0EN7cutlass6half_tE19Flash_kernel_traitsILi64ELi128ELi128ELi8ES3_EEEEvNS_16Flash_bwd_paramsE:
.text._ZN5flash25flash_bwd_dot_do_o_kernelILb0E23Flash_bwd_kernel_traitsILi64ELi128ELi128ELi8ELi4ELi4ELi4ELb0ELb0EN7cutlass6half_tE19Flash_kernel_traitsILi64ELi128ELi128ELi8ES3_EEEEvNS_16Flash_bwd_paramsE:
        /* <DEDUP_REMOVED lines=22> */
[----:B------:R-:W2:Y:S01]  /*0160*/  @P1 LDC.64 R14, c[0x0][0x420] ;  /* 0x00010800ff0e1b82 */ /* 0x000ea20000000a00 */
[--C-:B------:R-:W-:Y:S02]  /*0170*/  @!P1 SHF.R.S32.HI R17, RZ, 0x1f, R2.reuse ;  /* 0x0000001fff119819 */ /* 0x100fe40000011402 */
[----:B------:R-:W-:-:S05]  /*0180*/  @!P1 SHF.R.S32.HI R9, RZ, 0x1f, R2 ;  /* 0x0000001fff099819 */ /* 0x000fca0000011402 */
[----:B------:R-:W3:Y:S08]  /*0190*/  @!P1 LDC.64 R6, c[0x0][0x290] ;  /* 0x0000a400ff069b82 */ /* 0x000ef00000000a00 */
[----:B------:R-:W4:Y:S08]  /*01a0*/  @!P1 LDC.64 R12, c[0x0][0x418] ;  /* 0x00010600ff0c9b82 */ /* 0x000f300000000a00 */
[----:B------:R-:W5:Y:S01]  /*01b0*/  @P1 LDC.64 R4, c[0x0][0x298] ;  /* 0x0000a600ff041b82 */ /* 0x000f620000000a00 */
[----:B--2---:R-:W-:-:S04]  /*01c0*/  @P1 IMAD.WIDE.U32 R10, R3, R14, RZ ;  /* 0x0000000e030a1225 */ /* 0x004fc800078e00ff */
[----:B------:R-:W-:Y:S02]  /*01d0*/  @P1 IMAD R8, R3, R15, R11 ;  /* 0x0000000f03081224 */ /* 0x000fe400078e020b */
[----:B---3--:R-:W-:-:S04]  /*01e0*/  @!P1 IMAD R14, R17, R6, RZ ;  /* 0x00000006110e9224 */ /* 0x008fc800078e02ff */
[C---:B------:R-:W-:Y:S02]  /*01f0*/  @!P1 IMAD R11, R2.reuse, R7, R14 ;  /* 0x00000007020b9224 */ /* 0x040fe400078e020e */
[----:B------:R-:W-:-:S04]  /*0200*/  @!P1 IMAD.WIDE.U32 R6, R2, R6, RZ ;  /* 0x0000000602069225 */ /* 0x000fc800078e00ff */
[-C--:B----4-:R-:W-:Y:S02]  /*0210*/  @!P1 IMAD R9, R9, R12.reuse, RZ ;  /* 0x0000000c09099224 */ /* 0x090fe400078e02ff */
[----:B------:R-:W-:-:S04]  /*0220*/  @!P1 IMAD.WIDE.U32 R14, R2, R12, RZ ;  /* 0x0000000c020e9225 */ /* 0x000fc800078e00ff */
[----:B------:R-:W-:Y:S01]  /*0230*/  @!P1 IMAD R9, R2, R13, R9 ;  /* 0x0000000d02099224 */ /* 0x000fe200078e0209 */
[----:B------:R-:W-:Y:S01]  /*0240*/  @!P1 MOV R10, R14 ;  /* 0x0000000e000a9202 */ /* 0x000fe20000000f00 */
[----:B-----5:R-:W-:Y:S01]  /*0250*/  @P1 IMAD.WIDE.U32 R20, R3, R4, RZ ;  /* 0x0000000403141225 */ /* 0x020fe200078e00ff */
[----:B------:R-:W-:Y:S02]  /*0260*/  @!P1 MOV R20, R6 ;  /* 0x0000000600149202 */ /* 0x000fe40000000f00 */
[----:B------:R-:W-:Y:S01]  /*0270*/  @!P1 IADD3 R8, R15, R9, RZ ;  /* 0x000000090f089210 */ /* 0x000fe20007ffe0ff */
[----:B------:R-:W-:Y:S01]  /*0280*/  @P1 IMAD R12, R3, R5, R21 ;  /* 0x00000005030c1224 */ /* 0x000fe200078e0215 */
[----:B------:R-:W-:Y:S01]  /*0290*/  @!P1 IADD3 R12, R7, R11, RZ ;  /* 0x0000000b070c9210 */ /* 0x000fe20007ffe0ff */
        /* <DEDUP_REMOVED lines=9> */
.L_x_1248:
[----:B------:R-:W0:Y:S08]  /*0330*/  LDC R3, c[0x0][0x270] ;  /* 0x00009c00ff037b82 */ /* 0x000e300000000800 */
[----:B------:R-:W1:Y:S01]  /*0340*/  LDC R5, c[0x0][0x2d4] ;  /* 0x0000b500ff057b82 */ /* 0x000e620000000800 */
[----:B0-----:R-:W-:-:S04]  /*0350*/  IMAD R2, R2, R3, UR5 ;  /* 0x0000000502027e24 */ /* 0x001fc8000f8e0203 */
[----:B-1----:R-:W-:-:S07]  /*0360*/  IMAD R2, R2, R5, RZ ;  /* 0x0000000502027224 */ /* 0x002fce00078e02ff */
.L_x_1249:
[----:B------:R-:W-:Y:S01]  /*0370*/  SHF.R.S32.HI R3, RZ, 0x1f, R0 ;  /* 0x0000001fff037819 */ /* 0x000fe20000011400 */
[----:B------:R-:W0:Y:S01]  /*0380*/  LDC.64 R4, c[0x0][0x420] ;  /* 0x00010800ff047b82 */ /* 0x000e220000000a00 */
[----:B------:R-:W-:Y:S01]  /*0390*/  ULDC UR9, c[0x0][0x2d0] ;  /* 0x0000b40000097ab9 */ /* 0x000fe20000000800 */
[----:B------:R-:W-:Y:S01]  /*03a0*/  IADD3 R18, R18, -UR4, RZ ;  /* 0x8000000412127c10 */ /* 0x000fe2000fffe0ff */
[----:B------:R-:W-:Y:S01]  /*03b0*/  USHF.R.S32.HI UR8, URZ, 0x1f, UR4 ;  /* 0x0000001f3f087899 */ /* 0x000fe20008011404 */
[----:B------:R-:W-:Y:S02]  /*03c0*/  LEA.HI R3, R3, R0, RZ, 0x3 ;  /* 0x0000000003037211 */ /* 0x000fe400078f18ff */
[----:B------:R-:W-:Y:S02]  /*03d0*/  CS2R R34, SRZ ;  /* 0x0000000000227805 */ /* 0x000fe4000001ff00 */
[----:B------:R-:W-:Y:S02]  /*03e0*/  CS2R R32, SRZ ;  /* 0x0000000000207805 */ /* 0x000fe4000001ff00 */
[----:B------:R-:W-:Y:S01]  /*03f0*/  LOP3.LUT R9, R3, 0x1ffffff8, RZ, 0xc0, !PT ;  /* 0x1ffffff803097812 */ /* 0x000fe200078ec0ff */
[----:B------:R-:W1:Y:S01]  /*0400*/  LDC.64 R6, c[0x0][0x428] ;  /* 0x00010a00ff067b82 */ /* 0x000e620000000a00 */
[----:B------:R-:W-:-:S02]  /*0410*/  SHF.R.S32.HI R3, RZ, 0x3, R3 ;  /* 0x00000003ff037819 */ /* 0x000fc40000011403 */
[----:B------:R-:W-:Y:S02]  /*0420*/  IADD3 R9, -R9, R0, RZ ;  /* 0x0000000009097210 */ /* 0x000fe40007ffe1ff */
[----:B------:R-:W-:Y:S02]  /*0430*/  SHF.R.S32.HI R25, RZ, 0x1f, R3 ;  /* 0x0000001fff197819 */ /* 0x000fe40000011403 */
[----:B------:R-:W-:Y:S02]  /*0440*/  SHF.L.U32 R16, R9, 0x3, RZ ;  /* 0x0000000309107819 */ /* 0x000fe400000006ff */
[----:B------:R-:W-:Y:S02]  /*0450*/  IADD3 R9, R3, 0x20, RZ ;  /* 0x0000002003097810 */ /* 0x000fe40007ffe0ff */
[----:B------:R-:W-:Y:S01]  /*0460*/  ISETP.GE.AND P0, PT, R16, UR9, PT ;  /* 0x0000000910007c0c */ /* 0x000fe2000bf06270 */
[----:B------:R-:W-:Y:S01]  /*0470*/  USHF.R.S32.HI UR9, URZ, 0x1f, UR5 ;  /* 0x0000001f3f097899 */ /* 0x000fe20008011405 */
[----:B------:R-:W-:-:S02]  /*0480*/  SHF.R.S32.HI R17, RZ, 0x1f, R16 ;  /* 0x0000001fff117819 */ /* 0x000fc40000011410 */
[----:B------:R-:W-:Y:S01]  /*0490*/  ISETP.LT.AND P1, PT, R9, R18, !P0 ;  /* 0x000000120900720c */ /* 0x000fe20004721270 */
[C---:B0-----:R-:W-:Y:S02]  /*04a0*/  IMAD R22, R4.reuse, UR8, RZ ;  /* 0x0000000804167c24 */ /* 0x041fe4000f8e02ff */
[----:B------:R-:W-:-:S04]  /*04b0*/  IMAD.WIDE.U32 R14, R4, UR4, R16 ;  /* 0x00000004040e7c25 */ /* 0x000fc8000f8e0010 */
[----:B------:R-:W-:Y:S01]  /*04c0*/  IMAD R9, R5, UR4, R22 ;  /* 0x0000000405097c24 */ /* 0x000fe2000f8e0216 */
[----:B------:R-:W-:Y:S01]  /*04d0*/  IADD3 R14, P2, R10, R14, RZ ;  /* 0x0000000e0a0e7210 */ /* 0x000fe20007f5e0ff */
[----:B-1----:R-:W-:-:S03]  /*04e0*/  IMAD R22, R6, UR9, RZ ;  /* 0x0000000906167c24 */ /* 0x002fc6000f8e02ff */
[----:B------:R-:W-:Y:S01]  /*04f0*/  IADD3.X R15, R8, R15, R9, P2, !PT ;  /* 0x0000000f080f7210 */ /* 0x000fe200017fe409 */
[----:B------:R-:W0:Y:S01]  /*0500*/  @P1 LDC.64 R10, c[0x0][0x3e0] ;  /* 0x0000f800ff0a1b82 */ /* 0x000e220000000a00 */
[----:B------:R-:W-:Y:S01]  /*0510*/  ISETP.LT.AND P2, PT, R3, R18, !P0 ;  /* 0x000000120300720c */ /* 0x000fe20004741270 */
[----:B------:R-:W-:Y:S01]  /*0520*/  IMAD R21, R7, UR5, R22 ;  /* 0x0000000507157c24 */ /* 0x000fe2000f8e0216 */
[C---:B------:R-:W-:Y:S01]  /*0530*/  @P1 IADD3 R13, P3, R3.reuse, 0x20, RZ ;  /* 0x00000020030d1810 */ /* 0x040fe20007f7e0ff */
[----:B------:R-:W-:Y:S01]  /*0540*/  IMAD.WIDE.U32 R6, R6, UR5, R14 ;  /* 0x0000000506067c25 */ /* 0x000fe2000f8e000e */
[----:B------:R-:W-:Y:S02]  /*0550*/  IADD3 R9, R3, 0x60, RZ ;  /* 0x0000006003097810 */ /* 0x000fe40007ffe0ff */
[----:B------:R-:W-:Y:S02]  /*0560*/  @P1 IADD3.X R19, RZ, R25, RZ, P3, !PT ;  /* 0x00000019ff131210 */ /* 0x000fe40001ffe4ff */
[----:B------:R-:W-:-:S02]  /*0570*/  IADD3 R7, R7, R21, RZ ;  /* 0x0000001507077210 */ /* 0x000fc40007ffe0ff */
[----:B------:R-:W-:Y:S01]  /*0580*/  ISETP.LT.AND P3, PT, R9, R18, !P0 ;  /* 0x000000120900720c */ /* 0x000fe20004761270 */
[-C--:B------:R-:W-:Y:S02]  /*0590*/  @P1 IMAD R14, R19, R4.reuse, RZ ;  /* 0x00000004130e1224 */ /* 0x080fe400078e02ff */
[----:B------:R-:W1:Y:S01]  /*05a0*/  @P2 LDC.64 R8, c[0x0][0x3e0] ;  /* 0x0000f800ff082b82 */ /* 0x000e620000000a00 */
[-C--:B------:R-:W-:Y:S02]  /*05b0*/  @P2 IMAD R24, R25, R4.reuse, RZ ;  /* 0x0000000419182224 */ /* 0x080fe400078e02ff */
[C---:B------:R-:W-:Y:S02]  /*05c0*/  @P1 IMAD R19, R13.reuse, R5, R14 ;  /* 0x000000050d131224 */ /* 0x040fe400078e020e */
[----:B------:R-:W-:-:S05]  /*05d0*/  @P1 IMAD.WIDE.U32 R14, R13, R4, R6 ;  /* 0x000000040d0e1225 */ /* 0x000fca00078e0006 */
[----:B------:R-:W-:Y:S01]  /*05e0*/  @P1 IADD3 R13, R15, R19, RZ ;  /* 0x000000130f0d1210 */ /* 0x000fe20007ffe0ff */
[----:B------:R-:W2:Y:S01]  /*05f0*/  @P3 LDC.64 R36, c[0x0][0x3e0] ;  /* 0x0000f800ff243b82 */ /* 0x000ea20000000a00 */
[C---:B0-----:R-:W-:Y:S01]  /*0600*/  @P1 LEA R10, P4, R14.reuse, R10, 0x1 ;  /* 0x0000000a0e0a1211 */ /* 0x041fe200078808ff */
[C---:B------:R-:W-:Y:S01]  /*0610*/  @P2 IMAD R19, R3.reuse, R5, R24 ;  /* 0x0000000503132224 */ /* 0x040fe200078e0218 */
[----:B------:R-:W-:Y:S02]  /*0620*/  @P2 MOV R15, R7 ;  /* 0x00000007000f2202 */ /* 0x000fe40000000f00 */
[----:B------:R-:W-:Y:S02]  /*0630*/  @P1 LEA.HI.X R11, R14, R11, R13, 0x1, P4 ;  /* 0x0000000b0e0b1211 */ /* 0x000fe400020f0c0d */
[----:B------:R-:W-:Y:S02]  /*0640*/  @P2 MOV R14, R6 ;  /* 0x00000006000e2202 */ /* 0x000fe40000000f00 */
[----:B------:R-:W-:-:S03]  /*0650*/  @P3 IADD3 R22, P4, R3, 0x60, RZ ;  /* 0x0000006003163810 */ /* 0x000fc60007f9e0ff */
[----:B------:R-:W-:Y:S01]  /*0660*/  @P2 IMAD.WIDE.U32 R14, R3, R4, R14 ;  /* 0x00000004030e2225 */ /* 0x000fe200078e000e */
[----:B------:R-:W-:-:S04]  /*0670*/  @P3 IADD3.X R13, RZ, R25, RZ, P4, !PT ;  /* 0x00000019ff0d3210 */ /* 0x000fc800027fe4ff */
[----:B------:R-:W-:Y:S01]  /*0680*/  @P2 IADD3 R15, R15, R19, RZ ;  /* 0x000000130f0f2210 */ /* 0x000fe20007ffe0ff */
[----:B------:R-:W-:Y:S01]  /*0690*/  @P3 IMAD R13, R13, R4, RZ ;  /* 0x000000040d0d3224 */ /* 0x000fe200078e02ff */
[----:B-1----:R-:W-:-:S03]  /*06a0*/  @P2 LEA R8, P4, R14, R8, 0x1 ;  /* 0x000000080e082211 */ /* 0x002fc600078808ff */
[----:B------:R-:W-:Y:S01]  /*06b0*/  @P3 IMAD R13, R22, R5, R13 ;  /* 0x00000005160d3224 */ /* 0x000fe200078e020d */
[----:B------:R-:W-:Y:S01]  /*06c0*/  @P2 LEA.HI.X R9, R14, R9, R15, 0x1, P4 ;  /* 0x000000090e092211 */ /* 0x000fe200020f0c0f */
[----:B------:R-:W-:Y:S01]  /*06d0*/  @P3 IMAD.WIDE.U32 R22, R22, R4, R6 ;  /* 0x0000000416163225 */ /* 0x000fe200078e0006 */
[----:B------:R-:W0:Y:S03]  /*06e0*/  LDC.64 R14, c[0x0][0x298] ;  /* 0x0000a600ff0e7b82 */ /* 0x000e260000000a00 */
[----:B------:R1:W3:Y:S01]  /*06f0*/  @P2 LDG.E.128 R32, desc[UR6][R8.64] ;  /* 0x0000000608202981 */ /* 0x0002e2000c1e1d00 */
[----:B------:R-:W-:Y:S02]  /*0700*/  @P3 IADD3 R13, R23, R13, RZ ;  /* 0x0000000d170d3210 */ /* 0x000fe40007ffe0ff */
[----:B--2---:R-:W-:-:S04]  /*0710*/  @P3 LEA R36, P4, R22, R36, 0x1 ;  /* 0x0000002416243211 */ /* 0x004fc800078808ff */
[----:B------:R-:W-:Y:S02]  /*0720*/  @P3 LEA.HI.X R37, R22, R37, R13, 0x1, P4 ;  /* 0x0000002516253211 */ /* 0x000fe400020f0c0d */
[----:B------:R-:W2:Y:S01]  /*0730*/  LDC.64 R22, c[0x0][0x2a0] ;  /* 0x0000a800ff167b82 */ /* 0x000ea20000000a00 */
[----:B------:R-:W-:-:S04]  /*0740*/  IADD3 R13, R3, 0x40, RZ ;  /* 0x00000040030d7810 */ /* 0x000fc80007ffe0ff */
[----:B------:R-:W-:Y:S01]  /*0750*/  ISETP.LT.AND P0, PT, R13, R18, !P0 ;  /* 0x000000120d00720c */ /* 0x000fe20004701270 */
[C---:B0-----:R-:W-:Y:S02]  /*0760*/  IMAD R18, R14.reuse, UR8, RZ ;  /* 0x000000080e127c24 */ /* 0x041fe4000f8e02ff */
[----:B------:R-:W-:-:S04]  /*0770*/  IMAD.WIDE.U32 R16, R14, UR4, R16 ;  /* 0x000000040e107c25 */ /* 0x000fc8000f8e0010 */
[----:B------:R-:W-:Y:S01]  /*0780*/  IMAD R13, R15, UR4, R18 ;  /* 0x000000040f0d7c24 */ /* 0x000fe2000f8e0212 */
[----:B------:R-:W-:Y:S01]  /*0790*/  IADD3 R16, P4, R20, R16, RZ ;  /* 0x0000001014107210 */ /* 0x000fe20007f9e0ff */
[----:B------:R-:W-:-:S04]  /*07a0*/  @P2 IMAD R24, R25, R14, RZ ;  /* 0x0000000e19182224 */ /* 0x000fc800078e02ff */
[----:B-1----:R-:W0:Y:S01]  /*07b0*/  @P0 LDC.64 R8, c[0x0][0x3e0] ;  /* 0x0000f800ff080b82 */ /* 0x002e220000000a00 */
[----:B------:R-:W-:Y:S01]  /*07c0*/  IADD3.X R17, R12, R17, R13, P4, !PT ;  /* 0x000000110c117210 */ /* 0x000fe200027fe40d */
[----:B--2---:R-:W-:Y:S01]  /*07d0*/  IMAD R12, R22, UR9, RZ ;  /* 0x00000009160c7c24 */ /* 0x004fe2000f8e02ff */
[----:B------:R-:W-:-:S03]  /*07e0*/  @P0 IADD3 R13, P4, R3, 0x40, RZ ;  /* 0x00000040030d0810 */ /* 0x000fc60007f9e0ff */
[----:B------:R-:W-:Y:S01]  /*07f0*/  IMAD R21, R23, UR5, R12 ;  /* 0x0000000517157c24 */ /* 0x000fe2000f8e020c */
[-C--:B------:R-:W-:Y:S01]  /*0800*/  @P0 IADD3.X R27, RZ, R25.reuse, RZ, P4, !PT ;  /* 0x00000019ff1b0210 */ /* 0x080fe200027fe4ff */
[----:B------:R-:W-:Y:S01]  /*0810*/  IMAD.WIDE.U32 R22, R22, UR5, R16 ;  /* 0x0000000516167c25 */ /* 0x000fe2000f8e0010 */
[C---:B------:R-:W-:Y:S02]  /*0820*/  @P1 IADD3 R19, P4, R3.reuse, 0x20, RZ ;  /* 0x0000002003131810 */ /* 0x040fe40007f9e0ff */
[----:B------:R-:W-:Y:S01]  /*0830*/  @P0 IADD3 R12, P5, R3, 0x40, RZ ;  /* 0x00000040030c0810 */ /* 0x000fe20007fbe0ff */
[----:B------:R-:W-:Y:S01]  /*0840*/  @P0 IMAD R16, R27, R4, RZ ;  /* 0x000000041b100224 */ /* 0x000fe200078e02ff */
[-C--:B------:R-:W-:Y:S02]  /*0850*/  @P1 IADD3.X R27, RZ, R25.reuse, RZ, P4, !PT ;  /* 0x00000019ff1b1210 */ /* 0x080fe400027fe4ff */
[----:B------:R-:W-:Y:S01]  /*0860*/  @P0 IADD3.X R29, RZ, R25, RZ, P5, !PT ;  /* 0x00000019ff1d0210 */ /* 0x000fe20002ffe4ff */
[----:B------:R-:W-:Y:S01]  /*0870*/  @P0 IMAD R17, R13, R5, R16 ;  /* 0x000000050d110224 */ /* 0x000fe200078e0210 */
[----:B------:R-:W-:Y:S01]  /*0880*/  IADD3 R23, R23, R21, RZ ;  /* 0x0000001517177210 */ /* 0x000fe20007ffe0ff */
[----:B------:R-:W-:Y:S01]  /*0890*/  @P1 IMAD R16, R27, R14, RZ ;  /* 0x0000000e1b101224 */ /* 0x000fe200078e02ff */
[----:B------:R-:W-:Y:S01]  /*08a0*/  @P3 IADD3 R27, P4, R3, 0x60, RZ ;  /* 0x00000060031b3810 */ /* 0x000fe20007f9e0ff */
[----:B------:R-:W-:Y:S01]  /*08b0*/  @P0 IMAD.WIDE.U32 R4, R13, R4, R6 ;  /* 0x000000040d040225 */ /* 0x000fe200078e0006 */
[----:B------:R-:W-:-:S02]  /*08c0*/  @P0 MOV R20, R22 ;  /* 0x0000001600140202 */ /* 0x000fc40000000f00 */
[----:B------:R-:W-:Y:S01]  /*08d0*/  @P0 MOV R21, R23 ;  /* 0x0000001700150202 */ /* 0x000fe20000000f00 */
[-C--:B------:R-:W-:Y:S01]  /*08e0*/  @P0 IMAD R6, R29, R14.reuse, RZ ;  /* 0x0000000e1d060224 */ /* 0x080fe200078e02ff */
[----:B------:R-:W-:Y:S01]  /*08f0*/  @P3 IADD3.X R25, RZ, R25, RZ, P4, !PT ;  /* 0x00000019ff193210 */ /* 0x000fe200027fe4ff */
[-C--:B------:R-:W-:Y:S02]  /*0900*/  @P2 IMAD R7, R3, R15.reuse, R24 ;  /* 0x0000000f03072224 */ /* 0x080fe400078e0218 */
[C---:B------:R-:W-:Y:S02]  /*0910*/  @P0 IMAD R6, R12.reuse, R15, R6 ;  /* 0x0000000f0c060224 */ /* 0x040fe400078e0206 */
[----:B------:R-:W-:Y:S01]  /*0920*/  @P0 IMAD.WIDE.U32 R12, R12, R14, R20 ;  /* 0x0000000e0c0c0225 */ /* 0x000fe200078e0014 */
[----:B------:R-:W-:Y:S02]  /*0930*/  @P2 MOV R20, R22 ;  /* 0x0000001600142202 */ /* 0x000fe40000000f00 */
[----:B------:R-:W-:Y:S01]  /*0940*/  @P2 MOV R21, R23 ;  /* 0x0000001700152202 */ /* 0x000fe20000000f00 */
[----:B------:R-:W-:-:S02]  /*0950*/  @P3 IMAD R24, R25, R14, RZ ;  /* 0x0000000e19183224 */ /* 0x000fc400078e02ff */
[----:B------:R-:W-:Y:S02]  /*0960*/  @P1 IMAD R16, R19, R15, R16 ;  /* 0x0000000f13101224 */ /* 0x000fe400078e0210 */
[----:B------:R-:W-:-:S04]  /*0970*/  @P2 IMAD.WIDE.U32 R20, R3, R14, R20 ;  /* 0x0000000e03142225 */ /* 0x000fc800078e0014 */
[----:B------:R-:W-:Y:S01]  /*0980*/  @P3 IMAD R3, R27, R15, R24 ;  /* 0x0000000f1b033224 */ /* 0x000fe200078e0218 */
[----:B------:R-:W-:Y:S01]  /*0990*/  @P2 IADD3 R7, R21, R7, RZ ;  /* 0x0000000715072210 */ /* 0x000fe20007ffe0ff */
[----:B------:R-:W1:Y:S01]  /*09a0*/  @P2 LDC.64 R24, c[0x0][0x280] ;  /* 0x0000a000ff182b82 */ /* 0x000e620000000a00 */
[----:B------:R-:W-:-:S04]  /*09b0*/  @P1 IMAD.WIDE.U32 R18, R19, R14, R22 ;  /* 0x0000000e13121225 */ /* 0x000fc800078e0016 */
[----:B------:R-:W-:Y:S01]  /*09c0*/  @P3 IMAD.WIDE.U32 R14, R27, R14, R22 ;  /* 0x0000000e1b0e3225 */ /* 0x000fe200078e0016 */
[----:B------:R-:W-:Y:S02]  /*09d0*/  CS2R R22, SRZ ;  /* 0x0000000000167805 */ /* 0x000fe4000001ff00 */
[----:B-1----:R-:W-:-:S04]  /*09e0*/  @P2 LEA R24, P4, R20, R24, 0x1 ;  /* 0x0000001814182211 */ /* 0x002fc800078808ff */
[----:B------:R-:W-:Y:S02]  /*09f0*/  @P2 LEA.HI.X R25, R20, R25, R7, 0x1, P4 ;  /* 0x0000001914192211 */ /* 0x000fe400020f0c07 */
[----:B------:R-:W-:-:S06]  /*0a00*/  CS2R R20, SRZ ;  /* 0x0000000000147805 */ /* 0x000fcc000001ff00 */
[----:B------:R1:W2:Y:S01]  /*0a10*/  @P2 LDG.E.128 R20, desc[UR6][R24.64] ;  /* 0x0000000618142981 */ /* 0x0002a2000c1e1d00 */
[----:B------:R-:W-:Y:S02]  /*0a20*/  @P0 IADD3 R17, R5, R17, RZ ;  /* 0x0000001105110210 */ /* 0x000fe40007ffe0ff */
[----:B0-----:R-:W-:-:S04]  /*0a30*/  @P0 LEA R8, P2, R4, R8, 0x1 ;  /* 0x0000000804080211 */ /* 0x001fc800078408ff */
[----:B------:R-:W-:Y:S02]  /*0a40*/  @P0 LEA.HI.X R9, R4, R9, R17, 0x1, P2 ;  /* 0x0000000904090211 */ /* 0x000fe400010f0c11 */
[----:B------:R-:W0:Y:S01]  /*0a50*/  @P1 LDC.64 R4, c[0x0][0x280] ;  /* 0x0000a000ff041b82 */ /* 0x000e220000000a00 */
[----:B------:R-:W-:Y:S02]  /*0a60*/  @P1 IADD3 R16, R19, R16, RZ ;  /* 0x0000001013101210 */ /* 0x000fe40007ffe0ff */
[----:B------:R-:W-:Y:S02]  /*0a70*/  CS2R R30, SRZ ;  /* 0x00000000001e7805 */ /* 0x000fe4000001ff00 */
[----:B------:R-:W-:Y:S02]  /*0a80*/  CS2R R28, SRZ ;  /* 0x00000000001c7805 */ /* 0x000fe4000001ff00 */
[----:B-1----:R-:W-:-:S04]  /*0a90*/  CS2R R24, SRZ ;  /* 0x0000000000187805 */ /* 0x002fc8000001ff00 */
[----:B------:R-:W4:Y:S01]  /*0aa0*/  @P1 LDG.E.128 R28, desc[UR6][R10.64] ;  /* 0x000000060a1c1981 */ /* 0x000f22000c1e1d00 */
[----:B0-----:R-:W-:-:S04]  /*0ab0*/  @P1 LEA R4, P2, R18, R4, 0x1 ;  /* 0x0000000412041211 */ /* 0x001fc800078408ff */
[----:B------:R-:W-:Y:S02]  /*0ac0*/  @P1 LEA.HI.X R5, R18, R5, R16, 0x1, P2 ;  /* 0x0000000512051211 */ /* 0x000fe400010f0c10 */
[----:B------:R-:W0:Y:S01]  /*0ad0*/  @P0 LDC.64 R16, c[0x0][0x280] ;  /* 0x0000a000ff100b82 */ /* 0x000e220000000a00 */
[----:B---3--:R-:W-:Y:S02]  /*0ae0*/  HADD2.F32 R7, -RZ, R32.H1_H1 ;  /* 0x30000020ff077230 */ /* 0x008fe40000004100 */
[--C-:B--2---:R-:W-:Y:S02]  /*0af0*/  HADD2.F32 R26, -RZ, R20.reuse.H1_H1 ;  /* 0x30000014ff1a7230 */ /* 0x104fe40000004100 */
[----:B------:R-:W-:-:S03]  /*0b00*/  HADD2.F32 R20, -RZ, R20.H0_H0 ;  /* 0x20000014ff147230 */ /* 0x000fc60000004100 */
[----:B------:R-:W-:Y:S01]  /*0b10*/  FMUL.FTZ R26, R7, R26 ;  /* 0x0000001a071a7220 */ /* 0x000fe20000410000 */
[----:B------:R-:W-:-:S05]  /*0b20*/  HADD2.F32 R7, -RZ, R32.H0_H0 ;  /* 0x20000020ff077230 */ /* 0x000fca0000004100 */
[----:B------:R-:W-:Y:S01]  /*0b30*/  FFMA.FTZ R7, R7, R20, R26 ;  /* 0x0000001407077223 */ /* 0x000fe2000001001a */
[----:B------:R-:W-:-:S06]  /*0b40*/  CS2R R26, SRZ ;  /* 0x00000000001a7805 */ /* 0x000fcc000001ff00 */
[----:B------:R1:W2:Y:S01]  /*0b50*/  @P1 LDG.E.128 R24, desc[UR6][R4.64] ;  /* 0x0000000604181981 */ /* 0x0002a2000c1e1d00 */
[----:B------:R-:W-:Y:S02]  /*0b60*/  @P0 IADD3 R6, R13, R6, RZ ;  /* 0x000000060d060210 */ /* 0x000fe40007ffe0ff */
[----:B0-----:R-:W-:-:S04]  /*0b70*/  @P0 LEA R16, P2, R12, R16, 0x1 ;  /* 0x000000100c100211 */ /* 0x001fc800078408ff */
[----:B------:R-:W-:Y:S01]  /*0b80*/  @P0 LEA.HI.X R17, R12, R17, R6, 0x1, P2 ;  /* 0x000000110c110211 */ /* 0x000fe200010f0c06 */
[----:B------:R-:W-:Y:S02]  /*0b90*/  HADD2.F32 R6, -RZ, R33.H0_H0 ;  /* 0x20000021ff067230 */ /* 0x000fe40000004100 */
[----:B------:R-:W-:Y:S02]  /*0ba0*/  HADD2.F32 R12, -RZ, R21.H0_H0 ;  /* 0x20000015ff0c7230 */ /* 0x000fe40000004100 */
[----:B------:R-:W-:Y:S02]  /*0bb0*/  HADD2.F32 R33, -RZ, R33.H1_H1 ;  /* 0x30000021ff217230 */ /* 0x000fe40000004100 */
[----:B------:R-:W-:Y:S02]  /*0bc0*/  HADD2.F32 R18, -RZ, R21.H1_H1 ;  /* 0x30000015ff127230 */ /* 0x000fe40000004100 */
[----:B------:R-:W-:Y:S01]  /*0bd0*/  FFMA.FTZ R6, R6, R12, R7 ;  /* 0x0000000c06067223 */ /* 0x000fe20000010007 */
[----:B------:R-:W-:-:S03]  /*0be0*/  HADD2.F32 R7, -RZ, R22.H0_H0 ;  /* 0x20000016ff077230 */ /* 0x000fc60000004100 */
[----:B------:R-:W-:Y:S01]  /*0bf0*/  FFMA.FTZ R33, R33, R18, R6 ;  /* 0x0000001221217223 */ /* 0x000fe20000010006 */
[----:B------:R-:W-:-:S05]  /*0c00*/  HADD2.F32 R6, -RZ, R34.H0_H0 ;  /* 0x20000022ff067230 */ /* 0x000fca0000004100 */
[----:B------:R-:W-:Y:S01]  /*0c10*/  FFMA.FTZ R6, R6, R7, R33 ;  /* 0x0000000706067223 */ /* 0x000fe20000010021 */
[--C-:B----4-:R-:W-:Y:S02]  /*0c20*/  HADD2.F32 R7, -RZ, R28.reuse.H1_H1 ;  /* 0x3000001cff077230 */ /* 0x110fe40000004100 */
[----:B------:R-:W-:Y:S02]  /*0c30*/  HADD2.F32 R28, -RZ, R28.H0_H0 ;  /* 0x2000001cff1c7230 */ /* 0x000fe40000004100 */
[----:B------:R-:W-:Y:S02]  /*0c40*/  HADD2.F32 R10, -RZ, R29.H0_H0 ;  /* 0x2000001dff0a7230 */ /* 0x000fe40000004100 */
[----:B-1----:R-:W-:Y:S02]  /*0c50*/  HADD2.F32 R4, -RZ, R30.H0_H0 ;  /* 0x2000001eff047230 */ /* 0x002fe40000004100 */
[----:B------:R-:W-:Y:S02]  /*0c60*/  HADD2.F32 R5, -RZ, R34.H1_H1 ;  /* 0x30000022ff057230 */ /* 0x000fe40000004100 */
[----:B------:R-:W-:-:S02]  /*0c70*/  HADD2.F32 R22, -RZ, R22.H1_H1 ;  /* 0x30000016ff167230 */ /* 0x000fc40000004100 */
[----:B------:R-:W-:-:S03]  /*0c80*/  HADD2.F32 R18, -RZ, R30.H1_H1 ;  /* 0x3000001eff127230 */ /* 0x000fc60000004100 */
[----:B------:R-:W-:Y:S01]  /*0c90*/  FFMA.FTZ R19, R5, R22, R6 ;  /* 0x0000001605137223 */ /* 0x000fe20000010006 */
[----:B------:R-:W-:Y:S01]  /*0ca0*/  HADD2.F32 R20, -RZ, R35.H0_H0 ;  /* 0x20000023ff147230 */ /* 0x000fe20000004100 */
[----:B------:R-:W-:Y:S01]  /*0cb0*/  @P3 IADD3 R3, R15, R3, RZ ;  /* 0x000000030f033210 */ /* 0x000fe20007ffe0ff */
[--C-:B--2---:R-:W-:Y:S02]  /*0cc0*/  HADD2.F32 R12, -RZ, R24.reuse.H1_H1 ;  /* 0x30000018ff0c7230 */ /* 0x104fe40000004100 */
[----:B------:R-:W-:-:S03]  /*0cd0*/  HADD2.F32 R24, -RZ, R24.H0_H0 ;  /* 0x20000018ff187230 */ /* 0x000fc60000004100 */
[----:B------:R-:W-:Y:S01]  /*0ce0*/  FMUL.FTZ R7, R7, R12 ;  /* 0x0000000c07077220 */ /* 0x000fe20000410000 */
[--C-:B------:R-:W-:Y:S01]  /*0cf0*/  HADD2.F32 R11, -RZ, R25.reuse.H0_H0 ;  /* 0x20000019ff0b7230 */ /* 0x100fe20000004100 */
[----:B------:R-:W0:Y:S02]  /*0d00*/  @P3 LDC.64 R12, c[0x0][0x280] ;  /* 0x0000a000ff0c3b82 */ /* 0x000e240000000a00 */
[----:B------:R-:W-:Y:S01]  /*0d10*/  FFMA.FTZ R7, R28, R24, R7 ;  /* 0x000000181c077223 */ /* 0x000fe20000010007 */
[----:B------:R-:W-:-:S03]  /*0d20*/  HADD2.F32 R25, -RZ, R25.H1_H1 ;  /* 0x30000019ff197230 */ /* 0x000fc60000004100 */
[----:B------:R-:W-:Y:S01]  /*0d30*/  FFMA.FTZ R7, R10, R11, R7 ;  /* 0x0000000b0a077223 */ /* 0x000fe20000010007 */
[----:B------:R-:W-:-:S05]  /*0d40*/  HADD2.F32 R10, -RZ, R29.H1_H1 ;  /* 0x3000001dff0a7230 */ /* 0x000fca0000004100 */
[----:B------:R-:W-:Y:S01]  /*0d50*/  FFMA.FTZ R7, R10, R25, R7 ;  /* 0x000000190a077223 */ /* 0x000fe20000010007 */
[--C-:B------:R-:W-:Y:S02]  /*0d60*/  HADD2.F32 R10, -RZ, R26.reuse.H0_H0 ;  /* 0x2000001aff0a7230 */ /* 0x100fe40000004100 */
[----:B------:R-:W-:-:S03]  /*0d70*/  HADD2.F32 R26, -RZ, R26.H1_H1 ;  /* 0x3000001aff1a7230 */ /* 0x000fc60000004100 */
[----:B------:R-:W-:Y:S01]  /*0d80*/  FFMA.FTZ R7, R4, R10, R7 ;  /* 0x0000000a04077223 */ /* 0x000fe20000010007 */
[----:B------:R-:W-:Y:S01]  /*0d90*/  CS2R R4, SRZ ;  /* 0x0000000000047805 */ /* 0x000fe2000001ff00 */
[----:B------:R-:W-:Y:S02]  /*0da0*/  HADD2.F32 R11, -RZ, R23.H0_H0 ;  /* 0x20000017ff0b7230 */ /* 0x000fe40000004100 */
[----:B------:R-:W-:Y:S01]  /*0db0*/  FFMA.FTZ R18, R18, R26, R7 ;  /* 0x0000001a12127223 */ /* 0x000fe20000010007 */
[----:B------:R-:W-:Y:S02]  /*0dc0*/  CS2R R6, SRZ ;  /* 0x0000000000067805 */ /* 0x000fe4000001ff00 */
[----:B------:R-:W-:Y:S01]  /*0dd0*/  FFMA.FTZ R20, R20, R11, R19 ;  /* 0x0000000b14147223 */ /* 0x000fe20000010013 */
[----:B------:R-:W-:-:S03]  /*0de0*/  CS2R R10, SRZ ;  /* 0x00000000000a7805 */ /* 0x000fc6000001ff00 */
[----:B------:R1:W2:Y:S02]  /*0df0*/  @P0 LDG.E.128 R4, desc[UR6][R8.64] ;  /* 0x0000000608040981 */ /* 0x0002a4000c1e1d00 */
[----:B-1----:R-:W-:-:S06]  /*0e00*/  CS2R R8, SRZ ;  /* 0x0000000000087805 */ /* 0x002fcc000001ff00 */
[----:B------:R1:W3:Y:S01]  /*0e10*/  @P0 LDG.E.128 R8, desc[UR6][R16.64] ;  /* 0x0000000610080981 */ /* 0x0002e2000c1e1d00 */
[----:B0-----:R-:W-:Y:S01]  /*0e20*/  @P3 LEA R24, P0, R14, R12, 0x1 ;  /* 0x0000000c0e183211 */ /* 0x001fe200078008ff */
[----:B------:R-:W-:-:S03]  /*0e30*/  HADD2.F32 R19, -RZ, R27.H0_H0 ;  /* 0x2000001bff137230 */ /* 0x000fc60000004100 */
[----:B------:R-:W-:Y:S01]  /*0e40*/  @P3 LEA.HI.X R25, R14, R13, R3, 0x1, P0 ;  /* 0x0000000d0e193211 */ /* 0x000fe200000f0c03 */
[----:B------:R-:W-:Y:S01]  /*0e50*/  HADD2.F32 R3, -RZ, R31.H0_H0 ;  /* 0x2000001fff037230 */ /* 0x000fe20000004100 */
[----:B------:R-:W-:Y:S02]  /*0e60*/  CS2R R14, SRZ ;  /* 0x00000000000e7805 */ /* 0x000fe4000001ff00 */
[----:B------:R-:W-:Y:S02]  /*0e70*/  CS2R R12, SRZ ;  /* 0x00000000000c7805 */ /* 0x000fe4000001ff00 */
[----:B-1----:R-:W-:Y:S01]  /*0e80*/  CS2R R16, SRZ ;  /* 0x0000000000107805 */ /* 0x002fe2000001ff00 */
[----:B------:R-:W-:Y:S01]  /*0e90*/  FFMA.FTZ R3, R3, R19, R18 ;  /* 0x0000001303037223 */ /* 0x000fe20000010012 */
[----:B------:R-:W-:Y:S02]  /*0ea0*/  CS2R R18, SRZ ;  /* 0x0000000000127805 */ /* 0x000fe4000001ff00 */
[----:B------:R-:W4:Y:S04]  /*0eb0*/  @P3 LDG.E.128 R12, desc[UR6][R36.64] ;  /* 0x00000006240c3981 */ /* 0x000f28000c1e1d00 */
[----:B------:R-:W5:Y:S01]  /*0ec0*/  @P3 LDG.E.128 R16, desc[UR6][R24.64] ;  /* 0x0000000618103981 */ /* 0x000f62000c1e1d00 */
[----:B------:R-:W-:-:S02]  /*0ed0*/  HADD2.F32 R35, -RZ, R35.H1_H1 ;  /* 0x30000023ff237230 */ /* 0x000fc40000004100 */
[----:B------:R-:W-:-:S05]  /*0ee0*/  HADD2.F32 R23, -RZ, R23.H1_H1 ;  /* 0x30000017ff177230 */ /* 0x000fca0000004100 */
[----:B------:R-:W-:Y:S01]  /*0ef0*/  FFMA.FTZ R20, R35, R23, R20 ;  /* 0x0000001723147223 */ /* 0x000fe20000010014 */
[----:B------:R-:W-:Y:S01]  /*0f00*/  HADD2.F32 R27, -RZ, R27.H1_H1 ;  /* 0x3000001bff1b7230 */ /* 0x000fe20000004100 */
[----:B------:R-:W-:Y:S01]  /*0f10*/  LOP3.LUT P0, RZ, R0, 0x7, RZ, 0xc0, !PT ;  /* 0x0000000700ff7812 */ /* 0x000fe2000780c0ff */
[--C-:B--2---:R-:W-:Y:S02]  /*0f20*/  HADD2.F32 R21, -RZ, R4.reuse.H1_H1 ;  /* 0x30000004ff157230 */ /* 0x104fe40000004100 */
[----:B------:R-:W-:Y:S02]  /*0f30*/  HADD2.F32 R4, -RZ, R4.H0_H0 ;  /* 0x20000004ff047230 */ /* 0x000fe40000004100 */
[--C-:B---3--:R-:W-:Y:S02]  /*0f40*/  HADD2.F32 R22, -RZ, R8.reuse.H1_H1 ;  /* 0x30000008ff167230 */ /* 0x108fe40000004100 */
[----:B------:R-:W-:-:S03]  /*0f50*/  HADD2.F32 R8, -RZ, R8.H0_H0 ;  /* 0x20000008ff087230 */ /* 0x000fc60000004100 */
[----:B------:R-:W-:Y:S01]  /*0f60*/  FMUL.FTZ R21, R21, R22 ;  /* 0x0000001615157220 */ /* 0x000fe20000410000 */
[----:B------:R-:W-:-:S03]  /*0f70*/  HADD2.F32 R22, -RZ, R9.H0_H0 ;  /* 0x20000009ff167230 */ /* 0x000fc60000004100 */
[----:B------:R-:W-:Y:S01]  /*0f80*/  FFMA.FTZ R8, R4, R8, R21 ;  /* 0x0000000804087223 */ /* 0x000fe20000010015 */
[----:B------:R-:W-:Y:S02]  /*0f90*/  HADD2.F32 R21, -RZ, R5.H0_H0 ;  /* 0x20000005ff157230 */ /* 0x000fe40000004100 */
[----:B------:R-:W-:-:S03]  /*0fa0*/  HADD2.F32 R26, -RZ, R9.H1_H1 ;  /* 0x30000009ff1a7230 */ /* 0x000fc60000004100 */
[----:B------:R-:W-:Y:S01]  /*0fb0*/  FFMA.FTZ R8, R21, R22, R8 ;  /* 0x0000001615087223 */ /* 0x000fe20000010008 */
[----:B----4-:R-:W-:Y:S02]  /*0fc0*/  HADD2.F32 R22, -RZ, R12.H1_H1 ;  /* 0x3000000cff167230 */ /* 0x010fe40000004100 */
[----:B-----5:R-:W-:Y:S02]  /*0fd0*/  HADD2.F32 R23, -RZ, R16.H1_H1 ;  /* 0x30000010ff177230 */ /* 0x020fe40000004100 */
[----:B------:R-:W-:Y:S02]  /*0fe0*/  HADD2.F32 R21, -RZ, R5.H1_H1 ;  /* 0x30000005ff157230 */ /* 0x000fe40000004100 */
[----:B------:R-:W-:Y:S02]  /*0ff0*/  HADD2.F32 R25, -RZ, R12.H0_H0 ;  /* 0x2000000cff197230 */ /* 0x000fe40000004100 */
[----:B------:R-:W-:Y:S01]  /*1000*/  FMUL.FTZ R22, R22, R23 ;  /* 0x0000001716167220 */ /* 0x000fe20000410000 */
[----:B------:R-:W-:-:S02]  /*1010*/  HADD2.F32 R16, -RZ, R16.H0_H0 ;  /* 0x20000010ff107230 */ /* 0x000fc40000004100 */
[----:B------:R-:W-:Y:S01]  /*1020*/  FFMA.FTZ R8, R21, R26, R8 ;  /* 0x0000001a15087223 */ /* 0x000fe20000010008 */
[----:B------:R-:W-:Y:S02]  /*1030*/  HADD2.F32 R5, -RZ, R6.H0_H0 ;  /* 0x20000006ff057230 */ /* 0x000fe40000004100 */
[--C-:B------:R-:W-:Y:S02]  /*1040*/  HADD2.F32 R24, -RZ, R10.reuse.H0_H0 ;  /* 0x2000000aff187230 */ /* 0x100fe40000004100 */
[----:B------:R-:W-:Y:S02]  /*1050*/  HADD2.F32 R23, -RZ, R10.H1_H1 ;  /* 0x3000000aff177230 */ /* 0x000fe40000004100 */
[--C-:B------:R-:W-:Y:S02]  /*1060*/  HADD2.F32 R9, -RZ, R11.reuse.H0_H0 ;  /* 0x2000000bff097230 */ /* 0x100fe40000004100 */
[----:B------:R-:W-:Y:S02]  /*1070*/  HADD2.F32 R10, -RZ, R11.H1_H1 ;  /* 0x3000000bff0a7230 */ /* 0x000fe40000004100 */
[----:B------:R-:W-:Y:S01]  /*1080*/  FFMA.FTZ R22, R25, R16, R22 ;  /* 0x0000001019167223 */ /* 0x000fe20000010016 */
[----:B------:R-:W-:-:S02]  /*1090*/  HADD2.F32 R4, -RZ, R31.H1_H1 ;  /* 0x3000001fff047230 */ /* 0x000fc40000004100 */
[----:B------:R-:W-:Y:S02]  /*10a0*/  HADD2.F32 R11, -RZ, R13.H0_H0 ;  /* 0x2000000dff0b7230 */ /* 0x000fe40000004100 */
[----:B------:R-:W-:Y:S02]  /*10b0*/  HADD2.F32 R12, -RZ, R17.H0_H0 ;  /* 0x20000011ff0c7230 */ /* 0x000fe40000004100 */
[----:B------:R-:W-:Y:S01]  /*10c0*/  FFMA.FTZ R5, R5, R24, R8 ;  /* 0x0000001805057223 */ /* 0x000fe20000010008 */
[----:B------:R-:W-:Y:S02]  /*10d0*/  HADD2.F32 R6, -RZ, R6.H1_H1 ;  /* 0x30000006ff067230 */ /* 0x000fe40000004100 */
[----:B------:R-:W-:Y:S01]  /*10e0*/  FFMA.FTZ R3, R4, R27, R3 ;  /* 0x0000001b04037223 */ /* 0x000fe20000010003 */
[----:B------:R-:W-:Y:S02]  /*10f0*/  HADD2.F32 R13, -RZ, R13.H1_H1 ;  /* 0x3000000dff0d7230 */ /* 0x000fe40000004100 */
[----:B------:R-:W-:Y:S01]  /*1100*/  FFMA.FTZ R22, R11, R12, R22 ;  /* 0x0000000c0b167223 */ /* 0x000fe20000010016 */
[----:B------:R-:W-:-:S02]  /*1110*/  HADD2.F32 R17, -RZ, R17.H1_H1 ;  /* 0x30000011ff117230 */ /* 0x000fc40000004100 */
[----:B------:R-:W-:Y:S01]  /*1120*/  FFMA.FTZ R5, R6, R23, R5 ;  /* 0x0000001706057223 */ /* 0x000fe20000010005 */
[--C-:B------:R-:W-:Y:S02]  /*1130*/  HADD2.F32 R4, -RZ, R7.reuse.H0_H0 ;  /* 0x20000007ff047230 */ /* 0x100fe40000004100 */
[----:B------:R-:W-:Y:S02]  /*1140*/  HADD2.F32 R11, -RZ, R14.H0_H0 ;  /* 0x2000000eff0b7230 */ /* 0x000fe40000004100 */
[----:B------:R-:W-:Y:S01]  /*1150*/  FFMA.FTZ R22, R13, R17, R22 ;  /* 0x000000110d167223 */ /* 0x000fe20000010016 */
[----:B------:R-:W-:Y:S02]  /*1160*/  HADD2.F32 R6, -RZ, R18.H0_H0 ;  /* 0x20000012ff067230 */ /* 0x000fe40000004100 */
[----:B------:R-:W-:Y:S01]  /*1170*/  FFMA.FTZ R4, R4, R9, R5 ;  /* 0x0000000904047223 */ /* 0x000fe20000010005 */
[----:B------:R-:W-:Y:S02]  /*1180*/  HADD2.F32 R7, -RZ, R7.H1_H1 ;  /* 0x30000007ff077230 */ /* 0x000fe40000004100 */
[----:B------:R-:W-:-:S02]  /*1190*/  HADD2.F32 R5, -RZ, R14.H1_H1 ;  /* 0x3000000eff057230 */ /* 0x000fc40000004100 */
[----:B------:R-:W-:Y:S01]  /*11a0*/  FFMA.FTZ R22, R11, R6, R22 ;  /* 0x000000060b167223 */ /* 0x000fe20000010016 */
[----:B------:R-:W-:Y:S02]  /*11b0*/  HADD2.F32 R18, -RZ, R18.H1_H1 ;  /* 0x30000012ff127230 */ /* 0x000fe40000004100 */
[----:B------:R-:W-:Y:S01]  /*11c0*/  FFMA.FTZ R10, R7, R10, R4 ;  /* 0x0000000a070a7223 */ /* 0x000fe20000010004 */
[----:B------:R-:W-:Y:S02]  /*11d0*/  HADD2.F32 R7, -RZ, R15.H0_H0 ;  /* 0x2000000fff077230 */ /* 0x000fe40000004100 */
[----:B------:R-:W-:Y:S02]  /*11e0*/  HADD2.F32 R4, -RZ, R19.H0_H0 ;  /* 0x20000013ff047230 */ /* 0x000fe40000004100 */
[----:B------:R-:W-:Y:S01]  /*11f0*/  FFMA.FTZ R22, R5, R18, R22 ;  /* 0x0000001205167223 */ /* 0x000fe20000010016 */
[----:B------:R-:W-:Y:S02]  /*1200*/  HADD2.F32 R15, -RZ, R15.H1_H1 ;  /* 0x3000000fff0f7230 */ /* 0x000fe40000004100 */
[----:B------:R-:W-:-:S02]  /*1210*/  HADD2.F32 R19, -RZ, R19.H1_H1 ;  /* 0x30000013ff137230 */ /* 0x000fc40000004100 */
[----:B------:R-:W-:Y:S01]  /*1220*/  FFMA.FTZ R22, R7, R4, R22 ;  /* 0x0000000407167223 */ /* 0x000fe20000010016 */
[----:B------:R-:W0:Y:S03]  /*1230*/  SHFL.BFLY PT, R5, R20, 0x4, 0x1f ;  /* 0x0c801f0014057f89 */ /* 0x000e2600000e0000 */
[----:B------:R-:W-:Y:S01]  /*1240*/  FFMA.FTZ R22, R15, R19, R22 ;  /* 0x000000130f167223 */ /* 0x000fe20000010016 */
[----:B------:R-:W1:Y:S04]  /*1250*/  SHFL.BFLY PT, R4, R3, 0x4, 0x1f ;  /* 0x0c801f0003047f89 */ /* 0x000e6800000e0000 */
[----:B------:R-:W2:Y:S04]  /*1260*/  SHFL.BFLY PT, R7, R10, 0x4, 0x1f ;  /* 0x0c801f000a077f89 */ /* 0x000ea800000e0000 */
[----:B------:R-:W3:Y:S01]  /*1270*/  SHFL.BFLY PT, R11, R22, 0x4, 0x1f ;  /* 0x0c801f00160b7f89 */ /* 0x000ee200000e0000 */
[----:B0-----:R-:W-:Y:S01]  /*1280*/  FADD.FTZ R5, R20, R5 ;  /* 0x0000000514057221 */ /* 0x001fe20000010000 */
[----:B-1----:R-:W-:Y:S01]  /*1290*/  FADD.FTZ R6, R3, R4 ;  /* 0x0000000403067221 */ /* 0x002fe20000010000 */
[----:B--2---:R-:W-:-:S03]  /*12a0*/  FADD.FTZ R9, R10, R7 ;  /* 0x000000070a097221 */ /* 0x004fc60000010000 */
[----:B------:R-:W0:Y:S01]  /*12b0*/  SHFL.BFLY PT, R4, R5, 0x2, 0x1f ;  /* 0x0c401f0005047f89 */ /* 0x000e2200000e0000 */
[----:B---3--:R-:W-:-:S03]  /*12c0*/  FADD.FTZ R12, R22, R11 ;  /* 0x0000000b160c7221 */ /* 0x008fc60000010000 */
        /* <DEDUP_REMOVED lines=11> */
[----:B------:R-:W-:Y:S01]  /*1380*/  IADD3 R9, R2, UR4, RZ ;  /* 0x0000000402097c10 */ /* 0x000fe2000fffe0ff */
[----:B------:R-:W-:-:S03]  /*1390*/  ULDC.64 UR4, c[0x0][0x478] ;  /* 0x00011e0000047ab9 */ /* 0x000fc60000000a00 */
[----:B------:R-:W-:-:S04]  /*13a0*/  LEA.HI R5, P1, R0, R9, RZ, 0x1d ;  /* 0x0000000900057211 */ /* 0x000fc8000783e8ff */
[----:B------:R-:W-:Y:S02]  /*13b0*/  LEA.HI.X.SX32 R12, R9, RZ, 0x1, P1 ;  /* 0x000000ff090c7211 */ /* 0x000fe400008f0eff */
[----:B------:R-:W-:Y:S01]  /*13c0*/  LEA R2, P1, R5, UR4, 0x2 ;  /* 0x0000000405027c11 */ /* 0x000fe2000f8210ff */
[----:B0-----:R-:W-:Y:S01]  /*13d0*/  FADD.FTZ R0, R4, R3 ;  /* 0x0000000304007221 */ /* 0x001fe20000010000 */
[----:B------:R-:W-:Y:S01]  /*13e0*/  ULDC UR4, c[0x0][0x384] ;  /* 0x0000e10000047ab9 */ /* 0x000fe20000000800 */
[----:B-1----:R-:W-:Y:S01]  /*13f0*/  FADD.FTZ R8, R7, R8 ;  /* 0x0000000807087221 */ /* 0x002fe20000010000 */
[----:B------:R-:W-:Y:S01]  /*1400*/  LEA.HI.X R3, R5, UR5, R12, 0x2, P1 ;  /* 0x0000000505037c11 */ /* 0x000fe200088f140c */
[----:B--2---:R-:W-:Y:S01]  /*1410*/  FADD.FTZ R11, R10, R11 ;  /* 0x0000000b0a0b7221 */ /* 0x004fe20000010000 */
[----:B------:R-:W-:Y:S01]  /*1420*/  FMUL.FTZ R5, R0, UR4 ;  /* 0x0000000400057c20 */ /* 0x000fe20008410000 */
[----:B------:R-:W-:Y:S02]  /*1430*/  FMUL.FTZ R7, R8, UR4 ;  /* 0x0000000408077c20 */ /* 0x000fe40008410000 */
[----:B------:R-:W-:Y:S01]  /*1440*/  FMUL.FTZ R11, R11, UR4 ;  /* 0x000000040b0b7c20 */ /* 0x000fe20008410000 */
[----:B---3--:R-:W-:Y:S01]  /*1450*/  FADD.FTZ R6, R13, R6 ;  /* 0x000000060d067221 */ /* 0x008fe20000010000 */
[----:B------:R0:W-:Y:S03]  /*1460*/  @!P0 STG.E desc[UR6][R2.64], R5 ;  /* 0x0000000502008986 */ /* 0x0001e6000c101906 */
[----:B------:R-:W-:Y:S01]  /*1470*/  FMUL.FTZ R9, R6, UR4 ;  /* 0x0000000406097c20 */ /* 0x000fe20008410000 */
[----:B------:R0:W-:Y:S04]  /*1480*/  @!P0 STG.E desc[UR6][R2.64+0x80], R7 ;  /* 0x0000800702008986 */ /* 0x0001e8000c101906 */
[----:B------:R0:W-:Y:S01]  /*1490*/  @!P0 STG.E desc[UR6][R2.64+0x100], R11 ;  /* 0x0001000b02008986 */ /* 0x0001e2000c101906 */
[----:B------:R-:W-:Y:S05]  /*14a0*/  @P0 EXIT ;  /* 0x000000000000094d */ /* 0x000fea0003800000 */
[----:B------:R-:W-:Y:S01]  /*14b0*/  STG.E desc[UR6][R2.64+0x180], R9 ;  /* 0x0001800902007986 */ /* 0x000fe2000c101906 */
[----:B------:R-:W-:Y:S05]  /*14c0*/  EXIT ;  /* 0x000000000000794d */ /* 0x000fea0003800000 */
.L_x_1250:
        /* <DEDUP_REMOVED lines=11> */
.L_x_1283:


//--------------------- .text._ZN5flash25flash_bwd_dot_do_o_kernelILb1E23Flash_bwd_kernel_traitsILi64ELi128ELi128ELi8ELi4ELi4ELi4ELb0ELb0EN7cutlass6half_tE19Flash_kernel_traitsILi64ELi128ELi128ELi8ES3_EEEEvNS_16Flash_bwd_paramsE --------------------------
	.section	.text._ZN5flash25flash_bwd_dot_do_o_kernelILb1E23Flash_bwd_kernel_traitsILi64ELi128ELi128ELi8ELi4ELi4ELi4ELb0ELb0EN7cutlass6half_tE19Flash_kernel_traitsILi64ELi128ELi128ELi8ES3_EEEEvNS_16Flash_bwd_paramsE,"ax",@progbits
	.align	128
        .global         _ZN5flash25flash_bwd_dot_do_o_kernelILb1E23Flash_bwd_kernel_traitsILi64ELi128ELi128ELi8ELi4ELi4ELi4ELb0ELb0EN7cutlass6half_tE19Flash_kernel_traitsILi64ELi128ELi128ELi8ES3_EEEEvNS_16Flash_bwd_paramsE
        .type           _ZN5flash25flash_bwd_dot_do_o_kernelILb1E23Flash_bwd_kernel_traitsILi64ELi128ELi128ELi8ELi4ELi4ELi4ELb0ELb0EN7cutlass6half_tE19Flash_kernel_traitsILi64ELi128ELi128ELi8ES3_EEEEvNS_16Flash_bwd_paramsE,@function
        .size           _ZN5flash25flash_bwd_dot_do_o_kernelILb1E23Flash_bwd_kernel_traitsILi64ELi128ELi128ELi8ELi4ELi4ELi4ELb0ELb0EN7cutlass6half_tE19Flash_kernel_traitsILi64ELi128ELi128ELi8ES3_EEEEvNS_16Flash_bwd_paramsE,(.L_x_1284 - _ZN5flash25flash_bwd_dot_do_o_kernelILb1E23Flash_bwd_kernel_traitsILi64ELi128ELi128ELi8ELi4ELi4ELi4ELb0ELb0EN7cutlass6half_tE19Flash_kernel_traitsILi64ELi128ELi128ELi8ES3_EEEEvNS_16Flash_bwd_paramsE)
        .other          _ZN5flash25flash_bwd_dot_do_o_kernelILb1E23Flash_bwd_kernel_traitsILi64ELi128ELi128ELi8ELi4ELi4ELi4ELb0ELb0EN7cutlass6half_tE19Flash_kernel_traitsILi64ELi128ELi128ELi8ES3_EEEEvNS_16Flash_bwd_paramsE,@"STO_CUDA_ENTRY STV_DEFAULT"
_ZN5flash25flash_bwd_dot_do_o_kernelILb1E23Flash_bwd_kernel_traitsILi64ELi128ELi128ELi8ELi4ELi4ELi4ELb0ELb0EN7cutlass6half_tE19Flash_kernel_traitsILi64ELi128ELi128ELi8ES3_EEEEvNS_16Flash_bwd_paramsE:
.text._ZN5flash25flash_bwd_dot_do_o_kernelILb1E23Flash_bwd_kernel_traitsILi64ELi128ELi128ELi8ELi4ELi4ELi4ELb0ELb0EN7cutlass6half_tE19Flash_kernel_traitsILi64ELi128ELi128ELi8ES3_EEEEvNS_16Flash_bwd_paramsE:
        /* <DEDUP_REMOVED lines=19> */
[----:B------:R-:W-:Y:S01]  /*0130*/  IMAD.WIDE R6, R21, 0x80, RZ ;  /* 0x0000008015067825 */ /* 0x000fe200078e02ff */
[----:B------:R-:W-:-:S04]  /*0140*/  HFMA2.MMA R33, -RZ, RZ, 0, 0 ;  /* 0x00000000ff217435 */ /* 0x000fc800000001ff */
[----:B------:R-:W-:Y:S02]  /*0150*/  SEL R25, R7, RZ, P0 ;  /* 0x000000ff07197207 */ /* 0x000fe40000000000 */
[----:B------:R-:W1:Y:S01]  /*0160*/  LDC R17, c[0x0][0x270] ;  /* 0x00009c00ff117b82 */ /* 0x000e620000000800 */
[----:B------:R-:W2:Y:S03]  /*0170*/  S2R R7, SR_CTAID.Z ;  /* 0x0000000000077919 */ /* 0x000ea60000002700 */
[----:B------:R-:W-:Y:S02]  /*0180*/  @!P1 SHF.R.S32.HI R3, RZ, 0x1f, R21 ;  /* 0x0000001fff039819 */ /* 0x000fe40000011415 */
[----:B------:R-:W-:Y:S02]  /*0190*/  @P1 MOV R31, R12 ;  /* 0x0000000c001f1202 */ /* 0x000fe40000000f00 */
[----:B------:R-:W3:Y:S08]  /*01a0*/  @!P1 LDC.64 R4, c[0x0][0x418] ;  /* 0x00010600ff049b82 */ /* 0x000ef00000000a00 */
[----:B------:R-:W4:Y:S01]  /*01b0*/  @P1 LDC.64 R8, c[0x0][0x420] ;  /* 0x00010800ff081b82 */ /* 0x000f220000000a00 */
[----:B0-----:R-:W-:-:S07]  /*01c0*/  IMAD.WIDE R22, R21, R2, RZ ;  /* 0x0000000215167225 */ /* 0x001fce00078e02ff */
[----:B------:R-:W0:Y:S01]  /*01d0*/  @P1 LDC.64 R18, c[0x0][0x298] ;  /* 0x0000a600ff121b82 */ /* 0x000e220000000a00 */
[----:B---3--:R-:W-:-:S07]  /*01e0*/  @!P1 IMAD R0, R3, R4, RZ ;  /* 0x0000000403009224 */ /* 0x008fce00078e02ff */
[----:B------:R-:W3:Y:S01]  /*01f0*/  LDC R14, c[0x0][0x2dc] ;  /* 0x0000b700ff0e7b82 */ /* 0x000ee20000000800 */
[----:B------:R-:W2:Y:S01]  /*0200*/  S2R R3, SR_TID.X ;  /* 0x0000000000037919 */ /* 0x000ea20000002100 */
[C---:B------:R-:W-:Y:S02]  /*0210*/  @!P1 IMAD R11, R21.reuse, R5, R0 ;  /* 0x00000005150b9224 */ /* 0x040fe400078e0200 */
[----:B------:R-:W-:-:S04]  /*0220*/  @!P1 IMAD.WIDE.U32 R4, R21, R4, RZ ;  /* 0x0000000415049225 */ /* 0x000fc800078e00ff */
[----:B----4-:R-:W-:Y:S01]  /*0230*/  @P1 IMAD.WIDE.U32 R26, R12, R8, RZ ;  /* 0x000000080c1a1225 */ /* 0x010fe200078e00ff */
[----:B------:R-:W-:-:S03]  /*0240*/  @!P1 MOV R26, R4 ;  /* 0x00000004001a9202 */ /* 0x000fc60000000f00 */
[C---:B------:R-:W-:Y:S01]  /*0250*/  @P1 IMAD R15, R12.reuse, R9, R27 ;  /* 0x000000090c0f1224 */ /* 0x040fe200078e021b */
[----:B------:R-:W-:Y:S01]  /*0260*/  @!P1 IADD3 R15, R5, R11, RZ ;  /* 0x0000000b050f9210 */ /* 0x000fe20007ffe0ff */
[----:B-1----:R-:W-:Y:S01]  /*0270*/  IMAD R0, R23, R17, RZ ;  /* 0x0000001117007224 */ /* 0x002fe200078e02ff */
[----:B------:R-:W-:Y:S01]  /*0280*/  SHF.R.S32.HI R5, RZ, 0x1f, R17 ;  /* 0x0000001fff057819 */ /* 0x000fe20000011411 */
[----:B0-----:R-:W-:Y:S01]  /*0290*/  @P1 IMAD.WIDE.U32 R10, R12, R18, RZ ;  /* 0x000000120c0a1225 */ /* 0x001fe200078e00ff */
[----:B------:R-:W-:Y:S02]  /*02a0*/  SEL R9, R6, RZ, P0 ;  /* 0x000000ff06097207 */ /* 0x000fe40000000000 */
[----:B------:R-:W-:Y:S01]  /*02b0*/  SHF.R.S32.HI R18, RZ, 0x1f, R20 ;  /* 0x0000001fff127819 */ /* 0x000fe20000011414 */
[----:B------:R-:W-:Y:S01]  /*02c0*/  IMAD R5, R22, R5, R0 ;  /* 0x0000000516057224 */ /* 0x000fe200078e0200 */
[----:B------:R-:W-:Y:S01]  /*02d0*/  IADD3 R27, P0, R20, R9, RZ ;  /* 0x00000009141b7210 */ /* 0x000fe20007f1e0ff */
[----:B------:R-:W-:Y:S01]  /*02e0*/  IMAD.WIDE.U32 R22, R22, R17, RZ ;  /* 0x0000001116167225 */ /* 0x000fe200078e00ff */
[----:B---3--:R-:W-:-:S02]  /*02f0*/  SHF.R.S32.HI R29, RZ, 0x1f, R14 ;  /* 0x0000001fff1d7819 */ /* 0x008fc4000001140e */
[----:B------:R-:W-:Y:S01]  /*0300*/  IADD3.X R25, R18, R25, RZ, P0, !PT ;  /* 0x0000001912197210 */ /* 0x000fe200007fe4ff */
[----:B------:R-:W-:Y:S01]  /*0310*/  @P1 IMAD R19, R12, R19, R11 ;  /* 0x000000130c131224 */ /* 0x000fe200078e020b */
[----:B------:R-:W-:Y:S01]  /*0320*/  IADD3 R5, R23, R5, RZ ;  /* 0x0000000517057210 */ /* 0x000fe20007ffe0ff */
[----:B------:R-:W-:-:S04]  /*0330*/  IMAD.WIDE R8, R17, R14, RZ ;  /* 0x0000000e11087225 */ /* 0x000fc800078e02ff */
[----:B------:R-:W-:Y:S01]  /*0340*/  IMAD R0, R5, R14, RZ ;  /* 0x0000000e05007224 */ /* 0x000fe200078e02ff */
[----:B--2---:R-:W-:Y:S06]  /*0350*/  @P1 BRA `(.L_x_1251) ;  /* 0x00000000001c1947 */ /* 0x004fec0003800000 */
[----:B------:R-:W0:Y:S01]  /*0360*/  LDC.64 R4, c[0x0][0x290] ;  /* 0x0000a400ff047b82 */ /* 0x000e220000000a00 */
[----:B------:R-:W-:Y:S02]  /*0370*/  SHF.R.S32.HI R11, RZ, 0x1f, R21 ;  /* 0x0000001fff0b7819 */ /* 0x000fe40000011415 */
[----:B------:R-:W-:-:S03]  /*0380*/  MOV R31, 0xffffffff ;  /* 0xffffffff001f7802 */ /* 0x000fc60000000f00 */
[-C--:B0-----:R-:W-:Y:S02]  /*0390*/  IMAD R6, R11, R4.reuse, RZ ;  /* 0x000000040b067224 */ /* 0x081fe400078e02ff */
[----:B------:R-:W-:-:S04]  /*03a0*/  IMAD.WIDE.U32 R10, R21, R4, RZ ;  /* 0x00000004150a7225 */ /* 0x000fc800078e00ff */
[----:B------:R-:W-:-:S05]  /*03b0*/  IMAD R5, R21, R5, R6 ;  /* 0x0000000515057224 */ /* 0x000fca00078e0206 */
[----:B------:R-:W-:-:S07]  /*03c0*/  IADD3 R19, R11, R5, RZ ;  /* 0x000000050b137210 */ /* 0x000fce0007ffe0ff */
.L_x_1251:
[----:B------:R-:W-:Y:S01]  /*03d0*/  ULDC.U8 UR6, c[0x0][0x3d8] ;  /* 0x0000f60000067ab9 */ /* 0x000fe20000000000 */
[----:B------:R-:W-:Y:S01]  /*03e0*/  IMAD R11, R9, R31, RZ ;  /* 0x0000001f090b7224 */ /* 0x000fe200078e02ff */
[----:B------:R-:W-:Y:S01]  /*03f0*/  ISETP.NE.AND P0, PT, RZ, UR6, PT ;  /* 0x00000006ff007c0c */ /* 0x000fe2000bf05270 */
[----:B------:R-:W-:Y:S01]  /*0400*/  IMAD R29, R29, R22, R0 ;  /* 0x000000161d1d7224 */ /* 0x000fe200078e0200 */
[----:B------:R-:W-:Y:S01]  /*0410*/  SHF.R.S32.HI R6, RZ, 0x1f, R7 ;  /* 0x0000001fff067819 */ /* 0x000fe20000011407 */
[----:B------:R-:W-:Y:S02]  /*0420*/  IMAD R25, R25, R8, RZ ;  /* 0x0000000819197224 */ /* 0x000fe400078e02ff */
[----:B------:R-:W-:-:S04]  /*0430*/  IMAD.WIDE.U32 R4, R22, R14, RZ ;  /* 0x0000000e16047225 */ /* 0x000fc800078e00ff */
[----:B------:R-:W-:Y:S01]  /*0440*/  IMAD R11, R8, R33, R11 ;  /* 0x00000021080b7224 */ /* 0x000fe200078e020b */
[----:B------:R-:W-:Y:S01]  /*0450*/  IADD3 R0, R5, R29, RZ ;  /* 0x0000001d05007210 */ /* 0x000fe20007ffe0ff */
[----:B------:R-:W-:Y:S02]  /*0460*/  IMAD R25, R9, R27, R25 ;  /* 0x0000001b09197224 */ /* 0x000fe400078e0219 */
[----:B------:R-:W-:-:S04]  /*0470*/  IMAD.WIDE.U32 R22, R27, R8, RZ ;  /* 0x000000081b167225 */ /* 0x000fc800078e00ff */
[----:B------:R-:W-:-:S04]  /*0480*/  IMAD.WIDE.U32 R8, R8, R31, RZ ;  /* 0x0000001f08087225 */ /* 0x000fc800078e00ff */
[----:B------:R-:W-:Y:S01]  /*0490*/  IMAD R5, R7, R14, RZ ;  /* 0x0000000e07057224 */ /* 0x000fe200078e02ff */
[----:B------:R-:W-:Y:S02]  /*04a0*/  SEL R16, R4, R8, !P1 ;  /* 0x0000000804107207 */ /* 0x000fe40004800000 */
[----:B------:R-:W-:Y:S02]  /*04b0*/  @P1 IADD3 R0, R9, R11, RZ ;  /* 0x0000000b09001210 */ /* 0x000fe40007ffe0ff */
[----:B------:R-:W-:Y:S02]  /*04c0*/  SHF.R.S32.HI R8, RZ, 0x1f, R5 ;  /* 0x0000001fff087819 */ /* 0x000fe40000011405 */
[----:B------:R-:W-:Y:S01]  /*04d0*/  IADD3 R11, R23, R25, RZ ;  /* 0x00000019170b7210 */ /* 0x000fe20007ffe0ff */
        /* <DEDUP_REMOVED lines=8> */
.L_x_1252:
[----:B------:R-:W-:-:S04]  /*0560*/  IMAD R9, R21, R17, R7 ;  /* 0x0000001115097224 */ /* 0x000fc800078e0207 */
[----:B------:R-:W-:-:S07]  /*0570*/  IMAD R9, R9, R2, RZ ;  /* 0x0000000209097224 */ /* 0x000fce00078e02ff */
.L_x_1253:
[----:B------:R-:W-:Y:S01]  /*0580*/  SHF.R.S32.HI R12, RZ, 0x1f, R3 ;  /* 0x0000001fff0c7819 */ /* 0x000fe20000011403 */
[----:B------:R-:W-:Y:S01]  /*0590*/  ULDC UR6, c[0x0][0x2d0] ;  /* 0x0000b40000067ab9 */ /* 0x000fe20000000800 */
[----:B------:R-:W-:Y:S01]  /*05a0*/  ULDC.64 UR8, c[0x0][0x420] ;  /* 0x0001080000087ab9 */ /* 0x000fe20000000a00 */
[----:B------:R-:W-:Y:S01]  /*05b0*/  ULDC.64 UR10, c[0x0][0x298] ;  /* 0x0000a600000a7ab9 */ /* 0x000fe20000000a00 */
[----:B------:R-:W-:Y:S01]  /*05c0*/  LEA.HI R21, R12, R3, RZ, 0x3 ;  /* 0x000000030c157211 */ /* 0x000fe200078f18ff */
[----:B------:R-:W-:-:S03]  /*05d0*/  IMAD R25, R18, UR8, RZ ;  /* 0x0000000812197c24 */ /* 0x000fc6000f8e02ff */
[----:B------:R-:W-:Y:S01]  /*05e0*/  LOP3.LUT R2, R21, 0x1ffffff8, RZ, 0xc0, !PT ;  /* 0x1ffffff815027812 */ /* 0x000fe200078ec0ff */
[----:B------:R-:W-:-:S03]  /*05f0*/  IMAD R25, R20, UR9, R25 ;  /* 0x0000000914197c24 */ /* 0x000fc6000f8e0219 */
[----:B------:R-:W-:-:S04]  /*0600*/  IADD3 R2, -R2, R3, RZ ;  /* 0x0000000302027210 */ /* 0x000fc80007ffe1ff */
[----:B------:R-:W-:Y:S02]  /*0610*/  SHF.L.U32 R4, R2, 0x3, RZ ;  /* 0x0000000302047819 */ /* 0x000fe400000006ff */
[----:B------:R-:W-:Y:S02]  /*0620*/  IADD3 R2, P2, P3, R22, R16, R5 ;  /* 0x0000001016027210 */ /* 0x000fe40007b5e005 */
[----:B------:R-:W-:Y:S02]  /*0630*/  IADD3 R16, -R20, R13, RZ ;  /* 0x0000000d14107210 */ /* 0x000fe40007ffe1ff */
[----:B------:R-:W-:Y:S02]  /*0640*/  SHF.R.S32.HI R13, RZ, 0x3, R21 ;  /* 0x00000003ff0d7819 */ /* 0x000fe40000011415 */
[----:B------:R-:W-:Y:S01]  /*0650*/  ISETP.GE.AND P0, PT, R4, UR6, PT ;  /* 0x0000000604007c0c */ /* 0x000fe2000bf06270 */
[----:B------:R-:W-:Y:S01]  /*0660*/  ULDC.64 UR6, c[0x0][0x428] ;  /* 0x00010a0000067ab9 */ /* 0x000fe20000000a00 */
[----:B------:R-:W-:-:S02]  /*0670*/  SHF.R.S32.HI R5, RZ, 0x1f, R4 ;  /* 0x0000001fff057819 */ /* 0x000fc40000011404 */
[----:B------:R-:W-:Y:S02]  /*0680*/  ISETP.LT.AND P1, PT, R13, R16, !P0 ;  /* 0x000000100d00720c */ /* 0x000fe40004721270 */
[----:B------:R-:W-:Y:S01]  /*0690*/  IADD3.X R0, R11, R0, R8, P2, P3 ;  /* 0x000000000b007210 */ /* 0x000fe200017e6408 */
[----:B------:R-:W-:-:S04]  /*06a0*/  IMAD.WIDE.U32 R22, R20, UR8, R4 ;  /* 0x0000000814167c25 */ /* 0x000fc8000f8e0004 */
[----:B------:R-:W-:Y:S01]  /*06b0*/  IMAD.WIDE.U32 R4, R20, UR10, R4 ;  /* 0x0000000a14047c25 */ /* 0x000fe2000f8e0004 */
[----:B------:R-:W-:-:S03]  /*06c0*/  IADD3 R26, P4, R26, R22, RZ ;  /* 0x000000161a1a7210 */ /* 0x000fc60007f9e0ff */
[----:B------:R-:W-:Y:S01]  /*06d0*/  IMAD R22, R6, UR6, RZ ;  /* 0x0000000606167c24 */ /* 0x000fe2000f8e02ff */
[----:B------:R-:W-:Y:S01]  /*06e0*/  IADD3.X R27, R15, R23, R25, P4, !PT ;  /* 0x000000170f1b7210 */ /* 0x000fe200027fe419 */
[----:B------:R-:W-:Y:S01]  /*06f0*/  IMAD R15, R18, UR10, RZ ;  /* 0x0000000a120f7c24 */ /* 0x000fe2000f8e02ff */
[----:B------:R-:W0:Y:S01]  /*0700*/  @P1 LDC.64 R24, c[0x0][0x3e0] ;  /* 0x0000f800ff181b82 */ /* 0x000e220000000a00 */
[C---:B------:R-:W-:Y:S01]  /*0710*/  IMAD R21, R7.reuse, UR7, R22 ;  /* 0x0000000707157c24 */ /* 0x040fe2000f8e0216 */
[----:B------:R-:W-:Y:S01]  /*0720*/  IADD3 R22, P4, R10, R4, RZ ;  /* 0x000000040a167210 */ /* 0x000fe20007f9e0ff */
[C---:B------:R-:W-:Y:S01]  /*0730*/  IMAD R18, R20.reuse, UR11, R15 ;  /* 0x0000000b14127c24 */ /* 0x040fe2000f8e020f */
[----:B------:R-:W-:Y:S01]  /*0740*/  SHF.R.S32.HI R15, RZ, 0x1f, R13 ;  /* 0x0000001fff0f7819 */ /* 0x000fe2000001140d */
[----:B------:R-:W-:Y:S01]  /*0750*/  IMAD.WIDE.U32 R26, R7, UR6, R26 ;  /* 0x00000006071a7c25 */ /* 0x000fe2000f8e001a */
[----:B------:R-:W-:Y:S01]  /*0760*/  ULDC.64 UR6, c[0x0][0x2a0] ;  /* 0x0000a80000067ab9 */ /* 0x000fe20000000a00 */
[----:B------:R-:W-:-:S02]  /*0770*/  IADD3 R20, R20, R9, RZ ;  /* 0x0000000914147210 */ /* 0x000fc40007ffe0ff */
[----:B------:R-:W-:Y:S01]  /*0780*/  @P1 IMAD R4, R15, UR8, RZ ;  /* 0x000000080f041c24 */ /* 0x000fe2000f8e02ff */
[----:B------:R-:W-:Y:S01]  /*0790*/  IADD3 R27, R27, R21, RZ ;  /* 0x000000151b1b7210 */ /* 0x000fe20007ffe0ff */
[----:B------:R-:W-:Y:S01]  /*07a0*/  IMAD R6, R6, UR6, RZ ;  /* 0x0000000606067c24 */ /* 0x000fe2000f8e02ff */
[----:B------:R-:W-:Y:S01]  /*07b0*/  IADD3.X R23, R19, R5, R18, P4, !PT ;  /* 0x0000000513177210 */ /* 0x000fe200027fe412 */
[C---:B------:R-:W-:Y:S02]  /*07c0*/  @P1 IMAD R19, R13.reuse, UR9, R4 ;  /* 0x000000090d131c24 */ /* 0x040fe4000f8e0204 */
[----:B------:R-:W-:-:S04]  /*07d0*/  @P1 IMAD.WIDE.U32 R4, R13, UR8, R26 ;  /* 0x000000080d041c25 */ /* 0x000fc8000f8e001a */
[----:B------:R-:W-:Y:S01]  /*07e0*/  IMAD.WIDE.U32 R22, R7, UR6, R22 ;  /* 0x0000000607167c25 */ /* 0x000fe2000f8e0016 */
[----:B------:R-:W-:-:S03]  /*07f0*/  @P1 IADD3 R5, R5, R19, RZ ;  /* 0x0000001305051210 */ /* 0x000fc60007ffe0ff */
[----:B------:R-:W-:Y:S01]  /*0800*/  IMAD R19, R7, UR7, R6 ;  /* 0x0000000707137c24 */ /* 0x000fe2000f8e0206 */
[C---:B0-----:R-:W-:Y:S01]  /*0810*/  @P1 LEA R24, P4, R4.reuse, R24, 0x1 ;  /* 0x0000001804181211 */ /* 0x041fe200078808ff */
[----:B------:R-:W-:Y:S01]  /*0820*/  @P1 IMAD R6, R15, UR10, RZ ;  /* 0x0000000a0f061c24 */ /* 0x000fe2000f8e02ff */
[----:B------:R-:W-:Y:S02]  /*0830*/  CS2R R8, SRZ ;  /* 0x0000000000087805 */ /* 0x000fe4000001ff00 */
[----:B------:R-:W-:Y:S02]  /*0840*/  CS2R R10, SRZ ;  /* 0x00000000000a7805 */ /* 0x000fe4000001ff00 */
[----:B------:R-:W-:Y:S01]  /*0850*/  @P1 LEA.HI.X R25, R4, R25, R5, 0x1, P4 ;  /* 0x0000001904191211 */ /* 0x000fe200020f0c05 */
[----:B------:R-:W-:Y:S01]  /*0860*/  ULDC.64 UR6, c[0x0][0x478] ;  /* 0x00011e0000067ab9 */ /* 0x000fe20000000a00 */
[----:B------:R-:W0:Y:S01]  /*0870*/  @P1 LDC.64 R4, c[0x0][0x280] ;  /* 0x0000a000ff041b82 */ /* 0x000e220000000a00 */
[----:B------:R-:W-:Y:S01]  /*0880*/  IADD3 R23, R23, R19, RZ ;  /* 0x0000001317177210 */ /* 0x000fe20007ffe0ff */
[----:B------:R-:W-:-:S02]  /*0890*/  @P1 IMAD R19, R13, UR11, R6 ;  /* 0x0000000b0d131c24 */ /* 0x000fc4000f8e0206 */
[----:B------:R-:W-:-:S05]  /*08a0*/  @P1 IMAD.WIDE.U32 R6, R13, UR10, R22 ;  /* 0x0000000a0d061c25 */ /* 0x000fca000f8e0016 */
[----:B------:R-:W-:Y:S02]  /*08b0*/  @P1 IADD3 R7, R7, R19, RZ ;  /* 0x0000001307071210 */ /* 0x000fe40007ffe0ff */
[----:B0-----:R-:W-:-:S04]  /*08c0*/  @P1 LEA R18, P2, R6, R4, 0x1 ;  /* 0x0000000406121211 */ /* 0x001fc800078408ff */
[----:B------:R-:W-:Y:S02]  /*08d0*/  @P1 LEA.HI.X R19, R6, R5, R7, 0x1, P2 ;  /* 0x0000000506131211 */ /* 0x000fe400010f0c07 */
[----:B------:R-:W-:Y:S02]  /*08e0*/  CS2R R4, SRZ ;  /* 0x0000000000047805 */ /* 0x000fe4000001ff00 */
[----:B------:R-:W-:Y:S01]  /*08f0*/  CS2R R6, SRZ ;  /* 0x0000000000067805 */ /* 0x000fe2000001ff00 */
[----:B------:R0:W2:Y:S05]  /*0900*/  @P1 LDG.E.128 R8, desc[UR4][R18.64] ;  /* 0x0000000412081981 */ /* 0x0000aa000c1e1d00 */
[----:B------:R-:W3:Y:S01]  /*0910*/  @P1 LDG.E.128 R4, desc[UR4][R24.64] ;  /* 0x0000000418041981 */ /* 0x000ee2000c1e1d00 */
[----:B0-----:R-:W-:Y:S01]  /*0920*/  IADD3 R19, R13, 0x60, RZ ;  /* 0x000000600d137810 */ /* 0x001fe20007ffe0ff */
[----:B--2---:R-:W-:-:S02]  /*0930*/  HADD2.F32 R28, -RZ, R8.H1_H1 ;  /* 0x30000008ff1c7230 */ /* 0x004fc40000004100 */
[--C-:B---3--:R-:W-:Y:S02]  /*0940*/  HADD2.F32 R21, -RZ, R4.reuse.H1_H1 ;  /* 0x30000004ff157230 */ /* 0x108fe40000004100 */
[----:B------:R-:W-:-:S03]  /*0950*/  HADD2.F32 R4, -RZ, R4.H0_H0 ;  /* 0x20000004ff047230 */ /* 0x000fc60000004100 */
[----:B------:R-:W-:Y:S01]  /*0960*/  FMUL.FTZ R29, R21, R28 ;  /* 0x0000001c151d7220 */ /* 0x000fe20000410000 */
[----:B------:R-:W-:-:S05]  /*0970*/  HADD2.F32 R21, -RZ, R8.H0_H0 ;  /* 0x20000008ff157230 */ /* 0x000fca0000004100 */
[----:B------:R-:W-:Y:S01]  /*0980*/  FFMA.FTZ R4, R4, R21, R29 ;  /* 0x0000001504047223 */ /* 0x000fe2000001001d */
[----:B------:R-:W-:-:S04]  /*0990*/  IADD3 R21, R13, 0x20, RZ ;  /* 0x000000200d157810 */ /* 0x000fc80007ffe0ff */
[----:B------:R-:W-:Y:S02]  /*09a0*/  ISETP.LT.AND P2, PT, R21, R16, !P0 ;  /* 0x000000101500720c */ /* 0x000fe40004741270 */
[----:B------:R-:W-:Y:S01]  /*09b0*/  IADD3 R21, R13, 0x40, RZ ;  /* 0x000000400d157810 */ /* 0x000fe20007ffe0ff */
[----:B------:R-:W-:-:S03]  /*09c0*/  HADD2.F32 R8, -RZ, R9.H0_H0 ;  /* 0x20000009ff087230 */ /* 0x000fc60000004100 */
[-C--:B------:R-:W-:Y:S01]  /*09d0*/  ISETP.LT.AND P1, PT, R21, R16.reuse, !P0 ;  /* 0x000000101500720c */ /* 0x080fe20004721270 */
[--C-:B------:R-:W-:Y:S01]  /*09e0*/  HADD2.F32 R21, -RZ, R5.reuse.H0_H0 ;  /* 0x20000005ff157230 */ /* 0x100fe20000004100 */
[----:B------:R-:W-:Y:S01]  /*09f0*/  ISETP.LT.AND P0, PT, R19, R16, !P0 ;  /* 0x000000101300720c */ /* 0x000fe20004701270 */
[----:B------:R-:W-:-:S03]  /*0a00*/  HADD2.F32 R5, -RZ, R5.H1_H1 ;  /* 0x30000005ff057230 */ /* 0x000fc60000004100 */
[----:B------:R-:W-:Y:S01]  /*0a10*/  FFMA.FTZ R8, R21, R8, R4 ;  /* 0x0000000815087223 */ /* 0x000fe20000010004 */
[----:B------:R-:W-:Y:S01]  /*0a20*/  HADD2.F32 R4, -RZ, R9.H1_H1 ;  /* 0x30000009ff047230 */ /* 0x000fe20000004100 */
[----:B------:R-:W0:Y:S01]  /*0a30*/  @P2 LDC.64 R18, c[0x0][0x3e0] ;  /* 0x0000f800ff122b82 */ /* 0x000e220000000a00 */
[----:B------:R-:W-:-:S03]  /*0a40*/  @P2 IADD3 R21, P3, R13, 0x20, RZ ;  /* 0x000000200d152810 */ /* 0x000fc60007f7e0ff */
[----:B------:R-:W-:Y:S01]  /*0a50*/  FFMA.FTZ R9, R5, R4, R8 ;  /* 0x0000000405097223 */ /* 0x000fe20000010008 */
[----:B------:R-:W-:Y:S01]  /*0a60*/  @P2 IADD3.X R4, RZ, R15, RZ, P3, !PT ;  /* 0x0000000fff042210 */ /* 0x000fe20001ffe4ff */
[----:B------:R-:W-:Y:S02]  /*0a70*/  HADD2.F32 R8, -RZ, R6.H0_H0 ;  /* 0x20000006ff087230 */ /* 0x000fe40000004100 */
[----:B------:R-:W-:Y:S02]  /*0a80*/  HADD2.F32 R5, -RZ, R10.H0_H0 ;  /* 0x2000000aff057230 */ /* 0x000fe40000004100 */
[----:B------:R-:W-:-:S03]  /*0a90*/  @P2 IMAD R4, R4, UR8, RZ ;  /* 0x0000000804042c24 */ /* 0x000fc6000f8e02ff */
[----:B------:R-:W-:Y:S01]  /*0aa0*/  FFMA.FTZ R8, R8, R5, R9 ;  /* 0x0000000508087223 */ /* 0x000fe20000010009 */
[----:B------:R-:W-:Y:S01]  /*0ab0*/  @P2 IMAD R9, R21, UR9, R4 ;  /* 0x0000000915092c24 */ /* 0x000fe2000f8e0204 */
[----:B------:R-:W-:Y:S02]  /*0ac0*/  @P2 MOV R4, R26 ;  /* 0x0000001a00042202 */ /* 0x000fe40000000f00 */
[----:B------:R-:W-:-:S03]  /*0ad0*/  @P2 MOV R5, R27 ;  /* 0x0000001b00052202 */ /* 0x000fc60000000f00 */
[----:B------:R-:W-:-:S05]  /*0ae0*/  @P2 IMAD.WIDE.U32 R4, R21, UR8, R4 ;  /* 0x0000000815042c25 */ /* 0x000fca000f8e0004 */
[----:B------:R-:W-:Y:S02]  /*0af0*/  @P2 IADD3 R9, R5, R9, RZ ;  /* 0x0000000905092210 */ /* 0x000fe40007ffe0ff */
[----:B0-----:R-:W-:-:S04]  /*0b00*/  @P2 LEA R18, P3, R4, R18, 0x1 ;  /* 0x0000001204122211 */ /* 0x001fc800078608ff */
[----:B------:R-:W-:Y:S02]  /*0b10*/  @P2 LEA.HI.X R19, R4, R19, R9, 0x1, P3 ;  /* 0x0000001304132211 */ /* 0x000fe400018f0c09 */
[----:B------:R-:W0:Y:S01]  /*0b20*/  @P2 LDC.64 R4, c[0x0][0x280] ;  /* 0x0000a000ff042b82 */ /* 0x000e220000000a00 */
[----:B------:R-:W-:Y:S02]  /*0b30*/  HADD2.F32 R9, -RZ, R6.H1_H1 ;  /* 0x30000006ff097230 */ /* 0x000fe40000004100 */
[----:B------:R-:W-:Y:S01]  /*0b40*/  HADD2.F32 R10, -RZ, R10.H1_H1 ;  /* 0x3000000aff0a7230 */ /* 0x000fe20000004100 */
[----:B------:R-:W-:Y:S01]  /*0b50*/  @P2 IADD3 R29, P3, R13, 0x20, RZ ;  /* 0x000000200d1d2810 */ /* 0x000fe20007f7e0ff */
[----:B------:R-:W-:Y:S02]  /*0b60*/  HADD2.F32 R21, -RZ, R7.H0_H0 ;  /* 0x20000007ff157230 */ /* 0x000fe40000004100 */
[----:B------:R-:W-:Y:S02]  /*0b70*/  HADD2.F32 R6, -RZ, R11.H0_H0 ;  /* 0x2000000bff067230 */ /* 0x000fe40000004100 */
[----:B------:R-:W-:Y:S01]  /*0b80*/  FFMA.FTZ R8, R9, R10, R8 ;  /* 0x0000000a09087223 */ /* 0x000fe20000010008 */
[----:B------:R-:W-:-:S02]  /*0b90*/  @P2 IADD3.X R10, RZ, R15, RZ, P3, !PT ;  /* 0x0000000fff0a2210 */ /* 0x000fc40001ffe4ff */
[----:B------:R-:W-:Y:S01]  /*0ba0*/  @P2 MOV R9, R23 ;  /* 0x0000001700092202 */ /* 0x000fe20000000f00 */
[----:B------:R-:W-:Y:S01]  /*0bb0*/  FFMA.FTZ R21, R21, R6, R8 ;  /* 0x0000000615157223 */ /* 0x000fe20000010008 */
[----:B------:R-:W-:Y:S01]  /*0bc0*/  @P2 MOV R8, R22 ;  /* 0x0000001600082202 */ /* 0x000fe20000000f00 */
[----:B------:R-:W-:-:S04]  /*0bd0*/  @P2 IMAD R10, R10, UR10, RZ ;  /* 0x0000000a0a0a2c24 */ /* 0x000fc8000f8e02ff */
[C---:B------:R-:W-:Y:S02]  /*0be0*/  @P2 IMAD R25, R29.reuse, UR11, R10 ;  /* 0x0000000b1d192c24 */ /* 0x040fe4000f8e020a */
[----:B------:R-:W-:-:S04]  /*0bf0*/  @P2 IMAD.WIDE.U32 R8, R29, UR10, R8 ;  /* 0x0000000a1d082c25 */ /* 0x000fc8000f8e0008 */
[----:B------:R-:W-:Y:S01]  /*0c00*/  HADD2.F32 R6, -RZ, R7.H1_H1 ;  /* 0x30000007ff067230 */ /* 0x000fe20000004100 */
[----:B------:R-:W-:Y:S01]  /*0c10*/  @P2 IADD3 R7, R9, R25, RZ ;  /* 0x0000001909072210 */ /* 0x000fe20007ffe0ff */
[----:B------:R-:W-:Y:S01]  /*0c20*/  HADD2.F32 R11, -RZ, R11.H1_H1 ;  /* 0x3000000bff0b7230 */ /* 0x000fe20000004100 */
[----:B0-----:R-:W-:-:S04]  /*0c30*/  @P2 LEA R24, P3, R8, R4, 0x1 ;  /* 0x0000000408182211 */ /* 0x001fc800078608ff */
[----:B------:R-:W-:Y:S01]  /*0c40*/  FFMA.FTZ R21, R6, R11, R21 ;  /* 0x0000000b06157223 */ /* 0x000fe20000010015 */
[----:B------:R-:W-:Y:S02]  /*0c50*/  @P2 LEA.HI.X R25, R8, R5, R7, 0x1, P3 ;  /* 0x0000000508192211 */ /* 0x000fe400018f0c07 */
[----:B------:R-:W-:Y:S02]  /*0c60*/  CS2R R4, SRZ ;  /* 0x0000000000047805 */ /* 0x000fe4000001ff00 */
[----:B------:R-:W-:Y:S02]  /*0c70*/  CS2R R6, SRZ ;  /* 0x0000000000067805 */ /* 0x000fe4000001ff00 */
[----:B------:R-:W-:Y:S02]  /*0c80*/  CS2R R8, SRZ ;  /* 0x0000000000087805 */ /* 0x000fe4000001ff00 */
[----:B------:R-:W-:Y:S02]  /*0c90*/  CS2R R10, SRZ ;  /* 0x00000000000a7805 */ /* 0x000fe4000001ff00 */
[----:B------:R-:W2:Y:S04]  /*0ca0*/  @P2 LDG.E.128 R4, desc[UR4][R18.64] ;  /* 0x0000000412042981 */ /* 0x000ea8000c1e1d00 */
[----:B------:R0:W3:Y:S02]  /*0cb0*/  @P2 LDG.E.128 R8, desc[UR4][R24.64] ;  /* 0x0000000418082981 */ /* 0x0000e4000c1e1d00 */
[----:B0-----:R-:W-:-:S02]  /*0cc0*/  @P1 MOV R24, R26 ;  /* 0x0000001a00181202 */ /* 0x001fc40000000f00 */
[----:B------:R-:W-:Y:S02]  /*0cd0*/  @P1 MOV R25, R27 ;  /* 0x0000001b00191202 */ /* 0x000fe40000000f00 */
[----:B------:R-:W-:Y:S02]  /*0ce0*/  @P0 MOV R31, R23 ;  /* 0x00000017001f0202 */ /* 0x000fe40000000f00 */
[-C--:B------:R-:W-:Y:S02]  /*0cf0*/  @P1 MOV R28, R22.reuse ;  /* 0x00000016001c1202 */ /* 0x080fe40000000f00 */
[----:B------:R-:W-:Y:S01]  /*0d00*/  @P0 MOV R30, R22 ;  /* 0x00000016001e0202 */ /* 0x000fe20000000f00 */
[----:B------:R-:W-:Y:S01]  /*0d10*/  IMAD R22, R17, R14, RZ ;  /* 0x0000000e11167224 */ /* 0x000fe200078e02ff */
[----:B------:R-:W-:-:S04]  /*0d20*/  LEA.HI R14, R12, R3, RZ, 0x4 ;  /* 0x000000030c0e7211 */ /* 0x000fc800078f20ff */
[----:B------:R-:W-:Y:S01]  /*0d30*/  LOP3.LUT R12, R14, 0x3ffffff0, RZ, 0xc0, !PT ;  /* 0x3ffffff00e0c7812 */ /* 0x000fe200078ec0ff */
[----:B--2---:R-:W-:Y:S02]  /*0d40*/  HADD2.F32 R16, -RZ, R4.H1_H1 ;  /* 0x30000004ff107230 */ /* 0x004fe40000004100 */
[--C-:B---3--:R-:W-:Y:S02]  /*0d50*/  HADD2.F32 R29, -RZ, R8.reuse.H1_H1 ;  /* 0x30000008ff1d7230 */ /* 0x108fe40000004100 */
[----:B------:R-:W-:-:S03]  /*0d60*/  HADD2.F32 R8, -RZ, R8.H0_H0 ;  /* 0x20000008ff087230 */ /* 0x000fc60000004100 */
[----:B------:R-:W-:Y:S01]  /*0d70*/  FMUL.FTZ R16, R16, R29 ;  /* 0x0000001d10107220 */ /* 0x000fe20000410000 */
[----:B------:R-:W-:Y:S02]  /*0d80*/  HADD2.F32 R29, -RZ, R4.H0_H0 ;  /* 0x20000004ff1d7230 */ /* 0x000fe40000004100 */
[----:B------:R-:W-:Y:S02]  /*0d90*/  HADD2.F32 R19, -RZ, R5.H0_H0 ;  /* 0x20000005ff137230 */ /* 0x000fe40000004100 */
[----:B------:R-:W-:Y:S02]  /*0da0*/  HADD2.F32 R4, -RZ, R9.H0_H0 ;  /* 0x20000009ff047230 */ /* 0x000fe40000004100 */
[----:B------:R-:W-:Y:S01]  /*0db0*/  FFMA.FTZ R16, R29, R8, R16 ;  /* 0x000000081d107223 */ /* 0x000fe20000010010 */
[----:B------:R-:W-:-:S03]  /*0dc0*/  HADD2.F32 R5, -RZ, R5.H1_H1 ;  /* 0x30000005ff057230 */ /* 0x000fc60000004100 */
[----:B------:R-:W-:Y:S01]  /*0dd0*/  FFMA.FTZ R16, R19, R4, R16 ;  /* 0x0000000413107223 */ /* 0x000fe20000010010 */
[----:B------:R-:W-:Y:S02]  /*0de0*/  HADD2.F32 R4, -RZ, R9.H1_H1 ;  /* 0x30000009ff047230 */ /* 0x000fe40000004100 */
[----:B------:R-:W-:-:S03]  /*0df0*/  HADD2.F32 R19, -RZ, R6.H0_H0 ;  /* 0x20000006ff137230 */ /* 0x000fc60000004100 */
[----:B------:R-:W-:Y:S01]  /*0e00*/  FFMA.FTZ R4, R5, R4, R16 ;  /* 0x0000000405047223 */ /* 0x000fe20000010010 */
[----:B------:R-:W-:-:S05]  /*0e10*/  HADD2.F32 R16, -RZ, R10.H0_H0 ;  /* 0x2000000aff107230 */ /* 0x000fca0000004100 */
[----:B------:R-:W-:Y:S02]  /*0e20*/  FFMA.FTZ R4, R19, R16, R4 ;  /* 0x0000001013047223 */ /* 0x000fe40000010004 */
[----:B------:R-:W0:Y:S01]  /*0e30*/  @P1 LDC.64 R18, c[0x0][0x3e0] ;  /* 0x0000f800ff121b82 */ /* 0x000e220000000a00 */
[----:B------:R-:W-:-:S04]  /*0e40*/  @P1 IADD3 R9, P2, R13, 0x40, RZ ;  /* 0x000000400d091810 */ /* 0x000fc80007f5e0ff */
[----:B------:R-:W-:Y:S01]  /*0e50*/  @P1 IADD3.X R5, RZ, R15, RZ, P2, !PT ;  /* 0x0000000fff051210 */ /* 0x000fe200017fe4ff */
[----:B------:R-:W-:-:S04]  /*0e60*/  @P1 IMAD.WIDE.U32 R24, R9, UR8, R24 ;  /* 0x0000000809181c25 */ /* 0x000fc8000f8e0018 */
[----:B------:R-:W-:-:S04]  /*0e70*/  @P1 IMAD R8, R5, UR8, RZ ;  /* 0x0000000805081c24 */ /* 0x000fc8000f8e02ff */
[----:B------:R-:W-:-:S05]  /*0e80*/  @P1 IMAD R5, R9, UR9, R8 ;  /* 0x0000000909051c24 */ /* 0x000fca000f8e0208 */
[----:B------:R-:W-:Y:S02]  /*0e90*/  @P1 IADD3 R8, R25, R5, RZ ;  /* 0x0000000519081210 */ /* 0x000fe40007ffe0ff */
[----:B0-----:R-:W-:-:S04]  /*0ea0*/  @P1 LEA R18, P2, R24, R18, 0x1 ;  /* 0x0000001218121211 */ /* 0x001fc800078408ff */
[----:B------:R-:W-:Y:S02]  /*0eb0*/  @P1 LEA.HI.X R19, R24, R19, R8, 0x1, P2 ;  /* 0x0000001318131211 */ /* 0x000fe400010f0c08 */
[----:B------:R-:W0:Y:S01]  /*0ec0*/  @P0 LDC.64 R24, c[0x0][0x3e0] ;  /* 0x0000f800ff180b82 */ /* 0x000e220000000a00 */
[----:B------:R-:W-:-:S04]  /*0ed0*/  @P0 IADD3 R5, P2, R13, 0x60, RZ ;  /* 0x000000600d050810 */ /* 0x000fc80007f5e0ff */
[----:B------:R-:W-:Y:S02]  /*0ee0*/  @P0 IADD3.X R16, RZ, R15, RZ, P2, !PT ;  /* 0x0000000fff100210 */ /* 0x000fe400017fe4ff */
[----:B------:R-:W-:Y:S02]  /*0ef0*/  @P0 MOV R8, R26 ;  /* 0x0000001a00080202 */ /* 0x000fe40000000f00 */
[----:B------:R-:W-:Y:S01]  /*0f00*/  @P0 MOV R9, R27 ;  /* 0x0000001b00090202 */ /* 0x000fe20000000f00 */
[----:B------:R-:W-:-:S04]  /*0f10*/  @P0 IMAD R16, R16, UR8, RZ ;  /* 0x0000000810100c24 */ /* 0x000fc8000f8e02ff */
[C---:B------:R-:W-:Y:S02]  /*0f20*/  @P0 IMAD R27, R5.reuse, UR9, R16 ;  /* 0x00000009051b0c24 */ /* 0x040fe4000f8e0210 */
[----:B------:R-:W-:-:S05]  /*0f30*/  @P0 IMAD.WIDE.U32 R8, R5, UR8, R8 ;  /* 0x0000000805080c25 */ /* 0x000fca000f8e0008 */
[----:B------:R-:W-:Y:S02]  /*0f40*/  @P0 IADD3 R5, R9, R27, RZ ;  /* 0x0000001b09050210 */ /* 0x000fe40007ffe0ff */
[----:B0-----:R-:W-:-:S04]  /*0f50*/  @P0 LEA R24, P2, R8, R24, 0x1 ;  /* 0x0000001808180211 */ /* 0x001fc800078408ff */
[----:B------:R-:W-:Y:S02]  /*0f60*/  @P0 LEA.HI.X R25, R8, R25, R5, 0x1, P2 ;  /* 0x0000001908190211 */ /* 0x000fe400010f0c05 */
[----:B------:R-:W-:Y:S01]  /*0f70*/  @P1 IADD3 R5, P2, R13, 0x40, RZ ;  /* 0x000000400d051810 */ /* 0x000fe20007f5e0ff */
[----:B------:R-:W-:Y:S02]  /*0f80*/  HADD2.F32 R9, -RZ, R6.H1_H1 ;  /* 0x30000006ff097230 */ /* 0x000fe40000004100 */
[----:B------:R-:W-:Y:S01]  /*0f90*/  HADD2.F32 R10, -RZ, R10.H1_H1 ;  /* 0x3000000aff0a7230 */ /* 0x000fe20000004100 */
[----:B------:R-:W-:Y:S01]  /*0fa0*/  @P1 IADD3.X R6, RZ, R15, RZ, P2, !PT ;  /* 0x0000000fff061210 */ /* 0x000fe200017fe4ff */
[----:B------:R-:W-:Y:S01]  /*0fb0*/  HADD2.F32 R8, -RZ, R11.H0_H0 ;  /* 0x2000000bff087230 */ /* 0x000fe20000004100 */
[----:B------:R-:W-:Y:S01]  /*0fc0*/  @P1 MOV R29, R23 ;  /* 0x00000017001d1202 */ /* 0x000fe20000000f00 */
[----:B------:R-:W-:Y:S02]  /*0fd0*/  HADD2.F32 R23, -RZ, R7.H0_H0 ;  /* 0x20000007ff177230 */ /* 0x000fe40000004100 */
[----:B------:R-:W-:Y:S01]  /*0fe0*/  FFMA.FTZ R4, R9, R10, R4 ;  /* 0x0000000a09047223 */ /* 0x000fe20000010004 */
[----:B------:R-:W-:-:S02]  /*0ff0*/  @P1 IMAD R6, R6, UR10, RZ ;  /* 0x0000000a06061c24 */ /* 0x000fc4000f8e02ff */
[----:B------:R-:W-:-:S04]  /*1000*/  @P1 IMAD.WIDE.U32 R28, R5, UR10, R28 ;  /* 0x0000000a051c1c25 */ /* 0x000fc8000f8e001c */
[----:B------:R-:W-:Y:S02]  /*1010*/  FFMA.FTZ R23, R23, R8, R4 ;  /* 0x0000000817177223 */ /* 0x000fe40000010004 */
[----:B------:R-:W0:Y:S01]  /*1020*/  @P1 LDC.64 R8, c[0x0][0x280] ;  /* 0x0000a000ff081b82 */ /* 0x000e220000000a00 */
[----:B------:R-:W-:Y:S01]  /*1030*/  @P1 IMAD R27, R5, UR11, R6 ;  /* 0x0000000b051b1c24 */ /* 0x000fe2000f8e0206 */
[----:B------:R-:W-:-:S06]  /*1040*/  @P0 IADD3 R6, P2, R13, 0x60, RZ ;  /* 0x000000600d060810 */ /* 0x000fcc0007f5e0ff */
[----:B------:R-:W1:Y:S01]  /*1050*/  @P0 LDC.64 R4, c[0x0][0x280] ;  /* 0x0000a000ff040b82 */ /* 0x000e620000000a00 */
[----:B------:R-:W-:Y:S01]  /*1060*/  @P0 IADD3.X R13, RZ, R15, RZ, P2, !PT ;  /* 0x0000000fff0d0210 */ /* 0x000fe200017fe4ff */
[----:B------:R-:W-:-:S04]  /*1070*/  @P0 IMAD.WIDE.U32 R30, R6, UR10, R30 ;  /* 0x0000000a061e0c25 */ /* 0x000fc8000f8e001e */
[----:B------:R-:W-:-:S04]  /*1080*/  @P0 IMAD R13, R13, UR10, RZ ;  /* 0x0000000a0d0d0c24 */ /* 0x000fc8000f8e02ff */
[----:B------:R-:W-:Y:S01]  /*1090*/  @P0 IMAD R13, R6, UR11, R13 ;  /* 0x0000000b060d0c24 */ /* 0x000fe2000f8e020d */
[----:B------:R-:W-:Y:S01]  /*10a0*/  @P1 IADD3 R27, R29, R27, RZ ;  /* 0x0000001b1d1b1210 */ /* 0x000fe20007ffe0ff */
[----:B------:R-:W-:Y:S02]  /*10b0*/  HADD2.F32 R6, -RZ, R7.H1_H1 ;  /* 0x30000007ff067230 */ /* 0x000fe40000004100 */
[----:B------:R-:W-:Y:S01]  /*10c0*/  HADD2.F32 R11, -RZ, R11.H1_H1 ;  /* 0x3000000bff0b7230 */ /* 0x000fe20000004100 */
[----:B------:R-:W-:Y:S02]  /*10d0*/  @P0 IADD3 R13, R31, R13, RZ ;  /* 0x0000000d1f0d0210 */ /* 0x000fe40007ffe0ff */
[----:B0-----:R-:W-:Y:S02]  /*10e0*/  @P1 LEA R32, P2, R28, R8, 0x1 ;  /* 0x000000081c201211 */ /* 0x001fe400078408ff */
[----:B------:R-:W-:Y:S02]  /*10f0*/  FFMA.FTZ R23, R6, R11, R23 ;  /* 0x0000000b06177223 */ /* 0x000fe40000010017 */
[----:B------:R-:W-:-:S02]  /*1100*/  @P1 LEA.HI.X R33, R28, R9, R27, 0x1, P2 ;  /* 0x000000091c211211 */ /* 0x000fc400010f0c1b */
[C---:B-1----:R-:W-:Y:S02]  /*1110*/  @P0 LEA R26, P3, R30.reuse, R4, 0x1 ;  /* 0x000000041e1a0211 */ /* 0x042fe400078608ff */
[----:B------:R-:W-:Y:S02]  /*1120*/  CS2R R6, SRZ ;  /* 0x0000000000067805 */ /* 0x000fe4000001ff00 */
[----:B------:R-:W-:Y:S02]  /*1130*/  CS2R R8, SRZ ;  /* 0x0000000000087805 */ /* 0x000fe4000001ff00 */
[----:B------:R-:W-:Y:S02]  /*1140*/  CS2R R10, SRZ ;  /* 0x00000000000a7805 */ /* 0x000fe4000001ff00 */
[----:B------:R-:W-:Y:S02]  /*1150*/  @P0 LEA.HI.X R27, R30, R5, R13, 0x1, P3 ;  /* 0x000000051e1b0211 */ /* 0x000fe400018f0c0d */
[----:B------:R-:W-:-:S02]  /*1160*/  CS2R R4, SRZ ;  /* 0x0000000000047805 */ /* 0x000fc4000001ff00 */
[----:B------:R-:W-:Y:S01]  /*1170*/  IADD3 R15, -R12, R3, RZ ;  /* 0x000000030c0f7210 */ /* 0x000fe20007ffe1ff */
[----:B------:R-:W2:Y:S04]  /*1180*/  @P1 LDG.E.128 R8, desc[UR4][R32.64] ;  /* 0x0000000420081981 */ /* 0x000ea8000c1e1d00 */
[----:B------:R0:W3:Y:S01]  /*1190*/  @P1 LDG.E.128 R4, desc[UR4][R18.64] ;  /* 0x0000000412041981 */ /* 0x0000e2000c1e1d00 */
[----:B------:R-:W-:Y:S02]  /*11a0*/  SHF.R.S32.HI R16, RZ, 0x4, R14 ;  /* 0x00000004ff107819 */ /* 0x000fe4000001140e */
[----:B------:R-:W-:Y:S02]  /*11b0*/  SHF.L.U32 R29, R15, 0x2, RZ ;  /* 0x000000020f1d7819 */ /* 0x000fe400000006ff */
[----:B------:R-:W-:-:S02]  /*11c0*/  CS2R R12, SRZ ;  /* 0x00000000000c7805 */ /* 0x000fc4000001ff00 */
[----:B------:R-:W-:Y:S01]  /*11d0*/  CS2R R14, SRZ ;  /* 0x00000000000e7805 */ /* 0x000fe2000001ff00 */
[----:B------:R-:W-:Y:S01]  /*11e0*/  IMAD R29, R16, R22, R29 ;  /* 0x00000016101d7224 */ /* 0x000fe200078e021d */
[----:B------:R-:W-:Y:S02]  /*11f0*/  CS2R R16, SRZ ;  /* 0x0000000000107805 */ /* 0x000fe4000001ff00 */
[----:B0-----:R-:W-:Y:S02]  /*1200*/  CS2R R18, SRZ ;  /* 0x0000000000127805 */ /* 0x001fe4000001ff00 */
[----:B------:R2:W4:Y:S04]  /*1210*/  @P0 LDG.E.128 R12, desc[UR4][R24.64] ;  /* 0x00000004180c0981 */ /* 0x000528000c1e1d00 */
[----:B------:R-:W5:Y:S01]  /*1220*/  @P0 LDG.E.128 R16, desc[UR4][R26.64] ;  /* 0x000000041a100981 */ /* 0x000f62000c1e1d00 */
[----:B------:R-:W-:-:S02]  /*1230*/  IADD3 R28, P1, R29, R2, RZ ;  /* 0x000000021d1c7210 */ /* 0x000fc40007f3e0ff */
[C---:B------:R-:W-:Y:S02]  /*1240*/  LOP3.LUT P0, RZ, R3.reuse, 0x7, RZ, 0xc0, !PT ;  /* 0x0000000703ff7812 */ /* 0x040fe4000780c0ff */
[----:B------:R-:W-:Y:S02]  /*1250*/  LEA.HI R3, P2, R3, R20, RZ, 0x1d ;  /* 0x0000001403037211 */ /* 0x000fe4000785e8ff */
[----:B------:R-:W-:Y:S02]  /*1260*/  LEA.HI.X.SX32 R29, R29, R0, 0x1, P1 ;  /* 0x000000001d1d7211 */ /* 0x000fe400008f0eff */
[----:B------:R-:W-:Y:S02]  /*1270*/  LEA.HI.X.SX32 R20, R20, RZ, 0x1, P2 ;  /* 0x000000ff14147211 */ /* 0x000fe400010f0eff */
[----:B------:R-:W-:-:S04]  /*1280*/  LEA R2, P1, R3, UR6, 0x2 ;  /* 0x0000000603027c11 */ /* 0x000fc8000f8210ff */
[----:B------:R-:W-:Y:S01]  /*1290*/  LEA.HI.X R3, R3, UR7, R20, 0x2, P1 ;  /* 0x0000000703037c11 */ /* 0x000fe200088f1414 */
[----:B------:R-:W0:Y:S01]  /*12a0*/  SHFL.BFLY PT, R0, R23, 0x4, 0x1f ;  /* 0x0c801f0017007f89 */ /* 0x000e2200000e0000 */
[----:B------:R-:W-:-:S03]  /*12b0*/  ULDC.64 UR6, c[0x0][0x400] ;  /* 0x0001000000067ab9 */ /* 0x000fc60000000a00 */
[----:B------:R-:W1:Y:S01]  /*12c0*/  SHFL.BFLY PT, R30, R21, 0x4, 0x1f ;  /* 0x0c801f00151e7f89 */ /* 0x000e6200000e0000 */
[----:B0-----:R-:W-:Y:S01]  /*12d0*/  FADD.FTZ R23, R23, R0 ;  /* 0x0000000017177221 */ /* 0x001fe20000010000 */
[----:B-1----:R-:W-:Y:S01]  /*12e0*/  FADD.FTZ R21, R21, R30 ;  /* 0x0000001e15157221 */ /* 0x002fe20000010000 */
[----:B--2---:R-:W-:Y:S02]  /*12f0*/  HADD2.F32 R25, -RZ, R8.H1_H1 ;  /* 0x30000008ff197230 */ /* 0x004fe40000004100 */
[----:B---3--:R-:W-:-:S05]  /*1300*/  HADD2.F32 R20, -RZ, R4.H1_H1 ;  /* 0x30000004ff147230 */ /* 0x008fca0000004100 */
[----:B------:R-:W-:Y:S01]  /*1310*/  FMUL.FTZ R20, R20, R25 ;  /* 0x0000001914147220 */ /* 0x000fe20000410000 */
[----:B------:R-:W-:Y:S02]  /*1320*/  HADD2.F32 R25, -RZ, R4.H0_H0 ;  /* 0x20000004ff197230 */ /* 0x000fe40000004100 */
[----:B------:R-:W-:Y:S02]  /*1330*/  HADD2.F32 R4, -RZ, R8.H0_H0 ;  /* 0x20000008ff047230 */ /* 0x000fe40000004100 */
[----:B------:R-:W-:-:S03]  /*1340*/  HADD2.F32 R8, -RZ, R9.H0_H0 ;  /* 0x20000009ff087230 */ /* 0x000fc60000004100 */
[----:B------:R-:W-:Y:S01]  /*1350*/  FFMA.FTZ R4, R25, R4, R20 ;  /* 0x0000000419047223 */ /* 0x000fe20000010014 */
[--C-:B------:R-:W-:Y:S02]  /*1360*/  HADD2.F32 R25, -RZ, R5.reuse.H0_H0 ;  /* 0x20000005ff197230 */ /* 0x100fe40000004100 */
        /* <DEDUP_REMOVED lines=15> */
[----:B------:R-:W-:-:S02]  /*1460*/  HADD2.F32 R25, -RZ, R6.H0_H0 ;  /* 0x20000006ff197230 */ /* 0x000fc40000004100 */
[--C-:B------:R-:W-:Y:S02]  /*1470*/  HADD2.F32 R16, -RZ, R10.reuse.H0_H0 ;  /* 0x2000000aff107230 */ /* 0x100fe40000004100 */
[----:B------:R-:W-:Y:S02]  /*1480*/  HADD2.F32 R9, -RZ, R10.H1_H1 ;  /* 0x3000000aff097230 */ /* 0x000fe40000004100 */
[--C-:B------:R-:W-:Y:S02]  /*1490*/  HADD2.F32 R5, -RZ, R11.reuse.H0_H0 ;  /* 0x2000000bff057230 */ /* 0x100fe40000004100 */
[----:B------:R-:W-:Y:S02]  /*14a0*/  HADD2.F32 R8, -RZ, R11.H1_H1 ;  /* 0x3000000bff087230 */ /* 0x000fe40000004100 */
        /* <DEDUP_REMOVED lines=8> */
[----:B------:R-:W-:Y:S01]  /*1530*/  FFMA.FTZ R9, R6, R9, R25 ;  /* 0x0000000906097223 */ /* 0x000fe20000010019 */
[----:B------:R-:W-:Y:S02]  /*1540*/  HADD2.F32 R0, -RZ, R7.H0_H0 ;  /* 0x20000007ff007230 */ /* 0x000fe40000004100 */
[----:B------:R-:W-:-:S02]  /*1550*/  HADD2.F32 R11, -RZ, R15.H0_H0 ;  /* 0x2000000fff0b7230 */ /* 0x000fc40000004100 */
[----:B------:R-:W-:Y:S01]  /*1560*/  FFMA.FTZ R12, R13, R18, R12 ;  /* 0x000000120d0c7223 */ /* 0x000fe2000001000c */
        /* <DEDUP_REMOVED lines=9> */
[----:B------:R-:W1:Y:S04]  /*1600*/  SHFL.BFLY PT, R5, R12, 0x4, 0x1f ;  /* 0x0c801f000c057f89 */ /* 0x000e6800000e0000 */
[----:B------:R-:W2:Y:S04]  /*1610*/  SHFL.BFLY PT, R4, R21, 0x2, 0x1f ;  /* 0x0c401f0015047f89 */ /* 0x000ea800000e0000 */
[----:B------:R-:W3:Y:S01]  /*1620*/  SHFL.BFLY PT, R0, R23, 0x2, 0x1f ;  /* 0x0c401f0017007f89 */ /* 0x000ee200000e0000 */
[----:B0-----:R-:W-:Y:S01]  /*1630*/  FADD.FTZ R9, R7, R6 ;  /* 0x0000000607097221 */ /* 0x001fe20000010000 */
[----:B-1----:R-:W-:-:S04]  /*1640*/  FADD.FTZ R10, R12, R5 ;  /* 0x000000050c0a7221 */ /* 0x002fc80000010000 */
[----:B------:R-:W0:Y:S01]  /*1650*/  SHFL.BFLY PT, R6, R9, 0x2, 0x1f ;  /* 0x0c401f0009067f89 */ /* 0x000e2200000e0000 */
[----:B--2---:R-:W-:-:S03]  /*1660*/  FADD.FTZ R21, R21, R4 ;  /* 0x0000000415157221 */ /* 0x004fc60000010000 */
[----:B------:R-:W1:Y:S04]  /*1670*/  SHFL.BFLY PT, R11, R10, 0x2, 0x1f ;  /* 0x0c401f000a0b7f89 */ /* 0x000e6800000e0000 */
[----:B------:R-:W2:Y:S01]  /*1680*/  SHFL.BFLY PT, R8, R21, 0x1, 0x1f ;  /* 0x0c201f0015087f89 */ /* 0x000ea200000e0000 */
[----:B------:R-:W-:Y:S01]  /*1690*/  LEA R4, P1, R28, UR6, 0x2 ;  /* 0x000000061c047c11 */ /* 0x000fe2000f8210ff */
[----:B---3--:R-:W-:Y:S01]  /*16a0*/  FADD.FTZ R0, R23, R0 ;  /* 0x0000000017007221 */ /* 0x008fe20000010000 */
[----:B------:R-:W-:Y:S01]  /*16b0*/  SHF.L.U32 R7, R22, 0x2, RZ ;  /* 0x0000000216077819 */ /* 0x000fe200000006ff */
[----:B------:R-:W-:Y:S01]  /*16c0*/  ULDC UR6, c[0x0][0x384] ;  /* 0x0000e10000067ab9 */ /* 0x000fe20000000800 */
[----:B------:R-:W-:Y:S02]  /*16d0*/  LEA.HI.X R5, R28, UR7, R29, 0x2, P1 ;  /* 0x000000071c057c11 */ /* 0x000fe400088f141d */
[----:B------:R-:W3:Y:S01]  /*16e0*/  SHFL.BFLY PT, R17, R0, 0x1, 0x1f ;  /* 0x0c201f0000117f89 */ /* 0x000ee200000e0000 */
[----:B0-----:R-:W-:Y:S01]  /*16f0*/  FADD.FTZ R20, R9, R6 ;  /* 0x0000000609147221 */ /* 0x001fe20000010000 */
[----:B-1----:R-:W-:Y:S01]  /*1700*/  FADD.FTZ R24, R10, R11 ;  /* 0x0000000b0a187221 */ /* 0x002fe20000010000 */
[----:B------:R-:W-:-:S03]  /*1710*/  IMAD.WIDE R6, R7, 0x10, R4 ;  /* 0x0000001007067825 */ /* 0x000fc600078e0204 */
[----:B------:R-:W0:Y:S01]  /*1720*/  SHFL.BFLY PT, R23, R20, 0x1, 0x1f ;  /* 0x0c201f0014177f89 */ /* 0x000e2200000e0000 */
[----:B--2---:R-:W-:-:S03]  /*1730*/  FADD.FTZ R18, R21, R8 ;  /* 0x0000000815127221 */ /* 0x004fc60000010000 */
[----:B------:R-:W1:Y:S01]  /*1740*/  SHFL.BFLY PT, R21, R24, 0x1, 0x1f ;  /* 0x0c201f0018157f89 */ /* 0x000e6200000e0000 */
[----:B------:R-:W-:-:S04]  /*1750*/  IMAD.WIDE R8, R22, 0x40, R6 ;  /* 0x0000004016087825 */ /* 0x000fc800078e0206 */
[----:B------:R-:W-:-:S04]  /*1760*/  IMAD.WIDE R10, R22, 0x40, R8 ;  /* 0x00000040160a7825 */ /* 0x000fc800078e0208 */
[----:B------:R-:W-:-:S04]  /*1770*/  IMAD.WIDE R12, R22, 0x40, R10 ;  /* 0x00000040160c7825 */ /* 0x000fc800078e020a */
[----:B---3--:R-:W-:Y:S01]  /*1780*/  FADD.FTZ R19, R0, R17 ;  /* 0x0000001100137221 */ /* 0x008fe20000010000 */
[----:B------:R-:W-:Y:S01]  /*1790*/  FMUL.FTZ R25, R18, UR6 ;  /* 0x0000000612197c20 */ /* 0x000fe20008410000 */
[----:B------:R-:W-:-:S04]  /*17a0*/  IMAD.WIDE R14, R22, 0x40, R12 ;  /* 0x00000040160e7825 */ /* 0x000fc800078e020c */
[----:B0-----:R-:W-:Y:S01]  /*17b0*/  FADD.FTZ R23, R20, R23 ;  /* 0x0000001714177221 */ /* 0x001fe20000010000 */
[----:B-1----:R-:W-:Y:S01]  /*17c0*/  FADD.FTZ R21, R24, R21 ;  /* 0x0000001518157221 */ /* 0x002fe20000010000 */
[----:B------:R-:W-:Y:S02]  /*17d0*/  FMUL.FTZ R19, R19, UR6 ;  /* 0x0000000613137c20 */ /* 0x000fe40008410000 */
[----:B------:R-:W-:Y:S01]  /*17e0*/  FMUL.FTZ R27, R23, UR6 ;  /* 0x00000006171b7c20 */ /* 0x000fe20008410000 */
[----:B------:R-:W-:Y:S01]  /*17f0*/  FMUL.FTZ R21, R21, UR6 ;  /* 0x0000000615157c20 */ /* 0x000fe20008410000 */
[C---:B------:R-:W-:Y:S01]  /*1800*/  IMAD.WIDE R16, R22.reuse, 0x40, R14 ;  /* 0x0000004016107825 */ /* 0x040fe200078e020e */
[----:B------:R-:W-:Y:S04]  /*1810*/  @!P0 STG.E desc[UR4][R2.64], R25 ;  /* 0x0000001902008986 */ /* 0x000fe8000c101904 */
[----:B------:R-:W-:Y:S01]  /*1820*/  @!P0 STG.E desc[UR4][R2.64+0x80], R19 ;  /* 0x0000801302008986 */ /* 0x000fe2000c101904 */
[----:B------:R-:W-:-:S03]  /*1830*/  IMAD.WIDE R22, R22, 0x40, R16 ;  /* 0x0000004016167825 */ /* 0x000fc600078e0210 */
[----:B------:R-:W-:Y:S04]  /*1840*/  @!P0 STG.E desc[UR4][R2.64+0x100], R27 ;  /* 0x0001001b02008986 */ /* 0x000fe8000c101904 */
[----:B------:R-:W-:Y:S04]  /*1850*/  @!P0 STG.E desc[UR4][R2.64+0x180], R21 ;  /* 0x0001801502008986 */ /* 0x000fe8000c101904 */
[----:B------:R-:W-:Y:S04]  /*1860*/  STG.E.128 desc[UR4][R4.64], RZ ;  /* 0x000000ff04007986 */ /* 0x000fe8000c101d04 */
[----:B------:R-:W-:Y:S04]  /*1870*/  STG.E.128 desc[UR4][R6.64], RZ ;  /* 0x000000ff06007986 */ /* 0x000fe8000c101d04 */
[----:B------:R-:W-:Y:S04]  /*1880*/  STG.E.128 desc[UR4][R8.64], RZ ;  /* 0x000000ff08007986 */ /* 0x000fe8000c101d04 */
[----:B------:R-:W-:Y:S04]  /*1890*/  STG.E.128 desc[UR4][R10.64], RZ ;  /* 0x000000ff0a007986 */ /* 0x000fe8000c101d04 */
[----:B------:R-:W-:Y:S04]  /*18a0*/  STG.E.128 desc[UR4][R12.64], RZ ;  /* 0x000000ff0c007986 */ /* 0x000fe8000c101d04 */
[----:B------:R-:W-:Y:S04]  /*18b0*/  STG.E.128 desc[UR4][R14.64], RZ ;  /* 0x000000ff0e007986 */ /* 0x000fe8000c101d04 */
[----:B------:R-:W-:Y:S04]  /*18c0*/  STG.E.128 desc[UR4][R16.64], RZ ;  /* 0x000000ff10007986 */ /* 0x000fe8000c101d04 */
[----:B------:R-:W-:Y:S01]  /*18d0*/  STG.E.128 desc[UR4][R22.64], RZ ;  /* 0x000000ff16007986 */ /* 0x000fe2000c101d04 */
[----:B------:R-:W-:Y:S05]  /*18e0*/  EXIT ;  /* 0x000000000000794d */ /* 0x000fea0003800000 */
.L_x_1254:
        /* <DEDUP_REMOVED lines=9> */
.L_x_1284:


//--------------------- .nv.shared._ZN5flash44flash_bwd_dq_dk_dv_loop_seqk_parallel_kernelI23Flash_bwd_kernel_traitsILi64ELi64ELi128ELi8ELi2ELi4ELi4ELb1ELb0EN7cutlass6half_tE19Flash_kernel_traitsILi64ELi64ELi128ELi8ES3_EELb0ELb1ELb0ELb0ELb0ELb0ELb0EEEvNS_16Flash_bwd_paramsE --------------------------
	.section	.nv.shared._ZN5flash44flash_bwd_dq_dk_dv_loop_seqk_parallel_kernelI23Flash_bwd_kernel_traitsILi64ELi64ELi128ELi8ELi2ELi4ELi4ELb1ELb0EN7cutlass6half_tE19Flash_kernel_traitsILi64ELi64ELi128ELi8ES3_EELb0ELb1ELb0ELb0ELb0ELb0ELb0EEEvNS_16Flash_bwd_paramsE,"aw",@nobits
	.sectionflags	@""
	.align	16
	.zero		1024


//--------------------- .nv.shared.reserved.0     --------------------------
	.section	.nv.shared.reserved.0,"aw",@nobits
	.weak		__nv_reservedSMEM_offset_0_alias
	.size		__nv_reservedSMEM_offset_0_alias, 0, 0
	.other		__nv_reservedSMEM_offset_0_alias,@"STO_CUDA_RESERVED_SHARED STV_DEFAULT"
__nv_reservedSMEM_offset_0_alias:
	.zero		0


//--------------------- .nv.global                --------------------------
	.section	.nv.global,"aw",@nobits
.nv.global:
	.type		_ZN72_INTERNAL_5bd93074_36_flash_bwd_hdim64_fp16_causal_sm80_cu_ea41c527_28914cute1_E,@object
	.size		_ZN72_INTERNAL_5bd93074_36_flash_bwd_hdim64_fp16_causal_sm80_cu_ea41c527_28914cute1_E,(_ZN72_INTERNAL_5bd93074_36_flash_bwd_hdim64_fp16_causal_sm80_cu_ea41c527_28914cuda3std3__45__cpo6cbeginE - _ZN72_INTERNAL_5bd93074_36_flash_bwd_hdim64_fp16_causal_sm80_cu_ea41c527_28914cute1_E)
_ZN72_INTERNAL_5bd93074_36_flash_bwd_hdim64_fp16_causal_sm80_cu_ea41c527_28914cute1_E:
	.zero		1
	.type		_ZN72_INTERNAL_5bd93074_36_flash_bwd_hdim64_fp16_causal_sm80_cu_ea41c527_28914cuda3std3__45__cpo6cbeginE,@object
	.size		_ZN72_INTERNAL_5bd93074_36_flash_bwd_hdim64_fp16_causal_sm80_cu_ea41c527_28914cuda3std3__45__cpo6cbeginE,(_ZN72_INTERNAL_5bd93074_36_flash_bwd_hdim64_fp16_causal_sm80_cu_ea41c527_28914cuda3std3__48in_placeE - _ZN72_INTERNAL_5bd93074_36_flash_bwd_hdim64_fp16_causal_sm80_cu_ea41c527_28914cuda3std3__45__cpo6cbeginE)
_ZN72_INTERNAL_5bd93074_36_flash_bwd_hdim64_fp16_causal_sm80_cu_ea41c527_28914cuda3std3__45__cpo6cbeginE:
	.zero		1
	.type		_ZN72_INTERNAL_5bd93074_36_flash_bwd_hdim64_fp16_causal_sm80_cu_ea41c527_28914cuda3std3__48in_placeE,@object
	.size		_ZN72_INTERNAL_5bd93074_36_flash_bwd_hdim64_fp16_causal_sm80_cu_ea41c527_28914cuda3std3__48in_placeE,(_ZN72_INTERNAL_5bd93074_36_flash_bwd_hdim64_fp16_causal_sm80_cu_ea41c527_28914cuda3std6ranges3__45__cpo9iter_moveE - _ZN72_INTERNAL_5bd93074_36_flash_bwd_hdim64_fp16_causal_sm80_cu_ea41c527_28914cuda3std3__48in_placeE)
_ZN72_INTERNAL_5bd93074_36_flash_bwd_hdim64_fp16_causal_sm80_cu_ea41c527_28914cuda3std3__48in_placeE:
	.zero		1
	.type		_ZN72_INTERNAL_5bd93074_36_flash_bwd_hdim64_fp16_causal_sm80_cu_ea41c527_28914cuda3std6ranges3__45__cpo9iter_moveE,@object
	.size		_ZN72_INTERNAL_5bd93074_36_flash_bwd_hdim64_fp16_causal_sm80_cu_ea41c527_28914cuda3std6ranges3__45__cpo9iter_moveE,(_ZN72_INTERNAL_5bd93074_36_flash_bwd_hdim64_fp16_causal_sm80_cu_ea41c527_28914cuda3std3__45__cpo5beginE - _ZN72_INTERNAL_5bd93074_36_flash_bwd_hdim64_fp16_causal_sm80_cu_ea41c527_28914cuda3std6ranges3__45__cpo9iter_moveE)
_ZN72_INTERNAL_5bd93074_36_flash_bwd_hdim64_fp16_causal_sm80_cu_ea41c527_28914cuda3std6ranges3__45__cpo9iter_moveE:
	.zero		1
	.type		_ZN72_INTERNAL_5bd93074_36_flash_bwd_hdim64_fp16_causal_sm80_cu_ea41c527_28914cuda3std3__45__cpo5beginE,@object
	.size		_ZN72_INTERNAL_5bd93074_36_flash_bwd_hdim64_fp16_causal_sm80_cu_ea41c527_28914cuda3std3__45__cpo5beginE,(_ZN72_INTERNAL_5bd93074_36_flash_bwd_hdim64_fp16_causal_sm80_cu_ea41c527_28914cuda3std3__474_GLOBAL__N__5bd93074_36_flash_bwd_hdim64_fp16_causal_sm80_cu_ea41c527_28916ignoreE - _ZN72_INTERNAL_5bd93074_36_flash_bwd_hdim64_fp16_causal_sm80_cu_ea41c527_28914cuda3std3__45__cpo5beginE)
_ZN72_INTERNAL_5bd93074_36_flash_bwd_hdim64_fp16_causal_sm80_cu_ea41c527_28914cuda3std3__45__cpo5beginE:
	.zero		1
	.type		_ZN72_INTERNAL_5bd93074_36_flash_bwd_hdim64_fp16_causal_sm80_cu_ea41c527_28914cuda3std3__474_GLOBAL__N__5bd93074_36_flash_bwd_hdim64_fp16_causal_sm80_cu_ea41c527_28916ignoreE,@object
	.size		_ZN72_INTERNAL_5bd93074_36_flash_bwd_hdim64_fp16_causal_sm80_cu_ea41c527_28914cuda3std3__474_GLOBAL__N__5bd93074_36_flash_bwd_hdim64_fp16_causal_sm80_cu_ea41c527_28916ignoreE,(_ZN72_INTERNAL_5bd93074_36_flash_bwd_hdim64_fp16_causal_sm80_cu_ea41c527_28914cute7productE - _ZN72_INTERNAL_5bd93074_36_flash_bwd_hdim64_fp16_causal_sm80_cu_ea41c527_28914cuda3std3__474_GLOBAL__N__5bd93074_36_flash_bwd_hdim64_fp16_causal_sm80_cu_ea41c527_28916ignoreE)
_ZN72_INTERNAL_5bd93074_36_flash_bwd_hdim64_fp16_causal_sm80_cu_ea41c527_28914cuda3std3__474_GLOBAL__N__5bd93074_36_flash_bwd_hdim64_fp16_causal_sm80_cu_ea41c527_28916ignoreE:
	.zero		1
	.type		_ZN72_INTERNAL_5bd93074_36_flash_bwd_hdim64_fp16_causal_sm80_cu_ea41c527_28914cute7productE,@object
	.size		_ZN72_INTERNAL_5bd93074_36_flash_bwd_hdim64_fp16_causal_sm80_cu_ea41c527_28914cute7productE,(_ZN72_INTERNAL_5bd93074_36_flash_bwd_hdim64_fp16_causal_sm80_cu_ea41c527_28914cuda3std3__45__cpo3endE - _ZN72_INTERNAL_5bd93074_36_flash_bwd_hdim64_fp16_causal_sm80_cu_ea41c527_28914cute7productE)
_ZN72_INTERNAL_5bd93074_36_flash_bwd_hdim64_fp16_causal_sm80_cu_ea41c527_28914cute7productE:
	.zero		1
	.type		_ZN72_INTERNAL_5bd93074_36_flash_bwd_hdim64_fp16_causal_sm80_cu_ea41c527_28914cuda3std3__45__cpo3endE,@object
	.size		_ZN72_INTERNAL_5bd93074_36_flash_bwd_hdim64_fp16_causal_sm80_cu_ea41c527_28914cuda3std3__45__cpo3endE,(_ZN72_INTERNAL_5bd93074_36_flash_bwd_hdim64_fp16_causal_sm80_cu_ea41c527_28914cuda3std3__419piecewise_constructE - _ZN72_INTERNAL_5bd93074_36_flash_bwd_hdim64_fp16_causal_sm80_cu_ea41c527_28914cuda3std3__45__cpo3endE)
_ZN72_INTERNAL_5bd93074_36_flash_bwd_hdim64_fp16_causal_sm80_cu_ea41c527_28914cuda3std3__45__cpo3endE:
	.zero		1
	.type		_ZN72_INTERNAL_5bd93074_36_flash_bwd_hdim64_fp16_causal_sm80_cu_ea41c527_28914cuda3std3__419piecewise_constructE,@object
	.size		_ZN72_INTERNAL_5bd93074_36_flash_bwd_hdim64_fp16_causal_sm80_cu_ea41c527_28914cuda3std3__419piecewise_constructE,(_ZN72_INTERNAL_5bd93074_36_flash_bwd_hdim64_fp16_causal_sm80_cu_ea41c527_28914cuda3std3__45__cpo4cendE - _ZN72_INTERNAL_5bd93074_36_flash_bwd_hdim64_fp16_causal_sm80_cu_ea41c527_28914cuda3std3__419piecewise_constructE)
_ZN72_INTERNAL_5bd93074_36_flash_bwd_hdim64_fp16_causal_sm80_cu_ea41c527_28914cuda3std3__419piecewise_constructE:
	.zero		1
	.type		_ZN72_INTERNAL_5bd93074_36_flash_bwd_hdim64_fp16_causal_sm80_cu_ea41c527_28914cuda3std3__45__cpo4cendE,@object
	.size		_ZN72_INTERNAL_5bd93074_36_flash_bwd_hdim64_fp16_causal_sm80_cu_ea41c527_28914cuda3std3__45__cpo4cendE,(_ZN72_INTERNAL_5bd93074_36_flash_bwd_hdim64_fp16_causal_sm80_cu_ea41c527_28914cuda3std6ranges3__45__cpo4swapE - _ZN72_INTERNAL_5bd93074_36_flash_bwd_hdim64_fp16_causal_sm80_cu_ea41c527_28914cuda3std3__45__cpo4cendE)
_ZN72_INTERNAL_5bd93074_36_flash_bwd_hdim64_fp16_causal_sm80_cu_ea41c527_28914cuda3std3__45__cpo4cendE:
	.zero		1
	.type		_ZN72_INTERNAL_5bd93074_36_flash_bwd_hdim64_fp16_causal_sm80_cu_ea41c527_28914cuda3std6ranges3__45__cpo4swapE,@object
	.size		_ZN72_INTERNAL_5bd93074_36_flash_bwd_hdim64_fp16_causal_sm80_cu_ea41c527_28914cuda3std6ranges3__45__cpo4swapE,(.L_7 - _ZN72_INTERNAL_5bd93074_36_flash_bwd_hdim64_fp16_causal_sm80_cu_ea41c527_28914cuda3std6ranges3__45__cpo4swapE)
_ZN72_INTERNAL_5bd93074_36_flash_bwd_hdim64_fp16_causal_sm80_cu_ea41c527_28914cuda3std6ranges3__45__cpo4swapE:
	.zero		1
.L_7:


//--------------------- .nv.shared._ZN5flash44flash_bwd_dq_dk_dv_loop_seqk_parallel_kernelI23Flash_bwd_kernel_traitsILi64ELi64ELi128ELi8ELi2ELi4ELi4ELb1ELb0EN7cutlass6half_tE19Flash_kernel_traitsILi64ELi64ELi128ELi8ES3_EELb0ELb1ELb0ELb0ELb1ELb1ELb0EEEvNS_16Flash_bwd_paramsE --------------------------
	.section	.nv.shared._ZN5flash44flash_bwd_dq_dk_dv_loop_seqk_parallel_kernelI23Flash_bwd_kernel_traitsILi64ELi64ELi128ELi8ELi2ELi4ELi4ELb1ELb0EN7cutlass6half_tE19Flash_kernel_traitsILi64ELi64ELi128ELi8ES3_EELb0ELb1ELb0ELb0ELb1ELb1ELb0EEEvNS_16Flash_bwd_paramsE,"aw",@nobits
	.sectionflags	@""
	.align	16
	.zero		1024


//--------------------- .nv.shared._ZN5flash44flash_bwd_dq_dk_dv_loop_seqk_parallel_kernelI23Flash_bwd_kernel_traitsILi64ELi64ELi128ELi8ELi2ELi4ELi4ELb1ELb0EN7cutlass6half_tE19Flash_kernel_traitsILi64ELi64ELi128ELi8ES3_EELb0ELb1ELb0ELb0ELb0ELb1ELb0EEEvNS_16Flash_bwd_paramsE --------------------------
	.section	.nv.shared._ZN5flash44flash_bwd_dq_dk_dv_loop_seqk_parallel_kernelI23Flash_bwd_kernel_traitsILi64ELi64ELi128ELi8ELi2ELi4ELi4ELb1ELb0EN7cutlass6half_tE19Flash_kernel_traitsILi64ELi64ELi128ELi8ES3_EELb0ELb1ELb0ELb0ELb0ELb1ELb0EEEvNS_16Flash_bwd_paramsE,"aw",@nobits
	.sectionflags	@""
	.align	16
	.zero		1024


//--------------------- .nv.shared._ZN5flash44flash_bwd_dq_dk_dv_loop_seqk_parallel_kernelI23Flash_bwd_kernel_traitsILi64ELi64ELi128ELi8ELi2ELi4ELi4ELb1ELb0EN7cutlass6half_tE19Flash_kernel_traitsILi64ELi64ELi128ELi8ES3_EELb0ELb1ELb0ELb1ELb0ELb0ELb0EEEvNS_16Flash_bwd_paramsE --------------------------
	.section	.nv.shared._ZN5flash44flash_bwd_dq_dk_dv_loop_seqk_parallel_kernelI23Flash_bwd_kernel_traitsILi64ELi64ELi128ELi8ELi2ELi4ELi4ELb1ELb0EN7cutlass6half_tE19Flash_kernel_traitsILi64ELi64ELi128ELi8ES3_EELb0ELb1ELb0ELb1ELb0ELb0ELb0EEEvNS_16Flash_bwd_paramsE,"aw",@nobits
	.sectionflags	@""
	.align	16
	.zero		1024


//--------------------- .nv.shared._ZN5flash44flash_bwd_dq_dk_dv_loop_seqk_parallel_kernelI23Flash_bwd_kernel_traitsILi64ELi128ELi128ELi8ELi4ELi4ELi4ELb0ELb0EN7cutlass6half_tE19Flash_kernel_traitsILi64ELi128ELi128ELi8ES3_EELb0ELb1ELb0ELb0ELb0ELb0ELb0EEEvNS_16Flash_bwd_paramsE --------------------------
	.section	.nv.shared._ZN5flash44flash_bwd_dq_dk_dv_loop_seqk_parallel_kernelI23Flash_bwd_kernel_traitsILi64ELi128ELi128ELi8ELi4ELi4ELi4ELb0ELb0EN7cutlass6half_tE19Flash_kernel_traitsILi64ELi128ELi128ELi8ES3_EELb0ELb1ELb0ELb0ELb0ELb0ELb0EEEvNS_16Flash_bwd_paramsE,"aw",@nobits
	.sectionflags	@""
	.align	16
	.zero		1024


//--------------------- .nv.shared._ZN5flash44flash_bwd_dq_dk_dv_loop_seqk_parallel_kernelI23Flash_bwd_kernel_traitsILi64ELi128ELi128ELi8ELi4ELi4ELi4ELb0ELb0EN7cutlass6half_tE19Flash_kernel_traitsILi64ELi128ELi128ELi8ES3_EELb0ELb1ELb0ELb0ELb1ELb1ELb0EEEvNS_16Flash_bwd_paramsE --------------------------
	.section	.nv.shared._ZN5flash44flash_bwd_dq_dk_dv_loop_seqk_parallel_kernelI23Flash_bwd_kernel_traitsILi64ELi128ELi128ELi8ELi4ELi4ELi4ELb0ELb0EN7cutlass6half_tE19Flash_kernel_traitsILi64ELi128ELi128ELi8ES3_EELb0ELb1ELb0ELb0ELb1ELb1ELb0EEEvNS_16Flash_bwd_paramsE,"aw",@nobits
	.sectionflags	@""
	.align	16
	.zero		1024


//--------------------- .nv.shared._ZN5flash44flash_bwd_dq_dk_dv_loop_seqk_parallel_kernelI23Flash_bwd_kernel_traitsILi64ELi128ELi128ELi8ELi4ELi4ELi4ELb0ELb0EN7cutlass6half_tE19Flash_kernel_traitsILi64ELi128ELi128ELi8ES3_EELb0ELb1ELb0ELb0ELb0ELb1ELb0EEEvNS_16Flash_bwd_paramsE --------------------------
	.section	.nv.shared._ZN5flash44flash_bwd_dq_dk_dv_loop_seqk_parallel_kernelI23Flash_bwd_kernel_traitsILi64ELi128ELi128ELi8ELi4ELi4ELi4ELb0ELb0EN7cutlass6half_tE19Flash_kernel_traitsILi64ELi128ELi128ELi8ES3_EELb0ELb1ELb0ELb0ELb0ELb1ELb0EEEvNS_16Flash_bwd_paramsE,"aw",@nobits
	.sectionflags	@""
	.align	16
	.zero		1024


//--------------------- .nv.shared._ZN5flash44flash_bwd_dq_dk_dv_loop_seqk_parallel_kernelI23Flash_bwd_kernel_traitsILi64ELi128ELi128ELi8ELi4ELi4ELi4ELb0ELb0EN7cutlass6half_tE19Flash_kernel_traitsILi64ELi128ELi128ELi8ES3_EELb0ELb1ELb0ELb1ELb0ELb0ELb0EEEvNS_16Flash_bwd_paramsE --------------------------
	.section	.nv.shared._ZN5flash44flash_bwd_dq_dk_dv_loop_seqk_parallel_kernelI23Flash_bwd_kernel_traitsILi64ELi128ELi128ELi8ELi4ELi4ELi4ELb0ELb0EN7cutlass6half_tE19Flash_kernel_traitsILi64ELi128ELi128ELi8ES3_EELb0ELb1ELb0ELb1ELb0ELb0ELb0EEEvNS_16Flash_bwd_paramsE,"aw",@nobits
	.sectionflags	@""
	.align	16
	.zero		1024


//--------------------- .nv.shared._ZN5flash27flash_bwd_convert_dq_kernelI23Flash_bwd_kernel_traitsILi64ELi64ELi128ELi8ELi2ELi4ELi4ELb1ELb0EN7cutlass6half_tE19Flash_kernel_traitsILi64ELi64ELi128ELi8ES3_EEEEvNS_16Flash_bwd_paramsEi --------------------------
	.section	.nv.shared._ZN5flash27flash_bwd_convert_dq_kernelI23Flash_bwd_kernel_traitsILi64ELi64ELi128ELi8ELi2ELi4ELi4ELb1ELb0EN7cutlass6half_tE19Flash_kernel_traitsILi64ELi64ELi128ELi8ES3_EEEEvNS_16Flash_bwd_paramsEi,"aw",@nobits
	.sectionflags	@""
	.align	16
	.zero		1024


//--------------------- .nv.shared._ZN5flash44flash_bwd_dq_dk_dv_loop_seqk_parallel_kernelI23Flash_bwd_kernel_traitsILi64ELi64ELi128ELi8ELi2ELi4ELi4ELb1ELb0EN7cutlass6half_tE19Flash_kernel_traitsILi64ELi64ELi128ELi8ES3_EELb1ELb1ELb0ELb0ELb0ELb0ELb0EEEvNS_16Flash_bwd_paramsE --------------------------
	.section	.nv.shared._ZN5flash44flash_bwd_dq_dk_dv_loop_seqk_parallel_kernelI23Flash_bwd_kernel_traitsILi64ELi64ELi128ELi8ELi2ELi4ELi4ELb1ELb0EN7cutlass6half_tE19Flash_kernel_traitsILi64ELi64ELi128ELi8ES3_EELb1ELb1ELb0ELb0ELb0ELb0ELb0EEEvNS_16Flash_bwd_paramsE,"aw",@nobits
	.sectionflags	@""
	.align	16
	.zero		1024


//--------------------- .nv.shared._ZN5flash44flash_bwd_dq_dk_dv_loop_seqk_parallel_kernelI23Flash_bwd_kernel_traitsILi64ELi64ELi128ELi8ELi2ELi4ELi4ELb1ELb0EN7cutlass6half_tE19Flash_kernel_traitsILi64ELi64ELi128ELi8ES3_EELb0ELb1ELb0ELb0ELb0ELb0ELb1EEEvNS_16Flash_bwd_paramsE --------------------------
	.section	.nv.shared._ZN5flash44flash_bwd_dq_dk_dv_loop_seqk_parallel_kernelI23Flash_bwd_kernel_traitsILi64ELi64ELi128ELi8ELi2ELi4ELi4ELb1ELb0EN7cutlass6half_tE19Flash_kernel_traitsILi64ELi64ELi128ELi8ES3_EELb0ELb1ELb0ELb0ELb0ELb0ELb1EEEvNS_16Flash_bwd_paramsE,"aw",@nobits
	.sectionflags	@""
	.align	16
	.zero		1024


//--------------------- .nv.shared._ZN5flash44flash_bwd_dq_dk_dv_loop_seqk_parallel_kernelI23Flash_bwd_kernel_traitsILi64ELi64ELi128ELi8ELi2ELi4ELi4ELb1ELb0EN7cutlass6half_tE19Flash_kernel_traitsILi64ELi64ELi128ELi8ES3_EELb1ELb1ELb0ELb0ELb1ELb1ELb0EEEvNS_16Flash_bwd_paramsE --------------------------
	.section	.nv.shared._ZN5flash44flash_bwd_dq_dk_dv_loop_seqk_parallel_kernelI23Flash_bwd_kernel_traitsILi64ELi64ELi128ELi8ELi2ELi4ELi4ELb1ELb0EN7cutlass6half_tE19Flash_kernel_traitsILi64ELi64ELi128ELi8ES3_EELb1ELb1ELb0ELb0ELb1ELb1ELb0EEEvNS_16Flash_bwd_paramsE,"aw",@nobits
	.sectionflags	@""
	.align	16
	.zero		1024


//--------------------- .nv.shared._ZN5flash44flash_bwd_dq_dk_dv_loop_seqk_parallel_kernelI23Flash_bwd_kernel_traitsILi64ELi64ELi128ELi8ELi2ELi4ELi4ELb1ELb0EN7cutlass6half_tE19Flash_kernel_traitsILi64ELi64ELi128ELi8ES3_EELb0ELb1ELb0ELb0ELb1ELb1ELb1EEEvNS_16Flash_bwd_paramsE --------------------------
	.section	.nv.shared._ZN5flash44flash_bwd_dq_dk_dv_loop_seqk_parallel_kernelI23Flash_bwd_kernel_traitsILi64ELi64ELi128ELi8ELi2ELi4ELi4ELb1ELb0EN7cutlass6half_tE19Flash_kernel_traitsILi64ELi64ELi128ELi8ES3_EELb0ELb1ELb0ELb0ELb1ELb1ELb1EEEvNS_16Flash_bwd_paramsE,"aw",@nobits
	.sectionflags	@""
	.align	16
	.zero		1024


//--------------------- .nv.shared._ZN5flash44flash_bwd_dq_dk_dv_loop_seqk_parallel_kernelI23Flash_bwd_kernel_traitsILi64ELi64ELi128ELi8ELi2ELi4ELi4ELb1ELb0EN7cutlass6half_tE19Flash_kernel_traitsILi64ELi64ELi128ELi8ES3_EELb1ELb1ELb0ELb0ELb0ELb1ELb0EEEvNS_16Flash_bwd_paramsE --------------------------
	.section	.nv.shared._ZN5flash44flash_bwd_dq_dk_dv_loop_seqk_parallel_kernelI23Flash_bwd_kernel_traitsILi64ELi64ELi128ELi8ELi2ELi4ELi4ELb1ELb0EN7cutlass6half_tE19Flash_kernel_traitsILi64ELi64ELi128ELi8ES3_EELb1ELb1ELb0ELb0ELb0ELb1ELb0EEEvNS_16Flash_bwd_paramsE,"aw",@nobits
	.sectionflags	@""
	.align	16
	.zero		1024


//--------------------- .nv.shared._ZN5flash44flash_bwd_dq_dk_dv_loop_seqk_parallel_kernelI23Flash_bwd_kernel_traitsILi64ELi64ELi128ELi8ELi2ELi4ELi4ELb1ELb0EN7cutlass6half_tE19Flash_kernel_traitsILi64ELi64ELi128ELi8ES3_EELb0ELb1ELb0ELb0ELb0ELb1ELb1EEEvNS_16Flash_bwd_paramsE --------------------------
	.section	.nv.shared._ZN5flash44flash_bwd_dq_dk_dv_loop_seqk_parallel_kernelI23Flash_bwd_kernel_traitsILi64ELi64ELi128ELi8ELi2ELi4ELi4ELb1ELb0EN7cutlass6half_tE19Flash_kernel_traitsILi64ELi64ELi128ELi8ES3_EELb0ELb1ELb0ELb0ELb0ELb1ELb1EEEvNS_16Flash_bwd_paramsE,"aw",@nobits
	.sectionflags	@""
	.align	16
	.zero		1024


//--------------------- .nv.shared._ZN5flash44flash_bwd_dq_dk_dv_loop_seqk_parallel_kernelI23Flash_bwd_kernel_traitsILi64ELi64ELi128ELi8ELi2ELi4ELi4ELb1ELb0EN7cutlass6half_tE19Flash_kernel_traitsILi64ELi64ELi128ELi8ES3_EELb1ELb1ELb0ELb1ELb0ELb0ELb0EEEvNS_16Flash_bwd_paramsE --------------------------
	.section	.nv.shared._ZN5flash44flash_bwd_dq_dk_dv_loop_seqk_parallel_kernelI23Flash_bwd_kernel_traitsILi64ELi64ELi128ELi8ELi2ELi4ELi4ELb1ELb0EN7cutlass6half_tE19Flash_kernel_traitsILi64ELi64ELi128ELi8ES3_EELb1ELb1ELb0ELb1ELb0ELb0ELb0EEEvNS_16Flash_bwd_paramsE,"aw",@nobits
	.sectionflags	@""
	.align	16
	.zero		1024


//--------------------- .nv.shared._ZN5flash44flash_bwd_dq_dk_dv_loop_seqk_parallel_kernelI23Flash_bwd_kernel_traitsILi64ELi64ELi128ELi8ELi2ELi4ELi4ELb1ELb0EN7cutlass6half_tE19Flash_kernel_traitsILi64ELi64ELi128ELi8ES3_EELb0ELb1ELb0ELb1ELb0ELb0ELb1EEEvNS_16Flash_bwd_paramsE --------------------------
	.section	.nv.shared._ZN5flash44flash_bwd_dq_dk_dv_loop_seqk_parallel_kernelI23Flash_bwd_kernel_traitsILi64ELi64ELi128ELi8ELi2ELi4ELi4ELb1ELb0EN7cutlass6half_tE19Flash_kernel_traitsILi64ELi64ELi128ELi8ES3_EELb0ELb1ELb0ELb1ELb0ELb0ELb1EEEvNS_16Flash_bwd_paramsE,"aw",@nobits
	.sectionflags	@""
	.align	16
	.zero		1024


//--------------------- .nv.shared._ZN5flash25flash_bwd_dot_do_o_kernelILb0E23Flash_bwd_kernel_traitsILi64ELi64ELi128ELi8ELi2ELi4ELi4ELb1ELb0EN7cutlass6half_tE19Flash_kernel_traitsILi64ELi64ELi128ELi8ES3_EEEEvNS_16Flash_bwd_paramsE --------------------------
	.section	.nv.shared._ZN5flash25flash_bwd_dot_do_o_kernelILb0E23Flash_bwd_kernel_traitsILi64ELi64ELi128ELi8ELi2ELi4ELi4ELb1ELb0EN7cutlass6half_tE19Flash_kernel_traitsILi64ELi64ELi128ELi8ES3_EEEEvNS_16Flash_bwd_paramsE,"aw",@nobits
	.sectionflags	@""
	.align	16
	.zero		1024


//--------------------- .nv.shared._ZN5flash25flash_bwd_dot_do_o_kernelILb1E23Flash_bwd_kernel_traitsILi64ELi64ELi128ELi8ELi2ELi4ELi4ELb1ELb0EN7cutlass6half_tE19Flash_kernel_traitsILi64ELi64ELi128ELi8ES3_EEEEvNS_16Flash_bwd_paramsE --------------------------
	.section	.nv.shared._ZN5flash25flash_bwd_dot_do_o_kernelILb1E23Flash_bwd_kernel_traitsILi64ELi64ELi128ELi8ELi2ELi4ELi4ELb1ELb0EN7cutlass6half_tE19Flash_kernel_traitsILi64ELi64ELi128ELi8ES3_EEEEvNS_16Flash_bwd_paramsE,"aw",@nobits
	.sectionflags	@""
	.align	16
	.zero		1024


//--------------------- .nv.shared._ZN5flash27flash_bwd_convert_dq_kernelI23Flash_bwd_kernel_traitsILi64ELi128ELi128ELi8ELi4ELi4ELi4ELb0ELb0EN7cutlass6half_tE19Flash_kernel_traitsILi64ELi128ELi128ELi8ES3_EEEEvNS_16Flash_bwd_paramsEi --------------------------
	.section	.nv.shared._ZN5flash27flash_bwd_convert_dq_kernelI23Flash_bwd_kernel_traitsILi64ELi128ELi128ELi8ELi4ELi4ELi4ELb0ELb0EN7cutlass6half_tE19Flash_kernel_traitsILi64ELi128ELi128ELi8ES3_EEEEvNS_16Flash_bwd_paramsEi,"aw",@nobits
	.sectionflags	@""
	.align	16
	.zero		1024


//--------------------- .nv.shared._ZN5flash44flash_bwd_dq_dk_dv_loop_seqk_parallel_kernelI23Flash_bwd_kernel_traitsILi64ELi128ELi128ELi8ELi4ELi4ELi4ELb0ELb0EN7cutlass6half_tE19Flash_kernel_traitsILi64ELi128ELi128ELi8ES3_EELb1ELb1ELb0ELb0ELb0ELb0ELb0EEEvNS_16Flash_bwd_paramsE --------------------------
	.section	.nv.shared._ZN5flash44flash_bwd_dq_dk_dv_loop_seqk_parallel_kernelI23Flash_bwd_kernel_traitsILi64ELi128ELi128ELi8ELi4ELi4ELi4ELb0ELb0EN7cutlass6half_tE19Flash_kernel_traitsILi64ELi128ELi128ELi8ES3_EELb1ELb1ELb0ELb0ELb0ELb0ELb0EEEvNS_16Flash_bwd_paramsE,"aw",@nobits
	.sectionflags	@""
	.align	16
	.zero		1024


//--------------------- .nv.shared._ZN5flash44flash_bwd_dq_dk_dv_loop_seqk_parallel_kernelI23Flash_bwd_kernel_traitsILi64ELi128ELi128ELi8ELi4ELi4ELi4ELb0ELb0EN7cutlass6half_tE19Flash_kernel_traitsILi64ELi128ELi128ELi8ES3_EELb0ELb1ELb0ELb0ELb0ELb0ELb1EEEvNS_16Flash_bwd_paramsE --------------------------
	.section	.nv.shared._ZN5flash44flash_bwd_dq_dk_dv_loop_seqk_parallel_kernelI23Flash_bwd_kernel_traitsILi64ELi128ELi128ELi8ELi4ELi4ELi4ELb0ELb0EN7cutlass6half_tE19Flash_kernel_traitsILi64ELi128ELi128ELi8ES3_EELb0ELb1ELb0ELb0ELb0ELb0ELb1EEEvNS_16Flash_bwd_paramsE,"aw",@nobits
	.sectionflags	@""
	.align	16
	.zero		1024


//--------------------- .nv.shared._ZN5flash44flash_bwd_dq_dk_dv_loop_seqk_parallel_kernelI23Flash_bwd_kernel_traitsILi64ELi128ELi128ELi8ELi4ELi4ELi4ELb0ELb0EN7cutlass6half_tE19Flash_kernel_traitsILi64ELi128ELi128ELi8ES3_EELb1ELb1ELb0ELb0ELb1ELb1ELb0EEEvNS_16Flash_bwd_paramsE --------------------------
	.section	.nv.shared._ZN5flash44flash_bwd_dq_dk_dv_loop_seqk_parallel_kernelI23Flash_bwd_kernel_traitsILi64ELi128ELi128ELi8ELi4ELi4ELi4ELb0ELb0EN7cutlass6half_tE19Flash_kernel_traitsILi64ELi128ELi128ELi8ES3_EELb1ELb1ELb0ELb0ELb1ELb1ELb0EEEvNS_16Flash_bwd_paramsE,"aw",@nobits
	.sectionflags	@""
	.align	16
	.zero		1024


//--------------------- .nv.shared._ZN5flash44flash_bwd_dq_dk_dv_loop_seqk_parallel_kernelI23Flash_bwd_kernel_traitsILi64ELi128ELi128ELi8ELi4ELi4ELi4ELb0ELb0EN7cutlass6half_tE19Flash_kernel_traitsILi64ELi128ELi128ELi8ES3_EELb0ELb1ELb0ELb0ELb1ELb1ELb1EEEvNS_16Flash_bwd_paramsE --------------------------
	.section	.nv.shared._ZN5flash44flash_bwd_dq_dk_dv_loop_seqk_parallel_kernelI23Flash_bwd_kernel_traitsILi64ELi128ELi128ELi8ELi4ELi4ELi4ELb0ELb0EN7cutlass6half_tE19Flash_kernel_traitsILi64ELi128ELi128ELi8ES3_EELb0ELb1ELb0ELb0ELb1ELb1ELb1EEEvNS_16Flash_bwd_paramsE,"aw",@nobits
	.sectionflags	@""
	.align	16
	.zero		1024


//--------------------- .nv.shared._ZN5flash44flash_bwd_dq_dk_dv_loop_seqk_parallel_kernelI23Flash_bwd_kernel_traitsILi64ELi128ELi128ELi8ELi4ELi4ELi4ELb0ELb0EN7cutlass6half_tE19Flash_kernel_traitsILi64ELi128ELi128ELi8ES3_EELb1ELb1ELb0ELb0ELb0ELb1ELb0EEEvNS_16Flash_bwd_paramsE --------------------------
	.section	.nv.shared._ZN5flash44flash_bwd_dq_dk_dv_loop_seqk_parallel_kernelI23Flash_bwd_kernel_traitsILi64ELi128ELi128ELi8ELi4ELi4ELi4ELb0ELb0EN7cutlass6half_tE19Flash_kernel_traitsILi64ELi128ELi128ELi8ES3_EELb1ELb1ELb0ELb0ELb0ELb1ELb0EEEvNS_16Flash_bwd_paramsE,"aw",@nobits
	.sectionflags	@""
	.align	16
	.zero		1024


//--------------------- .nv.shared._ZN5flash44flash_bwd_dq_dk_dv_loop_seqk_parallel_kernelI23Flash_bwd_kernel_traitsILi64ELi128ELi128ELi8ELi4ELi4ELi4ELb0ELb0EN7cutlass6half_tE19Flash_kernel_traitsILi64ELi128ELi128ELi8ES3_EELb0ELb1ELb0ELb0ELb0ELb1ELb1EEEvNS_16Flash_bwd_paramsE --------------------------
	.section	.nv.shared._ZN5flash44flash_bwd_dq_dk_dv_loop_seqk_parallel_kernelI23Flash_bwd_kernel_traitsILi64ELi128ELi128ELi8ELi4ELi4ELi4ELb0ELb0EN7cutlass6half_tE19Flash_kernel_traitsILi64ELi128ELi128ELi8ES3_EELb0ELb1ELb0ELb0ELb0ELb1ELb1EEEvNS_16Flash_bwd_paramsE,"aw",@nobits
	.sectionflags	@""
	.align	16
	.zero		1024


//--------------------- .nv.shared._ZN5flash44flash_bwd_dq_dk_dv_loop_seqk_parallel_kernelI23Flash_bwd_kernel_traitsILi64ELi128ELi128ELi8ELi4ELi4ELi4ELb0ELb0EN7cutlass6half_tE19Flash_kernel_traitsILi64ELi128ELi128ELi8ES3_EELb1ELb1ELb0ELb1ELb0ELb0ELb0EEEvNS_16Flash_bwd_paramsE --------------------------
	.section	.nv.shared._ZN5flash44flash_bwd_dq_dk_dv_loop_seqk_parallel_kernelI23Flash_bwd_kernel_traitsILi64ELi128ELi128ELi8ELi4ELi4ELi4ELb0ELb0EN7cutlass6half_tE19Flash_kernel_traitsILi64ELi128ELi128ELi8ES3_EELb1ELb1ELb0ELb1ELb0ELb0ELb0EEEvNS_16Flash_bwd_paramsE,"aw",@nobits
	.sectionflags	@""
	.align	16
	.zero		1024


//--------------------- .nv.shared._ZN5flash44flash_bwd_dq_dk_dv_loop_seqk_parallel_kernelI23Flash_bwd_kernel_traitsILi64ELi128ELi128ELi8ELi4ELi4ELi4ELb0ELb0EN7cutlass6half_tE19Flash_kernel_traitsILi64ELi128ELi128ELi8ES3_EELb0ELb1ELb0ELb1ELb0ELb0ELb1EEEvNS_16Flash_bwd_paramsE --------------------------
	.section	.nv.shared._ZN5flash44flash_bwd_dq_dk_dv_loop_seqk_parallel_kernelI23Flash_bwd_kernel_traitsILi64ELi128ELi128ELi8ELi4ELi4ELi4ELb0ELb0EN7cutlass6half_tE19Flash_kernel_traitsILi64ELi128ELi128ELi8ES3_EELb0ELb1ELb0ELb1ELb0ELb0ELb1EEEvNS_16Flash_bwd_paramsE,"aw",@nobits
	.sectionflags	@""
	.align	16
	.zero		1024


//--------------------- .nv.shared._ZN5flash25flash_bwd_dot_do_o_kernelILb0E23Flash_bwd_kernel_traitsILi64ELi128ELi128ELi8ELi4ELi4ELi4ELb0ELb0EN7cutlass6half_tE19Flash_kernel_traitsILi64ELi128ELi128ELi8ES3_EEEEvNS_16Flash_bwd_paramsE --------------------------
	.section	.nv.shared._ZN5flash25flash_bwd_dot_do_o_kernelILb0E23Flash_bwd_kernel_traitsILi64ELi128ELi128ELi8ELi4ELi4ELi4ELb0ELb0EN7cutlass6half_tE19Flash_kernel_traitsILi64ELi128ELi128ELi8ES3_EEEEvNS_16Flash_bwd_paramsE,"aw",@nobits
	.sectionflags	@""
	.align	16
	.zero		1024


//--------------------- .nv.shared._ZN5flash25flash_bwd_dot_do_o_kernelILb1E23Flash_bwd_kernel_traitsILi64ELi128ELi128ELi8ELi4ELi4ELi4ELb0ELb0EN7cutlass6half_tE19Flash_kernel_traitsILi64ELi128ELi128ELi8ES3_EEEEvNS_16Flash_bwd_paramsE --------------------------
	.section	.nv.shared._ZN5flash25flash_bwd_dot_do_o_kernelILb1E23Flash_bwd_kernel_traitsILi64ELi128ELi128ELi8ELi4ELi4ELi4ELb0ELb0EN7cutlass6half_tE19Flash_kernel_traitsILi64ELi128ELi128ELi8ES3_EEEEvNS_16Flash_bwd_paramsE,"aw",@nobits
	.sectionflags	@""
	.align	16
	.zero		1024


//--------------------- .nv.constant0._ZN5flash44flash_bwd_dq_dk_dv_loop_seqk_parallel_kernelI23Flash_bwd_kernel_traitsILi64ELi64ELi128ELi8ELi2ELi4ELi4ELb1ELb0EN7cutlass6half_tE19Flash_kernel_traitsILi64ELi64ELi128ELi8ES3_EELb0ELb1ELb0ELb0ELb0ELb0ELb0EEEvNS_16Flash_bwd_paramsE --------------------------
	.section	.nv.constant0._ZN5flash44flash_bwd_dq_dk_dv_loop_seqk_parallel_kernelI23Flash_bwd_kernel_traitsILi64ELi64ELi128ELi8ELi2ELi4ELi4ELb1ELb0EN7cutlass6half_tE19Flash_kernel_traitsILi64ELi64ELi128ELi8ES3_EELb0ELb1ELb0ELb0ELb0ELb0ELb0EEEvNS_16Flash_bwd_paramsE,"a",@progbits
	.sectionflags	@""
	.align	4
.nv.constant0._ZN5flash44flash_bwd_dq_dk_dv_loop_seqk_parallel_kernelI23Flash_bwd_kernel_traitsILi64ELi64ELi128ELi8ELi2ELi4ELi4ELb1ELb0EN7cutlass6half_tE19Flash_kernel_traitsILi64ELi64ELi128ELi8ES3_EELb0ELb1ELb0ELb0ELb0ELb0ELb0EEEvNS_16Flash_bwd_paramsE:
	.zero		1168


//--------------------- .nv.constant0._ZN5flash44flash_bwd_dq_dk_dv_loop_seqk_parallel_kernelI23Flash_bwd_kernel_traitsILi64ELi64ELi128ELi8ELi2ELi4ELi4ELb1ELb0EN7cutlass6half_tE19Flash_kernel_traitsILi64ELi64ELi128ELi8ES3_EELb0ELb1ELb0ELb0ELb1ELb1ELb0EEEvNS_16Flash_bwd_paramsE --------------------------
	.section	.nv.constant0._ZN5flash44flash_bwd_dq_dk_dv_loop_seqk_parallel_kernelI23Flash_bwd_kernel_traitsILi64ELi64ELi128ELi8ELi2ELi4ELi4ELb1ELb0EN7cutlass6half_tE19Flash_kernel_traitsILi64ELi64ELi128ELi8ES3_EELb0ELb1ELb0ELb0ELb1ELb1ELb0EEEvNS_16Flash_bwd_paramsE,"a",@progbits
	.sectionflags	@""
	.align	4
.nv.constant0._ZN5flash44flash_bwd_dq_dk_dv_loop_seqk_parallel_kernelI23Flash_bwd_kernel_traitsILi64ELi64ELi128ELi8ELi2ELi4ELi4ELb1ELb0EN7cutlass6half_tE19Flash_kernel_traitsILi64ELi64ELi128ELi8ES3_EELb0ELb1ELb0ELb0ELb1ELb1ELb0EEEvNS_16Flash_bwd_paramsE:
	.zero		1168


//--------------------- .nv.constant0._ZN5flash44flash_bwd_dq_dk_dv_loop_seqk_parallel_kernelI23Flash_bwd_kernel_traitsILi64ELi64ELi128ELi8ELi2ELi4ELi4ELb1ELb0EN7cutlass6half_tE19Flash_kernel_traitsILi64ELi64ELi128ELi8ES3_EELb0ELb1ELb0ELb0ELb0ELb1ELb0EEEvNS_16Flash_bwd_paramsE --------------------------
	.section	.nv.constant0._ZN5flash44flash_bwd_dq_dk_dv_loop_seqk_parallel_kernelI23Flash_bwd_kernel_traitsILi64ELi64ELi128ELi8ELi2ELi4ELi4ELb1ELb0EN7cutlass6half_tE19Flash_kernel_traitsILi64ELi64ELi128ELi8ES3_EELb0ELb1ELb0ELb0ELb0ELb1ELb0EEEvNS_16Flash_bwd_paramsE,"a",@progbits
	.sectionflags	@""
	.align	4
.nv.constant0._ZN5flash44flash_bwd_dq_dk_dv_loop_seqk_parallel_kernelI23Flash_bwd_kernel_traitsILi64ELi64ELi128ELi8ELi2ELi4ELi4ELb1ELb0EN7cutlass6half_tE19Flash_kernel_traitsILi64ELi64ELi128ELi8ES3_EELb0ELb1ELb0ELb0ELb0ELb1ELb0EEEvNS_16Flash_bwd_paramsE:
	.zero		1168


//--------------------- .nv.constant0._ZN5flash44flash_bwd_dq_dk_dv_loop_seqk_parallel_kernelI23Flash_bwd_kernel_traitsILi64ELi64ELi128ELi8ELi2ELi4ELi4ELb1ELb0EN7cutlass6half_tE19Flash_kernel_traitsILi64ELi64ELi128ELi8ES3_EELb0ELb1ELb0ELb1ELb0ELb0ELb0EEEvNS_16Flash_bwd_paramsE --------------------------
	.section	.nv.constant0._ZN5flash44flash_bwd_dq_dk_dv_loop_seqk_parallel_kernelI23Flash_bwd_kernel_traitsILi64ELi64ELi128ELi8ELi2ELi4ELi4ELb1ELb0EN7cutlass6half_tE19Flash_kernel_traitsILi64ELi64ELi128ELi8ES3_EELb0ELb1ELb0ELb1ELb0ELb0ELb0EEEvNS_16Flash_bwd_paramsE,"a",@progbits
	.sectionflags	@""
	.align	4
.nv.constant0._ZN5flash44flash_bwd_dq_dk_dv_loop_seqk_parallel_kernelI23Flash_bwd_kernel_traitsILi64ELi64ELi128ELi8ELi2ELi4ELi4ELb1ELb0EN7cutlass6half_tE19Flash_kernel_traitsILi64ELi64ELi128ELi8ES3_EELb0ELb1ELb0ELb1ELb0ELb0ELb0EEEvNS_16Flash_bwd_paramsE:
	.zero		1168


//--------------------- .nv.constant0._ZN5flash44flash_bwd_dq_dk_dv_loop_seqk_parallel_kernelI23Flash_bwd_kernel_traitsILi64ELi128ELi128ELi8ELi4ELi4ELi4ELb0ELb0EN7cutlass6half_tE19Flash_kernel_traitsILi64ELi128ELi128ELi8ES3_EELb0ELb1ELb0ELb0ELb0ELb0ELb0EEEvNS_16Flash_bwd_paramsE --------------------------
	.section	.nv.constant0._ZN5flash44flash_bwd_dq_dk_dv_loop_seqk_parallel_kernelI23Flash_bwd_kernel_traitsILi64ELi128ELi128ELi8ELi4ELi4ELi4ELb0ELb0EN7cutlass6half_tE19Flash_kernel_traitsILi64ELi128ELi128ELi8ES3_EELb0ELb1ELb0ELb0ELb0ELb0ELb0EEEvNS_16Flash_bwd_paramsE,"a",@progbits
	.sectionflags	@""
	.align	4
.nv.constant0._ZN5flash44flash_bwd_dq_dk_dv_loop_seqk_parallel_kernelI23Flash_bwd_kernel_traitsILi64ELi128ELi128ELi8ELi4ELi4ELi4ELb0ELb0EN7cutlass6half_tE19Flash_kernel_traitsILi64ELi128ELi128ELi8ES3_EELb0ELb1ELb0ELb0ELb0ELb0ELb0EEEvNS_16Flash_bwd_paramsE:
	.zero		1168


//--------------------- .nv.constant0._ZN5flash44flash_bwd_dq_dk_dv_loop_seqk_parallel_kernelI23Flash_bwd_kernel_traitsILi64ELi128ELi128ELi8ELi4ELi4ELi4ELb0ELb0EN7cutlass6half_tE19Flash_kernel_traitsILi64ELi128ELi128ELi8ES3_EELb0ELb1ELb0ELb0ELb1ELb1ELb0EEEvNS_16Flash_bwd_paramsE --------------------------
	.section	.nv.constant0._ZN5flash44flash_bwd_dq_dk_dv_loop_seqk_parallel_kernelI23Flash_bwd_kernel_traitsILi64ELi128ELi128ELi8ELi4ELi4ELi4ELb0ELb0EN7cutlass6half_tE19Flash_kernel_traitsILi64ELi128ELi128ELi8ES3_EELb0ELb1ELb0ELb0ELb1ELb1ELb0EEEvNS_16Flash_bwd_paramsE,"a",@progbits
	.sectionflags	@""
	.align	4
.nv.constant0._ZN5flash44flash_bwd_dq_dk_dv_loop_seqk_parallel_kernelI23Flash_bwd_kernel_traitsILi64ELi128ELi128ELi8ELi4ELi4ELi4ELb0ELb0EN7cutlass6half_tE19Flash_kernel_traitsILi64ELi128ELi128ELi8ES3_EELb0ELb1ELb0ELb0ELb1ELb1ELb0EEEvNS_16Flash_bwd_paramsE:
	.zero		1168


//--------------------- .nv.constant0._ZN5flash44flash_bwd_dq_dk_dv_loop_seqk_parallel_kernelI23Flash_bwd_kernel_traitsILi64ELi128ELi128ELi8ELi4ELi4ELi4ELb0ELb0EN7cutlass6half_tE19Flash_kernel_traitsILi64ELi128ELi128ELi8ES3_EELb0ELb1ELb0ELb0ELb0ELb1ELb0EEEvNS_16Flash_bwd_paramsE --------------------------
	.section	.nv.constant0._ZN5flash44flash_bwd_dq_dk_dv_loop_seqk_parallel_kernelI23Flash_bwd_kernel_traitsILi64ELi128ELi128ELi8ELi4ELi4ELi4ELb0ELb0EN7cutlass6half_tE19Flash_kernel_traitsILi64ELi128ELi128ELi8ES3_EELb0ELb1ELb0ELb0ELb0ELb1ELb0EEEvNS_16Flash_bwd_paramsE,"a",@progbits
	.sectionflags	@""
	.align	4
.nv.constant0._ZN5flash44flash_bwd_dq_dk_dv_loop_seqk_parallel_kernelI23Flash_bwd_kernel_traitsILi64ELi128ELi128ELi8ELi4ELi4ELi4ELb0ELb0EN7cutlass6half_tE19Flash_kernel_traitsILi64ELi128ELi128ELi8ES3_EELb0ELb1ELb0ELb0ELb0ELb1ELb0EEEvNS_16Flash_bwd_paramsE:
	.zero		1168


//--------------------- .nv.constant0._ZN5flash44flash_bwd_dq_dk_dv_loop_seqk_parallel_kernelI23Flash_bwd_kernel_traitsILi64ELi128ELi128ELi8ELi4ELi4ELi4ELb0ELb0EN7cutlass6half_tE19Flash_kernel_traitsILi64ELi128ELi128ELi8ES3_EELb0ELb1ELb0ELb1ELb0ELb0ELb0EEEvNS_16Flash_bwd_paramsE --------------------------
	.section	.nv.constant0._ZN5flash44flash_bwd_dq_dk_dv_loop_seqk_parallel_kernelI23Flash_bwd_kernel_traitsILi64ELi128ELi128ELi8ELi4ELi4ELi4ELb0ELb0EN7cutlass6half_tE19Flash_kernel_traitsILi64ELi128ELi128ELi8ES3_EELb0ELb1ELb0ELb1ELb0ELb0ELb0EEEvNS_16Flash_bwd_paramsE,"a",@progbits
	.sectionflags	@""
	.align	4
.nv.constant0._ZN5flash44flash_bwd_dq_dk_dv_loop_seqk_parallel_kernelI23Flash_bwd_kernel_traitsILi64ELi128ELi128ELi8ELi4ELi4ELi4ELb0ELb0EN7cutlass6half_tE19Flash_kernel_traitsILi64ELi128ELi128ELi8ES3_EELb0ELb1ELb0ELb1ELb0ELb0ELb0EEEvNS_16Flash_bwd_paramsE:
	.zero		1168


//--------------------- .nv.constant0._ZN5flash27flash_bwd_convert_dq_kernelI23Flash_bwd_kernel_traitsILi64ELi64ELi128ELi8ELi2ELi4ELi4ELb1ELb0EN7cutlass6half_tE19Flash_kernel_traitsILi64ELi64ELi128ELi8ES3_EEEEvNS_16Flash_bwd_paramsEi --------------------------
	.section	.nv.constant0._ZN5flash27flash_bwd_convert_dq_kernelI23Flash_bwd_kernel_traitsILi64ELi64ELi128ELi8ELi2ELi4ELi4ELb1ELb0EN7cutlass6half_tE19Flash_kernel_traitsILi64ELi64ELi128ELi8ES3_EEEEvNS_16Flash_bwd_paramsEi,"a",@progbits
	.sectionflags	@""
	.align	4
.nv.constant0._ZN5flash27flash_bwd_convert_dq_kernelI23Flash_bwd_kernel_traitsILi64ELi64ELi128ELi8ELi2ELi4ELi4ELb1ELb0EN7cutlass6half_tE19Flash_kernel_traitsILi64ELi64ELi128ELi8ES3_EEEEvNS_16Flash_bwd_paramsEi:
	.zero		1172


//--------------------- .nv.constant0._ZN5flash44flash_bwd_dq_dk_dv_loop_seqk_parallel_kernelI23Flash_bwd_kernel_traitsILi64ELi64ELi128ELi8ELi2ELi4ELi4ELb1ELb0EN7cutlass6half_tE19Flash_kernel_traitsILi64ELi64ELi128ELi8ES3_EELb1ELb1ELb0ELb0ELb0ELb0ELb0EEEvNS_16Flash_bwd_paramsE --------------------------
	.section	.nv.constant0._ZN5flash44flash_bwd_dq_dk_dv_loop_seqk_parallel_kernelI23Flash_bwd_kernel_traitsILi64ELi64ELi128ELi8ELi2ELi4ELi4ELb1ELb0EN7cutlass6half_tE19Flash_kernel_traitsILi64ELi64ELi128ELi8ES3_EELb1ELb1ELb0ELb0ELb0ELb0ELb0EEEvNS_16Flash_bwd_paramsE,"a",@progbits
	.sectionflags	@""
	.align	4
.nv.constant0._ZN5flash44flash_bwd_dq_dk_dv_loop_seqk_parallel_kernelI23Flash_bwd_kernel_traitsILi64ELi64ELi128ELi8ELi2ELi4ELi4ELb1ELb0EN7cutlass6half_tE19Flash_kernel_traitsILi64ELi64ELi128ELi8ES3_EELb1ELb1ELb0ELb0ELb0ELb0ELb0EEEvNS_16Flash_bwd_paramsE:
	.zero		1168


//--------------------- .nv.constant0._ZN5flash44flash_bwd_dq_dk_dv_loop_seqk_parallel_kernelI23Flash_bwd_kernel_traitsILi64ELi64ELi128ELi8ELi2ELi4ELi4ELb1ELb0EN7cutlass6half_tE19Flash_kernel_traitsILi64ELi64ELi128ELi8ES3_EELb0ELb1ELb0ELb0ELb0ELb0ELb1EEEvNS_16Flash_bwd_paramsE --------------------------
	.section	.nv.constant0._ZN5flash44flash_bwd_dq_dk_dv_loop_seqk_parallel_kernelI23Flash_bwd_kernel_traitsILi64ELi64ELi128ELi8ELi2ELi4ELi4ELb1ELb0EN7cutlass6half_tE19Flash_kernel_traitsILi64ELi64ELi128ELi8ES3_EELb0ELb1ELb0ELb0ELb0ELb0ELb1EEEvNS_16Flash_bwd_paramsE,"a",@progbits
	.sectionflags	@""
	.align	4
.nv.constant0._ZN5flash44flash_bwd_dq_dk_dv_loop_seqk_parallel_kernelI23Flash_bwd_kernel_traitsILi64ELi64ELi128ELi8ELi2ELi4ELi4ELb1ELb0EN7cutlass6half_tE19Flash_kernel_traitsILi64ELi64ELi128ELi8ES3_EELb0ELb1ELb0ELb0ELb0ELb0ELb1EEEvNS_16Flash_bwd_paramsE:
	.zero		1168


//--------------------- .nv.constant0._ZN5flash44flash_bwd_dq_dk_dv_loop_seqk_parallel_kernelI23Flash_bwd_kernel_traitsILi64ELi64ELi128ELi8ELi2ELi4ELi4ELb1ELb0EN7cutlass6half_tE19Flash_kernel_traitsILi64ELi64ELi128ELi8ES3_EELb1ELb1ELb0ELb0ELb1ELb1ELb0EEEvNS_16Flash_bwd_paramsE --------------------------
	.section	.nv.constant0._ZN5flash44flash_bwd_dq_dk_dv_loop_seqk_parallel_kernelI23Flash_bwd_kernel_traitsILi64ELi64ELi128ELi8ELi2ELi4ELi4ELb1ELb0EN7cutlass6half_tE19Flash_kernel_traitsILi64ELi64ELi128ELi8ES3_EELb1ELb1ELb0ELb0ELb1ELb1ELb0EEEvNS_16Flash_bwd_paramsE,"a",@progbits
	.sectionflags	@""
	.align	4
.nv.constant0._ZN5flash44flash_bwd_dq_dk_dv_loop_seqk_parallel_kernelI23Flash_bwd_kernel_traitsILi64ELi64ELi128ELi8ELi2ELi4ELi4ELb1ELb0EN7cutlass6half_tE19Flash_kernel_traitsILi64ELi64ELi128ELi8ES3_EELb1ELb1ELb0ELb0ELb1ELb1ELb0EEEvNS_16Flash_bwd_paramsE:
	.zero		1168


//--------------------- .nv.constant0._ZN5flash44flash_bwd_dq_dk_dv_loop_seqk_parallel_kernelI23Flash_bwd_kernel_traitsILi64ELi64ELi128ELi8ELi2ELi4ELi4ELb1ELb0EN7cutlass6half_tE19Flash_kernel_traitsILi64ELi64ELi128ELi8ES3_EELb0ELb1ELb0ELb0ELb1ELb1ELb1EEEvNS_16Flash_bwd_paramsE --------------------------
	.section	.nv.constant0._ZN5flash44flash_bwd_dq_dk_dv_loop_seqk_parallel_kernelI23Flash_bwd_kernel_traitsILi64ELi64ELi128ELi8ELi2ELi4ELi4ELb1ELb0EN7cutlass6half_tE19Flash_kernel_traitsILi64ELi64ELi128ELi8ES3_EELb0ELb1ELb0ELb0ELb1ELb1ELb1EEEvNS_16Flash_bwd_paramsE,"a",@progbits
	.sectionflags	@""
	.align	4
.nv.constant0._ZN5flash44flash_bwd_dq_dk_dv_loop_seqk_parallel_kernelI23Flash_bwd_kernel_traitsILi64ELi64ELi128ELi8ELi2ELi4ELi4ELb1ELb0EN7cutlass6half_tE19Flash_kernel_traitsILi64ELi64ELi128ELi8ES3_EELb0ELb1ELb0ELb0ELb1ELb1ELb1EEEvNS_16Flash_bwd_paramsE:
	.zero		1168


//--------------------- .nv.constant0._ZN5flash44flash_bwd_dq_dk_dv_loop_seqk_parallel_kernelI23Flash_bwd_kernel_traitsILi64ELi64ELi128ELi8ELi2ELi4ELi4ELb1ELb0EN7cutlass6half_tE19Flash_kernel_traitsILi64ELi64ELi128ELi8ES3_EELb1ELb1ELb0ELb0ELb0ELb1ELb0EEEvNS_16Flash_bwd_paramsE --------------------------
	.section	.nv.constant0._ZN5flash44flash_bwd_dq_dk_dv_loop_seqk_parallel_kernelI23Flash_bwd_kernel_traitsILi64ELi64ELi128ELi8ELi2ELi4ELi4ELb1ELb0EN7cutlass6half_tE19Flash_kernel_traitsILi64ELi64ELi128ELi8ES3_EELb1ELb1ELb0ELb0ELb0ELb1ELb0EEEvNS_16Flash_bwd_paramsE,"a",@progbits
	.sectionflags	@""
	.align	4
.nv.constant0._ZN5flash44flash_bwd_dq_dk_dv_loop_seqk_parallel_kernelI23Flash_bwd_kernel_traitsILi64ELi64ELi128ELi8ELi2ELi4ELi4ELb1ELb0EN7cutlass6half_tE19Flash_kernel_traitsILi64ELi64ELi128ELi8ES3_EELb1ELb1ELb0ELb0ELb0ELb1ELb0EEEvNS_16Flash_bwd_paramsE:
	.zero		1168


//--------------------- .nv.constant0._ZN5flash44flash_bwd_dq_dk_dv_loop_seqk_parallel_kernelI23Flash_bwd_kernel_traitsILi64ELi64ELi128ELi8ELi2ELi4ELi4ELb1ELb0EN7cutlass6half_tE19Flash_kernel_traitsILi64ELi64ELi128ELi8ES3_EELb0ELb1ELb0ELb0ELb0ELb1ELb1EEEvNS_16Flash_bwd_paramsE --------------------------
	.section	.nv.constant0._ZN5flash44flash_bwd_dq_dk_dv_loop_seqk_parallel_kernelI23Flash_bwd_kernel_traitsILi64ELi64ELi128ELi8ELi2ELi4ELi4ELb1ELb0EN7cutlass6half_tE19Flash_kernel_traitsILi64ELi64ELi128ELi8ES3_EELb0ELb1ELb0ELb0ELb0ELb1ELb1EEEvNS_16Flash_bwd_paramsE,"a",@progbits
	.sectionflags	@""
	.align	4
.nv.constant0._ZN5flash44flash_bwd_dq_dk_dv_loop_seqk_parallel_kernelI23Flash_bwd_kernel_traitsILi64ELi64ELi128ELi8ELi2ELi4ELi4ELb1ELb0EN7cutlass6half_tE19Flash_kernel_traitsILi64ELi64ELi128ELi8ES3_EELb0ELb1ELb0ELb0ELb0ELb1ELb1EEEvNS_16Flash_bwd_paramsE:
	.zero		1168


//--------------------- .nv.constant0._ZN5flash44flash_bwd_dq_dk_dv_loop_seqk_parallel_kernelI23Flash_bwd_kernel_traitsILi64ELi64ELi128ELi8ELi2ELi4ELi4ELb1ELb0EN7cutlass6half_tE19Flash_kernel_traitsILi64ELi64ELi128ELi8ES3_EELb1ELb1ELb0ELb1ELb0ELb0ELb0EEEvNS_16Flash_bwd_paramsE --------------------------
	.section	.nv.constant0._ZN5flash44flash_bwd_dq_dk_dv_loop_seqk_parallel_kernelI23Flash_bwd_kernel_traitsILi64ELi64ELi128ELi8ELi2ELi4ELi4ELb1ELb0EN7cutlass6half_tE19Flash_kernel_traitsILi64ELi64ELi128ELi8ES3_EELb1ELb1ELb0ELb1ELb0ELb0ELb0EEEvNS_16Flash_bwd_paramsE,"a",@progbits
	.sectionflags	@""
	.align	4
.nv.constant0._ZN5flash44flash_bwd_dq_dk_dv_loop_seqk_parallel_kernelI23Flash_bwd_kernel_traitsILi64ELi64ELi128ELi8ELi2ELi4ELi4ELb1ELb0EN7cutlass6half_tE19Flash_kernel_traitsILi64ELi64ELi128ELi8ES3_EELb1ELb1ELb0ELb1ELb0ELb0ELb0EEEvNS_16Flash_bwd_paramsE:
	.zero		1168


//--------------------- .nv.constant0._ZN5flash44flash_bwd_dq_dk_dv_loop_seqk_parallel_kernelI23Flash_bwd_kernel_traitsILi64ELi64ELi128ELi8ELi2ELi4ELi4ELb1ELb0EN7cutlass6half_tE19Flash_kernel_traitsILi64ELi64ELi128ELi8ES3_EELb0ELb1ELb0ELb1ELb0ELb0ELb1EEEvNS_16Flash_bwd_paramsE --------------------------
	.section	.nv.constant0._ZN5flash44flash_bwd_dq_dk_dv_loop_seqk_parallel_kernelI23Flash_bwd_kernel_traitsILi64ELi64ELi128ELi8ELi2ELi4ELi4ELb1ELb0EN7cutlass6half_tE19Flash_kernel_traitsILi64ELi64ELi128ELi8ES3_EELb0ELb1ELb0ELb1ELb0ELb0ELb1EEEvNS_16Flash_bwd_paramsE,"a",@progbits
	.sectionflags	@""
	.align	4
.nv.constant0._ZN5flash44flash_bwd_dq_dk_dv_loop_seqk_parallel_kernelI23Flash_bwd_kernel_traitsILi64ELi64ELi128ELi8ELi2ELi4ELi4ELb1ELb0EN7cutlass6half_tE19Flash_kernel_traitsILi64ELi64ELi128ELi8ES3_EELb0ELb1ELb0ELb1ELb0ELb0ELb1EEEvNS_16Flash_bwd_paramsE:
	.zero		1168


//--------------------- .nv.constant0._ZN5flash25flash_bwd_dot_do_o_kernelILb0E23Flash_bwd_kernel_traitsILi64ELi64ELi128ELi8ELi2ELi4ELi4ELb1ELb0EN7cutlass6half_tE19Flash_kernel_traitsILi64ELi64ELi128ELi8ES3_EEEEvNS_16Flash_bwd_paramsE --------------------------
	.section	.nv.constant0._ZN5flash25flash_bwd_dot_do_o_kernelILb0E23Flash_bwd_kernel_traitsILi64ELi64ELi128ELi8ELi2ELi4ELi4ELb1ELb0EN7cutlass6half_tE19Flash_kernel_traitsILi64ELi64ELi128ELi8ES3_EEEEvNS_16Flash_bwd_paramsE,"a",@progbits
	.sectionflags	@""
	.align	4
.nv.constant0._ZN5flash25flash_bwd_dot_do_o_kernelILb0E23Flash_bwd_kernel_traitsILi64ELi64ELi128ELi8ELi2ELi4ELi4ELb1ELb0EN7cutlass6half_tE19Flash_kernel_traitsILi64ELi64ELi128ELi8ES3_EEEEvNS_16Flash_bwd_paramsE:
	.zero		1168


//--------------------- .nv.constant0._ZN5flash25flash_bwd_dot_do_o_kernelILb1E23Flash_bwd_kernel_traitsILi64ELi64ELi128ELi8ELi2ELi4ELi4ELb1ELb0EN7cutlass6half_tE19Flash_kernel_traitsILi64ELi64ELi128ELi8ES3_EEEEvNS_16Flash_bwd_paramsE --------------------------
	.section	.nv.constant0._ZN5flash25flash_bwd_dot_do_o_kernelILb1E23Flash_bwd_kernel_traitsILi64ELi64ELi128ELi8ELi2ELi4ELi4ELb1ELb0EN7cutlass6half_tE19Flash_kernel_traitsILi64ELi64ELi128ELi8ES3_EEEEvNS_16Flash_bwd_paramsE,"a",@progbits
	.sectionflags	@""
	.align	4
.nv.constant0._ZN5flash25flash_bwd_dot_do_o_kernelILb1E23Flash_bwd_kernel_traitsILi64ELi64ELi128ELi8ELi2ELi4ELi4ELb1ELb0EN7cutlass6half_tE19Flash_kernel_traitsILi64ELi64ELi128ELi8ES3_EEEEvNS_16Flash_bwd_paramsE:
	.zero		1168


//--------------------- .nv.constant0._ZN5flash27flash_bwd_convert_dq_kernelI23Flash_bwd_kernel_traitsILi64ELi128ELi128ELi8ELi4ELi4ELi4ELb0ELb0EN7cutlass6half_tE19Flash_kernel_traitsILi64ELi128ELi128ELi8ES3_EEEEvNS_16Flash_bwd_paramsEi --------------------------
	.section	.nv.constant0._ZN5flash27flash_bwd_convert_dq_kernelI23Flash_bwd_kernel_traitsILi64ELi128ELi128ELi8ELi4ELi4ELi4ELb0ELb0EN7cutlass6half_tE19Flash_kernel_traitsILi64ELi128ELi128ELi8ES3_EEEEvNS_16Flash_bwd_paramsEi,"a",@progbits
	.sectionflags	@""
	.align	4
.nv.constant0._ZN5flash27flash_bwd_convert_dq_kernelI23Flash_bwd_kernel_traitsILi64ELi128ELi128ELi8ELi4ELi4ELi4ELb0ELb0EN7cutlass6half_tE19Flash_kernel_traitsILi64ELi128ELi128ELi8ES3_EEEEvNS_16Flash_bwd_paramsEi:
	.zero		1172


//--------------------- .nv.constant0._ZN5flash44flash_bwd_dq_dk_dv_loop_seqk_parallel_kernelI23Flash_bwd_kernel_traitsILi64ELi128ELi128ELi8ELi4ELi4ELi4ELb0ELb0EN7cutlass6half_tE19Flash_kernel_traitsILi64ELi128ELi128ELi8ES3_EELb1ELb1ELb0ELb0ELb0ELb0ELb0EEEvNS_16Flash_bwd_paramsE --------------------------
	.section	.nv.constant0._ZN5flash44flash_bwd_dq_dk_dv_loop_seqk_parallel_kernelI23Flash_bwd_kernel_traitsILi64ELi128ELi128ELi8ELi4ELi4ELi4ELb0ELb0EN7cutlass6half_tE19Flash_kernel_traitsILi64ELi128ELi128ELi8ES3_EELb1ELb1ELb0ELb0ELb0ELb0ELb0EEEvNS_16Flash_bwd_paramsE,"a",@progbits
	.sectionflags	@""
	.align	4
.nv.constant0._ZN5flash44flash_bwd_dq_dk_dv_loop_seqk_parallel_kernelI23Flash_bwd_kernel_traitsILi64ELi128ELi128ELi8ELi4ELi4ELi4ELb0ELb0EN7cutlass6half_tE19Flash_kernel_traitsILi64ELi128ELi128ELi8ES3_EELb1ELb1ELb0ELb0ELb0ELb0ELb0EEEvNS_16Flash_bwd_paramsE:
	.zero		1168


//--------------------- .nv.constant0._ZN5flash44flash_bwd_dq_dk_dv_loop_seqk_parallel_kernelI23Flash_bwd_kernel_traitsILi64ELi128ELi128ELi8ELi4ELi4ELi4ELb0ELb0EN7cutlass6half_tE19Flash_kernel_traitsILi64ELi128ELi128ELi8ES3_EELb0ELb1ELb0ELb0ELb0ELb0ELb1EEEvNS_16Flash_bwd_paramsE --------------------------
	.section	.nv.constant0._ZN5flash44flash_bwd_dq_dk_dv_loop_seqk_parallel_kernelI23Flash_bwd_kernel_traitsILi64ELi128ELi128ELi8ELi4ELi4ELi4ELb0ELb0EN7cutlass6half_tE19Flash_kernel_traitsILi64ELi128ELi128ELi8ES3_EELb0ELb1ELb0ELb0ELb0ELb0ELb1EEEvNS_16Flash_bwd_paramsE,"a",@progbits
	.sectionflags	@""
	.align	4
.nv.constant0._ZN5flash44flash_bwd_dq_dk_dv_loop_seqk_parallel_kernelI23Flash_bwd_kernel_traitsILi64ELi128ELi128ELi8ELi4ELi4ELi4ELb0ELb0EN7cutlass6half_tE19Flash_kernel_traitsILi64ELi128ELi128ELi8ES3_EELb0ELb1ELb0ELb0ELb0ELb0ELb1EEEvNS_16Flash_bwd_paramsE:
	.zero		1168


//--------------------- .nv.constant0._ZN5flash44flash_bwd_dq_dk_dv_loop_seqk_parallel_kernelI23Flash_bwd_kernel_traitsILi64ELi128ELi128ELi8ELi4ELi4ELi4ELb0ELb0EN7cutlass6half_tE19Flash_kernel_traitsILi64ELi128ELi128ELi8ES3_EELb1ELb1ELb0ELb0ELb1ELb1ELb0EEEvNS_16Flash_bwd_paramsE --------------------------
	.section	.nv.constant0._ZN5flash44flash_bwd_dq_dk_dv_loop_seqk_parallel_kernelI23Flash_bwd_kernel_traitsILi64ELi128ELi128ELi8ELi4ELi4ELi4ELb0ELb0EN7cutlass6half_tE19Flash_kernel_traitsILi64ELi128ELi128ELi8ES3_EELb1ELb1ELb0ELb0ELb1ELb1ELb0EEEvNS_16Flash_bwd_paramsE,"a",@progbits
	.sectionflags	@""
	.align	4
.nv.constant0._ZN5flash44flash_bwd_dq_dk_dv_loop_seqk_parallel_kernelI23Flash_bwd_kernel_traitsILi64ELi128ELi128ELi8ELi4ELi4ELi4ELb0ELb0EN7cutlass6half_tE19Flash_kernel_traitsILi64ELi128ELi128ELi8ES3_EELb1ELb1ELb0ELb0ELb1ELb1ELb0EEEvNS_16Flash_bwd_paramsE:
	.zero		1168


//--------------------- .nv.constant0._ZN5flash44flash_bwd_dq_dk_dv_loop_seqk_parallel_kernelI23Flash_bwd_kernel_traitsILi64ELi128ELi128ELi8ELi4ELi4ELi4ELb0ELb0EN7cutlass6half_tE19Flash_kernel_traitsILi64ELi128ELi128ELi8ES3_EELb0ELb1ELb0ELb0ELb1ELb1ELb1EEEvNS_16Flash_bwd_paramsE --------------------------
	.section	.nv.constant0._ZN5flash44flash_bwd_dq_dk_dv_loop_seqk_parallel_kernelI23Flash_bwd_kernel_traitsILi64ELi128ELi128ELi8ELi4ELi4ELi4ELb0ELb0EN7cutlass6half_tE19Flash_kernel_traitsILi64ELi128ELi128ELi8ES3_EELb0ELb1ELb0ELb0ELb1ELb1ELb1EEEvNS_16Flash_bwd_paramsE,"a",@progbits
	.sectionflags	@""
	.align	4
.nv.constant0._ZN5flash44flash_bwd_dq_dk_dv_loop_seqk_parallel_kernelI23Flash_bwd_kernel_traitsILi64ELi128ELi128ELi8ELi4ELi4ELi4ELb0ELb0EN7cutlass6half_tE19Flash_kernel_traitsILi64ELi128ELi128ELi8ES3_EELb0ELb1ELb0ELb0ELb1ELb1ELb1EEEvNS_16Flash_bwd_paramsE:
	.zero		1168


//--------------------- .nv.constant0._ZN5flash44flash_bwd_dq_dk_dv_loop_seqk_parallel_kernelI23Flash_bwd_kernel_traitsILi64ELi128ELi128ELi8ELi4ELi4ELi4ELb0ELb0EN7cutlass6half_tE19Flash_kernel_traitsILi64ELi128ELi128ELi8ES3_EELb1ELb1ELb0ELb0ELb0ELb1ELb0EEEvNS_16Flash_bwd_paramsE --------------------------
	.section	.nv.constant0._ZN5flash44flash_bwd_dq_dk_dv_loop_seqk_parallel_kernelI23Flash_bwd_kernel_traitsILi64ELi128ELi128ELi8ELi4ELi4ELi4ELb0ELb0EN7cutlass6half_tE19Flash_kernel_traitsILi64ELi128ELi128ELi8ES3_EELb1ELb1ELb0ELb0ELb0ELb1ELb0EEEvNS_16Flash_bwd_paramsE,"a",@progbits
	.sectionflags	@""
	.align	4
.nv.constant0._ZN5flash44flash_bwd_dq_dk_dv_loop_seqk_parallel_kernelI23Flash_bwd_kernel_traitsILi64ELi128ELi128ELi8ELi4ELi4ELi4ELb0ELb0EN7cutlass6half_tE19Flash_kernel_traitsILi64ELi128ELi128ELi8ES3_EELb1ELb1ELb0ELb0ELb0ELb1ELb0EEEvNS_16Flash_bwd_paramsE:
	.zero		1168


//--------------------- .nv.constant0._ZN5flash44flash_bwd_dq_dk_dv_loop_seqk_parallel_kernelI23Flash_bwd_kernel_traitsILi64ELi128ELi128ELi8ELi4ELi4ELi4ELb0ELb0EN7cutlass6half_tE19Flash_kernel_traitsILi64ELi128ELi128ELi8ES3_EELb0ELb1ELb0ELb0ELb0ELb1ELb1EEEvNS_16Flash_bwd_paramsE --------------------------
	.section	.nv.constant0._ZN5flash44flash_bwd_dq_dk_dv_loop_seqk_parallel_kernelI23Flash_bwd_kernel_traitsILi64ELi128ELi128ELi8ELi4ELi4ELi4ELb0ELb0EN7cutlass6half_tE19Flash_kernel_traitsILi64ELi128ELi128ELi8ES3_EELb0ELb1ELb0ELb0ELb0ELb1ELb1EEEvNS_16Flash_bwd_paramsE,"a",@progbits
	.sectionflags	@""
	.align	4
.nv.constant0._ZN5flash44flash_bwd_dq_dk_dv_loop_seqk_parallel_kernelI23Flash_bwd_kernel_traitsILi64ELi128ELi128ELi8ELi4ELi4ELi4ELb0ELb0EN7cutlass6half_tE19Flash_kernel_traitsILi64ELi128ELi128ELi8ES3_EELb0ELb1ELb0ELb0ELb0ELb1ELb1EEEvNS_16Flash_bwd_paramsE:
	.zero		1168


//--------------------- .nv.constant0._ZN5flash44flash_bwd_dq_dk_dv_loop_seqk_parallel_kernelI23Flash_bwd_kernel_traitsILi64ELi128ELi128ELi8ELi4ELi4ELi4ELb0ELb0EN7cutlass6half_tE19Flash_kernel_traitsILi64ELi128ELi128ELi8ES3_EELb1ELb1ELb0ELb1ELb0ELb0ELb0EEEvNS_16Flash_bwd_paramsE --------------------------
	.section	.nv.constant0._ZN5flash44flash_bwd_dq_dk_dv_loop_seqk_parallel_kernelI23Flash_bwd_kernel_traitsILi64ELi128ELi128ELi8ELi4ELi4ELi4ELb0ELb0EN7cutlass6half_tE19Flash_kernel_traitsILi64ELi128ELi128ELi8ES3_EELb1ELb1ELb0ELb1ELb0ELb0ELb0EEEvNS_16Flash_bwd_paramsE,"a",@progbits
	.sectionflags	@""
	.align	4
.nv.constant0._ZN5flash44flash_bwd_dq_dk_dv_loop_seqk_parallel_kernelI23Flash_bwd_kernel_traitsILi64ELi128ELi128ELi8ELi4ELi4ELi4ELb0ELb0EN7cutlass6half_tE19Flash_kernel_traitsILi64ELi128ELi128ELi8ES3_EELb1ELb1ELb0ELb1ELb0ELb0ELb0EEEvNS_16Flash_bwd_paramsE:
	.zero		1168


//--------------------- .nv.constant0._ZN5flash44flash_bwd_dq_dk_dv_loop_seqk_parallel_kernelI23Flash_bwd_kernel_traitsILi64ELi128ELi128ELi8ELi4ELi4ELi4ELb0ELb0EN7cutlass6half_tE19Flash_kernel_traitsILi64ELi128ELi128ELi8ES3_EELb0ELb1ELb0ELb1ELb0ELb0ELb1EEEvNS_16Flash_bwd_paramsE --------------------------
	.section	.nv.constant0._ZN5flash44flash_bwd_dq_dk_dv_loop_seqk_parallel_kernelI23Flash_bwd_kernel_traitsILi64ELi128ELi128ELi8ELi4ELi4ELi4ELb0ELb0EN7cutlass6half_tE19Flash_kernel_traitsILi64ELi128ELi128ELi8ES3_EELb0ELb1ELb0ELb1ELb0ELb0ELb1EEEvNS_16Flash_bwd_paramsE,"a",@progbits
	.sectionflags	@""
	.align	4
.nv.constant0._ZN5flash44flash_bwd_dq_dk_dv_loop_seqk_parallel_kernelI23Flash_bwd_kernel_traitsILi64ELi128ELi128ELi8ELi4ELi4ELi4ELb0ELb0EN7cutlass6half_tE19Flash_kernel_traitsILi64ELi128ELi128ELi8ES3_EELb0ELb1ELb0ELb1ELb0ELb0ELb1EEEvNS_16Flash_bwd_paramsE:
	.zero		1168


//--------------------- .nv.constant0._ZN5flash25flash_bwd_dot_do_o_kernelILb0E23Flash_bwd_kernel_traitsILi64ELi128ELi128ELi8ELi4ELi4ELi4ELb0ELb0EN7cutlass6half_tE19Flash_kernel_traitsILi64ELi128ELi128ELi8ES3_EEEEvNS_16Flash_bwd_paramsE --------------------------
	.section	.nv.constant0._ZN5flash25flash_bwd_dot_do_o_kernelILb0E23Flash_bwd_kernel_traitsILi64ELi128ELi128ELi8ELi4ELi4ELi4ELb0ELb0EN7cutlass6half_tE19Flash_kernel_traitsILi64ELi128ELi128ELi8ES3_EEEEvNS_16Flash_bwd_paramsE,"a",@progbits
	.sectionflags	@""
	.align	4
.nv.constant0._ZN5flash25flash_bwd_dot_do_o_kernelILb0E23Flash_bwd_kernel_traitsILi64ELi128ELi128ELi8ELi4ELi4ELi4ELb0ELb0EN7cutlass6half_tE19Flash_kernel_traitsILi64ELi128ELi128ELi8ES3_EEEEvNS_16Flash_bwd_paramsE:
	.zero		1168


//--------------------- .nv.constant0._ZN5flash25flash_bwd_dot_do_o_kernelILb1E23Flash_bwd_kernel_traitsILi64ELi128ELi128ELi8ELi4ELi4ELi4ELb0ELb0EN7cutlass6half_tE19Flash_kernel_traitsILi64ELi128ELi128ELi8ES3_EEEEvNS_16Flash_bwd_paramsE --------------------------
	.section	.nv.constant0._ZN5flash25flash_bwd_dot_do_o_kernelILb1E23Flash_bwd_kernel_traitsILi64ELi128ELi128ELi8ELi4ELi4ELi4ELb0ELb0EN7cutlass6half_tE19Flash_kernel_traitsILi64ELi128ELi128ELi8ES3_EEEEvNS_16Flash_bwd_paramsE,"a",@progbits
	.sectionflags	@""
	.align	4
.nv.constant0._ZN5flash25flash_bwd_dot_do_o_kernelILb1E23Flash_bwd_kernel_traitsILi64ELi128ELi128ELi8ELi4ELi4ELi4ELb0ELb0EN7cutlass6half_tE19Flash_kernel_traitsILi64ELi128ELi128ELi8ES3_EEEEvNS_16Flash_bwd_paramsE:
	.zero		1168


//--------------------- SYMBOLS --------------------------

	.type		.nv.reservedSmem.offset0,@object
	.size		.nv.reservedSmem.offset0,0x4
